	.target	sm_90

	.elftype	@"ET_EXEC"


//--------------------- .note.nv.tkinfo           --------------------------
	.section	.note.nv.tkinfo,"",@"SHT_NOTE"
	.sectionflags	@"SHF_NOTE_NV_TKINFO"
	.tkinfo
        /*0018*/ 	.word	0x00000002
        /*0030*/ 	.string	""
        /*0030*/ 	.string	"ptxas"
        /*0030*/ 	.string	"Cuda compilation tools, release 13.0, V13.0.88"
        /*0030*/ 	.string	"Build cuda_13.0.r13.0/compiler.36424714_0"
        /*0030*/ 	.string	"-arch sm_90 -m 64 "



//--------------------- .note.nv.cuinfo           --------------------------
	.section	.note.nv.cuinfo,"",@"SHT_NOTE"
	.sectionflags	@"SHF_NOTE_NV_CUINFO"
        /*0018*/ 	.short	0x0002
        /*001a*/ 	.short	0x005a
        /*001c*/ 	.short	0x0082
	.zero		2


//--------------------- .nv.info                  --------------------------
	.section	.nv.info,"",@"SHT_CUDA_INFO"
	.align	4


	//----- nvinfo : EIATTR_REGCOUNT
	.align		4
        /*0000*/ 	.byte	0x04, 0x2f
        /*0002*/ 	.short	(.L_50 - .L_49)
	.align		4
.L_49:
        /*0004*/ 	.word	index@(_ZN2at6native29vectorized_elementwise_kernelILi8EZNS0_43_GLOBAL__N__7cc8d1ed_10_Dropout_cu_0e96ed3819masked_scale_kernelIbddEEvRNS_6TensorERKS4_S7_T1_EUldbE_St5arrayIPcLm3EEEEviT0_S8_)
        /*0008*/ 	.word	0x00000020


	//----- nvinfo : EIATTR_FRAME_SIZE
	.align		4
.L_50:
        /*000c*/ 	.byte	0x04, 0x11
        /*000e*/ 	.short	(.L_52 - .L_51)
	.align		4
.L_51:
        /*0010*/ 	.word	index@(_ZN2at6native29vectorized_elementwise_kernelILi8EZNS0_43_GLOBAL__N__7cc8d1ed_10_Dropout_cu_0e96ed3819masked_scale_kernelIbddEEvRNS_6TensorERKS4_S7_T1_EUldbE_St5arrayIPcLm3EEEEviT0_S8_)
        /*0014*/ 	.word	0x00000000


	//----- nvinfo : EIATTR_REGCOUNT
	.align		4
.L_52:
        /*0018*/ 	.byte	0x04, 0x2f
        /*001a*/ 	.short	(.L_54 - .L_53)
	.align		4
.L_53:
        /*001c*/ 	.word	index@(_ZN2at6native29vectorized_elementwise_kernelILi4EZNS0_43_GLOBAL__N__7cc8d1ed_10_Dropout_cu_0e96ed3819masked_scale_kernelIbddEEvRNS_6TensorERKS4_S7_T1_EUldbE_St5arrayIPcLm3EEEEviT0_S8_)
        /*0020*/ 	.word	0x00000020


	//----- nvinfo : EIATTR_FRAME_SIZE
	.align		4
.L_54:
        /*0024*/ 	.byte	0x04, 0x11
        /*0026*/ 	.short	(.L_56 - .L_55)
	.align		4
.L_55:
        /*0028*/ 	.word	index@(_ZN2at6native29vectorized_elementwise_kernelILi4EZNS0_43_GLOBAL__N__7cc8d1ed_10_Dropout_cu_0e96ed3819masked_scale_kernelIbddEEvRNS_6TensorERKS4_S7_T1_EUldbE_St5arrayIPcLm3EEEEviT0_S8_)
        /*002c*/ 	.word	0x00000000


	//----- nvinfo : EIATTR_REGCOUNT
	.align		4
.L_56:
        /*0030*/ 	.byte	0x04, 0x2f
        /*0032*/ 	.short	(.L_58 - .L_57)
	.align		4
.L_57:
        /*0034*/ 	.word	index@(_ZN2at6native29vectorized_elementwise_kernelILi2EZNS0_43_GLOBAL__N__7cc8d1ed_10_Dropout_cu_0e96ed3819masked_scale_kernelIbddEEvRNS_6TensorERKS4_S7_T1_EUldbE_St5arrayIPcLm3EEEEviT0_S8_)
        /*0038*/ 	.word	0x00000020


	//----- nvinfo : EIATTR_FRAME_SIZE
	.align		4
.L_58:
        /*003c*/ 	.byte	0x04, 0x11
        /*003e*/ 	.short	(.L_60 - .L_59)
	.align		4
.L_59:
        /*0040*/ 	.word	index@(_ZN2at6native29vectorized_elementwise_kernelILi2EZNS0_43_GLOBAL__N__7cc8d1ed_10_Dropout_cu_0e96ed3819masked_scale_kernelIbddEEvRNS_6TensorERKS4_S7_T1_EUldbE_St5arrayIPcLm3EEEEviT0_S8_)
        /*0044*/ 	.word	0x00000000


	//----- nvinfo : EIATTR_REGCOUNT
	.align		4
.L_60:
        /*0048*/ 	.byte	0x04, 0x2f
        /*004a*/ 	.short	(.L_62 - .L_61)
	.align		4
.L_61:
        /*004c*/ 	.word	index@(_ZN2at6native27unrolled_elementwise_kernelIZNS0_43_GLOBAL__N__7cc8d1ed_10_Dropout_cu_0e96ed3819masked_scale_kernelIbddEEvRNS_6TensorERKS4_S7_T1_EUldbE_St5arrayIPcLm3EELi4E23TrivialOffsetCalculatorILi2EjESD_ILi1EjENS0_6memory15LoadWithoutCastENSG_16StoreWithoutCastEEEviT_T0_T2_T3_T4_T5_)
        /*0050*/ 	.word	0x0000001e


	//----- nvinfo : EIATTR_FRAME_SIZE
	.align		4
.L_62:
        /*0054*/ 	.byte	0x04, 0x11
        /*0056*/ 	.short	(.L_64 - .L_63)
	.align		4
.L_63:
        /*0058*/ 	.word	index@(_ZN2at6native27unrolled_elementwise_kernelIZNS0_43_GLOBAL__N__7cc8d1ed_10_Dropout_cu_0e96ed3819masked_scale_kernelIbddEEvRNS_6TensorERKS4_S7_T1_EUldbE_St5arrayIPcLm3EELi4E23TrivialOffsetCalculatorILi2EjESD_ILi1EjENS0_6memory15LoadWithoutCastENSG_16StoreWithoutCastEEEviT_T0_T2_T3_T4_T5_)
        /*005c*/ 	.word	0x00000000


	//----- nvinfo : EIATTR_REGCOUNT
	.align		4
.L_64:
        /*0060*/ 	.byte	0x04, 0x2f
        /*0062*/ 	.short	(.L_66 - .L_65)
	.align		4
.L_65:
        /*0064*/ 	.word	index@(_ZN2at6native18elementwise_kernelILi128ELi2EZNS0_22gpu_kernel_impl_nocastIZNS0_43_GLOBAL__N__7cc8d1ed_10_Dropout_cu_0e96ed3819masked_scale_kernelIbddEEvRNS_6TensorERKS5_S8_T1_EUldbE_EEvRNS_18TensorIteratorBaseERKT_EUliE_EEviS9_)
        /*0068*/ 	.word	0x00000012


	//----- nvinfo : EIATTR_FRAME_SIZE
	.align		4
.L_66:
        /*006c*/ 	.byte	0x04, 0x11
        /*006e*/ 	.short	(.L_68 - .L_67)
	.align		4
.L_67:
        /*0070*/ 	.word	index@(_ZN2at6native18elementwise_kernelILi128ELi2EZNS0_22gpu_kernel_impl_nocastIZNS0_43_GLOBAL__N__7cc8d1ed_10_Dropout_cu_0e96ed3819masked_scale_kernelIbddEEvRNS_6TensorERKS5_S8_T1_EUldbE_EEvRNS_18TensorIteratorBaseERKT_EUliE_EEviS9_)
        /*0074*/ 	.word	0x00000000


	//----- nvinfo : EIATTR_REGCOUNT
	.align		4
.L_68:
        /*0078*/ 	.byte	0x04, 0x2f
        /*007a*/ 	.short	(.L_70 - .L_69)
	.align		4
.L_69:
        /*007c*/ 	.word	index@(_ZN2at6native27unrolled_elementwise_kernelIZNS0_43_GLOBAL__N__7cc8d1ed_10_Dropout_cu_0e96ed3819masked_scale_kernelIbddEEvRNS_6TensorERKS4_S7_T1_EUldbE_St5arrayIPcLm3EELi4E23TrivialOffsetCalculatorILi2EjESD_ILi1EjENS0_6memory12LoadWithCastILi2EEENSG_13StoreWithCastILi1EEEEEviT_T0_T2_T3_T4_T5_)
        /*0080*/ 	.word	0x00000023


	//----- nvinfo : EIATTR_FRAME_SIZE
	.align		4
.L_70:
        /*0084*/ 	.byte	0x04, 0x11
        /*0086*/ 	.short	(.L_72 - .L_71)
	.align		4
.L_71:
        /*0088*/ 	.word	index@(_ZN2at6native27unrolled_elementwise_kernelIZNS0_43_GLOBAL__N__7cc8d1ed_10_Dropout_cu_0e96ed3819masked_scale_kernelIbddEEvRNS_6TensorERKS4_S7_T1_EUldbE_St5arrayIPcLm3EELi4E23TrivialOffsetCalculatorILi2EjESD_ILi1EjENS0_6memory12LoadWithCastILi2EEENSG_13StoreWithCastILi1EEEEEviT_T0_T2_T3_T4_T5_)
        /*008c*/ 	.word	0x00000000


	//----- nvinfo : EIATTR_REGCOUNT
	.align		4
.L_72:
        /*0090*/ 	.byte	0x04, 0x2f
        /*0092*/ 	.short	(.L_74 - .L_73)
	.align		4
.L_73:
        /*0094*/ 	.word	index@(_ZN2at6native18elementwise_kernelILi128ELi4EZNS0_15gpu_kernel_implIZNS0_43_GLOBAL__N__7cc8d1ed_10_Dropout_cu_0e96ed3819masked_scale_kernelIbddEEvRNS_6TensorERKS5_S8_T1_EUldbE_EEvRNS_18TensorIteratorBaseERKT_EUliE_EEviS9_)
        /*0098*/ 	.word	0x0000001c


	//----- nvinfo : EIATTR_FRAME_SIZE
	.align		4
.L_74:
        /*009c*/ 	.byte	0x04, 0x11
        /*009e*/ 	.short	(.L_76 - .L_75)
	.align		4
.L_75:
        /*00a0*/ 	.word	index@(_ZN2at6native18elementwise_kernelILi128ELi4EZNS0_15gpu_kernel_implIZNS0_43_GLOBAL__N__7cc8d1ed_10_Dropout_cu_0e96ed3819masked_scale_kernelIbddEEvRNS_6TensorERKS5_S8_T1_EUldbE_EEvRNS_18TensorIteratorBaseERKT_EUliE_EEviS9_)
        /*00a4*/ 	.word	0x00000000


	//----- nvinfo : EIATTR_REGCOUNT
	.align		4
.L_76:
        /*00a8*/ 	.byte	0x04, 0x2f
        /*00aa*/ 	.short	(.L_78 - .L_77)
	.align		4
.L_77:
        /*00ac*/ 	.word	index@(_ZN2at6native29vectorized_elementwise_kernelILi8EZNS0_43_GLOBAL__N__7cc8d1ed_10_Dropout_cu_0e96ed3819masked_scale_kernelIbffEEvRNS_6TensorERKS4_S7_T1_EUlfbE_St5arrayIPcLm3EEEEviT0_S8_)
        /*00b0*/ 	.word	0x00000022


	//----- nvinfo : EIATTR_FRAME_SIZE
	.align		4
.L_78:
        /*00b4*/ 	.byte	0x04, 0x11
        /*00b6*/ 	.short	(.L_80 - .L_79)
	.align		4
.L_79:
        /*00b8*/ 	.word	index@(_ZN2at6native29vectorized_elementwise_kernelILi8EZNS0_43_GLOBAL__N__7cc8d1ed_10_Dropout_cu_0e96ed3819masked_scale_kernelIbffEEvRNS_6TensorERKS4_S7_T1_EUlfbE_St5arrayIPcLm3EEEEviT0_S8_)
        /*00bc*/ 	.word	0x00000000


	//----- nvinfo : EIATTR_REGCOUNT
	.align		4
.L_80:
        /*00c0*/ 	.byte	0x04, 0x2f
        /*00c2*/ 	.short	(.L_82 - .L_81)
	.align		4
.L_81:
        /*00c4*/ 	.word	index@(_ZN2at6native29vectorized_elementwise_kernelILi4EZNS0_43_GLOBAL__N__7cc8d1ed_10_Dropout_cu_0e96ed3819masked_scale_kernelIbffEEvRNS_6TensorERKS4_S7_T1_EUlfbE_St5arrayIPcLm3EEEEviT0_S8_)
        /*00c8*/ 	.word	0x00000022


	//----- nvinfo : EIATTR_FRAME_SIZE
	.align		4
.L_82:
        /*00cc*/ 	.byte	0x04, 0x11
        /*00ce*/ 	.short	(.L_84 - .L_83)
	.align		4
.L_83:
        /*00d0*/ 	.word	index@(_ZN2at6native29vectorized_elementwise_kernelILi4EZNS0_43_GLOBAL__N__7cc8d1ed_10_Dropout_cu_0e96ed3819masked_scale_kernelIbffEEvRNS_6TensorERKS4_S7_T1_EUlfbE_St5arrayIPcLm3EEEEviT0_S8_)
        /*00d4*/ 	.word	0x00000000


	//----- nvinfo : EIATTR_REGCOUNT
	.align		4
.L_84:
        /*00d8*/ 	.byte	0x04, 0x2f
        /*00da*/ 	.short	(.L_86 - .L_85)
	.align		4
.L_85:
        /*00dc*/ 	.word	index@(_ZN2at6native29vectorized_elementwise_kernelILi2EZNS0_43_GLOBAL__N__7cc8d1ed_10_Dropout_cu_0e96ed3819masked_scale_kernelIbffEEvRNS_6TensorERKS4_S7_T1_EUlfbE_St5arrayIPcLm3EEEEviT0_S8_)
        /*00e0*/ 	.word	0x00000022


	//----- nvinfo : EIATTR_FRAME_SIZE
	.align		4
.L_86:
        /*00e4*/ 	.byte	0x04, 0x11
        /*00e6*/ 	.short	(.L_88 - .L_87)
	.align		4
.L_87:
        /*00e8*/ 	.word	index@(_ZN2at6native29vectorized_elementwise_kernelILi2EZNS0_43_GLOBAL__N__7cc8d1ed_10_Dropout_cu_0e96ed3819masked_scale_kernelIbffEEvRNS_6TensorERKS4_S7_T1_EUlfbE_St5arrayIPcLm3EEEEviT0_S8_)
        /*00ec*/ 	.word	0x00000000


	//----- nvinfo : EIATTR_REGCOUNT
	.align		4
.L_88:
        /*00f0*/ 	.byte	0x04, 0x2f
        /*00f2*/ 	.short	(.L_90 - .L_89)
	.align		4
.L_89:
        /*00f4*/ 	.word	index@(_ZN2at6native27unrolled_elementwise_kernelIZNS0_43_GLOBAL__N__7cc8d1ed_10_Dropout_cu_0e96ed3819masked_scale_kernelIbffEEvRNS_6TensorERKS4_S7_T1_EUlfbE_St5arrayIPcLm3EELi4E23TrivialOffsetCalculatorILi2EjESD_ILi1EjENS0_6memory15LoadWithoutCastENSG_16StoreWithoutCastEEEviT_T0_T2_T3_T4_T5_)
        /*00f8*/ 	.word	0x0000001c


	//----- nvinfo : EIATTR_FRAME_SIZE
	.align		4
.L_90:
        /*00fc*/ 	.byte	0x04, 0x11
        /*00fe*/ 	.short	(.L_92 - .L_91)
	.align		4
.L_91:
        /*0100*/ 	.word	index@(_ZN2at6native27unrolled_elementwise_kernelIZNS0_43_GLOBAL__N__7cc8d1ed_10_Dropout_cu_0e96ed3819masked_scale_kernelIbffEEvRNS_6TensorERKS4_S7_T1_EUlfbE_St5arrayIPcLm3EELi4E23TrivialOffsetCalculatorILi2EjESD_ILi1EjENS0_6memory15LoadWithoutCastENSG_16StoreWithoutCastEEEviT_T0_T2_T3_T4_T5_)
        /*0104*/ 	.word	0x00000000


	//----- nvinfo : EIATTR_REGCOUNT
	.align		4
.L_92:
        /*0108*/ 	.byte	0x04, 0x2f
        /*010a*/ 	.short	(.L_94 - .L_93)
	.align		4
.L_93:
        /*010c*/ 	.word	index@(_ZN2at6native18elementwise_kernelILi128ELi2EZNS0_22gpu_kernel_impl_nocastIZNS0_43_GLOBAL__N__7cc8d1ed_10_Dropout_cu_0e96ed3819masked_scale_kernelIbffEEvRNS_6TensorERKS5_S8_T1_EUlfbE_EEvRNS_18TensorIteratorBaseERKT_EUliE_EEviS9_)
        /*0110*/ 	.word	0x00000012


	//----- nvinfo : EIATTR_FRAME_SIZE
	.align		4
.L_94:
        /*0114*/ 	.byte	0x04, 0x11
        /*0116*/ 	.short	(.L_96 - .L_95)
	.align		4
.L_95:
        /*0118*/ 	.word	index@(_ZN2at6native18elementwise_kernelILi128ELi2EZNS0_22gpu_kernel_impl_nocastIZNS0_43_GLOBAL__N__7cc8d1ed_10_Dropout_cu_0e96ed3819masked_scale_kernelIbffEEvRNS_6TensorERKS5_S8_T1_EUlfbE_EEvRNS_18TensorIteratorBaseERKT_EUliE_EEviS9_)
        /*011c*/ 	.word	0x00000000


	//----- nvinfo : EIATTR_REGCOUNT
	.align		4
.L_96:
        /*0120*/ 	.byte	0x04, 0x2f
        /*0122*/ 	.short	(.L_98 - .L_97)
	.align		4
.L_97:
        /*0124*/ 	.word	index@(_ZN2at6native27unrolled_elementwise_kernelIZNS0_43_GLOBAL__N__7cc8d1ed_10_Dropout_cu_0e96ed3819masked_scale_kernelIbffEEvRNS_6TensorERKS4_S7_T1_EUlfbE_St5arrayIPcLm3EELi4E23TrivialOffsetCalculatorILi2EjESD_ILi1EjENS0_6memory12LoadWithCastILi2EEENSG_13StoreWithCastILi1EEEEEviT_T0_T2_T3_T4_T5_)
        /*0128*/ 	.word	0x0000001e


	//----- nvinfo : EIATTR_FRAME_SIZE
	.align		4
.L_98:
        /*012c*/ 	.byte	0x04, 0x11
        /*012e*/ 	.short	(.L_100 - .L_99)
	.align		4
.L_99:
        /*0130*/ 	.word	index@(_ZN2at6native27unrolled_elementwise_kernelIZNS0_43_GLOBAL__N__7cc8d1ed_10_Dropout_cu_0e96ed3819masked_scale_kernelIbffEEvRNS_6TensorERKS4_S7_T1_EUlfbE_St5arrayIPcLm3EELi4E23TrivialOffsetCalculatorILi2EjESD_ILi1EjENS0_6memory12LoadWithCastILi2EEENSG_13StoreWithCastILi1EEEEEviT_T0_T2_T3_T4_T5_)
        /*0134*/ 	.word	0x00000000


	//----- nvinfo : EIATTR_REGCOUNT
	.align		4
.L_100:
        /*0138*/ 	.byte	0x04, 0x2f
        /*013a*/ 	.short	(.L_102 - .L_101)
	.align		4
.L_101:
        /*013c*/ 	.word	index@(_ZN2at6native18elementwise_kernelILi128ELi4EZNS0_15gpu_kernel_implIZNS0_43_GLOBAL__N__7cc8d1ed_10_Dropout_cu_0e96ed3819masked_scale_kernelIbffEEvRNS_6TensorERKS5_S8_T1_EUlfbE_EEvRNS_18TensorIteratorBaseERKT_EUliE_EEviS9_)
        /*0140*/ 	.word	0x0000001a


	//----- nvinfo : EIATTR_FRAME_SIZE
	.align		4
.L_102:
        /*0144*/ 	.byte	0x04, 0x11
        /*0146*/ 	.short	(.L_104 - .L_103)
	.align		4
.L_103:
        /*0148*/ 	.word	index@(_ZN2at6native18elementwise_kernelILi128ELi4EZNS0_15gpu_kernel_implIZNS0_43_GLOBAL__N__7cc8d1ed_10_Dropout_cu_0e96ed3819masked_scale_kernelIbffEEvRNS_6TensorERKS5_S8_T1_EUlfbE_EEvRNS_18TensorIteratorBaseERKT_EUliE_EEviS9_)
        /*014c*/ 	.word	0x00000000


	//----- nvinfo : EIATTR_REGCOUNT
	.align		4
.L_104:
        /*0150*/ 	.byte	0x04, 0x2f
        /*0152*/ 	.short	(.L_106 - .L_105)
	.align		4
.L_105:
        /*0154*/ 	.word	index@(_ZN2at6native29vectorized_elementwise_kernelILi8EZNS0_43_GLOBAL__N__7cc8d1ed_10_Dropout_cu_0e96ed3819masked_scale_kernelIbN3c104HalfEfEEvRNS_6TensorERKS6_S9_T1_EUlS5_bE_St5arrayIPcLm3EEEEviT0_SA_)
        /*0158*/ 	.word	0x00000028


	//----- nvinfo : EIATTR_FRAME_SIZE
	.align		4
.L_106:
        /*015c*/ 	.byte	0x04, 0x11
        /*015e*/ 	.short	(.L_108 - .L_107)
	.align		4
.L_107:
        /*0160*/ 	.word	index@(_ZN2at6native29vectorized_elementwise_kernelILi8EZNS0_43_GLOBAL__N__7cc8d1ed_10_Dropout_cu_0e96ed3819masked_scale_kernelIbN3c104HalfEfEEvRNS_6TensorERKS6_S9_T1_EUlS5_bE_St5arrayIPcLm3EEEEviT0_SA_)
        /*0164*/ 	.word	0x00000000


	//----- nvinfo : EIATTR_REGCOUNT
	.align		4
.L_108:
        /*0168*/ 	.byte	0x04, 0x2f
        /*016a*/ 	.short	(.L_110 - .L_109)
	.align		4
.L_109:
        /*016c*/ 	.word	index@(_ZN2at6native29vectorized_elementwise_kernelILi4EZNS0_43_GLOBAL__N__7cc8d1ed_10_Dropout_cu_0e96ed3819masked_scale_kernelIbN3c104HalfEfEEvRNS_6TensorERKS6_S9_T1_EUlS5_bE_St5arrayIPcLm3EEEEviT0_SA_)
        /*0170*/ 	.word	0x00000028


	//----- nvinfo : EIATTR_FRAME_SIZE
	.align		4
.L_110:
        /*0174*/ 	.byte	0x04, 0x11
        /*0176*/ 	.short	(.L_112 - .L_111)
	.align		4
.L_111:
        /*0178*/ 	.word	index@(_ZN2at6native29vectorized_elementwise_kernelILi4EZNS0_43_GLOBAL__N__7cc8d1ed_10_Dropout_cu_0e96ed3819masked_scale_kernelIbN3c104HalfEfEEvRNS_6TensorERKS6_S9_T1_EUlS5_bE_St5arrayIPcLm3EEEEviT0_SA_)
        /*017c*/ 	.word	0x00000000


	//----- nvinfo : EIATTR_REGCOUNT
	.align		4
.L_112:
        /*0180*/ 	.byte	0x04, 0x2f
        /*0182*/ 	.short	(.L_114 - .L_113)
	.align		4
.L_113:
        /*0184*/ 	.word	index@(_ZN2at6native29vectorized_elementwise_kernelILi2EZNS0_43_GLOBAL__N__7cc8d1ed_10_Dropout_cu_0e96ed3819masked_scale_kernelIbN3c104HalfEfEEvRNS_6TensorERKS6_S9_T1_EUlS5_bE_St5arrayIPcLm3EEEEviT0_SA_)
        /*0188*/ 	.word	0x00000028


	//----- nvinfo : EIATTR_FRAME_SIZE
	.align		4
.L_114:
        /*018c*/ 	.byte	0x04, 0x11
        /*018e*/ 	.short	(.L_116 - .L_115)
	.align		4
.L_115:
        /*0190*/ 	.word	index@(_ZN2at6native29vectorized_elementwise_kernelILi2EZNS0_43_GLOBAL__N__7cc8d1ed_10_Dropout_cu_0e96ed3819masked_scale_kernelIbN3c104HalfEfEEvRNS_6TensorERKS6_S9_T1_EUlS5_bE_St5arrayIPcLm3EEEEviT0_SA_)
        /*0194*/ 	.word	0x00000000


	//----- nvinfo : EIATTR_REGCOUNT
	.align		4
.L_116:
        /*0198*/ 	.byte	0x04, 0x2f
        /*019a*/ 	.short	(.L_118 - .L_117)
	.align		4
.L_117:
        /*019c*/ 	.word	index@(_ZN2at6native27unrolled_elementwise_kernelIZNS0_43_GLOBAL__N__7cc8d1ed_10_Dropout_cu_0e96ed3819masked_scale_kernelIbN3c104HalfEfEEvRNS_6TensorERKS6_S9_T1_EUlS5_bE_St5arrayIPcLm3EELi4E23TrivialOffsetCalculatorILi2EjESF_ILi1EjENS0_6memory15LoadWithoutCastENSI_16StoreWithoutCastEEEviT_T0_T2_T3_T4_T5_)
        /*01a0*/ 	.word	0x0000001c


	//----- nvinfo : EIATTR_FRAME_SIZE
	.align		4
.L_118:
        /*01a4*/ 	.byte	0x04, 0x11
        /*01a6*/ 	.short	(.L_120 - .L_119)
	.align		4
.L_119:
        /*01a8*/ 	.word	index@(_ZN2at6native27unrolled_elementwise_kernelIZNS0_43_GLOBAL__N__7cc8d1ed_10_Dropout_cu_0e96ed3819masked_scale_kernelIbN3c104HalfEfEEvRNS_6TensorERKS6_S9_T1_EUlS5_bE_St5arrayIPcLm3EELi4E23TrivialOffsetCalculatorILi2EjESF_ILi1EjENS0_6memory15LoadWithoutCastENSI_16StoreWithoutCastEEEviT_T0_T2_T3_T4_T5_)
        /*01ac*/ 	.word	0x00000000


	//----- nvinfo : EIATTR_REGCOUNT
	.align		4
.L_120:
        /*01b0*/ 	.byte	0x04, 0x2f
        /*01b2*/ 	.short	(.L_122 - .L_121)
	.align		4
.L_121:
        /*01b4*/ 	.word	index@(_ZN2at6native18elementwise_kernelILi128ELi4EZNS0_22gpu_kernel_impl_nocastIZNS0_43_GLOBAL__N__7cc8d1ed_10_Dropout_cu_0e96ed3819masked_scale_kernelIbN3c104HalfEfEEvRNS_6TensorERKS7_SA_T1_EUlS6_bE_EEvRNS_18TensorIteratorBaseERKT_EUliE_EEviSB_)
        /*01b8*/ 	.word	0x00000012


	//----- nvinfo : EIATTR_FRAME_SIZE
	.align		4
.L_122:
        /*01bc*/ 	.byte	0x04, 0x11
        /*01be*/ 	.short	(.L_124 - .L_123)
	.align		4
.L_123:
        /*01c0*/ 	.word	index@(_ZN2at6native18elementwise_kernelILi128ELi4EZNS0_22gpu_kernel_impl_nocastIZNS0_43_GLOBAL__N__7cc8d1ed_10_Dropout_cu_0e96ed3819masked_scale_kernelIbN3c104HalfEfEEvRNS_6TensorERKS7_SA_T1_EUlS6_bE_EEvRNS_18TensorIteratorBaseERKT_EUliE_EEviSB_)
        /*01c4*/ 	.word	0x00000000


	//----- nvinfo : EIATTR_REGCOUNT
	.align		4
.L_124:
        /*01c8*/ 	.byte	0x04, 0x2f
        /*01ca*/ 	.short	(.L_126 - .L_125)
	.align		4
.L_125:
        /*01cc*/ 	.word	index@(_ZN2at6native27unrolled_elementwise_kernelIZNS0_43_GLOBAL__N__7cc8d1ed_10_Dropout_cu_0e96ed3819masked_scale_kernelIbN3c104HalfEfEEvRNS_6TensorERKS6_S9_T1_EUlS5_bE_St5arrayIPcLm3EELi4E23TrivialOffsetCalculatorILi2EjESF_ILi1EjENS0_6memory12LoadWithCastILi2EEENSI_13StoreWithCastILi1EEEEEviT_T0_T2_T3_T4_T5_)
        /*01d0*/ 	.word	0x0000001e


	//----- nvinfo : EIATTR_FRAME_SIZE
	.align		4
.L_126:
        /*01d4*/ 	.byte	0x04, 0x11
        /*01d6*/ 	.short	(.L_128 - .L_127)
	.align		4
.L_127:
        /*01d8*/ 	.word	index@(_ZN2at6native27unrolled_elementwise_kernelIZNS0_43_GLOBAL__N__7cc8d1ed_10_Dropout_cu_0e96ed3819masked_scale_kernelIbN3c104HalfEfEEvRNS_6TensorERKS6_S9_T1_EUlS5_bE_St5arrayIPcLm3EELi4E23TrivialOffsetCalculatorILi2EjESF_ILi1EjENS0_6memory12LoadWithCastILi2EEENSI_13StoreWithCastILi1EEEEEviT_T0_T2_T3_T4_T5_)
        /*01dc*/ 	.word	0x00000000


	//----- nvinfo : EIATTR_REGCOUNT
	.align		4
.L_128:
        /*01e0*/ 	.byte	0x04, 0x2f
        /*01e2*/ 	.short	(.L_130 - .L_129)
	.align		4
.L_129:
        /*01e4*/ 	.word	index@(_ZN2at6native18elementwise_kernelILi128ELi4EZNS0_15gpu_kernel_implIZNS0_43_GLOBAL__N__7cc8d1ed_10_Dropout_cu_0e96ed3819masked_scale_kernelIbN3c104HalfEfEEvRNS_6TensorERKS7_SA_T1_EUlS6_bE_EEvRNS_18TensorIteratorBaseERKT_EUliE_EEviSB_)
        /*01e8*/ 	.word	0x0000001a


	//----- nvinfo : EIATTR_FRAME_SIZE
	.align		4
.L_130:
        /*01ec*/ 	.byte	0x04, 0x11
        /*01ee*/ 	.short	(.L_132 - .L_131)
	.align		4
.L_131:
        /*01f0*/ 	.word	index@(_ZN2at6native18elementwise_kernelILi128ELi4EZNS0_15gpu_kernel_implIZNS0_43_GLOBAL__N__7cc8d1ed_10_Dropout_cu_0e96ed3819masked_scale_kernelIbN3c104HalfEfEEvRNS_6TensorERKS7_SA_T1_EUlS6_bE_EEvRNS_18TensorIteratorBaseERKT_EUliE_EEviSB_)
        /*01f4*/ 	.word	0x00000000


	//----- nvinfo : EIATTR_REGCOUNT
	.align		4
.L_132:
        /*01f8*/ 	.byte	0x04, 0x2f
        /*01fa*/ 	.short	(.L_134 - .L_133)
	.align		4
.L_133:
        /*01fc*/ 	.word	index@(_ZN2at6native29vectorized_elementwise_kernelILi8EZNS0_43_GLOBAL__N__7cc8d1ed_10_Dropout_cu_0e96ed3819masked_scale_kernelIbN3c108BFloat16EfEEvRNS_6TensorERKS6_S9_T1_EUlS5_bE_St5arrayIPcLm3EEEEviT0_SA_)
        /*0200*/ 	.word	0x00000028


	//----- nvinfo : EIATTR_FRAME_SIZE
	.align		4
.L_134:
        /*0204*/ 	.byte	0x04, 0x11
        /*0206*/ 	.short	(.L_136 - .L_135)
	.align		4
.L_135:
        /*0208*/ 	.word	index@(_ZN2at6native29vectorized_elementwise_kernelILi8EZNS0_43_GLOBAL__N__7cc8d1ed_10_Dropout_cu_0e96ed3819masked_scale_kernelIbN3c108BFloat16EfEEvRNS_6TensorERKS6_S9_T1_EUlS5_bE_St5arrayIPcLm3EEEEviT0_SA_)
        /*020c*/ 	.word	0x00000000


	//----- nvinfo : EIATTR_REGCOUNT
	.align		4
.L_136:
        /*0210*/ 	.byte	0x04, 0x2f
        /*0212*/ 	.short	(.L_138 - .L_137)
	.align		4
.L_137:
        /*0214*/ 	.word	index@(_ZN2at6native29vectorized_elementwise_kernelILi4EZNS0_43_GLOBAL__N__7cc8d1ed_10_Dropout_cu_0e96ed3819masked_scale_kernelIbN3c108BFloat16EfEEvRNS_6TensorERKS6_S9_T1_EUlS5_bE_St5arrayIPcLm3EEEEviT0_SA_)
        /*0218*/ 	.word	0x00000028


	//----- nvinfo : EIATTR_FRAME_SIZE
	.align		4
.L_138:
        /*021c*/ 	.byte	0x04, 0x11
        /*021e*/ 	.short	(.L_140 - .L_139)
	.align		4
.L_139:
        /*0220*/ 	.word	index@(_ZN2at6native29vectorized_elementwise_kernelILi4EZNS0_43_GLOBAL__N__7cc8d1ed_10_Dropout_cu_0e96ed3819masked_scale_kernelIbN3c108BFloat16EfEEvRNS_6TensorERKS6_S9_T1_EUlS5_bE_St5arrayIPcLm3EEEEviT0_SA_)
        /*0224*/ 	.word	0x00000000


	//----- nvinfo : EIATTR_REGCOUNT
	.align		4
.L_140:
        /*0228*/ 	.byte	0x04, 0x2f
        /*022a*/ 	.short	(.L_142 - .L_141)
	.align		4
.L_141:
        /*022c*/ 	.word	index@(_ZN2at6native29vectorized_elementwise_kernelILi2EZNS0_43_GLOBAL__N__7cc8d1ed_10_Dropout_cu_0e96ed3819masked_scale_kernelIbN3c108BFloat16EfEEvRNS_6TensorERKS6_S9_T1_EUlS5_bE_St5arrayIPcLm3EEEEviT0_SA_)
        /*0230*/ 	.word	0x00000028


	//----- nvinfo : EIATTR_FRAME_SIZE
	.align		4
.L_142:
        /*0234*/ 	.byte	0x04, 0x11
        /*0236*/ 	.short	(.L_144 - .L_143)
	.align		4
.L_143:
        /*0238*/ 	.word	index@(_ZN2at6native29vectorized_elementwise_kernelILi2EZNS0_43_GLOBAL__N__7cc8d1ed_10_Dropout_cu_0e96ed3819masked_scale_kernelIbN3c108BFloat16EfEEvRNS_6TensorERKS6_S9_T1_EUlS5_bE_St5arrayIPcLm3EEEEviT0_SA_)
        /*023c*/ 	.word	0x00000000


	//----- nvinfo : EIATTR_REGCOUNT
	.align		4
.L_144:
        /*0240*/ 	.byte	0x04, 0x2f
        /*0242*/ 	.short	(.L_146 - .L_145)
	.align		4
.L_145:
        /*0244*/ 	.word	index@(_ZN2at6native27unrolled_elementwise_kernelIZNS0_43_GLOBAL__N__7cc8d1ed_10_Dropout_cu_0e96ed3819masked_scale_kernelIbN3c108BFloat16EfEEvRNS_6TensorERKS6_S9_T1_EUlS5_bE_St5arrayIPcLm3EELi4E23TrivialOffsetCalculatorILi2EjESF_ILi1EjENS0_6memory15LoadWithoutCastENSI_16StoreWithoutCastEEEviT_T0_T2_T3_T4_T5_)
        /*0248*/ 	.word	0x0000001c


	//----- nvinfo : EIATTR_FRAME_SIZE
	.align		4
.L_146:
        /*024c*/ 	.byte	0x04, 0x11
        /*024e*/ 	.short	(.L_148 - .L_147)
	.align		4
.L_147:
        /*0250*/ 	.word	index@(_ZN2at6native27unrolled_elementwise_kernelIZNS0_43_GLOBAL__N__7cc8d1ed_10_Dropout_cu_0e96ed3819masked_scale_kernelIbN3c108BFloat16EfEEvRNS_6TensorERKS6_S9_T1_EUlS5_bE_St5arrayIPcLm3EELi4E23TrivialOffsetCalculatorILi2EjESF_ILi1EjENS0_6memory15LoadWithoutCastENSI_16StoreWithoutCastEEEviT_T0_T2_T3_T4_T5_)
        /*0254*/ 	.word	0x00000000


	//----- nvinfo : EIATTR_REGCOUNT
	.align		4
.L_148:
        /*0258*/ 	.byte	0x04, 0x2f
        /*025a*/ 	.short	(.L_150 - .L_149)
	.align		4
.L_149:
        /*025c*/ 	.word	index@(_ZN2at6native18elementwise_kernelILi128ELi4EZNS0_22gpu_kernel_impl_nocastIZNS0_43_GLOBAL__N__7cc8d1ed_10_Dropout_cu_0e96ed3819masked_scale_kernelIbN3c108BFloat16EfEEvRNS_6TensorERKS7_SA_T1_EUlS6_bE_EEvRNS_18TensorIteratorBaseERKT_EUliE_EEviSB_)
        /*0260*/ 	.word	0x00000012


	//----- nvinfo : EIATTR_FRAME_SIZE
	.align		4
.L_150:
        /*0264*/ 	.byte	0x04, 0x11
        /*0266*/ 	.short	(.L_152 - .L_151)
	.align		4
.L_151:
        /*0268*/ 	.word	index@(_ZN2at6native18elementwise_kernelILi128ELi4EZNS0_22gpu_kernel_impl_nocastIZNS0_43_GLOBAL__N__7cc8d1ed_10_Dropout_cu_0e96ed3819masked_scale_kernelIbN3c108BFloat16EfEEvRNS_6TensorERKS7_SA_T1_EUlS6_bE_EEvRNS_18TensorIteratorBaseERKT_EUliE_EEviSB_)
        /*026c*/ 	.word	0x00000000


	//----- nvinfo : EIATTR_REGCOUNT
	.align		4
.L_152:
        /*0270*/ 	.byte	0x04, 0x2f
        /*0272*/ 	.short	(.L_154 - .L_153)
	.align		4
.L_153:
        /*0274*/ 	.word	index@(_ZN2at6native27unrolled_elementwise_kernelIZNS0_43_GLOBAL__N__7cc8d1ed_10_Dropout_cu_0e96ed3819masked_scale_kernelIbN3c108BFloat16EfEEvRNS_6TensorERKS6_S9_T1_EUlS5_bE_St5arrayIPcLm3EELi4E23TrivialOffsetCalculatorILi2EjESF_ILi1EjENS0_6memory12LoadWithCastILi2EEENSI_13StoreWithCastILi1EEEEEviT_T0_T2_T3_T4_T5_)
        /*0278*/ 	.word	0x0000001e


	//----- nvinfo : EIATTR_FRAME_SIZE
	.align		4
.L_154:
        /*027c*/ 	.byte	0x04, 0x11
        /*027e*/ 	.short	(.L_156 - .L_155)
	.align		4
.L_155:
        /*0280*/ 	.word	index@(_ZN2at6native27unrolled_elementwise_kernelIZNS0_43_GLOBAL__N__7cc8d1ed_10_Dropout_cu_0e96ed3819masked_scale_kernelIbN3c108BFloat16EfEEvRNS_6TensorERKS6_S9_T1_EUlS5_bE_St5arrayIPcLm3EELi4E23TrivialOffsetCalculatorILi2EjESF_ILi1EjENS0_6memory12LoadWithCastILi2EEENSI_13StoreWithCastILi1EEEEEviT_T0_T2_T3_T4_T5_)
        /*0284*/ 	.word	0x00000000


	//----- nvinfo : EIATTR_REGCOUNT
	.align		4
.L_156:
        /*0288*/ 	.byte	0x04, 0x2f
        /*028a*/ 	.short	(.L_158 - .L_157)
	.align		4
.L_157:
        /*028c*/ 	.word	index@(_ZN2at6native18elementwise_kernelILi128ELi4EZNS0_15gpu_kernel_implIZNS0_43_GLOBAL__N__7cc8d1ed_10_Dropout_cu_0e96ed3819masked_scale_kernelIbN3c108BFloat16EfEEvRNS_6TensorERKS7_SA_T1_EUlS6_bE_EEvRNS_18TensorIteratorBaseERKT_EUliE_EEviSB_)
        /*0290*/ 	.word	0x0000001a


	//----- nvinfo : EIATTR_FRAME_SIZE
	.align		4
.L_158:
        /*0294*/ 	.byte	0x04, 0x11
        /*0296*/ 	.short	(.L_160 - .L_159)
	.align		4
.L_159:
        /*0298*/ 	.word	index@(_ZN2at6native18elementwise_kernelILi128ELi4EZNS0_15gpu_kernel_implIZNS0_43_GLOBAL__N__7cc8d1ed_10_Dropout_cu_0e96ed3819masked_scale_kernelIbN3c108BFloat16EfEEvRNS_6TensorERKS7_SA_T1_EUlS6_bE_EEvRNS_18TensorIteratorBaseERKT_EUliE_EEviSB_)
        /*029c*/ 	.word	0x00000000


	//----- nvinfo : EIATTR_REGCOUNT
	.align		4
.L_160:
        /*02a0*/ 	.byte	0x04, 0x2f
        /*02a2*/ 	.short	(.L_162 - .L_161)
	.align		4
.L_161:
        /*02a4*/ 	.word	index@(_ZN2at6native29vectorized_elementwise_kernelILi8EZNS0_43_GLOBAL__N__7cc8d1ed_10_Dropout_cu_0e96ed3819masked_scale_kernelIhddEEvRNS_6TensorERKS4_S7_T1_EUldhE_St5arrayIPcLm3EEEEviT0_S8_)
        /*02a8*/ 	.word	0x00000020


	//----- nvinfo : EIATTR_FRAME_SIZE
	.align		4
.L_162:
        /*02ac*/ 	.byte	0x04, 0x11
        /*02ae*/ 	.short	(.L_164 - .L_163)
	.align		4
.L_163:
        /*02b0*/ 	.word	index@(_ZN2at6native29vectorized_elementwise_kernelILi8EZNS0_43_GLOBAL__N__7cc8d1ed_10_Dropout_cu_0e96ed3819masked_scale_kernelIhddEEvRNS_6TensorERKS4_S7_T1_EUldhE_St5arrayIPcLm3EEEEviT0_S8_)
        /*02b4*/ 	.word	0x00000000


	//----- nvinfo : EIATTR_REGCOUNT
	.align		4
.L_164:
        /*02b8*/ 	.byte	0x04, 0x2f
        /*02ba*/ 	.short	(.L_166 - .L_165)
	.align		4
.L_165:
        /*02bc*/ 	.word	index@(_ZN2at6native29vectorized_elementwise_kernelILi4EZNS0_43_GLOBAL__N__7cc8d1ed_10_Dropout_cu_0e96ed3819masked_scale_kernelIhddEEvRNS_6TensorERKS4_S7_T1_EUldhE_St5arrayIPcLm3EEEEviT0_S8_)
        /*02c0*/ 	.word	0x00000020


	//----- nvinfo : EIATTR_FRAME_SIZE
	.align		4
.L_166:
        /*02c4*/ 	.byte	0x04, 0x11
        /*02c6*/ 	.short	(.L_168 - .L_167)
	.align		4
.L_167:
        /*02c8*/ 	.word	index@(_ZN2at6native29vectorized_elementwise_kernelILi4EZNS0_43_GLOBAL__N__7cc8d1ed_10_Dropout_cu_0e96ed3819masked_scale_kernelIhddEEvRNS_6TensorERKS4_S7_T1_EUldhE_St5arrayIPcLm3EEEEviT0_S8_)
        /*02cc*/ 	.word	0x00000000


	//----- nvinfo : EIATTR_REGCOUNT
	.align		4
.L_168:
        /*02d0*/ 	.byte	0x04, 0x2f
        /*02d2*/ 	.short	(.L_170 - .L_169)
	.align		4
.L_169:
        /*02d4*/ 	.word	index@(_ZN2at6native29vectorized_elementwise_kernelILi2EZNS0_43_GLOBAL__N__7cc8d1ed_10_Dropout_cu_0e96ed3819masked_scale_kernelIhddEEvRNS_6TensorERKS4_S7_T1_EUldhE_St5arrayIPcLm3EEEEviT0_S8_)
        /*02d8*/ 	.word	0x00000020


	//----- nvinfo : EIATTR_FRAME_SIZE
	.align		4
.L_170:
        /*02dc*/ 	.byte	0x04, 0x11
        /*02de*/ 	.short	(.L_172 - .L_171)
	.align		4
.L_171:
        /*02e0*/ 	.word	index@(_ZN2at6native29vectorized_elementwise_kernelILi2EZNS0_43_GLOBAL__N__7cc8d1ed_10_Dropout_cu_0e96ed3819masked_scale_kernelIhddEEvRNS_6TensorERKS4_S7_T1_EUldhE_St5arrayIPcLm3EEEEviT0_S8_)
        /*02e4*/ 	.word	0x00000000


	//----- nvinfo : EIATTR_REGCOUNT
	.align		4
.L_172:
        /*02e8*/ 	.byte	0x04, 0x2f
        /*02ea*/ 	.short	(.L_174 - .L_173)
	.align		4
.L_173:
        /*02ec*/ 	.word	index@(_ZN2at6native27unrolled_elementwise_kernelIZNS0_43_GLOBAL__N__7cc8d1ed_10_Dropout_cu_0e96ed3819masked_scale_kernelIhddEEvRNS_6TensorERKS4_S7_T1_EUldhE_St5arrayIPcLm3EELi4E23TrivialOffsetCalculatorILi2EjESD_ILi1EjENS0_6memory15LoadWithoutCastENSG_16StoreWithoutCastEEEviT_T0_T2_T3_T4_T5_)
        /*02f0*/ 	.word	0x00000020


	//----- nvinfo : EIATTR_FRAME_SIZE
	.align		4
.L_174:
        /*02f4*/ 	.byte	0x04, 0x11
        /*02f6*/ 	.short	(.L_176 - .L_175)
	.align		4
.L_175:
        /*02f8*/ 	.word	index@(_ZN2at6native27unrolled_elementwise_kernelIZNS0_43_GLOBAL__N__7cc8d1ed_10_Dropout_cu_0e96ed3819masked_scale_kernelIhddEEvRNS_6TensorERKS4_S7_T1_EUldhE_St5arrayIPcLm3EELi4E23TrivialOffsetCalculatorILi2EjESD_ILi1EjENS0_6memory15LoadWithoutCastENSG_16StoreWithoutCastEEEviT_T0_T2_T3_T4_T5_)
        /*02fc*/ 	.word	0x00000000


	//----- nvinfo : EIATTR_REGCOUNT
	.align		4
.L_176:
        /*0300*/ 	.byte	0x04, 0x2f
        /*0302*/ 	.short	(.L_178 - .L_177)
	.align		4
.L_177:
        /*0304*/ 	.word	index@(_ZN2at6native18elementwise_kernelILi128ELi2EZNS0_22gpu_kernel_impl_nocastIZNS0_43_GLOBAL__N__7cc8d1ed_10_Dropout_cu_0e96ed3819masked_scale_kernelIhddEEvRNS_6TensorERKS5_S8_T1_EUldhE_EEvRNS_18TensorIteratorBaseERKT_EUliE_EEviS9_)
        /*0308*/ 	.word	0x00000012


	//----- nvinfo : EIATTR_FRAME_SIZE
	.align		4
.L_178:
        /*030c*/ 	.byte	0x04, 0x11
        /*030e*/ 	.short	(.L_180 - .L_179)
	.align		4
.L_179:
        /*0310*/ 	.word	index@(_ZN2at6native18elementwise_kernelILi128ELi2EZNS0_22gpu_kernel_impl_nocastIZNS0_43_GLOBAL__N__7cc8d1ed_10_Dropout_cu_0e96ed3819masked_scale_kernelIhddEEvRNS_6TensorERKS5_S8_T1_EUldhE_EEvRNS_18TensorIteratorBaseERKT_EUliE_EEviS9_)
        /*0314*/ 	.word	0x00000000


	//----- nvinfo : EIATTR_REGCOUNT
	.align		4
.L_180:
        /*0318*/ 	.byte	0x04, 0x2f
        /*031a*/ 	.short	(.L_182 - .L_181)
	.align		4
.L_181:
        /*031c*/ 	.word	index@(_ZN2at6native27unrolled_elementwise_kernelIZNS0_43_GLOBAL__N__7cc8d1ed_10_Dropout_cu_0e96ed3819masked_scale_kernelIhddEEvRNS_6TensorERKS4_S7_T1_EUldhE_St5arrayIPcLm3EELi4E23TrivialOffsetCalculatorILi2EjESD_ILi1EjENS0_6memory12LoadWithCastILi2EEENSG_13StoreWithCastILi1EEEEEviT_T0_T2_T3_T4_T5_)
        /*0320*/ 	.word	0x00000024


	//----- nvinfo : EIATTR_FRAME_SIZE
	.align		4
.L_182:
        /*0324*/ 	.byte	0x04, 0x11
        /*0326*/ 	.short	(.L_184 - .L_183)
	.align		4
.L_183:
        /*0328*/ 	.word	index@(_ZN2at6native27unrolled_elementwise_kernelIZNS0_43_GLOBAL__N__7cc8d1ed_10_Dropout_cu_0e96ed3819masked_scale_kernelIhddEEvRNS_6TensorERKS4_S7_T1_EUldhE_St5arrayIPcLm3EELi4E23TrivialOffsetCalculatorILi2EjESD_ILi1EjENS0_6memory12LoadWithCastILi2EEENSG_13StoreWithCastILi1EEEEEviT_T0_T2_T3_T4_T5_)
        /*032c*/ 	.word	0x00000000


	//----- nvinfo : EIATTR_REGCOUNT
	.align		4
.L_184:
        /*0330*/ 	.byte	0x04, 0x2f
        /*0332*/ 	.short	(.L_186 - .L_185)
	.align		4
.L_185:
        /*0334*/ 	.word	index@(_ZN2at6native18elementwise_kernelILi128ELi4EZNS0_15gpu_kernel_implIZNS0_43_GLOBAL__N__7cc8d1ed_10_Dropout_cu_0e96ed3819masked_scale_kernelIhddEEvRNS_6TensorERKS5_S8_T1_EUldhE_EEvRNS_18TensorIteratorBaseERKT_EUliE_EEviS9_)
        /*0338*/ 	.word	0x0000001c


	//----- nvinfo : EIATTR_FRAME_SIZE
	.align		4
.L_186:
        /*033c*/ 	.byte	0x04, 0x11
        /*033e*/ 	.short	(.L_188 - .L_187)
	.align		4
.L_187:
        /*0340*/ 	.word	index@(_ZN2at6native18elementwise_kernelILi128ELi4EZNS0_15gpu_kernel_implIZNS0_43_GLOBAL__N__7cc8d1ed_10_Dropout_cu_0e96ed3819masked_scale_kernelIhddEEvRNS_6TensorERKS5_S8_T1_EUldhE_EEvRNS_18TensorIteratorBaseERKT_EUliE_EEviS9_)
        /*0344*/ 	.word	0x00000000


	//----- nvinfo : EIATTR_REGCOUNT
	.align		4
.L_188:
        /*0348*/ 	.byte	0x04, 0x2f
        /*034a*/ 	.short	(.L_190 - .L_189)
	.align		4
.L_189:
        /*034c*/ 	.word	index@(_ZN2at6native29vectorized_elementwise_kernelILi8EZNS0_43_GLOBAL__N__7cc8d1ed_10_Dropout_cu_0e96ed3819masked_scale_kernelIhffEEvRNS_6TensorERKS4_S7_T1_EUlfhE_St5arrayIPcLm3EEEEviT0_S8_)
        /*0350*/ 	.word	0x00000022


	//----- nvinfo : EIATTR_FRAME_SIZE
	.align		4
.L_190:
        /*0354*/ 	.byte	0x04, 0x11
        /*0356*/ 	.short	(.L_192 - .L_191)
	.align		4
.L_191:
        /*0358*/ 	.word	index@(_ZN2at6native29vectorized_elementwise_kernelILi8EZNS0_43_GLOBAL__N__7cc8d1ed_10_Dropout_cu_0e96ed3819masked_scale_kernelIhffEEvRNS_6TensorERKS4_S7_T1_EUlfhE_St5arrayIPcLm3EEEEviT0_S8_)
        /*035c*/ 	.word	0x00000000


	//----- nvinfo : EIATTR_REGCOUNT
	.align		4
.L_192:
        /*0360*/ 	.byte	0x04, 0x2f
        /*0362*/ 	.short	(.L_194 - .L_193)
	.align		4
.L_193:
        /*0364*/ 	.word	index@(_ZN2at6native29vectorized_elementwise_kernelILi4EZNS0_43_GLOBAL__N__7cc8d1ed_10_Dropout_cu_0e96ed3819masked_scale_kernelIhffEEvRNS_6TensorERKS4_S7_T1_EUlfhE_St5arrayIPcLm3EEEEviT0_S8_)
        /*0368*/ 	.word	0x00000022


	//----- nvinfo : EIATTR_FRAME_SIZE
	.align		4
.L_194:
        /*036c*/ 	.byte	0x04, 0x11
        /*036e*/ 	.short	(.L_196 - .L_195)
	.align		4
.L_195:
        /*0370*/ 	.word	index@(_ZN2at6native29vectorized_elementwise_kernelILi4EZNS0_43_GLOBAL__N__7cc8d1ed_10_Dropout_cu_0e96ed3819masked_scale_kernelIhffEEvRNS_6TensorERKS4_S7_T1_EUlfhE_St5arrayIPcLm3EEEEviT0_S8_)
        /*0374*/ 	.word	0x00000000


	//----- nvinfo : EIATTR_REGCOUNT
	.align		4
.L_196:
        /*0378*/ 	.byte	0x04, 0x2f
        /*037a*/ 	.short	(.L_198 - .L_197)
	.align		4
.L_197:
        /*037c*/ 	.word	index@(_ZN2at6native29vectorized_elementwise_kernelILi2EZNS0_43_GLOBAL__N__7cc8d1ed_10_Dropout_cu_0e96ed3819masked_scale_kernelIhffEEvRNS_6TensorERKS4_S7_T1_EUlfhE_St5arrayIPcLm3EEEEviT0_S8_)
        /*0380*/ 	.word	0x00000022


	//----- nvinfo : EIATTR_FRAME_SIZE
	.align		4
.L_198:
        /*0384*/ 	.byte	0x04, 0x11
        /*0386*/ 	.short	(.L_200 - .L_199)
	.align		4
.L_199:
        /*0388*/ 	.word	index@(_ZN2at6native29vectorized_elementwise_kernelILi2EZNS0_43_GLOBAL__N__7cc8d1ed_10_Dropout_cu_0e96ed3819masked_scale_kernelIhffEEvRNS_6TensorERKS4_S7_T1_EUlfhE_St5arrayIPcLm3EEEEviT0_S8_)
        /*038c*/ 	.word	0x00000000


	//----- nvinfo : EIATTR_REGCOUNT
	.align		4
.L_200:
        /*0390*/ 	.byte	0x04, 0x2f
        /*0392*/ 	.short	(.L_202 - .L_201)
	.align		4
.L_201:
        /*0394*/ 	.word	index@(_ZN2at6native27unrolled_elementwise_kernelIZNS0_43_GLOBAL__N__7cc8d1ed_10_Dropout_cu_0e96ed3819masked_scale_kernelIhffEEvRNS_6TensorERKS4_S7_T1_EUlfhE_St5arrayIPcLm3EELi4E23TrivialOffsetCalculatorILi2EjESD_ILi1EjENS0_6memory15LoadWithoutCastENSG_16StoreWithoutCastEEEviT_T0_T2_T3_T4_T5_)
        /*0398*/ 	.word	0x0000001e


	//----- nvinfo : EIATTR_FRAME_SIZE
	.align		4
.L_202:
        /*039c*/ 	.byte	0x04, 0x11
        /*039e*/ 	.short	(.L_204 - .L_203)
	.align		4
.L_203:
        /*03a0*/ 	.word	index@(_ZN2at6native27unrolled_elementwise_kernelIZNS0_43_GLOBAL__N__7cc8d1ed_10_Dropout_cu_0e96ed3819masked_scale_kernelIhffEEvRNS_6TensorERKS4_S7_T1_EUlfhE_St5arrayIPcLm3EELi4E23TrivialOffsetCalculatorILi2EjESD_ILi1EjENS0_6memory15LoadWithoutCastENSG_16StoreWithoutCastEEEviT_T0_T2_T3_T4_T5_)
        /*03a4*/ 	.word	0x00000000


	//----- nvinfo : EIATTR_REGCOUNT
	.align		4
.L_204:
        /*03a8*/ 	.byte	0x04, 0x2f
        /*03aa*/ 	.short	(.L_206 - .L_205)
	.align		4
.L_205:
        /*03ac*/ 	.word	index@(_ZN2at6native18elementwise_kernelILi128ELi2EZNS0_22gpu_kernel_impl_nocastIZNS0_43_GLOBAL__N__7cc8d1ed_10_Dropout_cu_0e96ed3819masked_scale_kernelIhffEEvRNS_6TensorERKS5_S8_T1_EUlfhE_EEvRNS_18TensorIteratorBaseERKT_EUliE_EEviS9_)
        /*03b0*/ 	.word	0x00000012


	//----- nvinfo : EIATTR_FRAME_SIZE
	.align		4
.L_206:
        /*03b4*/ 	.byte	0x04, 0x11
        /*03b6*/ 	.short	(.L_208 - .L_207)
	.align		4
.L_207:
        /*03b8*/ 	.word	index@(_ZN2at6native18elementwise_kernelILi128ELi2EZNS0_22gpu_kernel_impl_nocastIZNS0_43_GLOBAL__N__7cc8d1ed_10_Dropout_cu_0e96ed3819masked_scale_kernelIhffEEvRNS_6TensorERKS5_S8_T1_EUlfhE_EEvRNS_18TensorIteratorBaseERKT_EUliE_EEviS9_)
        /*03bc*/ 	.word	0x00000000


	//----- nvinfo : EIATTR_REGCOUNT
	.align		4
.L_208:
        /*03c0*/ 	.byte	0x04, 0x2f
        /*03c2*/ 	.short	(.L_210 - .L_209)
	.align		4
.L_209:
        /*03c4*/ 	.word	index@(_ZN2at6native27unrolled_elementwise_kernelIZNS0_43_GLOBAL__N__7cc8d1ed_10_Dropout_cu_0e96ed3819masked_scale_kernelIhffEEvRNS_6TensorERKS4_S7_T1_EUlfhE_St5arrayIPcLm3EELi4E23TrivialOffsetCalculatorILi2EjESD_ILi1EjENS0_6memory12LoadWithCastILi2EEENSG_13StoreWithCastILi1EEEEEviT_T0_T2_T3_T4_T5_)
        /*03c8*/ 	.word	0x0000001f


	//----- nvinfo : EIATTR_FRAME_SIZE
	.align		4
.L_210:
        /*03cc*/ 	.byte	0x04, 0x11
        /*03ce*/ 	.short	(.L_212 - .L_211)
	.align		4
.L_211:
        /*03d0*/ 	.word	index@(_ZN2at6native27unrolled_elementwise_kernelIZNS0_43_GLOBAL__N__7cc8d1ed_10_Dropout_cu_0e96ed3819masked_scale_kernelIhffEEvRNS_6TensorERKS4_S7_T1_EUlfhE_St5arrayIPcLm3EELi4E23TrivialOffsetCalculatorILi2EjESD_ILi1EjENS0_6memory12LoadWithCastILi2EEENSG_13StoreWithCastILi1EEEEEviT_T0_T2_T3_T4_T5_)
        /*03d4*/ 	.word	0x00000000


	//----- nvinfo : EIATTR_REGCOUNT
	.align		4
.L_212:
        /*03d8*/ 	.byte	0x04, 0x2f
        /*03da*/ 	.short	(.L_214 - .L_213)
	.align		4
.L_213:
        /*03dc*/ 	.word	index@(_ZN2at6native18elementwise_kernelILi128ELi4EZNS0_15gpu_kernel_implIZNS0_43_GLOBAL__N__7cc8d1ed_10_Dropout_cu_0e96ed3819masked_scale_kernelIhffEEvRNS_6TensorERKS5_S8_T1_EUlfhE_EEvRNS_18TensorIteratorBaseERKT_EUliE_EEviS9_)
        /*03e0*/ 	.word	0x0000001a


	//----- nvinfo : EIATTR_FRAME_SIZE
	.align		4
.L_214:
        /*03e4*/ 	.byte	0x04, 0x11
        /*03e6*/ 	.short	(.L_216 - .L_215)
	.align		4
.L_215:
        /*03e8*/ 	.word	index@(_ZN2at6native18elementwise_kernelILi128ELi4EZNS0_15gpu_kernel_implIZNS0_43_GLOBAL__N__7cc8d1ed_10_Dropout_cu_0e96ed3819masked_scale_kernelIhffEEvRNS_6TensorERKS5_S8_T1_EUlfhE_EEvRNS_18TensorIteratorBaseERKT_EUliE_EEviS9_)
        /*03ec*/ 	.word	0x00000000


	//----- nvinfo : EIATTR_REGCOUNT
	.align		4
.L_216:
        /*03f0*/ 	.byte	0x04, 0x2f
        /*03f2*/ 	.short	(.L_218 - .L_217)
	.align		4
.L_217:
        /*03f4*/ 	.word	index@(_ZN2at6native29vectorized_elementwise_kernelILi8EZNS0_43_GLOBAL__N__7cc8d1ed_10_Dropout_cu_0e96ed3819masked_scale_kernelIhN3c104HalfEfEEvRNS_6TensorERKS6_S9_T1_EUlS5_hE_St5arrayIPcLm3EEEEviT0_SA_)
        /*03f8*/ 	.word	0x00000024


	//----- nvinfo : EIATTR_FRAME_SIZE
	.align		4
.L_218:
        /*03fc*/ 	.byte	0x04, 0x11
        /*03fe*/ 	.short	(.L_220 - .L_219)
	.align		4
.L_219:
        /*0400*/ 	.word	index@(_ZN2at6native29vectorized_elementwise_kernelILi8EZNS0_43_GLOBAL__N__7cc8d1ed_10_Dropout_cu_0e96ed3819masked_scale_kernelIhN3c104HalfEfEEvRNS_6TensorERKS6_S9_T1_EUlS5_hE_St5arrayIPcLm3EEEEviT0_SA_)
        /*0404*/ 	.word	0x00000000


	//----- nvinfo : EIATTR_REGCOUNT
	.align		4
.L_220:
        /*0408*/ 	.byte	0x04, 0x2f
        /*040a*/ 	.short	(.L_222 - .L_221)
	.align		4
.L_221:
        /*040c*/ 	.word	index@(_ZN2at6native29vectorized_elementwise_kernelILi4EZNS0_43_GLOBAL__N__7cc8d1ed_10_Dropout_cu_0e96ed3819masked_scale_kernelIhN3c104HalfEfEEvRNS_6TensorERKS6_S9_T1_EUlS5_hE_St5arrayIPcLm3EEEEviT0_SA_)
        /*0410*/ 	.word	0x00000024


	//----- nvinfo : EIATTR_FRAME_SIZE
	.align		4
.L_222:
        /*0414*/ 	.byte	0x04, 0x11
        /*0416*/ 	.short	(.L_224 - .L_223)
	.align		4
.L_223:
        /*0418*/ 	.word	index@(_ZN2at6native29vectorized_elementwise_kernelILi4EZNS0_43_GLOBAL__N__7cc8d1ed_10_Dropout_cu_0e96ed3819masked_scale_kernelIhN3c104HalfEfEEvRNS_6TensorERKS6_S9_T1_EUlS5_hE_St5arrayIPcLm3EEEEviT0_SA_)
        /*041c*/ 	.word	0x00000000


	//----- nvinfo : EIATTR_REGCOUNT
	.align		4
.L_224:
        /*0420*/ 	.byte	0x04, 0x2f
        /*0422*/ 	.short	(.L_226 - .L_225)
	.align		4
.L_225:
        /*0424*/ 	.word	index@(_ZN2at6native29vectorized_elementwise_kernelILi2EZNS0_43_GLOBAL__N__7cc8d1ed_10_Dropout_cu_0e96ed3819masked_scale_kernelIhN3c104HalfEfEEvRNS_6TensorERKS6_S9_T1_EUlS5_hE_St5arrayIPcLm3EEEEviT0_SA_)
        /*0428*/ 	.word	0x00000024


	//----- nvinfo : EIATTR_FRAME_SIZE
	.align		4
.L_226:
        /*042c*/ 	.byte	0x04, 0x11
        /*042e*/ 	.short	(.L_228 - .L_227)
	.align		4
.L_227:
        /*0430*/ 	.word	index@(_ZN2at6native29vectorized_elementwise_kernelILi2EZNS0_43_GLOBAL__N__7cc8d1ed_10_Dropout_cu_0e96ed3819masked_scale_kernelIhN3c104HalfEfEEvRNS_6TensorERKS6_S9_T1_EUlS5_hE_St5arrayIPcLm3EEEEviT0_SA_)
        /*0434*/ 	.word	0x00000000


	//----- nvinfo : EIATTR_REGCOUNT
	.align		4
.L_228:
        /*0438*/ 	.byte	0x04, 0x2f
        /*043a*/ 	.short	(.L_230 - .L_229)
	.align		4
.L_229:
        /*043c*/ 	.word	index@(_ZN2at6native27unrolled_elementwise_kernelIZNS0_43_GLOBAL__N__7cc8d1ed_10_Dropout_cu_0e96ed3819masked_scale_kernelIhN3c104HalfEfEEvRNS_6TensorERKS6_S9_T1_EUlS5_hE_St5arrayIPcLm3EELi4E23TrivialOffsetCalculatorILi2EjESF_ILi1EjENS0_6memory15LoadWithoutCastENSI_16StoreWithoutCastEEEviT_T0_T2_T3_T4_T5_)
        /*0440*/ 	.word	0x0000001e


	//----- nvinfo : EIATTR_FRAME_SIZE
	.align		4
.L_230:
        /*0444*/ 	.byte	0x04, 0x11
        /*0446*/ 	.short	(.L_232 - .L_231)
	.align		4
.L_231:
        /*0448*/ 	.word	index@(_ZN2at6native27unrolled_elementwise_kernelIZNS0_43_GLOBAL__N__7cc8d1ed_10_Dropout_cu_0e96ed3819masked_scale_kernelIhN3c104HalfEfEEvRNS_6TensorERKS6_S9_T1_EUlS5_hE_St5arrayIPcLm3EELi4E23TrivialOffsetCalculatorILi2EjESF_ILi1EjENS0_6memory15LoadWithoutCastENSI_16StoreWithoutCastEEEviT_T0_T2_T3_T4_T5_)
        /*044c*/ 	.word	0x00000000


	//----- nvinfo : EIATTR_REGCOUNT
	.align		4
.L_232:
        /*0450*/ 	.byte	0x04, 0x2f
        /*0452*/ 	.short	(.L_234 - .L_233)
	.align		4
.L_233:
        /*0454*/ 	.word	index@(_ZN2at6native18elementwise_kernelILi128ELi4EZNS0_22gpu_kernel_impl_nocastIZNS0_43_GLOBAL__N__7cc8d1ed_10_Dropout_cu_0e96ed3819masked_scale_kernelIhN3c104HalfEfEEvRNS_6TensorERKS7_SA_T1_EUlS6_hE_EEvRNS_18TensorIteratorBaseERKT_EUliE_EEviSB_)
        /*0458*/ 	.word	0x00000012


	//----- nvinfo : EIATTR_FRAME_SIZE
	.align		4
.L_234:
        /*045c*/ 	.byte	0x04, 0x11
        /*045e*/ 	.short	(.L_236 - .L_235)
	.align		4
.L_235:
        /*0460*/ 	.word	index@(_ZN2at6native18elementwise_kernelILi128ELi4EZNS0_22gpu_kernel_impl_nocastIZNS0_43_GLOBAL__N__7cc8d1ed_10_Dropout_cu_0e96ed3819masked_scale_kernelIhN3c104HalfEfEEvRNS_6TensorERKS7_SA_T1_EUlS6_hE_EEvRNS_18TensorIteratorBaseERKT_EUliE_EEviSB_)
        /*0464*/ 	.word	0x00000000


	//----- nvinfo : EIATTR_REGCOUNT
	.align		4
.L_236:
        /*0468*/ 	.byte	0x04, 0x2f
        /*046a*/ 	.short	(.L_238 - .L_237)
	.align		4
.L_237:
        /*046c*/ 	.word	index@(_ZN2at6native27unrolled_elementwise_kernelIZNS0_43_GLOBAL__N__7cc8d1ed_10_Dropout_cu_0e96ed3819masked_scale_kernelIhN3c104HalfEfEEvRNS_6TensorERKS6_S9_T1_EUlS5_hE_St5arrayIPcLm3EELi4E23TrivialOffsetCalculatorILi2EjESF_ILi1EjENS0_6memory12LoadWithCastILi2EEENSI_13StoreWithCastILi1EEEEEviT_T0_T2_T3_T4_T5_)
        /*0470*/ 	.word	0x0000001f


	//----- nvinfo : EIATTR_FRAME_SIZE
	.align		4
.L_238:
        /*0474*/ 	.byte	0x04, 0x11
        /*0476*/ 	.short	(.L_240 - .L_239)
	.align		4
.L_239:
        /*0478*/ 	.word	index@(_ZN2at6native27unrolled_elementwise_kernelIZNS0_43_GLOBAL__N__7cc8d1ed_10_Dropout_cu_0e96ed3819masked_scale_kernelIhN3c104HalfEfEEvRNS_6TensorERKS6_S9_T1_EUlS5_hE_St5arrayIPcLm3EELi4E23TrivialOffsetCalculatorILi2EjESF_ILi1EjENS0_6memory12LoadWithCastILi2EEENSI_13StoreWithCastILi1EEEEEviT_T0_T2_T3_T4_T5_)
        /*047c*/ 	.word	0x00000000


	//----- nvinfo : EIATTR_REGCOUNT
	.align		4
.L_240:
        /*0480*/ 	.byte	0x04, 0x2f
        /*0482*/ 	.short	(.L_242 - .L_241)
	.align		4
.L_241:
        /*0484*/ 	.word	index@(_ZN2at6native18elementwise_kernelILi128ELi4EZNS0_15gpu_kernel_implIZNS0_43_GLOBAL__N__7cc8d1ed_10_Dropout_cu_0e96ed3819masked_scale_kernelIhN3c104HalfEfEEvRNS_6TensorERKS7_SA_T1_EUlS6_hE_EEvRNS_18TensorIteratorBaseERKT_EUliE_EEviSB_)
        /*0488*/ 	.word	0x0000001a


	//----- nvinfo : EIATTR_FRAME_SIZE
	.align		4
.L_242:
        /*048c*/ 	.byte	0x04, 0x11
        /*048e*/ 	.short	(.L_244 - .L_243)
	.align		4
.L_243:
        /*0490*/ 	.word	index@(_ZN2at6native18elementwise_kernelILi128ELi4EZNS0_15gpu_kernel_implIZNS0_43_GLOBAL__N__7cc8d1ed_10_Dropout_cu_0e96ed3819masked_scale_kernelIhN3c104HalfEfEEvRNS_6TensorERKS7_SA_T1_EUlS6_hE_EEvRNS_18TensorIteratorBaseERKT_EUliE_EEviSB_)
        /*0494*/ 	.word	0x00000000


	//----- nvinfo : EIATTR_REGCOUNT
	.align		4
.L_244:
        /*0498*/ 	.byte	0x04, 0x2f
        /*049a*/ 	.short	(.L_246 - .L_245)
	.align		4
.L_245:
        /*049c*/ 	.word	index@(_ZN2at6native29vectorized_elementwise_kernelILi8EZNS0_43_GLOBAL__N__7cc8d1ed_10_Dropout_cu_0e96ed3819masked_scale_kernelIhN3c108BFloat16EfEEvRNS_6TensorERKS6_S9_T1_EUlS5_hE_St5arrayIPcLm3EEEEviT0_SA_)
        /*04a0*/ 	.word	0x00000024


	//----- nvinfo : EIATTR_FRAME_SIZE
	.align		4
.L_246:
        /*04a4*/ 	.byte	0x04, 0x11
        /*04a6*/ 	.short	(.L_248 - .L_247)
	.align		4
.L_247:
        /*04a8*/ 	.word	index@(_ZN2at6native29vectorized_elementwise_kernelILi8EZNS0_43_GLOBAL__N__7cc8d1ed_10_Dropout_cu_0e96ed3819masked_scale_kernelIhN3c108BFloat16EfEEvRNS_6TensorERKS6_S9_T1_EUlS5_hE_St5arrayIPcLm3EEEEviT0_SA_)
        /*04ac*/ 	.word	0x00000000


	//----- nvinfo : EIATTR_REGCOUNT
	.align		4
.L_248:
        /*04b0*/ 	.byte	0x04, 0x2f
        /*04b2*/ 	.short	(.L_250 - .L_249)
	.align		4
.L_249:
        /*04b4*/ 	.word	index@(_ZN2at6native29vectorized_elementwise_kernelILi4EZNS0_43_GLOBAL__N__7cc8d1ed_10_Dropout_cu_0e96ed3819masked_scale_kernelIhN3c108BFloat16EfEEvRNS_6TensorERKS6_S9_T1_EUlS5_hE_St5arrayIPcLm3EEEEviT0_SA_)
        /*04b8*/ 	.word	0x00000024


	//----- nvinfo : EIATTR_FRAME_SIZE
	.align		4
.L_250:
        /*04bc*/ 	.byte	0x04, 0x11
        /*04be*/ 	.short	(.L_252 - .L_251)
	.align		4
.L_251:
        /*04c0*/ 	.word	index@(_ZN2at6native29vectorized_elementwise_kernelILi4EZNS0_43_GLOBAL__N__7cc8d1ed_10_Dropout_cu_0e96ed3819masked_scale_kernelIhN3c108BFloat16EfEEvRNS_6TensorERKS6_S9_T1_EUlS5_hE_St5arrayIPcLm3EEEEviT0_SA_)
        /*04c4*/ 	.word	0x00000000


	//----- nvinfo : EIATTR_REGCOUNT
	.align		4
.L_252:
        /*04c8*/ 	.byte	0x04, 0x2f
        /*04ca*/ 	.short	(.L_254 - .L_253)
	.align		4
.L_253:
        /*04cc*/ 	.word	index@(_ZN2at6native29vectorized_elementwise_kernelILi2EZNS0_43_GLOBAL__N__7cc8d1ed_10_Dropout_cu_0e96ed3819masked_scale_kernelIhN3c108BFloat16EfEEvRNS_6TensorERKS6_S9_T1_EUlS5_hE_St5arrayIPcLm3EEEEviT0_SA_)
        /*04d0*/ 	.word	0x00000024


	//----- nvinfo : EIATTR_FRAME_SIZE
	.align		4
.L_254:
        /*04d4*/ 	.byte	0x04, 0x11
        /*04d6*/ 	.short	(.L_256 - .L_255)
	.align		4
.L_255:
        /*04d8*/ 	.word	index@(_ZN2at6native29vectorized_elementwise_kernelILi2EZNS0_43_GLOBAL__N__7cc8d1ed_10_Dropout_cu_0e96ed3819masked_scale_kernelIhN3c108BFloat16EfEEvRNS_6TensorERKS6_S9_T1_EUlS5_hE_St5arrayIPcLm3EEEEviT0_SA_)
        /*04dc*/ 	.word	0x00000000


	//----- nvinfo : EIATTR_REGCOUNT
	.align		4
.L_256:
        /*04e0*/ 	.byte	0x04, 0x2f
        /*04e2*/ 	.short	(.L_258 - .L_257)
	.align		4
.L_257:
        /*04e4*/ 	.word	index@(_ZN2at6native27unrolled_elementwise_kernelIZNS0_43_GLOBAL__N__7cc8d1ed_10_Dropout_cu_0e96ed3819masked_scale_kernelIhN3c108BFloat16EfEEvRNS_6TensorERKS6_S9_T1_EUlS5_hE_St5arrayIPcLm3EELi4E23TrivialOffsetCalculatorILi2EjESF_ILi1EjENS0_6memory15LoadWithoutCastENSI_16StoreWithoutCastEEEviT_T0_T2_T3_T4_T5_)
        /*04e8*/ 	.word	0x0000001e


	//----- nvinfo : EIATTR_FRAME_SIZE
	.align		4
.L_258:
        /*04ec*/ 	.byte	0x04, 0x11
        /*04ee*/ 	.short	(.L_260 - .L_259)
	.align		4
.L_259:
        /*04f0*/ 	.word	index@(_ZN2at6native27unrolled_elementwise_kernelIZNS0_43_GLOBAL__N__7cc8d1ed_10_Dropout_cu_0e96ed3819masked_scale_kernelIhN3c108BFloat16EfEEvRNS_6TensorERKS6_S9_T1_EUlS5_hE_St5arrayIPcLm3EELi4E23TrivialOffsetCalculatorILi2EjESF_ILi1EjENS0_6memory15LoadWithoutCastENSI_16StoreWithoutCastEEEviT_T0_T2_T3_T4_T5_)
        /*04f4*/ 	.word	0x00000000


	//----- nvinfo : EIATTR_REGCOUNT
	.align		4
.L_260:
        /*04f8*/ 	.byte	0x04, 0x2f
        /*04fa*/ 	.short	(.L_262 - .L_261)
	.align		4
.L_261:
        /*04fc*/ 	.word	index@(_ZN2at6native18elementwise_kernelILi128ELi4EZNS0_22gpu_kernel_impl_nocastIZNS0_43_GLOBAL__N__7cc8d1ed_10_Dropout_cu_0e96ed3819masked_scale_kernelIhN3c108BFloat16EfEEvRNS_6TensorERKS7_SA_T1_EUlS6_hE_EEvRNS_18TensorIteratorBaseERKT_EUliE_EEviSB_)
        /*0500*/ 	.word	0x00000012


	//----- nvinfo : EIATTR_FRAME_SIZE
	.align		4
.L_262:
        /*0504*/ 	.byte	0x04, 0x11
        /*0506*/ 	.short	(.L_264 - .L_263)
	.align		4
.L_263:
        /*0508*/ 	.word	index@(_ZN2at6native18elementwise_kernelILi128ELi4EZNS0_22gpu_kernel_impl_nocastIZNS0_43_GLOBAL__N__7cc8d1ed_10_Dropout_cu_0e96ed3819masked_scale_kernelIhN3c108BFloat16EfEEvRNS_6TensorERKS7_SA_T1_EUlS6_hE_EEvRNS_18TensorIteratorBaseERKT_EUliE_EEviSB_)
        /*050c*/ 	.word	0x00000000


	//----- nvinfo : EIATTR_REGCOUNT
	.align		4
.L_264:
        /*0510*/ 	.byte	0x04, 0x2f
        /*0512*/ 	.short	(.L_266 - .L_265)
	.align		4
.L_265:
        /*0514*/ 	.word	index@(_ZN2at6native27unrolled_elementwise_kernelIZNS0_43_GLOBAL__N__7cc8d1ed_10_Dropout_cu_0e96ed3819masked_scale_kernelIhN3c108BFloat16EfEEvRNS_6TensorERKS6_S9_T1_EUlS5_hE_St5arrayIPcLm3EELi4E23TrivialOffsetCalculatorILi2EjESF_ILi1EjENS0_6memory12LoadWithCastILi2EEENSI_13StoreWithCastILi1EEEEEviT_T0_T2_T3_T4_T5_)
        /*0518*/ 	.word	0x0000001f


	//----- nvinfo : EIATTR_FRAME_SIZE
	.align		4
.L_266:
        /*051c*/ 	.byte	0x04, 0x11
        /*051e*/ 	.short	(.L_268 - .L_267)
	.align		4
.L_267:
        /*0520*/ 	.word	index@(_ZN2at6native27unrolled_elementwise_kernelIZNS0_43_GLOBAL__N__7cc8d1ed_10_Dropout_cu_0e96ed3819masked_scale_kernelIhN3c108BFloat16EfEEvRNS_6TensorERKS6_S9_T1_EUlS5_hE_St5arrayIPcLm3EELi4E23TrivialOffsetCalculatorILi2EjESF_ILi1EjENS0_6memory12LoadWithCastILi2EEENSI_13StoreWithCastILi1EEEEEviT_T0_T2_T3_T4_T5_)
        /*0524*/ 	.word	0x00000000


	//----- nvinfo : EIATTR_REGCOUNT
	.align		4
.L_268:
        /*0528*/ 	.byte	0x04, 0x2f
        /*052a*/ 	.short	(.L_270 - .L_269)
	.align		4
.L_269:
        /*052c*/ 	.word	index@(_ZN2at6native18elementwise_kernelILi128ELi4EZNS0_15gpu_kernel_implIZNS0_43_GLOBAL__N__7cc8d1ed_10_Dropout_cu_0e96ed3819masked_scale_kernelIhN3c108BFloat16EfEEvRNS_6TensorERKS7_SA_T1_EUlS6_hE_EEvRNS_18TensorIteratorBaseERKT_EUliE_EEviSB_)
        /*0530*/ 	.word	0x0000001a


	//----- nvinfo : EIATTR_FRAME_SIZE
	.align		4
.L_270:
        /*0534*/ 	.byte	0x04, 0x11
        /*0536*/ 	.short	(.L_272 - .L_271)
	.align		4
.L_271:
        /*0538*/ 	.word	index@(_ZN2at6native18elementwise_kernelILi128ELi4EZNS0_15gpu_kernel_implIZNS0_43_GLOBAL__N__7cc8d1ed_10_Dropout_cu_0e96ed3819masked_scale_kernelIhN3c108BFloat16EfEEvRNS_6TensorERKS7_SA_T1_EUlS6_hE_EEvRNS_18TensorIteratorBaseERKT_EUliE_EEviSB_)
        /*053c*/ 	.word	0x00000000


	//----- nvinfo : EIATTR_REGCOUNT
	.align		4
.L_272:
        /*0540*/ 	.byte	0x04, 0x2f
        /*0542*/ 	.short	(.L_274 - .L_273)
	.align		4
.L_273:
        /*0544*/ 	.word	index@(_ZN2at6native43_GLOBAL__N__7cc8d1ed_10_Dropout_cu_0e96ed3824fused_dropout_kernel_vecIddjLi1ELi16EbEEvNS_4cuda6detail10TensorInfoIKT_T1_EENS5_IS6_S8_EENS5_IT4_S8_EES8_T0_NS_15PhiloxCudaStateE)
        /*0548*/ 	.word	0x00000040


	//----- nvinfo : EIATTR_FRAME_SIZE
	.align		4
.L_274:
        /*054c*/ 	.byte	0x04, 0x11
        /*054e*/ 	.short	(.L_276 - .L_275)
	.align		4
.L_275:
        /*0550*/ 	.word	index@($__internal_135_$__cuda_sm20_dblrcp_rn_slowpath_v3)
        /*0554*/ 	.word	0x00000000


	//----- nvinfo : EIATTR_FRAME_SIZE
	.align		4
.L_276:
        /*0558*/ 	.byte	0x04, 0x11
        /*055a*/ 	.short	(.L_278 - .L_277)
	.align		4
.L_277:
        /*055c*/ 	.word	index@(_ZN2at6native43_GLOBAL__N__7cc8d1ed_10_Dropout_cu_0e96ed3824fused_dropout_kernel_vecIddjLi1ELi16EbEEvNS_4cuda6detail10TensorInfoIKT_T1_EENS5_IS6_S8_EENS5_IT4_S8_EES8_T0_NS_15PhiloxCudaStateE)
        /*0560*/ 	.word	0x00000000


	//----- nvinfo : EIATTR_REGCOUNT
	.align		4
.L_278:
        /*0564*/ 	.byte	0x04, 0x2f
        /*0566*/ 	.short	(.L_280 - .L_279)
	.align		4
.L_279:
        /*0568*/ 	.word	index@(_ZN2at6native43_GLOBAL__N__7cc8d1ed_10_Dropout_cu_0e96ed3824fused_dropout_kernel_vecIddjLi1ELi8EbEEvNS_4cuda6detail10TensorInfoIKT_T1_EENS5_IS6_S8_EENS5_IT4_S8_EES8_T0_NS_15PhiloxCudaStateE)
        /*056c*/ 	.word	0x00000034


	//----- nvinfo : EIATTR_FRAME_SIZE
	.align		4
.L_280:
        /*0570*/ 	.byte	0x04, 0x11
        /*0572*/ 	.short	(.L_282 - .L_281)
	.align		4
.L_281:
        /*0574*/ 	.word	index@($__internal_134_$__cuda_sm20_dblrcp_rn_slowpath_v3)
        /*0578*/ 	.word	0x00000000


	//----- nvinfo : EIATTR_FRAME_SIZE
	.align		4
.L_282:
        /*057c*/ 	.byte	0x04, 0x11
        /*057e*/ 	.short	(.L_284 - .L_283)
	.align		4
.L_283:
        /*0580*/ 	.word	index@(_ZN2at6native43_GLOBAL__N__7cc8d1ed_10_Dropout_cu_0e96ed3824fused_dropout_kernel_vecIddjLi1ELi8EbEEvNS_4cuda6detail10TensorInfoIKT_T1_EENS5_IS6_S8_EENS5_IT4_S8_EES8_T0_NS_15PhiloxCudaStateE)
        /*0584*/ 	.word	0x00000000


	//----- nvinfo : EIATTR_REGCOUNT
	.align		4
.L_284:
        /*0588*/ 	.byte	0x04, 0x2f
        /*058a*/ 	.short	(.L_286 - .L_285)
	.align		4
.L_285:
        /*058c*/ 	.word	index@(_ZN2at6native43_GLOBAL__N__7cc8d1ed_10_Dropout_cu_0e96ed3824fused_dropout_kernel_vecIddjLi1ELi4EbEEvNS_4cuda6detail10TensorInfoIKT_T1_EENS5_IS6_S8_EENS5_IT4_S8_EES8_T0_NS_15PhiloxCudaStateE)
        /*0590*/ 	.word	0x00000037


	//----- nvinfo : EIATTR_FRAME_SIZE
	.align		4
.L_286:
        /*0594*/ 	.byte	0x04, 0x11
        /*0596*/ 	.short	(.L_288 - .L_287)
	.align		4
.L_287:
        /*0598*/ 	.word	index@($__internal_133_$__cuda_sm20_dblrcp_rn_slowpath_v3)
        /*059c*/ 	.word	0x00000000


	//----- nvinfo : EIATTR_FRAME_SIZE
	.align		4
.L_288:
        /*05a0*/ 	.byte	0x04, 0x11
        /*05a2*/ 	.short	(.L_290 - .L_289)
	.align		4
.L_289:
        /*05a4*/ 	.word	index@(_ZN2at6native43_GLOBAL__N__7cc8d1ed_10_Dropout_cu_0e96ed3824fused_dropout_kernel_vecIddjLi1ELi4EbEEvNS_4cuda6detail10TensorInfoIKT_T1_EENS5_IS6_S8_EENS5_IT4_S8_EES8_T0_NS_15PhiloxCudaStateE)
        /*05a8*/ 	.word	0x00000000


	//----- nvinfo : EIATTR_REGCOUNT
	.align		4
.L_290:
        /*05ac*/ 	.byte	0x04, 0x2f
        /*05ae*/ 	.short	(.L_292 - .L_291)
	.align		4
.L_291:
        /*05b0*/ 	.word	index@(_ZN2at6native43_GLOBAL__N__7cc8d1ed_10_Dropout_cu_0e96ed3824fused_dropout_kernel_vecIddjLi1ELi2EbEEvNS_4cuda6detail10TensorInfoIKT_T1_EENS5_IS6_S8_EENS5_IT4_S8_EES8_T0_NS_15PhiloxCudaStateE)
        /*05b4*/ 	.word	0x00000035


	//----- nvinfo : EIATTR_FRAME_SIZE
	.align		4
.L_292:
        /*05b8*/ 	.byte	0x04, 0x11
        /*05ba*/ 	.short	(.L_294 - .L_293)
	.align		4
.L_293:
        /*05bc*/ 	.word	index@($__internal_132_$__cuda_sm20_dblrcp_rn_slowpath_v3)
        /*05c0*/ 	.word	0x00000000


	//----- nvinfo : EIATTR_FRAME_SIZE
	.align		4
.L_294:
        /*05c4*/ 	.byte	0x04, 0x11
        /*05c6*/ 	.short	(.L_296 - .L_295)
	.align		4
.L_295:
        /*05c8*/ 	.word	index@(_ZN2at6native43_GLOBAL__N__7cc8d1ed_10_Dropout_cu_0e96ed3824fused_dropout_kernel_vecIddjLi1ELi2EbEEvNS_4cuda6detail10TensorInfoIKT_T1_EENS5_IS6_S8_EENS5_IT4_S8_EES8_T0_NS_15PhiloxCudaStateE)
        /*05cc*/ 	.word	0x00000000


	//----- nvinfo : EIATTR_REGCOUNT
	.align		4
.L_296:
        /*05d0*/ 	.byte	0x04, 0x2f
        /*05d2*/ 	.short	(.L_298 - .L_297)
	.align		4
.L_297:
        /*05d4*/ 	.word	index@(_ZN2at6native43_GLOBAL__N__7cc8d1ed_10_Dropout_cu_0e96ed3820fused_dropout_kernelIddjLi1ELi1EbEEvNS_4cuda6detail10TensorInfoIKT_T1_EENS5_IS6_S8_EENS5_IT4_S8_EES8_T0_NS_15PhiloxCudaStateE)
        /*05d8*/ 	.word	0x00000038


	//----- nvinfo : EIATTR_FRAME_SIZE
	.align		4
.L_298:
        /*05dc*/ 	.byte	0x04, 0x11
        /*05de*/ 	.short	(.L_300 - .L_299)
	.align		4
.L_299:
        /*05e0*/ 	.word	index@($__internal_131_$__cuda_sm20_dblrcp_rn_slowpath_v3)
        /*05e4*/ 	.word	0x00000000


	//----- nvinfo : EIATTR_FRAME_SIZE
	.align		4
.L_300:
        /*05e8*/ 	.byte	0x04, 0x11
        /*05ea*/ 	.short	(.L_302 - .L_301)
	.align		4
.L_301:
        /*05ec*/ 	.word	index@(_ZN2at6native43_GLOBAL__N__7cc8d1ed_10_Dropout_cu_0e96ed3820fused_dropout_kernelIddjLi1ELi1EbEEvNS_4cuda6detail10TensorInfoIKT_T1_EENS5_IS6_S8_EENS5_IT4_S8_EES8_T0_NS_15PhiloxCudaStateE)
        /*05f0*/ 	.word	0x00000000


	//----- nvinfo : EIATTR_REGCOUNT
	.align		4
.L_302:
        /*05f4*/ 	.byte	0x04, 0x2f
        /*05f6*/ 	.short	(.L_304 - .L_303)
	.align		4
.L_303:
        /*05f8*/ 	.word	index@(_ZN2at6native43_GLOBAL__N__7cc8d1ed_10_Dropout_cu_0e96ed3820fused_dropout_kernelIddjLin1ELi1EbEEvNS_4cuda6detail10TensorInfoIKT_T1_EENS5_IS6_S8_EENS5_IT4_S8_EES8_T0_NS_15PhiloxCudaStateE)
        /*05fc*/ 	.word	0x00000037


	//----- nvinfo : EIATTR_FRAME_SIZE
	.align		4
.L_304:
        /*0600*/ 	.byte	0x04, 0x11
        /*0602*/ 	.short	(.L_306 - .L_305)
	.align		4
.L_305:
        /*0604*/ 	.word	index@($__internal_130_$__cuda_sm20_dblrcp_rn_slowpath_v3)
        /*0608*/ 	.word	0x00000000


	//----- nvinfo : EIATTR_FRAME_SIZE
	.align		4
.L_306:
        /*060c*/ 	.byte	0x04, 0x11
        /*060e*/ 	.short	(.L_308 - .L_307)
	.align		4
.L_307:
        /*0610*/ 	.word	index@(_ZN2at6native43_GLOBAL__N__7cc8d1ed_10_Dropout_cu_0e96ed3820fused_dropout_kernelIddjLin1ELi1EbEEvNS_4cuda6detail10TensorInfoIKT_T1_EENS5_IS6_S8_EENS5_IT4_S8_EES8_T0_NS_15PhiloxCudaStateE)
        /*0614*/ 	.word	0x00000000


	//----- nvinfo : EIATTR_REGCOUNT
	.align		4
.L_308:
        /*0618*/ 	.byte	0x04, 0x2f
        /*061a*/ 	.short	(.L_310 - .L_309)
	.align		4
.L_309:
        /*061c*/ 	.word	index@(_ZN2at6native43_GLOBAL__N__7cc8d1ed_10_Dropout_cu_0e96ed3820fused_dropout_kernelIddjLin1ELin1EbEEvNS_4cuda6detail10TensorInfoIKT_T1_EENS5_IS6_S8_EENS5_IT4_S8_EES8_T0_NS_15PhiloxCudaStateE)
        /*0620*/ 	.word	0x0000003b


	//----- nvinfo : EIATTR_FRAME_SIZE
	.align		4
.L_310:
        /*0624*/ 	.byte	0x04, 0x11
        /*0626*/ 	.short	(.L_312 - .L_311)
	.align		4
.L_311:
        /*0628*/ 	.word	index@($__internal_129_$__cuda_sm20_dblrcp_rn_slowpath_v3)
        /*062c*/ 	.word	0x00000000


	//----- nvinfo : EIATTR_FRAME_SIZE
	.align		4
.L_312:
        /*0630*/ 	.byte	0x04, 0x11
        /*0632*/ 	.short	(.L_314 - .L_313)
	.align		4
.L_313:
        /*0634*/ 	.word	index@(_ZN2at6native43_GLOBAL__N__7cc8d1ed_10_Dropout_cu_0e96ed3820fused_dropout_kernelIddjLin1ELin1EbEEvNS_4cuda6detail10TensorInfoIKT_T1_EENS5_IS6_S8_EENS5_IT4_S8_EES8_T0_NS_15PhiloxCudaStateE)
        /*0638*/ 	.word	0x00000000


	//----- nvinfo : EIATTR_REGCOUNT
	.align		4
.L_314:
        /*063c*/ 	.byte	0x04, 0x2f
        /*063e*/ 	.short	(.L_316 - .L_315)
	.align		4
.L_315:
        /*0640*/ 	.word	index@(_ZN2at6native43_GLOBAL__N__7cc8d1ed_10_Dropout_cu_0e96ed3824fused_dropout_kernel_vecIffjLi1ELi16EbEEvNS_4cuda6detail10TensorInfoIKT_T1_EENS5_IS6_S8_EENS5_IT4_S8_EES8_T0_NS_15PhiloxCudaStateE)
        /*0644*/ 	.word	0x00000040


	//----- nvinfo : EIATTR_FRAME_SIZE
	.align		4
.L_316:
        /*0648*/ 	.byte	0x04, 0x11
        /*064a*/ 	.short	(.L_318 - .L_317)
	.align		4
.L_317:
        /*064c*/ 	.word	index@($__internal_128_$__cuda_sm20_dblrcp_rn_slowpath_v3)
        /*0650*/ 	.word	0x00000000


	//----- nvinfo : EIATTR_FRAME_SIZE
	.align		4
.L_318:
        /*0654*/ 	.byte	0x04, 0x11
        /*0656*/ 	.short	(.L_320 - .L_319)
	.align		4
.L_319:
        /*0658*/ 	.word	index@(_ZN2at6native43_GLOBAL__N__7cc8d1ed_10_Dropout_cu_0e96ed3824fused_dropout_kernel_vecIffjLi1ELi16EbEEvNS_4cuda6detail10TensorInfoIKT_T1_EENS5_IS6_S8_EENS5_IT4_S8_EES8_T0_NS_15PhiloxCudaStateE)
        /*065c*/ 	.word	0x00000000


	//----- nvinfo : EIATTR_REGCOUNT
	.align		4
.L_320:
        /*0660*/ 	.byte	0x04, 0x2f
        /*0662*/ 	.short	(.L_322 - .L_321)
	.align		4
.L_321:
        /*0664*/ 	.word	index@(_ZN2at6native43_GLOBAL__N__7cc8d1ed_10_Dropout_cu_0e96ed3824fused_dropout_kernel_vecIffjLi1ELi8EbEEvNS_4cuda6detail10TensorInfoIKT_T1_EENS5_IS6_S8_EENS5_IT4_S8_EES8_T0_NS_15PhiloxCudaStateE)
        /*0668*/ 	.word	0x00000038


	//----- nvinfo : EIATTR_FRAME_SIZE
	.align		4
.L_322:
        /*066c*/ 	.byte	0x04, 0x11
        /*066e*/ 	.short	(.L_324 - .L_323)
	.align		4
.L_323:
        /*0670*/ 	.word	index@($__internal_127_$__cuda_sm20_dblrcp_rn_slowpath_v3)
        /*0674*/ 	.word	0x00000000


	//----- nvinfo : EIATTR_FRAME_SIZE
	.align		4
.L_324:
        /*0678*/ 	.byte	0x04, 0x11
        /*067a*/ 	.short	(.L_326 - .L_325)
	.align		4
.L_325:
        /*067c*/ 	.word	index@(_ZN2at6native43_GLOBAL__N__7cc8d1ed_10_Dropout_cu_0e96ed3824fused_dropout_kernel_vecIffjLi1ELi8EbEEvNS_4cuda6detail10TensorInfoIKT_T1_EENS5_IS6_S8_EENS5_IT4_S8_EES8_T0_NS_15PhiloxCudaStateE)
        /*0680*/ 	.word	0x00000000


	//----- nvinfo : EIATTR_REGCOUNT
	.align		4
.L_326:
        /*0684*/ 	.byte	0x04, 0x2f
        /*0686*/ 	.short	(.L_328 - .L_327)
	.align		4
.L_327:
        /*0688*/ 	.word	index@(_ZN2at6native43_GLOBAL__N__7cc8d1ed_10_Dropout_cu_0e96ed3824fused_dropout_kernel_vecIffjLi1ELi4EbEEvNS_4cuda6detail10TensorInfoIKT_T1_EENS5_IS6_S8_EENS5_IT4_S8_EES8_T0_NS_15PhiloxCudaStateE)
        /*068c*/ 	.word	0x00000033


	//----- nvinfo : EIATTR_FRAME_SIZE
	.align		4
.L_328:
        /*0690*/ 	.byte	0x04, 0x11
        /*0692*/ 	.short	(.L_330 - .L_329)
	.align		4
.L_329:
        /*0694*/ 	.word	index@($__internal_126_$__cuda_sm20_dblrcp_rn_slowpath_v3)
        /*0698*/ 	.word	0x00000000


	//----- nvinfo : EIATTR_FRAME_SIZE
	.align		4
.L_330:
        /*069c*/ 	.byte	0x04, 0x11
        /*069e*/ 	.short	(.L_332 - .L_331)
	.align		4
.L_331:
        /*06a0*/ 	.word	index@(_ZN2at6native43_GLOBAL__N__7cc8d1ed_10_Dropout_cu_0e96ed3824fused_dropout_kernel_vecIffjLi1ELi4EbEEvNS_4cuda6detail10TensorInfoIKT_T1_EENS5_IS6_S8_EENS5_IT4_S8_EES8_T0_NS_15PhiloxCudaStateE)
        /*06a4*/ 	.word	0x00000000


	//----- nvinfo : EIATTR_REGCOUNT
	.align		4
.L_332:
        /*06a8*/ 	.byte	0x04, 0x2f
        /*06aa*/ 	.short	(.L_334 - .L_333)
	.align		4
.L_333:
        /*06ac*/ 	.word	index@(_ZN2at6native43_GLOBAL__N__7cc8d1ed_10_Dropout_cu_0e96ed3824fused_dropout_kernel_vecIffjLi1ELi2EbEEvNS_4cuda6detail10TensorInfoIKT_T1_EENS5_IS6_S8_EENS5_IT4_S8_EES8_T0_NS_15PhiloxCudaStateE)
        /*06b0*/ 	.word	0x00000030


	//----- nvinfo : EIATTR_FRAME_SIZE
	.align		4
.L_334:
        /*06b4*/ 	.byte	0x04, 0x11
        /*06b6*/ 	.short	(.L_336 - .L_335)
	.align		4
.L_335:
        /*06b8*/ 	.word	index@($__internal_125_$__cuda_sm20_dblrcp_rn_slowpath_v3)
        /*06bc*/ 	.word	0x00000000


	//----- nvinfo : EIATTR_FRAME_SIZE
	.align		4
.L_336:
        /*06c0*/ 	.byte	0x04, 0x11
        /*06c2*/ 	.short	(.L_338 - .L_337)
	.align		4
.L_337:
        /*06c4*/ 	.word	index@(_ZN2at6native43_GLOBAL__N__7cc8d1ed_10_Dropout_cu_0e96ed3824fused_dropout_kernel_vecIffjLi1ELi2EbEEvNS_4cuda6detail10TensorInfoIKT_T1_EENS5_IS6_S8_EENS5_IT4_S8_EES8_T0_NS_15PhiloxCudaStateE)
        /*06c8*/ 	.word	0x00000000


	//----- nvinfo : EIATTR_REGCOUNT
	.align		4
.L_338:
        /*06cc*/ 	.byte	0x04, 0x2f
        /*06ce*/ 	.short	(.L_340 - .L_339)
	.align		4
.L_339:
        /*06d0*/ 	.word	index@(_ZN2at6native43_GLOBAL__N__7cc8d1ed_10_Dropout_cu_0e96ed3820fused_dropout_kernelIffjLi1ELi1EbEEvNS_4cuda6detail10TensorInfoIKT_T1_EENS5_IS6_S8_EENS5_IT4_S8_EES8_T0_NS_15PhiloxCudaStateE)
        /*06d4*/ 	.word	0x00000038


	//----- nvinfo : EIATTR_FRAME_SIZE
	.align		4
.L_340:
        /*06d8*/ 	.byte	0x04, 0x11
        /*06da*/ 	.short	(.L_342 - .L_341)
	.align		4
.L_341:
        /*06dc*/ 	.word	index@($__internal_124_$__cuda_sm20_dblrcp_rn_slowpath_v3)
        /*06e0*/ 	.word	0x00000000


	//----- nvinfo : EIATTR_FRAME_SIZE
	.align		4
.L_342:
        /*06e4*/ 	.byte	0x04, 0x11
        /*06e6*/ 	.short	(.L_344 - .L_343)
	.align		4
.L_343:
        /*06e8*/ 	.word	index@(_ZN2at6native43_GLOBAL__N__7cc8d1ed_10_Dropout_cu_0e96ed3820fused_dropout_kernelIffjLi1ELi1EbEEvNS_4cuda6detail10TensorInfoIKT_T1_EENS5_IS6_S8_EENS5_IT4_S8_EES8_T0_NS_15PhiloxCudaStateE)
        /*06ec*/ 	.word	0x00000000


	//----- nvinfo : EIATTR_REGCOUNT
	.align		4
.L_344:
        /*06f0*/ 	.byte	0x04, 0x2f
        /*06f2*/ 	.short	(.L_346 - .L_345)
	.align		4
.L_345:
        /*06f4*/ 	.word	index@(_ZN2at6native43_GLOBAL__N__7cc8d1ed_10_Dropout_cu_0e96ed3820fused_dropout_kernelIffjLin1ELi1EbEEvNS_4cuda6detail10TensorInfoIKT_T1_EENS5_IS6_S8_EENS5_IT4_S8_EES8_T0_NS_15PhiloxCudaStateE)
        /*06f8*/ 	.word	0x00000033


	//----- nvinfo : EIATTR_FRAME_SIZE
	.align		4
.L_346:
        /*06fc*/ 	.byte	0x04, 0x11
        /*06fe*/ 	.short	(.L_348 - .L_347)
	.align		4
.L_347:
        /*0700*/ 	.word	index@($__internal_123_$__cuda_sm20_dblrcp_rn_slowpath_v3)
        /*0704*/ 	.word	0x00000000


	//----- nvinfo : EIATTR_FRAME_SIZE
	.align		4
.L_348:
        /*0708*/ 	.byte	0x04, 0x11
        /*070a*/ 	.short	(.L_350 - .L_349)
	.align		4
.L_349:
        /*070c*/ 	.word	index@(_ZN2at6native43_GLOBAL__N__7cc8d1ed_10_Dropout_cu_0e96ed3820fused_dropout_kernelIffjLin1ELi1EbEEvNS_4cuda6detail10TensorInfoIKT_T1_EENS5_IS6_S8_EENS5_IT4_S8_EES8_T0_NS_15PhiloxCudaStateE)
        /*0710*/ 	.word	0x00000000


	//----- nvinfo : EIATTR_REGCOUNT
	.align		4
.L_350:
        /*0714*/ 	.byte	0x04, 0x2f
        /*0716*/ 	.short	(.L_352 - .L_351)
	.align		4
.L_351:
        /*0718*/ 	.word	index@(_ZN2at6native43_GLOBAL__N__7cc8d1ed_10_Dropout_cu_0e96ed3820fused_dropout_kernelIffjLin1ELin1EbEEvNS_4cuda6detail10TensorInfoIKT_T1_EENS5_IS6_S8_EENS5_IT4_S8_EES8_T0_NS_15PhiloxCudaStateE)
        /*071c*/ 	.word	0x00000036


	//----- nvinfo : EIATTR_FRAME_SIZE
	.align		4
.L_352:
        /*0720*/ 	.byte	0x04, 0x11
        /*0722*/ 	.short	(.L_354 - .L_353)
	.align		4
.L_353:
        /*0724*/ 	.word	index@($__internal_122_$__cuda_sm20_dblrcp_rn_slowpath_v3)
        /*0728*/ 	.word	0x00000000


	//----- nvinfo : EIATTR_FRAME_SIZE
	.align		4
.L_354:
        /*072c*/ 	.byte	0x04, 0x11
        /*072e*/ 	.short	(.L_356 - .L_355)
	.align		4
.L_355:
        /*0730*/ 	.word	index@(_ZN2at6native43_GLOBAL__N__7cc8d1ed_10_Dropout_cu_0e96ed3820fused_dropout_kernelIffjLin1ELin1EbEEvNS_4cuda6detail10TensorInfoIKT_T1_EENS5_IS6_S8_EENS5_IT4_S8_EES8_T0_NS_15PhiloxCudaStateE)
        /*0734*/ 	.word	0x00000000


	//----- nvinfo : EIATTR_REGCOUNT
	.align		4
.L_356:
        /*0738*/ 	.byte	0x04, 0x2f
        /*073a*/ 	.short	(.L_358 - .L_357)
	.align		4
.L_357:
        /*073c*/ 	.word	index@(_ZN2at6native43_GLOBAL__N__7cc8d1ed_10_Dropout_cu_0e96ed3824fused_dropout_kernel_vecIN3c104HalfEfjLi1ELi16EbEEvNS_4cuda6detail10TensorInfoIKT_T1_EENS7_IS8_SA_EENS7_IT4_SA_EESA_T0_NS_15PhiloxCudaStateE)
        /*0740*/ 	.word	0x00000037


	//----- nvinfo : EIATTR_FRAME_SIZE
	.align		4
.L_358:
        /*0744*/ 	.byte	0x04, 0x11
        /*0746*/ 	.short	(.L_360 - .L_359)
	.align		4
.L_359:
        /*0748*/ 	.word	index@($__internal_121_$__cuda_sm20_dblrcp_rn_slowpath_v3)
        /*074c*/ 	.word	0x00000000


	//----- nvinfo : EIATTR_FRAME_SIZE
	.align		4
.L_360:
        /*0750*/ 	.byte	0x04, 0x11
        /*0752*/ 	.short	(.L_362 - .L_361)
	.align		4
.L_361:
        /*0754*/ 	.word	index@(_ZN2at6native43_GLOBAL__N__7cc8d1ed_10_Dropout_cu_0e96ed3824fused_dropout_kernel_vecIN3c104HalfEfjLi1ELi16EbEEvNS_4cuda6detail10TensorInfoIKT_T1_EENS7_IS8_SA_EENS7_IT4_SA_EESA_T0_NS_15PhiloxCudaStateE)
        /*0758*/ 	.word	0x00000000


	//----- nvinfo : EIATTR_REGCOUNT
	.align		4
.L_362:
        /*075c*/ 	.byte	0x04, 0x2f
        /*075e*/ 	.short	(.L_364 - .L_363)
	.align		4
.L_363:
        /*0760*/ 	.word	index@(_ZN2at6native43_GLOBAL__N__7cc8d1ed_10_Dropout_cu_0e96ed3824fused_dropout_kernel_vecIN3c104HalfEfjLi1ELi8EbEEvNS_4cuda6detail10TensorInfoIKT_T1_EENS7_IS8_SA_EENS7_IT4_SA_EESA_T0_NS_15PhiloxCudaStateE)
        /*0764*/ 	.word	0x00000038


	//----- nvinfo : EIATTR_FRAME_SIZE
	.align		4
.L_364:
        /*0768*/ 	.byte	0x04, 0x11
        /*076a*/ 	.short	(.L_366 - .L_365)
	.align		4
.L_365:
        /*076c*/ 	.word	index@($__internal_120_$__cuda_sm20_dblrcp_rn_slowpath_v3)
        /*0770*/ 	.word	0x00000000


	//----- nvinfo : EIATTR_FRAME_SIZE
	.align		4
.L_366:
        /*0774*/ 	.byte	0x04, 0x11
        /*0776*/ 	.short	(.L_368 - .L_367)
	.align		4
.L_367:
        /*0778*/ 	.word	index@(_ZN2at6native43_GLOBAL__N__7cc8d1ed_10_Dropout_cu_0e96ed3824fused_dropout_kernel_vecIN3c104HalfEfjLi1ELi8EbEEvNS_4cuda6detail10TensorInfoIKT_T1_EENS7_IS8_SA_EENS7_IT4_SA_EESA_T0_NS_15PhiloxCudaStateE)
        /*077c*/ 	.word	0x00000000


	//----- nvinfo : EIATTR_REGCOUNT
	.align		4
.L_368:
        /*0780*/ 	.byte	0x04, 0x2f
        /*0782*/ 	.short	(.L_370 - .L_369)
	.align		4
.L_369:
        /*0784*/ 	.word	index@(_ZN2at6native43_GLOBAL__N__7cc8d1ed_10_Dropout_cu_0e96ed3824fused_dropout_kernel_vecIN3c104HalfEfjLi1ELi4EbEEvNS_4cuda6detail10TensorInfoIKT_T1_EENS7_IS8_SA_EENS7_IT4_SA_EESA_T0_NS_15PhiloxCudaStateE)
        /*0788*/ 	.word	0x00000034


	//----- nvinfo : EIATTR_FRAME_SIZE
	.align		4
.L_370:
        /*078c*/ 	.byte	0x04, 0x11
        /*078e*/ 	.short	(.L_372 - .L_371)
	.align		4
.L_371:
        /*0790*/ 	.word	index@($__internal_119_$__cuda_sm20_dblrcp_rn_slowpath_v3)
        /*0794*/ 	.word	0x00000000


	//----- nvinfo : EIATTR_FRAME_SIZE
	.align		4
.L_372:
        /*0798*/ 	.byte	0x04, 0x11
        /*079a*/ 	.short	(.L_374 - .L_373)
	.align		4
.L_373:
        /*079c*/ 	.word	index@(_ZN2at6native43_GLOBAL__N__7cc8d1ed_10_Dropout_cu_0e96ed3824fused_dropout_kernel_vecIN3c104HalfEfjLi1ELi4EbEEvNS_4cuda6detail10TensorInfoIKT_T1_EENS7_IS8_SA_EENS7_IT4_SA_EESA_T0_NS_15PhiloxCudaStateE)
        /*07a0*/ 	.word	0x00000000


	//----- nvinfo : EIATTR_REGCOUNT
	.align		4
.L_374:
        /*07a4*/ 	.byte	0x04, 0x2f
        /*07a6*/ 	.short	(.L_376 - .L_375)
	.align		4
.L_375:
        /*07a8*/ 	.word	index@(_ZN2at6native43_GLOBAL__N__7cc8d1ed_10_Dropout_cu_0e96ed3824fused_dropout_kernel_vecIN3c104HalfEfjLi1ELi2EbEEvNS_4cuda6detail10TensorInfoIKT_T1_EENS7_IS8_SA_EENS7_IT4_SA_EESA_T0_NS_15PhiloxCudaStateE)
        /*07ac*/ 	.word	0x00000030


	//----- nvinfo : EIATTR_FRAME_SIZE
	.align		4
.L_376:
        /*07b0*/ 	.byte	0x04, 0x11
        /*07b2*/ 	.short	(.L_378 - .L_377)
	.align		4
.L_377:
        /*07b4*/ 	.word	index@($__internal_118_$__cuda_sm20_dblrcp_rn_slowpath_v3)
        /*07b8*/ 	.word	0x00000000


	//----- nvinfo : EIATTR_FRAME_SIZE
	.align		4
.L_378:
        /*07bc*/ 	.byte	0x04, 0x11
        /*07be*/ 	.short	(.L_380 - .L_379)
	.align		4
.L_379:
        /*07c0*/ 	.word	index@(_ZN2at6native43_GLOBAL__N__7cc8d1ed_10_Dropout_cu_0e96ed3824fused_dropout_kernel_vecIN3c104HalfEfjLi1ELi2EbEEvNS_4cuda6detail10TensorInfoIKT_T1_EENS7_IS8_SA_EENS7_IT4_SA_EESA_T0_NS_15PhiloxCudaStateE)
        /*07c4*/ 	.word	0x00000000


	//----- nvinfo : EIATTR_REGCOUNT
	.align		4
.L_380:
        /*07c8*/ 	.byte	0x04, 0x2f
        /*07ca*/ 	.short	(.L_382 - .L_381)
	.align		4
.L_381:
        /*07cc*/ 	.word	index@(_ZN2at6native43_GLOBAL__N__7cc8d1ed_10_Dropout_cu_0e96ed3820fused_dropout_kernelIN3c104HalfEfjLi1ELi1EbEEvNS_4cuda6detail10TensorInfoIKT_T1_EENS7_IS8_SA_EENS7_IT4_SA_EESA_T0_NS_15PhiloxCudaStateE)
        /*07d0*/ 	.word	0x00000038


	//----- nvinfo : EIATTR_FRAME_SIZE
	.align		4
.L_382:
        /*07d4*/ 	.byte	0x04, 0x11
        /*07d6*/ 	.short	(.L_384 - .L_383)
	.align		4
.L_383:
        /*07d8*/ 	.word	index@($__internal_117_$__cuda_sm20_dblrcp_rn_slowpath_v3)
        /*07dc*/ 	.word	0x00000000


	//----- nvinfo : EIATTR_FRAME_SIZE
	.align		4
.L_384:
        /*07e0*/ 	.byte	0x04, 0x11
        /*07e2*/ 	.short	(.L_386 - .L_385)
	.align		4
.L_385:
        /*07e4*/ 	.word	index@(_ZN2at6native43_GLOBAL__N__7cc8d1ed_10_Dropout_cu_0e96ed3820fused_dropout_kernelIN3c104HalfEfjLi1ELi1EbEEvNS_4cuda6detail10TensorInfoIKT_T1_EENS7_IS8_SA_EENS7_IT4_SA_EESA_T0_NS_15PhiloxCudaStateE)
        /*07e8*/ 	.word	0x00000000


	//----- nvinfo : EIATTR_REGCOUNT
	.align		4
.L_386:
        /*07ec*/ 	.byte	0x04, 0x2f
        /*07ee*/ 	.short	(.L_388 - .L_387)
	.align		4
.L_387:
        /*07f0*/ 	.word	index@(_ZN2at6native43_GLOBAL__N__7cc8d1ed_10_Dropout_cu_0e96ed3820fused_dropout_kernelIN3c104HalfEfjLin1ELi1EbEEvNS_4cuda6detail10TensorInfoIKT_T1_EENS7_IS8_SA_EENS7_IT4_SA_EESA_T0_NS_15PhiloxCudaStateE)
        /*07f4*/ 	.word	0x00000033


	//----- nvinfo : EIATTR_FRAME_SIZE
	.align		4
.L_388:
        /*07f8*/ 	.byte	0x04, 0x11
        /*07fa*/ 	.short	(.L_390 - .L_389)
	.align		4
.L_389:
        /*07fc*/ 	.word	index@($__internal_116_$__cuda_sm20_dblrcp_rn_slowpath_v3)
        /*0800*/ 	.word	0x00000000


	//----- nvinfo : EIATTR_FRAME_SIZE
	.align		4
.L_390:
        /*0804*/ 	.byte	0x04, 0x11
        /*0806*/ 	.short	(.L_392 - .L_391)
	.align		4
.L_391:
        /*0808*/ 	.word	index@(_ZN2at6native43_GLOBAL__N__7cc8d1ed_10_Dropout_cu_0e96ed3820fused_dropout_kernelIN3c104HalfEfjLin1ELi1EbEEvNS_4cuda6detail10TensorInfoIKT_T1_EENS7_IS8_SA_EENS7_IT4_SA_EESA_T0_NS_15PhiloxCudaStateE)
        /*080c*/ 	.word	0x00000000


	//----- nvinfo : EIATTR_REGCOUNT
	.align		4
.L_392:
        /*0810*/ 	.byte	0x04, 0x2f
        /*0812*/ 	.short	(.L_394 - .L_393)
	.align		4
.L_393:
        /*0814*/ 	.word	index@(_ZN2at6native43_GLOBAL__N__7cc8d1ed_10_Dropout_cu_0e96ed3820fused_dropout_kernelIN3c104HalfEfjLin1ELin1EbEEvNS_4cuda6detail10TensorInfoIKT_T1_EENS7_IS8_SA_EENS7_IT4_SA_EESA_T0_NS_15PhiloxCudaStateE)
        /*0818*/ 	.word	0x00000036


	//----- nvinfo : EIATTR_FRAME_SIZE
	.align		4
.L_394:
        /*081c*/ 	.byte	0x04, 0x11
        /*081e*/ 	.short	(.L_396 - .L_395)
	.align		4
.L_395:
        /*0820*/ 	.word	index@($__internal_115_$__cuda_sm20_dblrcp_rn_slowpath_v3)
        /*0824*/ 	.word	0x00000000


	//----- nvinfo : EIATTR_FRAME_SIZE
	.align		4
.L_396:
        /*0828*/ 	.byte	0x04, 0x11
        /*082a*/ 	.short	(.L_398 - .L_397)
	.align		4
.L_397:
        /*082c*/ 	.word	index@(_ZN2at6native43_GLOBAL__N__7cc8d1ed_10_Dropout_cu_0e96ed3820fused_dropout_kernelIN3c104HalfEfjLin1ELin1EbEEvNS_4cuda6detail10TensorInfoIKT_T1_EENS7_IS8_SA_EENS7_IT4_SA_EESA_T0_NS_15PhiloxCudaStateE)
        /*0830*/ 	.word	0x00000000


	//----- nvinfo : EIATTR_REGCOUNT
	.align		4
.L_398:
        /*0834*/ 	.byte	0x04, 0x2f
        /*0836*/ 	.short	(.L_400 - .L_399)
	.align		4
.L_399:
        /*0838*/ 	.word	index@(_ZN2at6native43_GLOBAL__N__7cc8d1ed_10_Dropout_cu_0e96ed3824fused_dropout_kernel_vecIN3c108BFloat16EfjLi1ELi16EbEEvNS_4cuda6detail10TensorInfoIKT_T1_EENS7_IS8_SA_EENS7_IT4_SA_EESA_T0_NS_15PhiloxCudaStateE)
        /*083c*/ 	.word	0x00000038


	//----- nvinfo : EIATTR_FRAME_SIZE
	.align		4
.L_400:
        /*0840*/ 	.byte	0x04, 0x11
        /*0842*/ 	.short	(.L_402 - .L_401)
	.align		4
.L_401:
        /*0844*/ 	.word	index@($__internal_114_$__cuda_sm20_dblrcp_rn_slowpath_v3)
        /*0848*/ 	.word	0x00000000


	//----- nvinfo : EIATTR_FRAME_SIZE
	.align		4
.L_402:
        /*084c*/ 	.byte	0x04, 0x11
        /*084e*/ 	.short	(.L_404 - .L_403)
	.align		4
.L_403:
        /*0850*/ 	.word	index@(_ZN2at6native43_GLOBAL__N__7cc8d1ed_10_Dropout_cu_0e96ed3824fused_dropout_kernel_vecIN3c108BFloat16EfjLi1ELi16EbEEvNS_4cuda6detail10TensorInfoIKT_T1_EENS7_IS8_SA_EENS7_IT4_SA_EESA_T0_NS_15PhiloxCudaStateE)
        /*0854*/ 	.word	0x00000000


	//----- nvinfo : EIATTR_REGCOUNT
	.align		4
.L_404:
        /*0858*/ 	.byte	0x04, 0x2f
        /*085a*/ 	.short	(.L_406 - .L_405)
	.align		4
.L_405:
        /*085c*/ 	.word	index@(_ZN2at6native43_GLOBAL__N__7cc8d1ed_10_Dropout_cu_0e96ed3824fused_dropout_kernel_vecIN3c108BFloat16EfjLi1ELi8EbEEvNS_4cuda6detail10TensorInfoIKT_T1_EENS7_IS8_SA_EENS7_IT4_SA_EESA_T0_NS_15PhiloxCudaStateE)
        /*0860*/ 	.word	0x00000037


	//----- nvinfo : EIATTR_FRAME_SIZE
	.align		4
.L_406:
        /*0864*/ 	.byte	0x04, 0x11
        /*0866*/ 	.short	(.L_408 - .L_407)
	.align		4
.L_407:
        /*0868*/ 	.word	index@($__internal_113_$__cuda_sm20_dblrcp_rn_slowpath_v3)
        /*086c*/ 	.word	0x00000000


	//----- nvinfo : EIATTR_FRAME_SIZE
	.align		4
.L_408:
        /*0870*/ 	.byte	0x04, 0x11
        /*0872*/ 	.short	(.L_410 - .L_409)
	.align		4
.L_409:
        /*0874*/ 	.word	index@(_ZN2at6native43_GLOBAL__N__7cc8d1ed_10_Dropout_cu_0e96ed3824fused_dropout_kernel_vecIN3c108BFloat16EfjLi1ELi8EbEEvNS_4cuda6detail10TensorInfoIKT_T1_EENS7_IS8_SA_EENS7_IT4_SA_EESA_T0_NS_15PhiloxCudaStateE)
        /*0878*/ 	.word	0x00000000


	//----- nvinfo : EIATTR_REGCOUNT
	.align		4
.L_410:
        /*087c*/ 	.byte	0x04, 0x2f
        /*087e*/ 	.short	(.L_412 - .L_411)
	.align		4
.L_411:
        /*0880*/ 	.word	index@(_ZN2at6native43_GLOBAL__N__7cc8d1ed_10_Dropout_cu_0e96ed3824fused_dropout_kernel_vecIN3c108BFloat16EfjLi1ELi4EbEEvNS_4cuda6detail10TensorInfoIKT_T1_EENS7_IS8_SA_EENS7_IT4_SA_EESA_T0_NS_15PhiloxCudaStateE)
        /*0884*/ 	.word	0x00000032


	//----- nvinfo : EIATTR_FRAME_SIZE
	.align		4
.L_412:
        /*0888*/ 	.byte	0x04, 0x11
        /*088a*/ 	.short	(.L_414 - .L_413)
	.align		4
.L_413:
        /*088c*/ 	.word	index@($__internal_112_$__cuda_sm20_dblrcp_rn_slowpath_v3)
        /*0890*/ 	.word	0x00000000


	//----- nvinfo : EIATTR_FRAME_SIZE
	.align		4
.L_414:
        /*0894*/ 	.byte	0x04, 0x11
        /*0896*/ 	.short	(.L_416 - .L_415)
	.align		4
.L_415:
        /*0898*/ 	.word	index@(_ZN2at6native43_GLOBAL__N__7cc8d1ed_10_Dropout_cu_0e96ed3824fused_dropout_kernel_vecIN3c108BFloat16EfjLi1ELi4EbEEvNS_4cuda6detail10TensorInfoIKT_T1_EENS7_IS8_SA_EENS7_IT4_SA_EESA_T0_NS_15PhiloxCudaStateE)
        /*089c*/ 	.word	0x00000000


	//----- nvinfo : EIATTR_REGCOUNT
	.align		4
.L_416:
        /*08a0*/ 	.byte	0x04, 0x2f
        /*08a2*/ 	.short	(.L_418 - .L_417)
	.align		4
.L_417:
        /*08a4*/ 	.word	index@(_ZN2at6native43_GLOBAL__N__7cc8d1ed_10_Dropout_cu_0e96ed3824fused_dropout_kernel_vecIN3c108BFloat16EfjLi1ELi2EbEEvNS_4cuda6detail10TensorInfoIKT_T1_EENS7_IS8_SA_EENS7_IT4_SA_EESA_T0_NS_15PhiloxCudaStateE)
        /*08a8*/ 	.word	0x00000030


	//----- nvinfo : EIATTR_FRAME_SIZE
	.align		4
.L_418:
        /*08ac*/ 	.byte	0x04, 0x11
        /*08ae*/ 	.short	(.L_420 - .L_419)
	.align		4
.L_419:
        /*08b0*/ 	.word	index@($__internal_111_$__cuda_sm20_dblrcp_rn_slowpath_v3)
        /*08b4*/ 	.word	0x00000000


	//----- nvinfo : EIATTR_FRAME_SIZE
	.align		4
.L_420:
        /*08b8*/ 	.byte	0x04, 0x11
        /*08ba*/ 	.short	(.L_422 - .L_421)
	.align		4
.L_421:
        /*08bc*/ 	.word	index@(_ZN2at6native43_GLOBAL__N__7cc8d1ed_10_Dropout_cu_0e96ed3824fused_dropout_kernel_vecIN3c108BFloat16EfjLi1ELi2EbEEvNS_4cuda6detail10TensorInfoIKT_T1_EENS7_IS8_SA_EENS7_IT4_SA_EESA_T0_NS_15PhiloxCudaStateE)
        /*08c0*/ 	.word	0x00000000


	//----- nvinfo : EIATTR_REGCOUNT
	.align		4
.L_422:
        /*08c4*/ 	.byte	0x04, 0x2f
        /*08c6*/ 	.short	(.L_424 - .L_423)
	.align		4
.L_423:
        /*08c8*/ 	.word	index@(_ZN2at6native43_GLOBAL__N__7cc8d1ed_10_Dropout_cu_0e96ed3820fused_dropout_kernelIN3c108BFloat16EfjLi1ELi1EbEEvNS_4cuda6detail10TensorInfoIKT_T1_EENS7_IS8_SA_EENS7_IT4_SA_EESA_T0_NS_15PhiloxCudaStateE)
        /*08cc*/ 	.word	0x00000038


	//----- nvinfo : EIATTR_FRAME_SIZE
	.align		4
.L_424:
        /*08d0*/ 	.byte	0x04, 0x11
        /*08d2*/ 	.short	(.L_426 - .L_425)
	.align		4
.L_425:
        /*08d4*/ 	.word	index@($__internal_110_$__cuda_sm20_dblrcp_rn_slowpath_v3)
        /*08d8*/ 	.word	0x00000000


	//----- nvinfo : EIATTR_FRAME_SIZE
	.align		4
.L_426:
        /*08dc*/ 	.byte	0x04, 0x11
        /*08de*/ 	.short	(.L_428 - .L_427)
	.align		4
.L_427:
        /*08e0*/ 	.word	index@(_ZN2at6native43_GLOBAL__N__7cc8d1ed_10_Dropout_cu_0e96ed3820fused_dropout_kernelIN3c108BFloat16EfjLi1ELi1EbEEvNS_4cuda6detail10TensorInfoIKT_T1_EENS7_IS8_SA_EENS7_IT4_SA_EESA_T0_NS_15PhiloxCudaStateE)
        /*08e4*/ 	.word	0x00000000


	//----- nvinfo : EIATTR_REGCOUNT
	.align		4
.L_428:
        /*08e8*/ 	.byte	0x04, 0x2f
        /*08ea*/ 	.short	(.L_430 - .L_429)
	.align		4
.L_429:
        /*08ec*/ 	.word	index@(_ZN2at6native43_GLOBAL__N__7cc8d1ed_10_Dropout_cu_0e96ed3820fused_dropout_kernelIN3c108BFloat16EfjLin1ELi1EbEEvNS_4cuda6detail10TensorInfoIKT_T1_EENS7_IS8_SA_EENS7_IT4_SA_EESA_T0_NS_15PhiloxCudaStateE)
        /*08f0*/ 	.word	0x00000033


	//----- nvinfo : EIATTR_FRAME_SIZE
	.align		4
.L_430:
        /*08f4*/ 	.byte	0x04, 0x11
        /*08f6*/ 	.short	(.L_432 - .L_431)
	.align		4
.L_431:
        /*08f8*/ 	.word	index@($__internal_109_$__cuda_sm20_dblrcp_rn_slowpath_v3)
        /*08fc*/ 	.word	0x00000000


	//----- nvinfo : EIATTR_FRAME_SIZE
	.align		4
.L_432:
        /*0900*/ 	.byte	0x04, 0x11
        /*0902*/ 	.short	(.L_434 - .L_433)
	.align		4
.L_433:
        /*0904*/ 	.word	index@(_ZN2at6native43_GLOBAL__N__7cc8d1ed_10_Dropout_cu_0e96ed3820fused_dropout_kernelIN3c108BFloat16EfjLin1ELi1EbEEvNS_4cuda6detail10TensorInfoIKT_T1_EENS7_IS8_SA_EENS7_IT4_SA_EESA_T0_NS_15PhiloxCudaStateE)
        /*0908*/ 	.word	0x00000000


	//----- nvinfo : EIATTR_REGCOUNT
	.align		4
.L_434:
        /*090c*/ 	.byte	0x04, 0x2f
        /*090e*/ 	.short	(.L_436 - .L_435)
	.align		4
.L_435:
        /*0910*/ 	.word	index@(_ZN2at6native43_GLOBAL__N__7cc8d1ed_10_Dropout_cu_0e96ed3820fused_dropout_kernelIN3c108BFloat16EfjLin1ELin1EbEEvNS_4cuda6detail10TensorInfoIKT_T1_EENS7_IS8_SA_EENS7_IT4_SA_EESA_T0_NS_15PhiloxCudaStateE)
        /*0914*/ 	.word	0x00000036


	//----- nvinfo : EIATTR_FRAME_SIZE
	.align		4
.L_436:
        /*0918*/ 	.byte	0x04, 0x11
        /*091a*/ 	.short	(.L_438 - .L_437)
	.align		4
.L_437:
        /*091c*/ 	.word	index@($__internal_108_$__cuda_sm20_dblrcp_rn_slowpath_v3)
        /*0920*/ 	.word	0x00000000


	//----- nvinfo : EIATTR_FRAME_SIZE
	.align		4
.L_438:
        /*0924*/ 	.byte	0x04, 0x11
        /*0926*/ 	.short	(.L_440 - .L_439)
	.align		4
.L_439:
        /*0928*/ 	.word	index@(_ZN2at6native43_GLOBAL__N__7cc8d1ed_10_Dropout_cu_0e96ed3820fused_dropout_kernelIN3c108BFloat16EfjLin1ELin1EbEEvNS_4cuda6detail10TensorInfoIKT_T1_EENS7_IS8_SA_EENS7_IT4_SA_EESA_T0_NS_15PhiloxCudaStateE)
        /*092c*/ 	.word	0x00000000


	//----- nvinfo : EIATTR_REGCOUNT
	.align		4
.L_440:
        /*0930*/ 	.byte	0x04, 0x2f
        /*0932*/ 	.short	(.L_442 - .L_441)
	.align		4
.L_441:
        /*0934*/ 	.word	index@(_ZN2at6native43_GLOBAL__N__7cc8d1ed_10_Dropout_cu_0e96ed3824fused_dropout_kernel_vecIddmLi1ELi16EbEEvNS_4cuda6detail10TensorInfoIKT_T1_EENS5_IS6_S8_EENS5_IT4_S8_EES8_T0_NS_15PhiloxCudaStateE)
        /*0938*/ 	.word	0x00000040


	//----- nvinfo : EIATTR_FRAME_SIZE
	.align		4
.L_442:
        /*093c*/ 	.byte	0x04, 0x11
        /*093e*/ 	.short	(.L_444 - .L_443)
	.align		4
.L_443:
        /*0940*/ 	.word	index@($__internal_107_$__cuda_sm20_dblrcp_rn_slowpath_v3)
        /*0944*/ 	.word	0x00000000


	//----- nvinfo : EIATTR_FRAME_SIZE
	.align		4
.L_444:
        /*0948*/ 	.byte	0x04, 0x11
        /*094a*/ 	.short	(.L_446 - .L_445)
	.align		4
.L_445:
        /*094c*/ 	.word	index@(_ZN2at6native43_GLOBAL__N__7cc8d1ed_10_Dropout_cu_0e96ed3824fused_dropout_kernel_vecIddmLi1ELi16EbEEvNS_4cuda6detail10TensorInfoIKT_T1_EENS5_IS6_S8_EENS5_IT4_S8_EES8_T0_NS_15PhiloxCudaStateE)
        /*0950*/ 	.word	0x00000000


	//----- nvinfo : EIATTR_REGCOUNT
	.align		4
.L_446:
        /*0954*/ 	.byte	0x04, 0x2f
        /*0956*/ 	.short	(.L_448 - .L_447)
	.align		4
.L_447:
        /*0958*/ 	.word	index@(_ZN2at6native43_GLOBAL__N__7cc8d1ed_10_Dropout_cu_0e96ed3824fused_dropout_kernel_vecIddmLi1ELi8EbEEvNS_4cuda6detail10TensorInfoIKT_T1_EENS5_IS6_S8_EENS5_IT4_S8_EES8_T0_NS_15PhiloxCudaStateE)
        /*095c*/ 	.word	0x00000033


	//----- nvinfo : EIATTR_FRAME_SIZE
	.align		4
.L_448:
        /*0960*/ 	.byte	0x04, 0x11
        /*0962*/ 	.short	(.L_450 - .L_449)
	.align		4
.L_449:
        /*0964*/ 	.word	index@($__internal_106_$__cuda_sm20_dblrcp_rn_slowpath_v3)
        /*0968*/ 	.word	0x00000000


	//----- nvinfo : EIATTR_FRAME_SIZE
	.align		4
.L_450:
        /*096c*/ 	.byte	0x04, 0x11
        /*096e*/ 	.short	(.L_452 - .L_451)
	.align		4
.L_451:
        /*0970*/ 	.word	index@(_ZN2at6native43_GLOBAL__N__7cc8d1ed_10_Dropout_cu_0e96ed3824fused_dropout_kernel_vecIddmLi1ELi8EbEEvNS_4cuda6detail10TensorInfoIKT_T1_EENS5_IS6_S8_EENS5_IT4_S8_EES8_T0_NS_15PhiloxCudaStateE)
        /*0974*/ 	.word	0x00000000


	//----- nvinfo : EIATTR_REGCOUNT
	.align		4
.L_452:
        /*0978*/ 	.byte	0x04, 0x2f
        /*097a*/ 	.short	(.L_454 - .L_453)
	.align		4
.L_453:
        /*097c*/ 	.word	index@(_ZN2at6native43_GLOBAL__N__7cc8d1ed_10_Dropout_cu_0e96ed3824fused_dropout_kernel_vecIddmLi1ELi4EbEEvNS_4cuda6detail10TensorInfoIKT_T1_EENS5_IS6_S8_EENS5_IT4_S8_EES8_T0_NS_15PhiloxCudaStateE)
        /*0980*/ 	.word	0x00000038


	//----- nvinfo : EIATTR_FRAME_SIZE
	.align		4
.L_454:
        /*0984*/ 	.byte	0x04, 0x11
        /*0986*/ 	.short	(.L_456 - .L_455)
	.align		4
.L_455:
        /*0988*/ 	.word	index@($__internal_105_$__cuda_sm20_dblrcp_rn_slowpath_v3)
        /*098c*/ 	.word	0x00000000


	//----- nvinfo : EIATTR_FRAME_SIZE
	.align		4
.L_456:
        /*0990*/ 	.byte	0x04, 0x11
        /*0992*/ 	.short	(.L_458 - .L_457)
	.align		4
.L_457:
        /*0994*/ 	.word	index@(_ZN2at6native43_GLOBAL__N__7cc8d1ed_10_Dropout_cu_0e96ed3824fused_dropout_kernel_vecIddmLi1ELi4EbEEvNS_4cuda6detail10TensorInfoIKT_T1_EENS5_IS6_S8_EENS5_IT4_S8_EES8_T0_NS_15PhiloxCudaStateE)
        /*0998*/ 	.word	0x00000000


	//----- nvinfo : EIATTR_REGCOUNT
	.align		4
.L_458:
        /*099c*/ 	.byte	0x04, 0x2f
        /*099e*/ 	.short	(.L_460 - .L_459)
	.align		4
.L_459:
        /*09a0*/ 	.word	index@(_ZN2at6native43_GLOBAL__N__7cc8d1ed_10_Dropout_cu_0e96ed3824fused_dropout_kernel_vecIddmLi1ELi2EbEEvNS_4cuda6detail10TensorInfoIKT_T1_EENS5_IS6_S8_EENS5_IT4_S8_EES8_T0_NS_15PhiloxCudaStateE)
        /*09a4*/ 	.word	0x00000032


	//----- nvinfo : EIATTR_FRAME_SIZE
	.align		4
.L_460:
        /*09a8*/ 	.byte	0x04, 0x11
        /*09aa*/ 	.short	(.L_462 - .L_461)
	.align		4
.L_461:
        /*09ac*/ 	.word	index@($__internal_104_$__cuda_sm20_dblrcp_rn_slowpath_v3)
        /*09b0*/ 	.word	0x00000000


	//----- nvinfo : EIATTR_FRAME_SIZE
	.align		4
.L_462:
        /*09b4*/ 	.byte	0x04, 0x11
        /*09b6*/ 	.short	(.L_464 - .L_463)
	.align		4
.L_463:
        /*09b8*/ 	.word	index@(_ZN2at6native43_GLOBAL__N__7cc8d1ed_10_Dropout_cu_0e96ed3824fused_dropout_kernel_vecIddmLi1ELi2EbEEvNS_4cuda6detail10TensorInfoIKT_T1_EENS5_IS6_S8_EENS5_IT4_S8_EES8_T0_NS_15PhiloxCudaStateE)
        /*09bc*/ 	.word	0x00000000


	//----- nvinfo : EIATTR_REGCOUNT
	.align		4
.L_464:
        /*09c0*/ 	.byte	0x04, 0x2f
        /*09c2*/ 	.short	(.L_466 - .L_465)
	.align		4
.L_465:
        /*09c4*/ 	.word	index@(_ZN2at6native43_GLOBAL__N__7cc8d1ed_10_Dropout_cu_0e96ed3820fused_dropout_kernelIddmLi1ELi1EbEEvNS_4cuda6detail10TensorInfoIKT_T1_EENS5_IS6_S8_EENS5_IT4_S8_EES8_T0_NS_15PhiloxCudaStateE)
        /*09c8*/ 	.word	0x00000040


	//----- nvinfo : EIATTR_FRAME_SIZE
	.align		4
.L_466:
        /*09cc*/ 	.byte	0x04, 0x11
        /*09ce*/ 	.short	(.L_468 - .L_467)
	.align		4
.L_467:
        /*09d0*/ 	.word	index@($__internal_103_$__cuda_sm20_div_u64)
        /*09d4*/ 	.word	0x00000000


	//----- nvinfo : EIATTR_FRAME_SIZE
	.align		4
.L_468:
        /*09d8*/ 	.byte	0x04, 0x11
        /*09da*/ 	.short	(.L_470 - .L_469)
	.align		4
.L_469:
        /*09dc*/ 	.word	index@($__internal_102_$__cuda_sm20_dblrcp_rn_slowpath_v3)
        /*09e0*/ 	.word	0x00000000


	//----- nvinfo : EIATTR_FRAME_SIZE
	.align		4
.L_470:
        /*09e4*/ 	.byte	0x04, 0x11
        /*09e6*/ 	.short	(.L_472 - .L_471)
	.align		4
.L_471:
        /*09e8*/ 	.word	index@(_ZN2at6native43_GLOBAL__N__7cc8d1ed_10_Dropout_cu_0e96ed3820fused_dropout_kernelIddmLi1ELi1EbEEvNS_4cuda6detail10TensorInfoIKT_T1_EENS5_IS6_S8_EENS5_IT4_S8_EES8_T0_NS_15PhiloxCudaStateE)
        /*09ec*/ 	.word	0x00000000


	//----- nvinfo : EIATTR_REGCOUNT
	.align		4
.L_472:
        /*09f0*/ 	.byte	0x04, 0x2f
        /*09f2*/ 	.short	(.L_474 - .L_473)
	.align		4
.L_473:
        /*09f4*/ 	.word	index@(_ZN2at6native43_GLOBAL__N__7cc8d1ed_10_Dropout_cu_0e96ed3820fused_dropout_kernelIddmLin1ELi1EbEEvNS_4cuda6detail10TensorInfoIKT_T1_EENS5_IS6_S8_EENS5_IT4_S8_EES8_T0_NS_15PhiloxCudaStateE)
        /*09f8*/ 	.word	0x00000040


	//----- nvinfo : EIATTR_FRAME_SIZE
	.align		4
.L_474:
        /*09fc*/ 	.byte	0x04, 0x11
        /*09fe*/ 	.short	(.L_476 - .L_475)
	.align		4
.L_475:
        /*0a00*/ 	.word	index@($__internal_101_$__cuda_sm20_div_u64)
        /*0a04*/ 	.word	0x00000000


	//----- nvinfo : EIATTR_FRAME_SIZE
	.align		4
.L_476:
        /*0a08*/ 	.byte	0x04, 0x11
        /*0a0a*/ 	.short	(.L_478 - .L_477)
	.align		4
.L_477:
        /*0a0c*/ 	.word	index@($__internal_100_$__cuda_sm20_dblrcp_rn_slowpath_v3)
        /*0a10*/ 	.word	0x00000000


	//----- nvinfo : EIATTR_FRAME_SIZE
	.align		4
.L_478:
        /*0a14*/ 	.byte	0x04, 0x11
        /*0a16*/ 	.short	(.L_480 - .L_479)
	.align		4
.L_479:
        /*0a18*/ 	.word	index@(_ZN2at6native43_GLOBAL__N__7cc8d1ed_10_Dropout_cu_0e96ed3820fused_dropout_kernelIddmLin1ELi1EbEEvNS_4cuda6detail10TensorInfoIKT_T1_EENS5_IS6_S8_EENS5_IT4_S8_EES8_T0_NS_15PhiloxCudaStateE)
        /*0a1c*/ 	.word	0x00000000


	//----- nvinfo : EIATTR_REGCOUNT
	.align		4
.L_480:
        /*0a20*/ 	.byte	0x04, 0x2f
        /*0a22*/ 	.short	(.L_482 - .L_481)
	.align		4
.L_481:
        /*0a24*/ 	.word	index@(_ZN2at6native43_GLOBAL__N__7cc8d1ed_10_Dropout_cu_0e96ed3820fused_dropout_kernelIddmLin1ELin1EbEEvNS_4cuda6detail10TensorInfoIKT_T1_EENS5_IS6_S8_EENS5_IT4_S8_EES8_T0_NS_15PhiloxCudaStateE)
        /*0a28*/ 	.word	0x0000003e


	//----- nvinfo : EIATTR_FRAME_SIZE
	.align		4
.L_482:
        /*0a2c*/ 	.byte	0x04, 0x11
        /*0a2e*/ 	.short	(.L_484 - .L_483)
	.align		4
.L_483:
        /*0a30*/ 	.word	index@($__internal_99_$__cuda_sm20_div_u64)
        /*0a34*/ 	.word	0x00000000


	//----- nvinfo : EIATTR_FRAME_SIZE
	.align		4
.L_484:
        /*0a38*/ 	.byte	0x04, 0x11
        /*0a3a*/ 	.short	(.L_486 - .L_485)
	.align		4
.L_485:
        /*0a3c*/ 	.word	index@($__internal_98_$__cuda_sm20_dblrcp_rn_slowpath_v3)
        /*0a40*/ 	.word	0x00000000


	//----- nvinfo : EIATTR_FRAME_SIZE
	.align		4
.L_486:
        /*0a44*/ 	.byte	0x04, 0x11
        /*0a46*/ 	.short	(.L_488 - .L_487)
	.align		4
.L_487:
        /*0a48*/ 	.word	index@(_ZN2at6native43_GLOBAL__N__7cc8d1ed_10_Dropout_cu_0e96ed3820fused_dropout_kernelIddmLin1ELin1EbEEvNS_4cuda6detail10TensorInfoIKT_T1_EENS5_IS6_S8_EENS5_IT4_S8_EES8_T0_NS_15PhiloxCudaStateE)
        /*0a4c*/ 	.word	0x00000000


	//----- nvinfo : EIATTR_REGCOUNT
	.align		4
.L_488:
        /*0a50*/ 	.byte	0x04, 0x2f
        /*0a52*/ 	.short	(.L_490 - .L_489)
	.align		4
.L_489:
        /*0a54*/ 	.word	index@(_ZN2at6native43_GLOBAL__N__7cc8d1ed_10_Dropout_cu_0e96ed3824fused_dropout_kernel_vecIffmLi1ELi16EbEEvNS_4cuda6detail10TensorInfoIKT_T1_EENS5_IS6_S8_EENS5_IT4_S8_EES8_T0_NS_15PhiloxCudaStateE)
        /*0a58*/ 	.word	0x00000040


	//----- nvinfo : EIATTR_FRAME_SIZE
	.align		4
.L_490:
        /*0a5c*/ 	.byte	0x04, 0x11
        /*0a5e*/ 	.short	(.L_492 - .L_491)
	.align		4
.L_491:
        /*0a60*/ 	.word	index@($__internal_97_$__cuda_sm20_dblrcp_rn_slowpath_v3)
        /*0a64*/ 	.word	0x00000000


	//----- nvinfo : EIATTR_FRAME_SIZE
	.align		4
.L_492:
        /*0a68*/ 	.byte	0x04, 0x11
        /*0a6a*/ 	.short	(.L_494 - .L_493)
	.align		4
.L_493:
        /*0a6c*/ 	.word	index@(_ZN2at6native43_GLOBAL__N__7cc8d1ed_10_Dropout_cu_0e96ed3824fused_dropout_kernel_vecIffmLi1ELi16EbEEvNS_4cuda6detail10TensorInfoIKT_T1_EENS5_IS6_S8_EENS5_IT4_S8_EES8_T0_NS_15PhiloxCudaStateE)
        /*0a70*/ 	.word	0x00000000


	//----- nvinfo : EIATTR_REGCOUNT
	.align		4
.L_494:
        /*0a74*/ 	.byte	0x04, 0x2f
        /*0a76*/ 	.short	(.L_496 - .L_495)
	.align		4
.L_495:
        /*0a78*/ 	.word	index@(_ZN2at6native43_GLOBAL__N__7cc8d1ed_10_Dropout_cu_0e96ed3824fused_dropout_kernel_vecIffmLi1ELi8EbEEvNS_4cuda6detail10TensorInfoIKT_T1_EENS5_IS6_S8_EENS5_IT4_S8_EES8_T0_NS_15PhiloxCudaStateE)
        /*0a7c*/ 	.word	0x0000003c


	//----- nvinfo : EIATTR_FRAME_SIZE
	.align		4
.L_496:
        /*0a80*/ 	.byte	0x04, 0x11
        /*0a82*/ 	.short	(.L_498 - .L_497)
	.align		4
.L_497:
        /*0a84*/ 	.word	index@($__internal_96_$__cuda_sm20_dblrcp_rn_slowpath_v3)
        /*0a88*/ 	.word	0x00000000


	//----- nvinfo : EIATTR_FRAME_SIZE
	.align		4
.L_498:
        /*0a8c*/ 	.byte	0x04, 0x11
        /*0a8e*/ 	.short	(.L_500 - .L_499)
	.align		4
.L_499:
        /*0a90*/ 	.word	index@(_ZN2at6native43_GLOBAL__N__7cc8d1ed_10_Dropout_cu_0e96ed3824fused_dropout_kernel_vecIffmLi1ELi8EbEEvNS_4cuda6detail10TensorInfoIKT_T1_EENS5_IS6_S8_EENS5_IT4_S8_EES8_T0_NS_15PhiloxCudaStateE)
        /*0a94*/ 	.word	0x00000000


	//----- nvinfo : EIATTR_REGCOUNT
	.align		4
.L_500:
        /*0a98*/ 	.byte	0x04, 0x2f
        /*0a9a*/ 	.short	(.L_502 - .L_501)
	.align		4
.L_501:
        /*0a9c*/ 	.word	index@(_ZN2at6native43_GLOBAL__N__7cc8d1ed_10_Dropout_cu_0e96ed3824fused_dropout_kernel_vecIffmLi1ELi4EbEEvNS_4cuda6detail10TensorInfoIKT_T1_EENS5_IS6_S8_EENS5_IT4_S8_EES8_T0_NS_15PhiloxCudaStateE)
        /*0aa0*/ 	.word	0x00000030


	//----- nvinfo : EIATTR_FRAME_SIZE
	.align		4
.L_502:
        /*0aa4*/ 	.byte	0x04, 0x11
        /*0aa6*/ 	.short	(.L_504 - .L_503)
	.align		4
.L_503:
        /*0aa8*/ 	.word	index@($__internal_95_$__cuda_sm20_dblrcp_rn_slowpath_v3)
        /*0aac*/ 	.word	0x00000000


	//----- nvinfo : EIATTR_FRAME_SIZE
	.align		4
.L_504:
        /*0ab0*/ 	.byte	0x04, 0x11
        /*0ab2*/ 	.short	(.L_506 - .L_505)
	.align		4
.L_505:
        /*0ab4*/ 	.word	index@(_ZN2at6native43_GLOBAL__N__7cc8d1ed_10_Dropout_cu_0e96ed3824fused_dropout_kernel_vecIffmLi1ELi4EbEEvNS_4cuda6detail10TensorInfoIKT_T1_EENS5_IS6_S8_EENS5_IT4_S8_EES8_T0_NS_15PhiloxCudaStateE)
        /*0ab8*/ 	.word	0x00000000


	//----- nvinfo : EIATTR_REGCOUNT
	.align		4
.L_506:
        /*0abc*/ 	.byte	0x04, 0x2f
        /*0abe*/ 	.short	(.L_508 - .L_507)
	.align		4
.L_507:
        /*0ac0*/ 	.word	index@(_ZN2at6native43_GLOBAL__N__7cc8d1ed_10_Dropout_cu_0e96ed3824fused_dropout_kernel_vecIffmLi1ELi2EbEEvNS_4cuda6detail10TensorInfoIKT_T1_EENS5_IS6_S8_EENS5_IT4_S8_EES8_T0_NS_15PhiloxCudaStateE)
        /*0ac4*/ 	.word	0x0000002e


	//----- nvinfo : EIATTR_FRAME_SIZE
	.align		4
.L_508:
        /*0ac8*/ 	.byte	0x04, 0x11
        /*0aca*/ 	.short	(.L_510 - .L_509)
	.align		4
.L_509:
        /*0acc*/ 	.word	index@($__internal_94_$__cuda_sm20_dblrcp_rn_slowpath_v3)
        /*0ad0*/ 	.word	0x00000000


	//----- nvinfo : EIATTR_FRAME_SIZE
	.align		4
.L_510:
        /*0ad4*/ 	.byte	0x04, 0x11
        /*0ad6*/ 	.short	(.L_512 - .L_511)
	.align		4
.L_511:
        /*0ad8*/ 	.word	index@(_ZN2at6native43_GLOBAL__N__7cc8d1ed_10_Dropout_cu_0e96ed3824fused_dropout_kernel_vecIffmLi1ELi2EbEEvNS_4cuda6detail10TensorInfoIKT_T1_EENS5_IS6_S8_EENS5_IT4_S8_EES8_T0_NS_15PhiloxCudaStateE)
        /*0adc*/ 	.word	0x00000000


	//----- nvinfo : EIATTR_REGCOUNT
	.align		4
.L_512:
        /*0ae0*/ 	.byte	0x04, 0x2f
        /*0ae2*/ 	.short	(.L_514 - .L_513)
	.align		4
.L_513:
        /*0ae4*/ 	.word	index@(_ZN2at6native43_GLOBAL__N__7cc8d1ed_10_Dropout_cu_0e96ed3820fused_dropout_kernelIffmLi1ELi1EbEEvNS_4cuda6detail10TensorInfoIKT_T1_EENS5_IS6_S8_EENS5_IT4_S8_EES8_T0_NS_15PhiloxCudaStateE)
        /*0ae8*/ 	.word	0x0000003c


	//----- nvinfo : EIATTR_FRAME_SIZE
	.align		4
.L_514:
        /*0aec*/ 	.byte	0x04, 0x11
        /*0aee*/ 	.short	(.L_516 - .L_515)
	.align		4
.L_515:
        /*0af0*/ 	.word	index@($__internal_93_$__cuda_sm20_div_u64)
        /*0af4*/ 	.word	0x00000000


	//----- nvinfo : EIATTR_FRAME_SIZE
	.align		4
.L_516:
        /*0af8*/ 	.byte	0x04, 0x11
        /*0afa*/ 	.short	(.L_518 - .L_517)
	.align		4
.L_517:
        /*0afc*/ 	.word	index@($__internal_92_$__cuda_sm20_dblrcp_rn_slowpath_v3)
        /*0b00*/ 	.word	0x00000000


	//----- nvinfo : EIATTR_FRAME_SIZE
	.align		4
.L_518:
        /*0b04*/ 	.byte	0x04, 0x11
        /*0b06*/ 	.short	(.L_520 - .L_519)
	.align		4
.L_519:
        /*0b08*/ 	.word	index@(_ZN2at6native43_GLOBAL__N__7cc8d1ed_10_Dropout_cu_0e96ed3820fused_dropout_kernelIffmLi1ELi1EbEEvNS_4cuda6detail10TensorInfoIKT_T1_EENS5_IS6_S8_EENS5_IT4_S8_EES8_T0_NS_15PhiloxCudaStateE)
        /*0b0c*/ 	.word	0x00000000


	//----- nvinfo : EIATTR_REGCOUNT
	.align		4
.L_520:
        /*0b10*/ 	.byte	0x04, 0x2f
        /*0b12*/ 	.short	(.L_522 - .L_521)
	.align		4
.L_521:
        /*0b14*/ 	.word	index@(_ZN2at6native43_GLOBAL__N__7cc8d1ed_10_Dropout_cu_0e96ed3820fused_dropout_kernelIffmLin1ELi1EbEEvNS_4cuda6detail10TensorInfoIKT_T1_EENS5_IS6_S8_EENS5_IT4_S8_EES8_T0_NS_15PhiloxCudaStateE)
        /*0b18*/ 	.word	0x0000003e


	//----- nvinfo : EIATTR_FRAME_SIZE
	.align		4
.L_522:
        /*0b1c*/ 	.byte	0x04, 0x11
        /*0b1e*/ 	.short	(.L_524 - .L_523)
	.align		4
.L_523:
        /*0b20*/ 	.word	index@($__internal_91_$__cuda_sm20_div_u64)
        /*0b24*/ 	.word	0x00000000


	//----- nvinfo : EIATTR_FRAME_SIZE
	.align		4
.L_524:
        /*0b28*/ 	.byte	0x04, 0x11
        /*0b2a*/ 	.short	(.L_526 - .L_525)
	.align		4
.L_525:
        /*0b2c*/ 	.word	index@($__internal_90_$__cuda_sm20_dblrcp_rn_slowpath_v3)
        /*0b30*/ 	.word	0x00000000


	//----- nvinfo : EIATTR_FRAME_SIZE
	.align		4
.L_526:
        /*0b34*/ 	.byte	0x04, 0x11
        /*0b36*/ 	.short	(.L_528 - .L_527)
	.align		4
.L_527:
        /*0b38*/ 	.word	index@(_ZN2at6native43_GLOBAL__N__7cc8d1ed_10_Dropout_cu_0e96ed3820fused_dropout_kernelIffmLin1ELi1EbEEvNS_4cuda6detail10TensorInfoIKT_T1_EENS5_IS6_S8_EENS5_IT4_S8_EES8_T0_NS_15PhiloxCudaStateE)
        /*0b3c*/ 	.word	0x00000000


	//----- nvinfo : EIATTR_REGCOUNT
	.align		4
.L_528:
        /*0b40*/ 	.byte	0x04, 0x2f
        /*0b42*/ 	.short	(.L_530 - .L_529)
	.align		4
.L_529:
        /*0b44*/ 	.word	index@(_ZN2at6native43_GLOBAL__N__7cc8d1ed_10_Dropout_cu_0e96ed3820fused_dropout_kernelIffmLin1ELin1EbEEvNS_4cuda6detail10TensorInfoIKT_T1_EENS5_IS6_S8_EENS5_IT4_S8_EES8_T0_NS_15PhiloxCudaStateE)
        /*0b48*/ 	.word	0x0000003c


	//----- nvinfo : EIATTR_FRAME_SIZE
	.align		4
.L_530:
        /*0b4c*/ 	.byte	0x04, 0x11
        /*0b4e*/ 	.short	(.L_532 - .L_531)
	.align		4
.L_531:
        /*0b50*/ 	.word	index@($__internal_89_$__cuda_sm20_div_u64)
        /*0b54*/ 	.word	0x00000000


	//----- nvinfo : EIATTR_FRAME_SIZE
	.align		4
.L_532:
        /*0b58*/ 	.byte	0x04, 0x11
        /*0b5a*/ 	.short	(.L_534 - .L_533)
	.align		4
.L_533:
        /*0b5c*/ 	.word	index@($__internal_88_$__cuda_sm20_dblrcp_rn_slowpath_v3)
        /*0b60*/ 	.word	0x00000000


	//----- nvinfo : EIATTR_FRAME_SIZE
	.align		4
.L_534:
        /*0b64*/ 	.byte	0x04, 0x11
        /*0b66*/ 	.short	(.L_536 - .L_535)
	.align		4
.L_535:
        /*0b68*/ 	.word	index@(_ZN2at6native43_GLOBAL__N__7cc8d1ed_10_Dropout_cu_0e96ed3820fused_dropout_kernelIffmLin1ELin1EbEEvNS_4cuda6detail10TensorInfoIKT_T1_EENS5_IS6_S8_EENS5_IT4_S8_EES8_T0_NS_15PhiloxCudaStateE)
        /*0b6c*/ 	.word	0x00000000


	//----- nvinfo : EIATTR_REGCOUNT
	.align		4
.L_536:
        /*0b70*/ 	.byte	0x04, 0x2f
        /*0b72*/ 	.short	(.L_538 - .L_537)
	.align		4
.L_537:
        /*0b74*/ 	.word	index@(_ZN2at6native43_GLOBAL__N__7cc8d1ed_10_Dropout_cu_0e96ed3824fused_dropout_kernel_vecIN3c104HalfEfmLi1ELi16EbEEvNS_4cuda6detail10TensorInfoIKT_T1_EENS7_IS8_SA_EENS7_IT4_SA_EESA_T0_NS_15PhiloxCudaStateE)
        /*0b78*/ 	.word	0x00000038


	//----- nvinfo : EIATTR_FRAME_SIZE
	.align		4
.L_538:
        /*0b7c*/ 	.byte	0x04, 0x11
        /*0b7e*/ 	.short	(.L_540 - .L_539)
	.align		4
.L_539:
        /*0b80*/ 	.word	index@($__internal_87_$__cuda_sm20_dblrcp_rn_slowpath_v3)
        /*0b84*/ 	.word	0x00000000


	//----- nvinfo : EIATTR_FRAME_SIZE
	.align		4
.L_540:
        /*0b88*/ 	.byte	0x04, 0x11
        /*0b8a*/ 	.short	(.L_542 - .L_541)
	.align		4
.L_541:
        /*0b8c*/ 	.word	index@(_ZN2at6native43_GLOBAL__N__7cc8d1ed_10_Dropout_cu_0e96ed3824fused_dropout_kernel_vecIN3c104HalfEfmLi1ELi16EbEEvNS_4cuda6detail10TensorInfoIKT_T1_EENS7_IS8_SA_EENS7_IT4_SA_EESA_T0_NS_15PhiloxCudaStateE)
        /*0b90*/ 	.word	0x00000000


	//----- nvinfo : EIATTR_REGCOUNT
	.align		4
.L_542:
        /*0b94*/ 	.byte	0x04, 0x2f
        /*0b96*/ 	.short	(.L_544 - .L_543)
	.align		4
.L_543:
        /*0b98*/ 	.word	index@(_ZN2at6native43_GLOBAL__N__7cc8d1ed_10_Dropout_cu_0e96ed3824fused_dropout_kernel_vecIN3c104HalfEfmLi1ELi8EbEEvNS_4cuda6detail10TensorInfoIKT_T1_EENS7_IS8_SA_EENS7_IT4_SA_EESA_T0_NS_15PhiloxCudaStateE)
        /*0b9c*/ 	.word	0x00000038


	//----- nvinfo : EIATTR_FRAME_SIZE
	.align		4
.L_544:
        /*0ba0*/ 	.byte	0x04, 0x11
        /*0ba2*/ 	.short	(.L_546 - .L_545)
	.align		4
.L_545:
        /*0ba4*/ 	.word	index@($__internal_86_$__cuda_sm20_dblrcp_rn_slowpath_v3)
        /*0ba8*/ 	.word	0x00000000


	//----- nvinfo : EIATTR_FRAME_SIZE
	.align		4
.L_546:
        /*0bac*/ 	.byte	0x04, 0x11
        /*0bae*/ 	.short	(.L_548 - .L_547)
	.align		4
.L_547:
        /*0bb0*/ 	.word	index@(_ZN2at6native43_GLOBAL__N__7cc8d1ed_10_Dropout_cu_0e96ed3824fused_dropout_kernel_vecIN3c104HalfEfmLi1ELi8EbEEvNS_4cuda6detail10TensorInfoIKT_T1_EENS7_IS8_SA_EENS7_IT4_SA_EESA_T0_NS_15PhiloxCudaStateE)
        /*0bb4*/ 	.word	0x00000000


	//----- nvinfo : EIATTR_REGCOUNT
	.align		4
.L_548:
        /*0bb8*/ 	.byte	0x04, 0x2f
        /*0bba*/ 	.short	(.L_550 - .L_549)
	.align		4
.L_549:
        /*0bbc*/ 	.word	index@(_ZN2at6native43_GLOBAL__N__7cc8d1ed_10_Dropout_cu_0e96ed3824fused_dropout_kernel_vecIN3c104HalfEfmLi1ELi4EbEEvNS_4cuda6detail10TensorInfoIKT_T1_EENS7_IS8_SA_EENS7_IT4_SA_EESA_T0_NS_15PhiloxCudaStateE)
        /*0bc0*/ 	.word	0x00000030


	//----- nvinfo : EIATTR_FRAME_SIZE
	.align		4
.L_550:
        /*0bc4*/ 	.byte	0x04, 0x11
        /*0bc6*/ 	.short	(.L_552 - .L_551)
	.align		4
.L_551:
        /*0bc8*/ 	.word	index@($__internal_85_$__cuda_sm20_dblrcp_rn_slowpath_v3)
        /*0bcc*/ 	.word	0x00000000


	//----- nvinfo : EIATTR_FRAME_SIZE
	.align		4
.L_552:
        /*0bd0*/ 	.byte	0x04, 0x11
        /*0bd2*/ 	.short	(.L_554 - .L_553)
	.align		4
.L_553:
        /*0bd4*/ 	.word	index@(_ZN2at6native43_GLOBAL__N__7cc8d1ed_10_Dropout_cu_0e96ed3824fused_dropout_kernel_vecIN3c104HalfEfmLi1ELi4EbEEvNS_4cuda6detail10TensorInfoIKT_T1_EENS7_IS8_SA_EENS7_IT4_SA_EESA_T0_NS_15PhiloxCudaStateE)
        /*0bd8*/ 	.word	0x00000000


	//----- nvinfo : EIATTR_REGCOUNT
	.align		4
.L_554:
        /*0bdc*/ 	.byte	0x04, 0x2f
        /*0bde*/ 	.short	(.L_556 - .L_555)
	.align		4
.L_555:
        /*0be0*/ 	.word	index@(_ZN2at6native43_GLOBAL__N__7cc8d1ed_10_Dropout_cu_0e96ed3824fused_dropout_kernel_vecIN3c104HalfEfmLi1ELi2EbEEvNS_4cuda6detail10TensorInfoIKT_T1_EENS7_IS8_SA_EENS7_IT4_SA_EESA_T0_NS_15PhiloxCudaStateE)
        /*0be4*/ 	.word	0x0000002e


	//----- nvinfo : EIATTR_FRAME_SIZE
	.align		4
.L_556:
        /*0be8*/ 	.byte	0x04, 0x11
        /*0bea*/ 	.short	(.L_558 - .L_557)
	.align		4
.L_557:
        /*0bec*/ 	.word	index@($__internal_84_$__cuda_sm20_dblrcp_rn_slowpath_v3)
        /*0bf0*/ 	.word	0x00000000


	//----- nvinfo : EIATTR_FRAME_SIZE
	.align		4
.L_558:
        /*0bf4*/ 	.byte	0x04, 0x11
        /*0bf6*/ 	.short	(.L_560 - .L_559)
	.align		4
.L_559:
        /*0bf8*/ 	.word	index@(_ZN2at6native43_GLOBAL__N__7cc8d1ed_10_Dropout_cu_0e96ed3824fused_dropout_kernel_vecIN3c104HalfEfmLi1ELi2EbEEvNS_4cuda6detail10TensorInfoIKT_T1_EENS7_IS8_SA_EENS7_IT4_SA_EESA_T0_NS_15PhiloxCudaStateE)
        /*0bfc*/ 	.word	0x00000000


	//----- nvinfo : EIATTR_REGCOUNT
	.align		4
.L_560:
        /*0c00*/ 	.byte	0x04, 0x2f
        /*0c02*/ 	.short	(.L_562 - .L_561)
	.align		4
.L_561:
        /*0c04*/ 	.word	index@(_ZN2at6native43_GLOBAL__N__7cc8d1ed_10_Dropout_cu_0e96ed3820fused_dropout_kernelIN3c104HalfEfmLi1ELi1EbEEvNS_4cuda6detail10TensorInfoIKT_T1_EENS7_IS8_SA_EENS7_IT4_SA_EESA_T0_NS_15PhiloxCudaStateE)
        /*0c08*/ 	.word	0x0000003c


	//----- nvinfo : EIATTR_FRAME_SIZE
	.align		4
.L_562:
        /*0c0c*/ 	.byte	0x04, 0x11
        /*0c0e*/ 	.short	(.L_564 - .L_563)
	.align		4
.L_563:
        /*0c10*/ 	.word	index@($__internal_83_$__cuda_sm20_div_u64)
        /*0c14*/ 	.word	0x00000000


	//----- nvinfo : EIATTR_FRAME_SIZE
	.align		4
.L_564:
        /*0c18*/ 	.byte	0x04, 0x11
        /*0c1a*/ 	.short	(.L_566 - .L_565)
	.align		4
.L_565:
        /*0c1c*/ 	.word	index@($__internal_82_$__cuda_sm20_dblrcp_rn_slowpath_v3)
        /*0c20*/ 	.word	0x00000000


	//----- nvinfo : EIATTR_FRAME_SIZE
	.align		4
.L_566:
        /*0c24*/ 	.byte	0x04, 0x11
        /*0c26*/ 	.short	(.L_568 - .L_567)
	.align		4
.L_567:
        /*0c28*/ 	.word	index@(_ZN2at6native43_GLOBAL__N__7cc8d1ed_10_Dropout_cu_0e96ed3820fused_dropout_kernelIN3c104HalfEfmLi1ELi1EbEEvNS_4cuda6detail10TensorInfoIKT_T1_EENS7_IS8_SA_EENS7_IT4_SA_EESA_T0_NS_15PhiloxCudaStateE)
        /*0c2c*/ 	.word	0x00000000


	//----- nvinfo : EIATTR_REGCOUNT
	.align		4
.L_568:
        /*0c30*/ 	.byte	0x04, 0x2f
        /*0c32*/ 	.short	(.L_570 - .L_569)
	.align		4
.L_569:
        /*0c34*/ 	.word	index@(_ZN2at6native43_GLOBAL__N__7cc8d1ed_10_Dropout_cu_0e96ed3820fused_dropout_kernelIN3c104HalfEfmLin1ELi1EbEEvNS_4cuda6detail10TensorInfoIKT_T1_EENS7_IS8_SA_EENS7_IT4_SA_EESA_T0_NS_15PhiloxCudaStateE)
        /*0c38*/ 	.word	0x0000003e


	//----- nvinfo : EIATTR_FRAME_SIZE
	.align		4
.L_570:
        /*0c3c*/ 	.byte	0x04, 0x11
        /*0c3e*/ 	.short	(.L_572 - .L_571)
	.align		4
.L_571:
        /*0c40*/ 	.word	index@($__internal_81_$__cuda_sm20_div_u64)
        /*0c44*/ 	.word	0x00000000


	//----- nvinfo : EIATTR_FRAME_SIZE
	.align		4
.L_572:
        /*0c48*/ 	.byte	0x04, 0x11
        /*0c4a*/ 	.short	(.L_574 - .L_573)
	.align		4
.L_573:
        /*0c4c*/ 	.word	index@($__internal_80_$__cuda_sm20_dblrcp_rn_slowpath_v3)
        /*0c50*/ 	.word	0x00000000


	//----- nvinfo : EIATTR_FRAME_SIZE
	.align		4
.L_574:
        /*0c54*/ 	.byte	0x04, 0x11
        /*0c56*/ 	.short	(.L_576 - .L_575)
	.align		4
.L_575:
        /*0c58*/ 	.word	index@(_ZN2at6native43_GLOBAL__N__7cc8d1ed_10_Dropout_cu_0e96ed3820fused_dropout_kernelIN3c104HalfEfmLin1ELi1EbEEvNS_4cuda6detail10TensorInfoIKT_T1_EENS7_IS8_SA_EENS7_IT4_SA_EESA_T0_NS_15PhiloxCudaStateE)
        /*0c5c*/ 	.word	0x00000000


	//----- nvinfo : EIATTR_REGCOUNT
	.align		4
.L_576:
        /*0c60*/ 	.byte	0x04, 0x2f
        /*0c62*/ 	.short	(.L_578 - .L_577)
	.align		4
.L_577:
        /*0c64*/ 	.word	index@(_ZN2at6native43_GLOBAL__N__7cc8d1ed_10_Dropout_cu_0e96ed3820fused_dropout_kernelIN3c104HalfEfmLin1ELin1EbEEvNS_4cuda6detail10TensorInfoIKT_T1_EENS7_IS8_SA_EENS7_IT4_SA_EESA_T0_NS_15PhiloxCudaStateE)
        /*0c68*/ 	.word	0x0000003c


	//----- nvinfo : EIATTR_FRAME_SIZE
	.align		4
.L_578:
        /*0c6c*/ 	.byte	0x04, 0x11
        /*0c6e*/ 	.short	(.L_580 - .L_579)
	.align		4
.L_579:
        /*0c70*/ 	.word	index@($__internal_79_$__cuda_sm20_div_u64)
        /*0c74*/ 	.word	0x00000000


	//----- nvinfo : EIATTR_FRAME_SIZE
	.align		4
.L_580:
        /*0c78*/ 	.byte	0x04, 0x11
        /*0c7a*/ 	.short	(.L_582 - .L_581)
	.align		4
.L_581:
        /*0c7c*/ 	.word	index@($__internal_78_$__cuda_sm20_dblrcp_rn_slowpath_v3)
        /*0c80*/ 	.word	0x00000000


	//----- nvinfo : EIATTR_FRAME_SIZE
	.align		4
.L_582:
        /*0c84*/ 	.byte	0x04, 0x11
        /*0c86*/ 	.short	(.L_584 - .L_583)
	.align		4
.L_583:
        /*0c88*/ 	.word	index@(_ZN2at6native43_GLOBAL__N__7cc8d1ed_10_Dropout_cu_0e96ed3820fused_dropout_kernelIN3c104HalfEfmLin1ELin1EbEEvNS_4cuda6detail10TensorInfoIKT_T1_EENS7_IS8_SA_EENS7_IT4_SA_EESA_T0_NS_15PhiloxCudaStateE)
        /*0c8c*/ 	.word	0x00000000


	//----- nvinfo : EIATTR_REGCOUNT
	.align		4
.L_584:
        /*0c90*/ 	.byte	0x04, 0x2f
        /*0c92*/ 	.short	(.L_586 - .L_585)
	.align		4
.L_585:
        /*0c94*/ 	.word	index@(_ZN2at6native43_GLOBAL__N__7cc8d1ed_10_Dropout_cu_0e96ed3824fused_dropout_kernel_vecIN3c108BFloat16EfmLi1ELi16EbEEvNS_4cuda6detail10TensorInfoIKT_T1_EENS7_IS8_SA_EENS7_IT4_SA_EESA_T0_NS_15PhiloxCudaStateE)
        /*0c98*/ 	.word	0x00000038


	//----- nvinfo : EIATTR_FRAME_SIZE
	.align		4
.L_586:
        /*0c9c*/ 	.byte	0x04, 0x11
        /*0c9e*/ 	.short	(.L_588 - .L_587)
	.align		4
.L_587:
        /*0ca0*/ 	.word	index@($__internal_77_$__cuda_sm20_dblrcp_rn_slowpath_v3)
        /*0ca4*/ 	.word	0x00000000


	//----- nvinfo : EIATTR_FRAME_SIZE
	.align		4
.L_588:
        /*0ca8*/ 	.byte	0x04, 0x11
        /*0caa*/ 	.short	(.L_590 - .L_589)
	.align		4
.L_589:
        /*0cac*/ 	.word	index@(_ZN2at6native43_GLOBAL__N__7cc8d1ed_10_Dropout_cu_0e96ed3824fused_dropout_kernel_vecIN3c108BFloat16EfmLi1ELi16EbEEvNS_4cuda6detail10TensorInfoIKT_T1_EENS7_IS8_SA_EENS7_IT4_SA_EESA_T0_NS_15PhiloxCudaStateE)
        /*0cb0*/ 	.word	0x00000000


	//----- nvinfo : EIATTR_REGCOUNT
	.align		4
.L_590:
        /*0cb4*/ 	.byte	0x04, 0x2f
        /*0cb6*/ 	.short	(.L_592 - .L_591)
	.align		4
.L_591:
        /*0cb8*/ 	.word	index@(_ZN2at6native43_GLOBAL__N__7cc8d1ed_10_Dropout_cu_0e96ed3824fused_dropout_kernel_vecIN3c108BFloat16EfmLi1ELi8EbEEvNS_4cuda6detail10TensorInfoIKT_T1_EENS7_IS8_SA_EENS7_IT4_SA_EESA_T0_NS_15PhiloxCudaStateE)
        /*0cbc*/ 	.word	0x00000038


	//----- nvinfo : EIATTR_FRAME_SIZE
	.align		4
.L_592:
        /*0cc0*/ 	.byte	0x04, 0x11
        /*0cc2*/ 	.short	(.L_594 - .L_593)
	.align		4
.L_593:
        /*0cc4*/ 	.word	index@($__internal_76_$__cuda_sm20_dblrcp_rn_slowpath_v3)
        /*0cc8*/ 	.word	0x00000000


	//----- nvinfo : EIATTR_FRAME_SIZE
	.align		4
.L_594:
        /*0ccc*/ 	.byte	0x04, 0x11
        /*0cce*/ 	.short	(.L_596 - .L_595)
	.align		4
.L_595:
        /*0cd0*/ 	.word	index@(_ZN2at6native43_GLOBAL__N__7cc8d1ed_10_Dropout_cu_0e96ed3824fused_dropout_kernel_vecIN3c108BFloat16EfmLi1ELi8EbEEvNS_4cuda6detail10TensorInfoIKT_T1_EENS7_IS8_SA_EENS7_IT4_SA_EESA_T0_NS_15PhiloxCudaStateE)
        /*0cd4*/ 	.word	0x00000000


	//----- nvinfo : EIATTR_REGCOUNT
	.align		4
.L_596:
        /*0cd8*/ 	.byte	0x04, 0x2f
        /*0cda*/ 	.short	(.L_598 - .L_597)
	.align		4
.L_597:
        /*0cdc*/ 	.word	index@(_ZN2at6native43_GLOBAL__N__7cc8d1ed_10_Dropout_cu_0e96ed3824fused_dropout_kernel_vecIN3c108BFloat16EfmLi1ELi4EbEEvNS_4cuda6detail10TensorInfoIKT_T1_EENS7_IS8_SA_EENS7_IT4_SA_EESA_T0_NS_15PhiloxCudaStateE)
        /*0ce0*/ 	.word	0x00000030


	//----- nvinfo : EIATTR_FRAME_SIZE
	.align		4
.L_598:
        /*0ce4*/ 	.byte	0x04, 0x11
        /*0ce6*/ 	.short	(.L_600 - .L_599)
	.align		4
.L_599:
        /*0ce8*/ 	.word	index@($__internal_75_$__cuda_sm20_dblrcp_rn_slowpath_v3)
        /*0cec*/ 	.word	0x00000000


	//----- nvinfo : EIATTR_FRAME_SIZE
	.align		4
.L_600:
        /*0cf0*/ 	.byte	0x04, 0x11
        /*0cf2*/ 	.short	(.L_602 - .L_601)
	.align		4
.L_601:
        /*0cf4*/ 	.word	index@(_ZN2at6native43_GLOBAL__N__7cc8d1ed_10_Dropout_cu_0e96ed3824fused_dropout_kernel_vecIN3c108BFloat16EfmLi1ELi4EbEEvNS_4cuda6detail10TensorInfoIKT_T1_EENS7_IS8_SA_EENS7_IT4_SA_EESA_T0_NS_15PhiloxCudaStateE)
        /*0cf8*/ 	.word	0x00000000


	//----- nvinfo : EIATTR_REGCOUNT
	.align		4
.L_602:
        /*0cfc*/ 	.byte	0x04, 0x2f
        /*0cfe*/ 	.short	(.L_604 - .L_603)
	.align		4
.L_603:
        /*0d00*/ 	.word	index@(_ZN2at6native43_GLOBAL__N__7cc8d1ed_10_Dropout_cu_0e96ed3824fused_dropout_kernel_vecIN3c108BFloat16EfmLi1ELi2EbEEvNS_4cuda6detail10TensorInfoIKT_T1_EENS7_IS8_SA_EENS7_IT4_SA_EESA_T0_NS_15PhiloxCudaStateE)
        /*0d04*/ 	.word	0x0000002e


	//----- nvinfo : EIATTR_FRAME_SIZE
	.align		4
.L_604:
        /*0d08*/ 	.byte	0x04, 0x11
        /*0d0a*/ 	.short	(.L_606 - .L_605)
	.align		4
.L_605:
        /*0d0c*/ 	.word	index@($__internal_74_$__cuda_sm20_dblrcp_rn_slowpath_v3)
        /*0d10*/ 	.word	0x00000000


	//----- nvinfo : EIATTR_FRAME_SIZE
	.align		4
.L_606:
        /*0d14*/ 	.byte	0x04, 0x11
        /*0d16*/ 	.short	(.L_608 - .L_607)
	.align		4
.L_607:
        /*0d18*/ 	.word	index@(_ZN2at6native43_GLOBAL__N__7cc8d1ed_10_Dropout_cu_0e96ed3824fused_dropout_kernel_vecIN3c108BFloat16EfmLi1ELi2EbEEvNS_4cuda6detail10TensorInfoIKT_T1_EENS7_IS8_SA_EENS7_IT4_SA_EESA_T0_NS_15PhiloxCudaStateE)
        /*0d1c*/ 	.word	0x00000000


	//----- nvinfo : EIATTR_REGCOUNT
	.align		4
.L_608:
        /*0d20*/ 	.byte	0x04, 0x2f
        /*0d22*/ 	.short	(.L_610 - .L_609)
	.align		4
.L_609:
        /*0d24*/ 	.word	index@(_ZN2at6native43_GLOBAL__N__7cc8d1ed_10_Dropout_cu_0e96ed3820fused_dropout_kernelIN3c108BFloat16EfmLi1ELi1EbEEvNS_4cuda6detail10TensorInfoIKT_T1_EENS7_IS8_SA_EENS7_IT4_SA_EESA_T0_NS_15PhiloxCudaStateE)
        /*0d28*/ 	.word	0x0000003c


	//----- nvinfo : EIATTR_FRAME_SIZE
	.align		4
.L_610:
        /*0d2c*/ 	.byte	0x04, 0x11
        /*0d2e*/ 	.short	(.L_612 - .L_611)
	.align		4
.L_611:
        /*0d30*/ 	.word	index@($__internal_73_$__cuda_sm20_div_u64)
        /*0d34*/ 	.word	0x00000000


	//----- nvinfo : EIATTR_FRAME_SIZE
	.align		4
.L_612:
        /*0d38*/ 	.byte	0x04, 0x11
        /*0d3a*/ 	.short	(.L_614 - .L_613)
	.align		4
.L_613:
        /*0d3c*/ 	.word	index@($__internal_72_$__cuda_sm20_dblrcp_rn_slowpath_v3)
        /*0d40*/ 	.word	0x00000000


	//----- nvinfo : EIATTR_FRAME_SIZE
	.align		4
.L_614:
        /*0d44*/ 	.byte	0x04, 0x11
        /*0d46*/ 	.short	(.L_616 - .L_615)
	.align		4
.L_615:
        /*0d48*/ 	.word	index@(_ZN2at6native43_GLOBAL__N__7cc8d1ed_10_Dropout_cu_0e96ed3820fused_dropout_kernelIN3c108BFloat16EfmLi1ELi1EbEEvNS_4cuda6detail10TensorInfoIKT_T1_EENS7_IS8_SA_EENS7_IT4_SA_EESA_T0_NS_15PhiloxCudaStateE)
        /*0d4c*/ 	.word	0x00000000


	//----- nvinfo : EIATTR_REGCOUNT
	.align		4
.L_616:
        /*0d50*/ 	.byte	0x04, 0x2f
        /*0d52*/ 	.short	(.L_618 - .L_617)
	.align		4
.L_617:
        /*0d54*/ 	.word	index@(_ZN2at6native43_GLOBAL__N__7cc8d1ed_10_Dropout_cu_0e96ed3820fused_dropout_kernelIN3c108BFloat16EfmLin1ELi1EbEEvNS_4cuda6detail10TensorInfoIKT_T1_EENS7_IS8_SA_EENS7_IT4_SA_EESA_T0_NS_15PhiloxCudaStateE)
        /*0d58*/ 	.word	0x0000003e


	//----- nvinfo : EIATTR_FRAME_SIZE
	.align		4
.L_618:
        /*0d5c*/ 	.byte	0x04, 0x11
        /*0d5e*/ 	.short	(.L_620 - .L_619)
	.align		4
.L_619:
        /*0d60*/ 	.word	index@($__internal_71_$__cuda_sm20_div_u64)
        /*0d64*/ 	.word	0x00000000


	//----- nvinfo : EIATTR_FRAME_SIZE
	.align		4
.L_620:
        /*0d68*/ 	.byte	0x04, 0x11
        /*0d6a*/ 	.short	(.L_622 - .L_621)
	.align		4
.L_621:
        /*0d6c*/ 	.word	index@($__internal_70_$__cuda_sm20_dblrcp_rn_slowpath_v3)
        /*0d70*/ 	.word	0x00000000


	//----- nvinfo : EIATTR_FRAME_SIZE
	.align		4
.L_622:
        /*0d74*/ 	.byte	0x04, 0x11
        /*0d76*/ 	.short	(.L_624 - .L_623)
	.align		4
.L_623:
        /*0d78*/ 	.word	index@(_ZN2at6native43_GLOBAL__N__7cc8d1ed_10_Dropout_cu_0e96ed3820fused_dropout_kernelIN3c108BFloat16EfmLin1ELi1EbEEvNS_4cuda6detail10TensorInfoIKT_T1_EENS7_IS8_SA_EENS7_IT4_SA_EESA_T0_NS_15PhiloxCudaStateE)
        /*0d7c*/ 	.word	0x00000000


	//----- nvinfo : EIATTR_REGCOUNT
	.align		4
.L_624:
        /*0d80*/ 	.byte	0x04, 0x2f
        /*0d82*/ 	.short	(.L_626 - .L_625)
	.align		4
.L_625:
        /*0d84*/ 	.word	index@(_ZN2at6native43_GLOBAL__N__7cc8d1ed_10_Dropout_cu_0e96ed3820fused_dropout_kernelIN3c108BFloat16EfmLin1ELin1EbEEvNS_4cuda6detail10TensorInfoIKT_T1_EENS7_IS8_SA_EENS7_IT4_SA_EESA_T0_NS_15PhiloxCudaStateE)
        /*0d88*/ 	.word	0x0000003c


	//----- nvinfo : EIATTR_FRAME_SIZE
	.align		4
.L_626:
        /*0d8c*/ 	.byte	0x04, 0x11
        /*0d8e*/ 	.short	(.L_628 - .L_627)
	.align		4
.L_627:
        /*0d90*/ 	.word	index@($__internal_69_$__cuda_sm20_div_u64)
        /*0d94*/ 	.word	0x00000000


	//----- nvinfo : EIATTR_FRAME_SIZE
	.align		4
.L_628:
        /*0d98*/ 	.byte	0x04, 0x11
        /*0d9a*/ 	.short	(.L_630 - .L_629)
	.align		4
.L_629:
        /*0d9c*/ 	.word	index@($__internal_68_$__cuda_sm20_dblrcp_rn_slowpath_v3)
        /*0da0*/ 	.word	0x00000000


	//----- nvinfo : EIATTR_FRAME_SIZE
	.align		4
.L_630:
        /*0da4*/ 	.byte	0x04, 0x11
        /*0da6*/ 	.short	(.L_632 - .L_631)
	.align		4
.L_631:
        /*0da8*/ 	.word	index@(_ZN2at6native43_GLOBAL__N__7cc8d1ed_10_Dropout_cu_0e96ed3820fused_dropout_kernelIN3c108BFloat16EfmLin1ELin1EbEEvNS_4cuda6detail10TensorInfoIKT_T1_EENS7_IS8_SA_EENS7_IT4_SA_EESA_T0_NS_15PhiloxCudaStateE)
        /*0dac*/ 	.word	0x00000000


	//----- nvinfo : EIATTR_REGCOUNT
	.align		4
.L_632:
        /*0db0*/ 	.byte	0x04, 0x2f
        /*0db2*/ 	.short	(.L_634 - .L_633)
	.align		4
.L_633:
        /*0db4*/ 	.word	index@(_ZN2at6native43_GLOBAL__N__7cc8d1ed_10_Dropout_cu_0e96ed3824fused_dropout_kernel_vecIddjLi1ELi16EhEEvNS_4cuda6detail10TensorInfoIKT_T1_EENS5_IS6_S8_EENS5_IT4_S8_EES8_T0_NS_15PhiloxCudaStateE)
        /*0db8*/ 	.word	0x00000040


	//----- nvinfo : EIATTR_FRAME_SIZE
	.align		4
.L_634:
        /*0dbc*/ 	.byte	0x04, 0x11
        /*0dbe*/ 	.short	(.L_636 - .L_635)
	.align		4
.L_635:
        /*0dc0*/ 	.word	index@($__internal_67_$__cuda_sm20_dblrcp_rn_slowpath_v3)
        /*0dc4*/ 	.word	0x00000000


	//----- nvinfo : EIATTR_FRAME_SIZE
	.align		4
.L_636:
        /*0dc8*/ 	.byte	0x04, 0x11
        /*0dca*/ 	.short	(.L_638 - .L_637)
	.align		4
.L_637:
        /*0dcc*/ 	.word	index@(_ZN2at6native43_GLOBAL__N__7cc8d1ed_10_Dropout_cu_0e96ed3824fused_dropout_kernel_vecIddjLi1ELi16EhEEvNS_4cuda6detail10TensorInfoIKT_T1_EENS5_IS6_S8_EENS5_IT4_S8_EES8_T0_NS_15PhiloxCudaStateE)
        /*0dd0*/ 	.word	0x00000000


	//----- nvinfo : EIATTR_REGCOUNT
	.align		4
.L_638:
        /*0dd4*/ 	.byte	0x04, 0x2f
        /*0dd6*/ 	.short	(.L_640 - .L_639)
	.align		4
.L_639:
        /*0dd8*/ 	.word	index@(_ZN2at6native43_GLOBAL__N__7cc8d1ed_10_Dropout_cu_0e96ed3824fused_dropout_kernel_vecIddjLi1ELi8EhEEvNS_4cuda6detail10TensorInfoIKT_T1_EENS5_IS6_S8_EENS5_IT4_S8_EES8_T0_NS_15PhiloxCudaStateE)
        /*0ddc*/ 	.word	0x0000003c


	//----- nvinfo : EIATTR_FRAME_SIZE
	.align		4
.L_640:
        /*0de0*/ 	.byte	0x04, 0x11
        /*0de2*/ 	.short	(.L_642 - .L_641)
	.align		4
.L_641:
        /*0de4*/ 	.word	index@($__internal_66_$__cuda_sm20_dblrcp_rn_slowpath_v3)
        /*0de8*/ 	.word	0x00000000


	//----- nvinfo : EIATTR_FRAME_SIZE
	.align		4
.L_642:
        /*0dec*/ 	.byte	0x04, 0x11
        /*0dee*/ 	.short	(.L_644 - .L_643)
	.align		4
.L_643:
        /*0df0*/ 	.word	index@(_ZN2at6native43_GLOBAL__N__7cc8d1ed_10_Dropout_cu_0e96ed3824fused_dropout_kernel_vecIddjLi1ELi8EhEEvNS_4cuda6detail10TensorInfoIKT_T1_EENS5_IS6_S8_EENS5_IT4_S8_EES8_T0_NS_15PhiloxCudaStateE)
        /*0df4*/ 	.word	0x00000000


	//----- nvinfo : EIATTR_REGCOUNT
	.align		4
.L_644:
        /*0df8*/ 	.byte	0x04, 0x2f
        /*0dfa*/ 	.short	(.L_646 - .L_645)
	.align		4
.L_645:
        /*0dfc*/ 	.word	index@(_ZN2at6native43_GLOBAL__N__7cc8d1ed_10_Dropout_cu_0e96ed3824fused_dropout_kernel_vecIddjLi1ELi4EhEEvNS_4cuda6detail10TensorInfoIKT_T1_EENS5_IS6_S8_EENS5_IT4_S8_EES8_T0_NS_15PhiloxCudaStateE)
        /*0e00*/ 	.word	0x0000003b


	//----- nvinfo : EIATTR_FRAME_SIZE
	.align		4
.L_646:
        /*0e04*/ 	.byte	0x04, 0x11
        /*0e06*/ 	.short	(.L_648 - .L_647)
	.align		4
.L_647:
        /*0e08*/ 	.word	index@($__internal_65_$__cuda_sm20_dblrcp_rn_slowpath_v3)
        /*0e0c*/ 	.word	0x00000000


	//----- nvinfo : EIATTR_FRAME_SIZE
	.align		4
.L_648:
        /*0e10*/ 	.byte	0x04, 0x11
        /*0e12*/ 	.short	(.L_650 - .L_649)
	.align		4
.L_649:
        /*0e14*/ 	.word	index@(_ZN2at6native43_GLOBAL__N__7cc8d1ed_10_Dropout_cu_0e96ed3824fused_dropout_kernel_vecIddjLi1ELi4EhEEvNS_4cuda6detail10TensorInfoIKT_T1_EENS5_IS6_S8_EENS5_IT4_S8_EES8_T0_NS_15PhiloxCudaStateE)
        /*0e18*/ 	.word	0x00000000


	//----- nvinfo : EIATTR_REGCOUNT
	.align		4
.L_650:
        /*0e1c*/ 	.byte	0x04, 0x2f
        /*0e1e*/ 	.short	(.L_652 - .L_651)
	.align		4
.L_651:
        /*0e20*/ 	.word	index@(_ZN2at6native43_GLOBAL__N__7cc8d1ed_10_Dropout_cu_0e96ed3824fused_dropout_kernel_vecIddjLi1ELi2EhEEvNS_4cuda6detail10TensorInfoIKT_T1_EENS5_IS6_S8_EENS5_IT4_S8_EES8_T0_NS_15PhiloxCudaStateE)
        /*0e24*/ 	.word	0x00000035


	//----- nvinfo : EIATTR_FRAME_SIZE
	.align		4
.L_652:
        /*0e28*/ 	.byte	0x04, 0x11
        /*0e2a*/ 	.short	(.L_654 - .L_653)
	.align		4
.L_653:
        /*0e2c*/ 	.word	index@($__internal_64_$__cuda_sm20_dblrcp_rn_slowpath_v3)
        /*0e30*/ 	.word	0x00000000


	//----- nvinfo : EIATTR_FRAME_SIZE
	.align		4
.L_654:
        /*0e34*/ 	.byte	0x04, 0x11
        /*0e36*/ 	.short	(.L_656 - .L_655)
	.align		4
.L_655:
        /*0e38*/ 	.word	index@(_ZN2at6native43_GLOBAL__N__7cc8d1ed_10_Dropout_cu_0e96ed3824fused_dropout_kernel_vecIddjLi1ELi2EhEEvNS_4cuda6detail10TensorInfoIKT_T1_EENS5_IS6_S8_EENS5_IT4_S8_EES8_T0_NS_15PhiloxCudaStateE)
        /*0e3c*/ 	.word	0x00000000


	//----- nvinfo : EIATTR_REGCOUNT
	.align		4
.L_656:
        /*0e40*/ 	.byte	0x04, 0x2f
        /*0e42*/ 	.short	(.L_658 - .L_657)
	.align		4
.L_657:
        /*0e44*/ 	.word	index@(_ZN2at6native43_GLOBAL__N__7cc8d1ed_10_Dropout_cu_0e96ed3820fused_dropout_kernelIddjLi1ELi1EhEEvNS_4cuda6detail10TensorInfoIKT_T1_EENS5_IS6_S8_EENS5_IT4_S8_EES8_T0_NS_15PhiloxCudaStateE)
        /*0e48*/ 	.word	0x00000038


	//----- nvinfo : EIATTR_FRAME_SIZE
	.align		4
.L_658:
        /*0e4c*/ 	.byte	0x04, 0x11
        /*0e4e*/ 	.short	(.L_660 - .L_659)
	.align		4
.L_659:
        /*0e50*/ 	.word	index@($__internal_63_$__cuda_sm20_dblrcp_rn_slowpath_v3)
        /*0e54*/ 	.word	0x00000000


	//----- nvinfo : EIATTR_FRAME_SIZE
	.align		4
.L_660:
        /*0e58*/ 	.byte	0x04, 0x11
        /*0e5a*/ 	.short	(.L_662 - .L_661)
	.align		4
.L_661:
        /*0e5c*/ 	.word	index@(_ZN2at6native43_GLOBAL__N__7cc8d1ed_10_Dropout_cu_0e96ed3820fused_dropout_kernelIddjLi1ELi1EhEEvNS_4cuda6detail10TensorInfoIKT_T1_EENS5_IS6_S8_EENS5_IT4_S8_EES8_T0_NS_15PhiloxCudaStateE)
        /*0e60*/ 	.word	0x00000000


	//----- nvinfo : EIATTR_REGCOUNT
	.align		4
.L_662:
        /*0e64*/ 	.byte	0x04, 0x2f
        /*0e66*/ 	.short	(.L_664 - .L_663)
	.align		4
.L_663:
        /*0e68*/ 	.word	index@(_ZN2at6native43_GLOBAL__N__7cc8d1ed_10_Dropout_cu_0e96ed3820fused_dropout_kernelIddjLin1ELi1EhEEvNS_4cuda6detail10TensorInfoIKT_T1_EENS5_IS6_S8_EENS5_IT4_S8_EES8_T0_NS_15PhiloxCudaStateE)
        /*0e6c*/ 	.word	0x00000038


	//----- nvinfo : EIATTR_FRAME_SIZE
	.align		4
.L_664:
        /*0e70*/ 	.byte	0x04, 0x11
        /*0e72*/ 	.short	(.L_666 - .L_665)
	.align		4
.L_665:
        /*0e74*/ 	.word	index@($__internal_62_$__cuda_sm20_dblrcp_rn_slowpath_v3)
        /*0e78*/ 	.word	0x00000000


	//----- nvinfo : EIATTR_FRAME_SIZE
	.align		4
.L_666:
        /*0e7c*/ 	.byte	0x04, 0x11
        /*0e7e*/ 	.short	(.L_668 - .L_667)
	.align		4
.L_667:
        /*0e80*/ 	.word	index@(_ZN2at6native43_GLOBAL__N__7cc8d1ed_10_Dropout_cu_0e96ed3820fused_dropout_kernelIddjLin1ELi1EhEEvNS_4cuda6detail10TensorInfoIKT_T1_EENS5_IS6_S8_EENS5_IT4_S8_EES8_T0_NS_15PhiloxCudaStateE)
        /*0e84*/ 	.word	0x00000000


	//----- nvinfo : EIATTR_REGCOUNT
	.align		4
.L_668:
        /*0e88*/ 	.byte	0x04, 0x2f
        /*0e8a*/ 	.short	(.L_670 - .L_669)
	.align		4
.L_669:
        /*0e8c*/ 	.word	index@(_ZN2at6native43_GLOBAL__N__7cc8d1ed_10_Dropout_cu_0e96ed3820fused_dropout_kernelIddjLin1ELin1EhEEvNS_4cuda6detail10TensorInfoIKT_T1_EENS5_IS6_S8_EENS5_IT4_S8_EES8_T0_NS_15PhiloxCudaStateE)
        /*0e90*/ 	.word	0x0000003b


	//----- nvinfo : EIATTR_FRAME_SIZE
	.align		4
.L_670:
        /*0e94*/ 	.byte	0x04, 0x11
        /*0e96*/ 	.short	(.L_672 - .L_671)
	.align		4
.L_671:
        /*0e98*/ 	.word	index@($__internal_61_$__cuda_sm20_dblrcp_rn_slowpath_v3)
        /*0e9c*/ 	.word	0x00000000


	//----- nvinfo : EIATTR_FRAME_SIZE
	.align		4
.L_672:
        /*0ea0*/ 	.byte	0x04, 0x11
        /*0ea2*/ 	.short	(.L_674 - .L_673)
	.align		4
.L_673:
        /*0ea4*/ 	.word	index@(_ZN2at6native43_GLOBAL__N__7cc8d1ed_10_Dropout_cu_0e96ed3820fused_dropout_kernelIddjLin1ELin1EhEEvNS_4cuda6detail10TensorInfoIKT_T1_EENS5_IS6_S8_EENS5_IT4_S8_EES8_T0_NS_15PhiloxCudaStateE)
        /*0ea8*/ 	.word	0x00000000


	//----- nvinfo : EIATTR_REGCOUNT
	.align		4
.L_674:
        /*0eac*/ 	.byte	0x04, 0x2f
        /*0eae*/ 	.short	(.L_676 - .L_675)
	.align		4
.L_675:
        /*0eb0*/ 	.word	index@(_ZN2at6native43_GLOBAL__N__7cc8d1ed_10_Dropout_cu_0e96ed3824fused_dropout_kernel_vecIffjLi1ELi16EhEEvNS_4cuda6detail10TensorInfoIKT_T1_EENS5_IS6_S8_EENS5_IT4_S8_EES8_T0_NS_15PhiloxCudaStateE)
        /*0eb4*/ 	.word	0x00000040


	//----- nvinfo : EIATTR_FRAME_SIZE
	.align		4
.L_676:
        /*0eb8*/ 	.byte	0x04, 0x11
        /*0eba*/ 	.short	(.L_678 - .L_677)
	.align		4
.L_677:
        /*0ebc*/ 	.word	index@($__internal_60_$__cuda_sm20_dblrcp_rn_slowpath_v3)
        /*0ec0*/ 	.word	0x00000000


	//----- nvinfo : EIATTR_FRAME_SIZE
	.align		4
.L_678:
        /*0ec4*/ 	.byte	0x04, 0x11
        /*0ec6*/ 	.short	(.L_680 - .L_679)
	.align		4
.L_679:
        /*0ec8*/ 	.word	index@(_ZN2at6native43_GLOBAL__N__7cc8d1ed_10_Dropout_cu_0e96ed3824fused_dropout_kernel_vecIffjLi1ELi16EhEEvNS_4cuda6detail10TensorInfoIKT_T1_EENS5_IS6_S8_EENS5_IT4_S8_EES8_T0_NS_15PhiloxCudaStateE)
        /*0ecc*/ 	.word	0x00000000


	//----- nvinfo : EIATTR_REGCOUNT
	.align		4
.L_680:
        /*0ed0*/ 	.byte	0x04, 0x2f
        /*0ed2*/ 	.short	(.L_682 - .L_681)
	.align		4
.L_681:
        /*0ed4*/ 	.word	index@(_ZN2at6native43_GLOBAL__N__7cc8d1ed_10_Dropout_cu_0e96ed3824fused_dropout_kernel_vecIffjLi1ELi8EhEEvNS_4cuda6detail10TensorInfoIKT_T1_EENS5_IS6_S8_EENS5_IT4_S8_EES8_T0_NS_15PhiloxCudaStateE)
        /*0ed8*/ 	.word	0x0000003c


	//----- nvinfo : EIATTR_FRAME_SIZE
	.align		4
.L_682:
        /*0edc*/ 	.byte	0x04, 0x11
        /*0ede*/ 	.short	(.L_684 - .L_683)
	.align		4
.L_683:
        /*0ee0*/ 	.word	index@($__internal_59_$__cuda_sm20_dblrcp_rn_slowpath_v3)
        /*0ee4*/ 	.word	0x00000000


	//----- nvinfo : EIATTR_FRAME_SIZE
	.align		4
.L_684:
        /*0ee8*/ 	.byte	0x04, 0x11
        /*0eea*/ 	.short	(.L_686 - .L_685)
	.align		4
.L_685:
        /*0eec*/ 	.word	index@(_ZN2at6native43_GLOBAL__N__7cc8d1ed_10_Dropout_cu_0e96ed3824fused_dropout_kernel_vecIffjLi1ELi8EhEEvNS_4cuda6detail10TensorInfoIKT_T1_EENS5_IS6_S8_EENS5_IT4_S8_EES8_T0_NS_15PhiloxCudaStateE)
        /*0ef0*/ 	.word	0x00000000


	//----- nvinfo : EIATTR_REGCOUNT
	.align		4
.L_686:
        /*0ef4*/ 	.byte	0x04, 0x2f
        /*0ef6*/ 	.short	(.L_688 - .L_687)
	.align		4
.L_687:
        /*0ef8*/ 	.word	index@(_ZN2at6native43_GLOBAL__N__7cc8d1ed_10_Dropout_cu_0e96ed3824fused_dropout_kernel_vecIffjLi1ELi4EhEEvNS_4cuda6detail10TensorInfoIKT_T1_EENS5_IS6_S8_EENS5_IT4_S8_EES8_T0_NS_15PhiloxCudaStateE)
        /*0efc*/ 	.word	0x00000034


	//----- nvinfo : EIATTR_FRAME_SIZE
	.align		4
.L_688:
        /*0f00*/ 	.byte	0x04, 0x11
        /*0f02*/ 	.short	(.L_690 - .L_689)
	.align		4
.L_689:
        /*0f04*/ 	.word	index@($__internal_58_$__cuda_sm20_dblrcp_rn_slowpath_v3)
        /*0f08*/ 	.word	0x00000000


	//----- nvinfo : EIATTR_FRAME_SIZE
	.align		4
.L_690:
        /*0f0c*/ 	.byte	0x04, 0x11
        /*0f0e*/ 	.short	(.L_692 - .L_691)
	.align		4
.L_691:
        /*0f10*/ 	.word	index@(_ZN2at6native43_GLOBAL__N__7cc8d1ed_10_Dropout_cu_0e96ed3824fused_dropout_kernel_vecIffjLi1ELi4EhEEvNS_4cuda6detail10TensorInfoIKT_T1_EENS5_IS6_S8_EENS5_IT4_S8_EES8_T0_NS_15PhiloxCudaStateE)
        /*0f14*/ 	.word	0x00000000


	//----- nvinfo : EIATTR_REGCOUNT
	.align		4
.L_692:
        /*0f18*/ 	.byte	0x04, 0x2f
        /*0f1a*/ 	.short	(.L_694 - .L_693)
	.align		4
.L_693:
        /*0f1c*/ 	.word	index@(_ZN2at6native43_GLOBAL__N__7cc8d1ed_10_Dropout_cu_0e96ed3824fused_dropout_kernel_vecIffjLi1ELi2EhEEvNS_4cuda6detail10TensorInfoIKT_T1_EENS5_IS6_S8_EENS5_IT4_S8_EES8_T0_NS_15PhiloxCudaStateE)
        /*0f20*/ 	.word	0x00000030


	//----- nvinfo : EIATTR_FRAME_SIZE
	.align		4
.L_694:
        /*0f24*/ 	.byte	0x04, 0x11
        /*0f26*/ 	.short	(.L_696 - .L_695)
	.align		4
.L_695:
        /*0f28*/ 	.word	index@($__internal_57_$__cuda_sm20_dblrcp_rn_slowpath_v3)
        /*0f2c*/ 	.word	0x00000000


	//----- nvinfo : EIATTR_FRAME_SIZE
	.align		4
.L_696:
        /*0f30*/ 	.byte	0x04, 0x11
        /*0f32*/ 	.short	(.L_698 - .L_697)
	.align		4
.L_697:
        /*0f34*/ 	.word	index@(_ZN2at6native43_GLOBAL__N__7cc8d1ed_10_Dropout_cu_0e96ed3824fused_dropout_kernel_vecIffjLi1ELi2EhEEvNS_4cuda6detail10TensorInfoIKT_T1_EENS5_IS6_S8_EENS5_IT4_S8_EES8_T0_NS_15PhiloxCudaStateE)
        /*0f38*/ 	.word	0x00000000


	//----- nvinfo : EIATTR_REGCOUNT
	.align		4
.L_698:
        /*0f3c*/ 	.byte	0x04, 0x2f
        /*0f3e*/ 	.short	(.L_700 - .L_699)
	.align		4
.L_699:
        /*0f40*/ 	.word	index@(_ZN2at6native43_GLOBAL__N__7cc8d1ed_10_Dropout_cu_0e96ed3820fused_dropout_kernelIffjLi1ELi1EhEEvNS_4cuda6detail10TensorInfoIKT_T1_EENS5_IS6_S8_EENS5_IT4_S8_EES8_T0_NS_15PhiloxCudaStateE)
        /*0f44*/ 	.word	0x00000038


	//----- nvinfo : EIATTR_FRAME_SIZE
	.align		4
.L_700:
        /*0f48*/ 	.byte	0x04, 0x11
        /*0f4a*/ 	.short	(.L_702 - .L_701)
	.align		4
.L_701:
        /*0f4c*/ 	.word	index@($__internal_56_$__cuda_sm20_dblrcp_rn_slowpath_v3)
        /*0f50*/ 	.word	0x00000000


	//----- nvinfo : EIATTR_FRAME_SIZE
	.align		4
.L_702:
        /*0f54*/ 	.byte	0x04, 0x11
        /*0f56*/ 	.short	(.L_704 - .L_703)
	.align		4
.L_703:
        /*0f58*/ 	.word	index@(_ZN2at6native43_GLOBAL__N__7cc8d1ed_10_Dropout_cu_0e96ed3820fused_dropout_kernelIffjLi1ELi1EhEEvNS_4cuda6detail10TensorInfoIKT_T1_EENS5_IS6_S8_EENS5_IT4_S8_EES8_T0_NS_15PhiloxCudaStateE)
        /*0f5c*/ 	.word	0x00000000


	//----- nvinfo : EIATTR_REGCOUNT
	.align		4
.L_704:
        /*0f60*/ 	.byte	0x04, 0x2f
        /*0f62*/ 	.short	(.L_706 - .L_705)
	.align		4
.L_705:
        /*0f64*/ 	.word	index@(_ZN2at6native43_GLOBAL__N__7cc8d1ed_10_Dropout_cu_0e96ed3820fused_dropout_kernelIffjLin1ELi1EhEEvNS_4cuda6detail10TensorInfoIKT_T1_EENS5_IS6_S8_EENS5_IT4_S8_EES8_T0_NS_15PhiloxCudaStateE)
        /*0f68*/ 	.word	0x00000033


	//----- nvinfo : EIATTR_FRAME_SIZE
	.align		4
.L_706:
        /*0f6c*/ 	.byte	0x04, 0x11
        /*0f6e*/ 	.short	(.L_708 - .L_707)
	.align		4
.L_707:
        /*0f70*/ 	.word	index@($__internal_55_$__cuda_sm20_dblrcp_rn_slowpath_v3)
        /*0f74*/ 	.word	0x00000000


	//----- nvinfo : EIATTR_FRAME_SIZE
	.align		4
.L_708:
        /*0f78*/ 	.byte	0x04, 0x11
        /*0f7a*/ 	.short	(.L_710 - .L_709)
	.align		4
.L_709:
        /*0f7c*/ 	.word	index@(_ZN2at6native43_GLOBAL__N__7cc8d1ed_10_Dropout_cu_0e96ed3820fused_dropout_kernelIffjLin1ELi1EhEEvNS_4cuda6detail10TensorInfoIKT_T1_EENS5_IS6_S8_EENS5_IT4_S8_EES8_T0_NS_15PhiloxCudaStateE)
        /*0f80*/ 	.word	0x00000000


	//----- nvinfo : EIATTR_REGCOUNT
	.align		4
.L_710:
        /*0f84*/ 	.byte	0x04, 0x2f
        /*0f86*/ 	.short	(.L_712 - .L_711)
	.align		4
.L_711:
        /*0f88*/ 	.word	index@(_ZN2at6native43_GLOBAL__N__7cc8d1ed_10_Dropout_cu_0e96ed3820fused_dropout_kernelIffjLin1ELin1EhEEvNS_4cuda6detail10TensorInfoIKT_T1_EENS5_IS6_S8_EENS5_IT4_S8_EES8_T0_NS_15PhiloxCudaStateE)
        /*0f8c*/ 	.word	0x00000036


	//----- nvinfo : EIATTR_FRAME_SIZE
	.align		4
.L_712:
        /*0f90*/ 	.byte	0x04, 0x11
        /*0f92*/ 	.short	(.L_714 - .L_713)
	.align		4
.L_713:
        /*0f94*/ 	.word	index@($__internal_54_$__cuda_sm20_dblrcp_rn_slowpath_v3)
        /*0f98*/ 	.word	0x00000000


	//----- nvinfo : EIATTR_FRAME_SIZE
	.align		4
.L_714:
        /*0f9c*/ 	.byte	0x04, 0x11
        /*0f9e*/ 	.short	(.L_716 - .L_715)
	.align		4
.L_715:
        /*0fa0*/ 	.word	index@(_ZN2at6native43_GLOBAL__N__7cc8d1ed_10_Dropout_cu_0e96ed3820fused_dropout_kernelIffjLin1ELin1EhEEvNS_4cuda6detail10TensorInfoIKT_T1_EENS5_IS6_S8_EENS5_IT4_S8_EES8_T0_NS_15PhiloxCudaStateE)
        /*0fa4*/ 	.word	0x00000000


	//----- nvinfo : EIATTR_REGCOUNT
	.align		4
.L_716:
        /*0fa8*/ 	.byte	0x04, 0x2f
        /*0faa*/ 	.short	(.L_718 - .L_717)
	.align		4
.L_717:
        /*0fac*/ 	.word	index@(_ZN2at6native43_GLOBAL__N__7cc8d1ed_10_Dropout_cu_0e96ed3824fused_dropout_kernel_vecIN3c104HalfEfjLi1ELi16EhEEvNS_4cuda6detail10TensorInfoIKT_T1_EENS7_IS8_SA_EENS7_IT4_SA_EESA_T0_NS_15PhiloxCudaStateE)
        /*0fb0*/ 	.word	0x00000037


	//----- nvinfo : EIATTR_FRAME_SIZE
	.align		4
.L_718:
        /*0fb4*/ 	.byte	0x04, 0x11
        /*0fb6*/ 	.short	(.L_720 - .L_719)
	.align		4
.L_719:
        /*0fb8*/ 	.word	index@($__internal_53_$__cuda_sm20_dblrcp_rn_slowpath_v3)
        /*0fbc*/ 	.word	0x00000000


	//----- nvinfo : EIATTR_FRAME_SIZE
	.align		4
.L_720:
        /*0fc0*/ 	.byte	0x04, 0x11
        /*0fc2*/ 	.short	(.L_722 - .L_721)
	.align		4
.L_721:
        /*0fc4*/ 	.word	index@(_ZN2at6native43_GLOBAL__N__7cc8d1ed_10_Dropout_cu_0e96ed3824fused_dropout_kernel_vecIN3c104HalfEfjLi1ELi16EhEEvNS_4cuda6detail10TensorInfoIKT_T1_EENS7_IS8_SA_EENS7_IT4_SA_EESA_T0_NS_15PhiloxCudaStateE)
        /*0fc8*/ 	.word	0x00000000


	//----- nvinfo : EIATTR_REGCOUNT
	.align		4
.L_722:
        /*0fcc*/ 	.byte	0x04, 0x2f
        /*0fce*/ 	.short	(.L_724 - .L_723)
	.align		4
.L_723:
        /*0fd0*/ 	.word	index@(_ZN2at6native43_GLOBAL__N__7cc8d1ed_10_Dropout_cu_0e96ed3824fused_dropout_kernel_vecIN3c104HalfEfjLi1ELi8EhEEvNS_4cuda6detail10TensorInfoIKT_T1_EENS7_IS8_SA_EENS7_IT4_SA_EESA_T0_NS_15PhiloxCudaStateE)
        /*0fd4*/ 	.word	0x00000038


	//----- nvinfo : EIATTR_FRAME_SIZE
	.align		4
.L_724:
        /*0fd8*/ 	.byte	0x04, 0x11
        /*0fda*/ 	.short	(.L_726 - .L_725)
	.align		4
.L_725:
        /*0fdc*/ 	.word	index@($__internal_52_$__cuda_sm20_dblrcp_rn_slowpath_v3)
        /*0fe0*/ 	.word	0x00000000


	//----- nvinfo : EIATTR_FRAME_SIZE
	.align		4
.L_726:
        /*0fe4*/ 	.byte	0x04, 0x11
        /*0fe6*/ 	.short	(.L_728 - .L_727)
	.align		4
.L_727:
        /*0fe8*/ 	.word	index@(_ZN2at6native43_GLOBAL__N__7cc8d1ed_10_Dropout_cu_0e96ed3824fused_dropout_kernel_vecIN3c104HalfEfjLi1ELi8EhEEvNS_4cuda6detail10TensorInfoIKT_T1_EENS7_IS8_SA_EENS7_IT4_SA_EESA_T0_NS_15PhiloxCudaStateE)
        /*0fec*/ 	.word	0x00000000


	//----- nvinfo : EIATTR_REGCOUNT
	.align		4
.L_728:
        /*0ff0*/ 	.byte	0x04, 0x2f
        /*0ff2*/ 	.short	(.L_730 - .L_729)
	.align		4
.L_729:
        /*0ff4*/ 	.word	index@(_ZN2at6native43_GLOBAL__N__7cc8d1ed_10_Dropout_cu_0e96ed3824fused_dropout_kernel_vecIN3c104HalfEfjLi1ELi4EhEEvNS_4cuda6detail10TensorInfoIKT_T1_EENS7_IS8_SA_EENS7_IT4_SA_EESA_T0_NS_15PhiloxCudaStateE)
        /*0ff8*/ 	.word	0x00000036


	//----- nvinfo : EIATTR_FRAME_SIZE
	.align		4
.L_730:
        /*0ffc*/ 	.byte	0x04, 0x11
        /*0ffe*/ 	.short	(.L_732 - .L_731)
	.align		4
.L_731:
        /*1000*/ 	.word	index@($__internal_51_$__cuda_sm20_dblrcp_rn_slowpath_v3)
        /*1004*/ 	.word	0x00000000


	//----- nvinfo : EIATTR_FRAME_SIZE
	.align		4
.L_732:
        /*1008*/ 	.byte	0x04, 0x11
        /*100a*/ 	.short	(.L_734 - .L_733)
	.align		4
.L_733:
        /*100c*/ 	.word	index@(_ZN2at6native43_GLOBAL__N__7cc8d1ed_10_Dropout_cu_0e96ed3824fused_dropout_kernel_vecIN3c104HalfEfjLi1ELi4EhEEvNS_4cuda6detail10TensorInfoIKT_T1_EENS7_IS8_SA_EENS7_IT4_SA_EESA_T0_NS_15PhiloxCudaStateE)
        /*1010*/ 	.word	0x00000000


	//----- nvinfo : EIATTR_REGCOUNT
	.align		4
.L_734:
        /*1014*/ 	.byte	0x04, 0x2f
        /*1016*/ 	.short	(.L_736 - .L_735)
	.align		4
.L_735:
        /*1018*/ 	.word	index@(_ZN2at6native43_GLOBAL__N__7cc8d1ed_10_Dropout_cu_0e96ed3824fused_dropout_kernel_vecIN3c104HalfEfjLi1ELi2EhEEvNS_4cuda6detail10TensorInfoIKT_T1_EENS7_IS8_SA_EENS7_IT4_SA_EESA_T0_NS_15PhiloxCudaStateE)
        /*101c*/ 	.word	0x00000030


	//----- nvinfo : EIATTR_FRAME_SIZE
	.align		4
.L_736:
        /*1020*/ 	.byte	0x04, 0x11
        /*1022*/ 	.short	(.L_738 - .L_737)
	.align		4
.L_737:
        /*1024*/ 	.word	index@($__internal_50_$__cuda_sm20_dblrcp_rn_slowpath_v3)
        /*1028*/ 	.word	0x00000000


	//----- nvinfo : EIATTR_FRAME_SIZE
	.align		4
.L_738:
        /*102c*/ 	.byte	0x04, 0x11
        /*102e*/ 	.short	(.L_740 - .L_739)
	.align		4
.L_739:
        /*1030*/ 	.word	index@(_ZN2at6native43_GLOBAL__N__7cc8d1ed_10_Dropout_cu_0e96ed3824fused_dropout_kernel_vecIN3c104HalfEfjLi1ELi2EhEEvNS_4cuda6detail10TensorInfoIKT_T1_EENS7_IS8_SA_EENS7_IT4_SA_EESA_T0_NS_15PhiloxCudaStateE)
        /*1034*/ 	.word	0x00000000


	//----- nvinfo : EIATTR_REGCOUNT
	.align		4
.L_740:
        /*1038*/ 	.byte	0x04, 0x2f
        /*103a*/ 	.short	(.L_742 - .L_741)
	.align		4
.L_741:
        /*103c*/ 	.word	index@(_ZN2at6native43_GLOBAL__N__7cc8d1ed_10_Dropout_cu_0e96ed3820fused_dropout_kernelIN3c104HalfEfjLi1ELi1EhEEvNS_4cuda6detail10TensorInfoIKT_T1_EENS7_IS8_SA_EENS7_IT4_SA_EESA_T0_NS_15PhiloxCudaStateE)
        /*1040*/ 	.word	0x00000038


	//----- nvinfo : EIATTR_FRAME_SIZE
	.align		4
.L_742:
        /*1044*/ 	.byte	0x04, 0x11
        /*1046*/ 	.short	(.L_744 - .L_743)
	.align		4
.L_743:
        /*1048*/ 	.word	index@($__internal_49_$__cuda_sm20_dblrcp_rn_slowpath_v3)
        /*104c*/ 	.word	0x00000000


	//----- nvinfo : EIATTR_FRAME_SIZE
	.align		4
.L_744:
        /*1050*/ 	.byte	0x04, 0x11
        /*1052*/ 	.short	(.L_746 - .L_745)
	.align		4
.L_745:
        /*1054*/ 	.word	index@(_ZN2at6native43_GLOBAL__N__7cc8d1ed_10_Dropout_cu_0e96ed3820fused_dropout_kernelIN3c104HalfEfjLi1ELi1EhEEvNS_4cuda6detail10TensorInfoIKT_T1_EENS7_IS8_SA_EENS7_IT4_SA_EESA_T0_NS_15PhiloxCudaStateE)
        /*1058*/ 	.word	0x00000000


	//----- nvinfo : EIATTR_REGCOUNT
	.align		4
.L_746:
        /*105c*/ 	.byte	0x04, 0x2f
        /*105e*/ 	.short	(.L_748 - .L_747)
	.align		4
.L_747:
        /*1060*/ 	.word	index@(_ZN2at6native43_GLOBAL__N__7cc8d1ed_10_Dropout_cu_0e96ed3820fused_dropout_kernelIN3c104HalfEfjLin1ELi1EhEEvNS_4cuda6detail10TensorInfoIKT_T1_EENS7_IS8_SA_EENS7_IT4_SA_EESA_T0_NS_15PhiloxCudaStateE)
        /*1064*/ 	.word	0x00000033


	//----- nvinfo : EIATTR_FRAME_SIZE
	.align		4
.L_748:
        /*1068*/ 	.byte	0x04, 0x11
        /*106a*/ 	.short	(.L_750 - .L_749)
	.align		4
.L_749:
        /*106c*/ 	.word	index@($__internal_48_$__cuda_sm20_dblrcp_rn_slowpath_v3)
        /*1070*/ 	.word	0x00000000


	//----- nvinfo : EIATTR_FRAME_SIZE
	.align		4
.L_750:
        /*1074*/ 	.byte	0x04, 0x11
        /*1076*/ 	.short	(.L_752 - .L_751)
	.align		4
.L_751:
        /*1078*/ 	.word	index@(_ZN2at6native43_GLOBAL__N__7cc8d1ed_10_Dropout_cu_0e96ed3820fused_dropout_kernelIN3c104HalfEfjLin1ELi1EhEEvNS_4cuda6detail10TensorInfoIKT_T1_EENS7_IS8_SA_EENS7_IT4_SA_EESA_T0_NS_15PhiloxCudaStateE)
        /*107c*/ 	.word	0x00000000


	//----- nvinfo : EIATTR_REGCOUNT
	.align		4
.L_752:
        /*1080*/ 	.byte	0x04, 0x2f
        /*1082*/ 	.short	(.L_754 - .L_753)
	.align		4
.L_753:
        /*1084*/ 	.word	index@(_ZN2at6native43_GLOBAL__N__7cc8d1ed_10_Dropout_cu_0e96ed3820fused_dropout_kernelIN3c104HalfEfjLin1ELin1EhEEvNS_4cuda6detail10TensorInfoIKT_T1_EENS7_IS8_SA_EENS7_IT4_SA_EESA_T0_NS_15PhiloxCudaStateE)
        /*1088*/ 	.word	0x00000036


	//----- nvinfo : EIATTR_FRAME_SIZE
	.align		4
.L_754:
        /*108c*/ 	.byte	0x04, 0x11
        /*108e*/ 	.short	(.L_756 - .L_755)
	.align		4
.L_755:
        /*1090*/ 	.word	index@($__internal_47_$__cuda_sm20_dblrcp_rn_slowpath_v3)
        /*1094*/ 	.word	0x00000000


	//----- nvinfo : EIATTR_FRAME_SIZE
	.align		4
.L_756:
        /*1098*/ 	.byte	0x04, 0x11
        /*109a*/ 	.short	(.L_758 - .L_757)
	.align		4
.L_757:
        /*109c*/ 	.word	index@(_ZN2at6native43_GLOBAL__N__7cc8d1ed_10_Dropout_cu_0e96ed3820fused_dropout_kernelIN3c104HalfEfjLin1ELin1EhEEvNS_4cuda6detail10TensorInfoIKT_T1_EENS7_IS8_SA_EENS7_IT4_SA_EESA_T0_NS_15PhiloxCudaStateE)
        /*10a0*/ 	.word	0x00000000


	//----- nvinfo : EIATTR_REGCOUNT
	.align		4
.L_758:
        /*10a4*/ 	.byte	0x04, 0x2f
        /*10a6*/ 	.short	(.L_760 - .L_759)
	.align		4
.L_759:
        /*10a8*/ 	.word	index@(_ZN2at6native43_GLOBAL__N__7cc8d1ed_10_Dropout_cu_0e96ed3824fused_dropout_kernel_vecIN3c108BFloat16EfjLi1ELi16EhEEvNS_4cuda6detail10TensorInfoIKT_T1_EENS7_IS8_SA_EENS7_IT4_SA_EESA_T0_NS_15PhiloxCudaStateE)
        /*10ac*/ 	.word	0x00000038


	//----- nvinfo : EIATTR_FRAME_SIZE
	.align		4
.L_760:
        /*10b0*/ 	.byte	0x04, 0x11
        /*10b2*/ 	.short	(.L_762 - .L_761)
	.align		4
.L_761:
        /*10b4*/ 	.word	index@($__internal_46_$__cuda_sm20_dblrcp_rn_slowpath_v3)
        /*10b8*/ 	.word	0x00000000


	//----- nvinfo : EIATTR_FRAME_SIZE
	.align		4
.L_762:
        /*10bc*/ 	.byte	0x04, 0x11
        /*10be*/ 	.short	(.L_764 - .L_763)
	.align		4
.L_763:
        /*10c0*/ 	.word	index@(_ZN2at6native43_GLOBAL__N__7cc8d1ed_10_Dropout_cu_0e96ed3824fused_dropout_kernel_vecIN3c108BFloat16EfjLi1ELi16EhEEvNS_4cuda6detail10TensorInfoIKT_T1_EENS7_IS8_SA_EENS7_IT4_SA_EESA_T0_NS_15PhiloxCudaStateE)
        /*10c4*/ 	.word	0x00000000


	//----- nvinfo : EIATTR_REGCOUNT
	.align		4
.L_764:
        /*10c8*/ 	.byte	0x04, 0x2f
        /*10ca*/ 	.short	(.L_766 - .L_765)
	.align		4
.L_765:
        /*10cc*/ 	.word	index@(_ZN2at6native43_GLOBAL__N__7cc8d1ed_10_Dropout_cu_0e96ed3824fused_dropout_kernel_vecIN3c108BFloat16EfjLi1ELi8EhEEvNS_4cuda6detail10TensorInfoIKT_T1_EENS7_IS8_SA_EENS7_IT4_SA_EESA_T0_NS_15PhiloxCudaStateE)
        /*10d0*/ 	.word	0x00000038


	//----- nvinfo : EIATTR_FRAME_SIZE
	.align		4
.L_766:
        /*10d4*/ 	.byte	0x04, 0x11
        /*10d6*/ 	.short	(.L_768 - .L_767)
	.align		4
.L_767:
        /*10d8*/ 	.word	index@($__internal_45_$__cuda_sm20_dblrcp_rn_slowpath_v3)
        /*10dc*/ 	.word	0x00000000


	//----- nvinfo : EIATTR_FRAME_SIZE
	.align		4
.L_768:
        /*10e0*/ 	.byte	0x04, 0x11
        /*10e2*/ 	.short	(.L_770 - .L_769)
	.align		4
.L_769:
        /*10e4*/ 	.word	index@(_ZN2at6native43_GLOBAL__N__7cc8d1ed_10_Dropout_cu_0e96ed3824fused_dropout_kernel_vecIN3c108BFloat16EfjLi1ELi8EhEEvNS_4cuda6detail10TensorInfoIKT_T1_EENS7_IS8_SA_EENS7_IT4_SA_EESA_T0_NS_15PhiloxCudaStateE)
        /*10e8*/ 	.word	0x00000000


	//----- nvinfo : EIATTR_REGCOUNT
	.align		4
.L_770:
        /*10ec*/ 	.byte	0x04, 0x2f
        /*10ee*/ 	.short	(.L_772 - .L_771)
	.align		4
.L_771:
        /*10f0*/ 	.word	index@(_ZN2at6native43_GLOBAL__N__7cc8d1ed_10_Dropout_cu_0e96ed3824fused_dropout_kernel_vecIN3c108BFloat16EfjLi1ELi4EhEEvNS_4cuda6detail10TensorInfoIKT_T1_EENS7_IS8_SA_EENS7_IT4_SA_EESA_T0_NS_15PhiloxCudaStateE)
        /*10f4*/ 	.word	0x00000033


	//----- nvinfo : EIATTR_FRAME_SIZE
	.align		4
.L_772:
        /*10f8*/ 	.byte	0x04, 0x11
        /*10fa*/ 	.short	(.L_774 - .L_773)
	.align		4
.L_773:
        /*10fc*/ 	.word	index@($__internal_44_$__cuda_sm20_dblrcp_rn_slowpath_v3)
        /*1100*/ 	.word	0x00000000


	//----- nvinfo : EIATTR_FRAME_SIZE
	.align		4
.L_774:
        /*1104*/ 	.byte	0x04, 0x11
        /*1106*/ 	.short	(.L_776 - .L_775)
	.align		4
.L_775:
        /*1108*/ 	.word	index@(_ZN2at6native43_GLOBAL__N__7cc8d1ed_10_Dropout_cu_0e96ed3824fused_dropout_kernel_vecIN3c108BFloat16EfjLi1ELi4EhEEvNS_4cuda6detail10TensorInfoIKT_T1_EENS7_IS8_SA_EENS7_IT4_SA_EESA_T0_NS_15PhiloxCudaStateE)
        /*110c*/ 	.word	0x00000000


	//----- nvinfo : EIATTR_REGCOUNT
	.align		4
.L_776:
        /*1110*/ 	.byte	0x04, 0x2f
        /*1112*/ 	.short	(.L_778 - .L_777)
	.align		4
.L_777:
        /*1114*/ 	.word	index@(_ZN2at6native43_GLOBAL__N__7cc8d1ed_10_Dropout_cu_0e96ed3824fused_dropout_kernel_vecIN3c108BFloat16EfjLi1ELi2EhEEvNS_4cuda6detail10TensorInfoIKT_T1_EENS7_IS8_SA_EENS7_IT4_SA_EESA_T0_NS_15PhiloxCudaStateE)
        /*1118*/ 	.word	0x00000030


	//----- nvinfo : EIATTR_FRAME_SIZE
	.align		4
.L_778:
        /*111c*/ 	.byte	0x04, 0x11
        /*111e*/ 	.short	(.L_780 - .L_779)
	.align		4
.L_779:
        /*1120*/ 	.word	index@($__internal_43_$__cuda_sm20_dblrcp_rn_slowpath_v3)
        /*1124*/ 	.word	0x00000000


	//----- nvinfo : EIATTR_FRAME_SIZE
	.align		4
.L_780:
        /*1128*/ 	.byte	0x04, 0x11
        /*112a*/ 	.short	(.L_782 - .L_781)
	.align		4
.L_781:
        /*112c*/ 	.word	index@(_ZN2at6native43_GLOBAL__N__7cc8d1ed_10_Dropout_cu_0e96ed3824fused_dropout_kernel_vecIN3c108BFloat16EfjLi1ELi2EhEEvNS_4cuda6detail10TensorInfoIKT_T1_EENS7_IS8_SA_EENS7_IT4_SA_EESA_T0_NS_15PhiloxCudaStateE)
        /*1130*/ 	.word	0x00000000


	//----- nvinfo : EIATTR_REGCOUNT
	.align		4
.L_782:
        /*1134*/ 	.byte	0x04, 0x2f
        /*1136*/ 	.short	(.L_784 - .L_783)
	.align		4
.L_783:
        /*1138*/ 	.word	index@(_ZN2at6native43_GLOBAL__N__7cc8d1ed_10_Dropout_cu_0e96ed3820fused_dropout_kernelIN3c108BFloat16EfjLi1ELi1EhEEvNS_4cuda6detail10TensorInfoIKT_T1_EENS7_IS8_SA_EENS7_IT4_SA_EESA_T0_NS_15PhiloxCudaStateE)
        /*113c*/ 	.word	0x00000038


	//----- nvinfo : EIATTR_FRAME_SIZE
	.align		4
.L_784:
        /*1140*/ 	.byte	0x04, 0x11
        /*1142*/ 	.short	(.L_786 - .L_785)
	.align		4
.L_785:
        /*1144*/ 	.word	index@($__internal_42_$__cuda_sm20_dblrcp_rn_slowpath_v3)
        /*1148*/ 	.word	0x00000000


	//----- nvinfo : EIATTR_FRAME_SIZE
	.align		4
.L_786:
        /*114c*/ 	.byte	0x04, 0x11
        /*114e*/ 	.short	(.L_788 - .L_787)
	.align		4
.L_787:
        /*1150*/ 	.word	index@(_ZN2at6native43_GLOBAL__N__7cc8d1ed_10_Dropout_cu_0e96ed3820fused_dropout_kernelIN3c108BFloat16EfjLi1ELi1EhEEvNS_4cuda6detail10TensorInfoIKT_T1_EENS7_IS8_SA_EENS7_IT4_SA_EESA_T0_NS_15PhiloxCudaStateE)
        /*1154*/ 	.word	0x00000000


	//----- nvinfo : EIATTR_REGCOUNT
	.align		4
.L_788:
        /*1158*/ 	.byte	0x04, 0x2f
        /*115a*/ 	.short	(.L_790 - .L_789)
	.align		4
.L_789:
        /*115c*/ 	.word	index@(_ZN2at6native43_GLOBAL__N__7cc8d1ed_10_Dropout_cu_0e96ed3820fused_dropout_kernelIN3c108BFloat16EfjLin1ELi1EhEEvNS_4cuda6detail10TensorInfoIKT_T1_EENS7_IS8_SA_EENS7_IT4_SA_EESA_T0_NS_15PhiloxCudaStateE)
        /*1160*/ 	.word	0x00000033


	//----- nvinfo : EIATTR_FRAME_SIZE
	.align		4
.L_790:
        /*1164*/ 	.byte	0x04, 0x11
        /*1166*/ 	.short	(.L_792 - .L_791)
	.align		4
.L_791:
        /*1168*/ 	.word	index@($__internal_41_$__cuda_sm20_dblrcp_rn_slowpath_v3)
        /*116c*/ 	.word	0x00000000


	//----- nvinfo : EIATTR_FRAME_SIZE
	.align		4
.L_792:
        /*1170*/ 	.byte	0x04, 0x11
        /*1172*/ 	.short	(.L_794 - .L_793)
	.align		4
.L_793:
        /*1174*/ 	.word	index@(_ZN2at6native43_GLOBAL__N__7cc8d1ed_10_Dropout_cu_0e96ed3820fused_dropout_kernelIN3c108BFloat16EfjLin1ELi1EhEEvNS_4cuda6detail10TensorInfoIKT_T1_EENS7_IS8_SA_EENS7_IT4_SA_EESA_T0_NS_15PhiloxCudaStateE)
        /*1178*/ 	.word	0x00000000


	//----- nvinfo : EIATTR_REGCOUNT
	.align		4
.L_794:
        /*117c*/ 	.byte	0x04, 0x2f
        /*117e*/ 	.short	(.L_796 - .L_795)
	.align		4
.L_795:
        /*1180*/ 	.word	index@(_ZN2at6native43_GLOBAL__N__7cc8d1ed_10_Dropout_cu_0e96ed3820fused_dropout_kernelIN3c108BFloat16EfjLin1ELin1EhEEvNS_4cuda6detail10TensorInfoIKT_T1_EENS7_IS8_SA_EENS7_IT4_SA_EESA_T0_NS_15PhiloxCudaStateE)
        /*1184*/ 	.word	0x00000036


	//----- nvinfo : EIATTR_FRAME_SIZE
	.align		4
.L_796:
        /*1188*/ 	.byte	0x04, 0x11
        /*118a*/ 	.short	(.L_798 - .L_797)
	.align		4
.L_797:
        /*118c*/ 	.word	index@($__internal_40_$__cuda_sm20_dblrcp_rn_slowpath_v3)
        /*1190*/ 	.word	0x00000000


	//----- nvinfo : EIATTR_FRAME_SIZE
	.align		4
.L_798:
        /*1194*/ 	.byte	0x04, 0x11
        /*1196*/ 	.short	(.L_800 - .L_799)
	.align		4
.L_799:
        /*1198*/ 	.word	index@(_ZN2at6native43_GLOBAL__N__7cc8d1ed_10_Dropout_cu_0e96ed3820fused_dropout_kernelIN3c108BFloat16EfjLin1ELin1EhEEvNS_4cuda6detail10TensorInfoIKT_T1_EENS7_IS8_SA_EENS7_IT4_SA_EESA_T0_NS_15PhiloxCudaStateE)
        /*119c*/ 	.word	0x00000000


	//----- nvinfo : EIATTR_REGCOUNT
	.align		4
.L_800:
        /*11a0*/ 	.byte	0x04, 0x2f
        /*11a2*/ 	.short	(.L_802 - .L_801)
	.align		4
.L_801:
        /*11a4*/ 	.word	index@(_ZN2at6native43_GLOBAL__N__7cc8d1ed_10_Dropout_cu_0e96ed3824fused_dropout_kernel_vecIddmLi1ELi16EhEEvNS_4cuda6detail10TensorInfoIKT_T1_EENS5_IS6_S8_EENS5_IT4_S8_EES8_T0_NS_15PhiloxCudaStateE)
        /*11a8*/ 	.word	0x00000040


	//----- nvinfo : EIATTR_FRAME_SIZE
	.align		4
.L_802:
        /*11ac*/ 	.byte	0x04, 0x11
        /*11ae*/ 	.short	(.L_804 - .L_803)
	.align		4
.L_803:
        /*11b0*/ 	.word	index@($__internal_39_$__cuda_sm20_dblrcp_rn_slowpath_v3)
        /*11b4*/ 	.word	0x00000000


	//----- nvinfo : EIATTR_FRAME_SIZE
	.align		4
.L_804:
        /*11b8*/ 	.byte	0x04, 0x11
        /*11ba*/ 	.short	(.L_806 - .L_805)
	.align		4
.L_805:
        /*11bc*/ 	.word	index@(_ZN2at6native43_GLOBAL__N__7cc8d1ed_10_Dropout_cu_0e96ed3824fused_dropout_kernel_vecIddmLi1ELi16EhEEvNS_4cuda6detail10TensorInfoIKT_T1_EENS5_IS6_S8_EENS5_IT4_S8_EES8_T0_NS_15PhiloxCudaStateE)
        /*11c0*/ 	.word	0x00000000


	//----- nvinfo : EIATTR_REGCOUNT
	.align		4
.L_806:
        /*11c4*/ 	.byte	0x04, 0x2f
        /*11c6*/ 	.short	(.L_808 - .L_807)
	.align		4
.L_807:
        /*11c8*/ 	.word	index@(_ZN2at6native43_GLOBAL__N__7cc8d1ed_10_Dropout_cu_0e96ed3824fused_dropout_kernel_vecIddmLi1ELi8EhEEvNS_4cuda6detail10TensorInfoIKT_T1_EENS5_IS6_S8_EENS5_IT4_S8_EES8_T0_NS_15PhiloxCudaStateE)
        /*11cc*/ 	.word	0x0000003a


	//----- nvinfo : EIATTR_FRAME_SIZE
	.align		4
.L_808:
        /*11d0*/ 	.byte	0x04, 0x11
        /*11d2*/ 	.short	(.L_810 - .L_809)
	.align		4
.L_809:
        /*11d4*/ 	.word	index@($__internal_38_$__cuda_sm20_dblrcp_rn_slowpath_v3)
        /*11d8*/ 	.word	0x00000000


	//----- nvinfo : EIATTR_FRAME_SIZE
	.align		4
.L_810:
        /*11dc*/ 	.byte	0x04, 0x11
        /*11de*/ 	.short	(.L_812 - .L_811)
	.align		4
.L_811:
        /*11e0*/ 	.word	index@(_ZN2at6native43_GLOBAL__N__7cc8d1ed_10_Dropout_cu_0e96ed3824fused_dropout_kernel_vecIddmLi1ELi8EhEEvNS_4cuda6detail10TensorInfoIKT_T1_EENS5_IS6_S8_EENS5_IT4_S8_EES8_T0_NS_15PhiloxCudaStateE)
        /*11e4*/ 	.word	0x00000000


	//----- nvinfo : EIATTR_REGCOUNT
	.align		4
.L_812:
        /*11e8*/ 	.byte	0x04, 0x2f
        /*11ea*/ 	.short	(.L_814 - .L_813)
	.align		4
.L_813:
        /*11ec*/ 	.word	index@(_ZN2at6native43_GLOBAL__N__7cc8d1ed_10_Dropout_cu_0e96ed3824fused_dropout_kernel_vecIddmLi1ELi4EhEEvNS_4cuda6detail10TensorInfoIKT_T1_EENS5_IS6_S8_EENS5_IT4_S8_EES8_T0_NS_15PhiloxCudaStateE)
        /*11f0*/ 	.word	0x0000003e


	//----- nvinfo : EIATTR_FRAME_SIZE
	.align		4
.L_814:
        /*11f4*/ 	.byte	0x04, 0x11
        /*11f6*/ 	.short	(.L_816 - .L_815)
	.align		4
.L_815:
        /*11f8*/ 	.word	index@($__internal_37_$__cuda_sm20_dblrcp_rn_slowpath_v3)
        /*11fc*/ 	.word	0x00000000


	//----- nvinfo : EIATTR_FRAME_SIZE
	.align		4
.L_816:
        /*1200*/ 	.byte	0x04, 0x11
        /*1202*/ 	.short	(.L_818 - .L_817)
	.align		4
.L_817:
        /*1204*/ 	.word	index@(_ZN2at6native43_GLOBAL__N__7cc8d1ed_10_Dropout_cu_0e96ed3824fused_dropout_kernel_vecIddmLi1ELi4EhEEvNS_4cuda6detail10TensorInfoIKT_T1_EENS5_IS6_S8_EENS5_IT4_S8_EES8_T0_NS_15PhiloxCudaStateE)
        /*1208*/ 	.word	0x00000000


	//----- nvinfo : EIATTR_REGCOUNT
	.align		4
.L_818:
        /*120c*/ 	.byte	0x04, 0x2f
        /*120e*/ 	.short	(.L_820 - .L_819)
	.align		4
.L_819:
        /*1210*/ 	.word	index@(_ZN2at6native43_GLOBAL__N__7cc8d1ed_10_Dropout_cu_0e96ed3824fused_dropout_kernel_vecIddmLi1ELi2EhEEvNS_4cuda6detail10TensorInfoIKT_T1_EENS5_IS6_S8_EENS5_IT4_S8_EES8_T0_NS_15PhiloxCudaStateE)
        /*1214*/ 	.word	0x00000034


	//----- nvinfo : EIATTR_FRAME_SIZE
	.align		4
.L_820:
        /*1218*/ 	.byte	0x04, 0x11
        /*121a*/ 	.short	(.L_822 - .L_821)
	.align		4
.L_821:
        /*121c*/ 	.word	index@($__internal_36_$__cuda_sm20_dblrcp_rn_slowpath_v3)
        /*1220*/ 	.word	0x00000000


	//----- nvinfo : EIATTR_FRAME_SIZE
	.align		4
.L_822:
        /*1224*/ 	.byte	0x04, 0x11
        /*1226*/ 	.short	(.L_824 - .L_823)
	.align		4
.L_823:
        /*1228*/ 	.word	index@(_ZN2at6native43_GLOBAL__N__7cc8d1ed_10_Dropout_cu_0e96ed3824fused_dropout_kernel_vecIddmLi1ELi2EhEEvNS_4cuda6detail10TensorInfoIKT_T1_EENS5_IS6_S8_EENS5_IT4_S8_EES8_T0_NS_15PhiloxCudaStateE)
        /*122c*/ 	.word	0x00000000


	//----- nvinfo : EIATTR_REGCOUNT
	.align		4
.L_824:
        /*1230*/ 	.byte	0x04, 0x2f
        /*1232*/ 	.short	(.L_826 - .L_825)
	.align		4
.L_825:
        /*1234*/ 	.word	index@(_ZN2at6native43_GLOBAL__N__7cc8d1ed_10_Dropout_cu_0e96ed3820fused_dropout_kernelIddmLi1ELi1EhEEvNS_4cuda6detail10TensorInfoIKT_T1_EENS5_IS6_S8_EENS5_IT4_S8_EES8_T0_NS_15PhiloxCudaStateE)
        /*1238*/ 	.word	0x00000040


	//----- nvinfo : EIATTR_FRAME_SIZE
	.align		4
.L_826:
        /*123c*/ 	.byte	0x04, 0x11
        /*123e*/ 	.short	(.L_828 - .L_827)
	.align		4
.L_827:
        /*1240*/ 	.word	index@($__internal_35_$__cuda_sm20_div_u64)
        /*1244*/ 	.word	0x00000000


	//----- nvinfo : EIATTR_FRAME_SIZE
	.align		4
.L_828:
        /*1248*/ 	.byte	0x04, 0x11
        /*124a*/ 	.short	(.L_830 - .L_829)
	.align		4
.L_829:
        /*124c*/ 	.word	index@($__internal_34_$__cuda_sm20_dblrcp_rn_slowpath_v3)
        /*1250*/ 	.word	0x00000000


	//----- nvinfo : EIATTR_FRAME_SIZE
	.align		4
.L_830:
        /*1254*/ 	.byte	0x04, 0x11
        /*1256*/ 	.short	(.L_832 - .L_831)
	.align		4
.L_831:
        /*1258*/ 	.word	index@(_ZN2at6native43_GLOBAL__N__7cc8d1ed_10_Dropout_cu_0e96ed3820fused_dropout_kernelIddmLi1ELi1EhEEvNS_4cuda6detail10TensorInfoIKT_T1_EENS5_IS6_S8_EENS5_IT4_S8_EES8_T0_NS_15PhiloxCudaStateE)
        /*125c*/ 	.word	0x00000000


	//----- nvinfo : EIATTR_REGCOUNT
	.align		4
.L_832:
        /*1260*/ 	.byte	0x04, 0x2f
        /*1262*/ 	.short	(.L_834 - .L_833)
	.align		4
.L_833:
        /*1264*/ 	.word	index@(_ZN2at6native43_GLOBAL__N__7cc8d1ed_10_Dropout_cu_0e96ed3820fused_dropout_kernelIddmLin1ELi1EhEEvNS_4cuda6detail10TensorInfoIKT_T1_EENS5_IS6_S8_EENS5_IT4_S8_EES8_T0_NS_15PhiloxCudaStateE)
        /*1268*/ 	.word	0x00000040


	//----- nvinfo : EIATTR_FRAME_SIZE
	.align		4
.L_834:
        /*126c*/ 	.byte	0x04, 0x11
        /*126e*/ 	.short	(.L_836 - .L_835)
	.align		4
.L_835:
        /*1270*/ 	.word	index@($__internal_33_$__cuda_sm20_div_u64)
        /*1274*/ 	.word	0x00000000


	//----- nvinfo : EIATTR_FRAME_SIZE
	.align		4
.L_836:
        /*1278*/ 	.byte	0x04, 0x11
        /*127a*/ 	.short	(.L_838 - .L_837)
	.align		4
.L_837:
        /*127c*/ 	.word	index@($__internal_32_$__cuda_sm20_dblrcp_rn_slowpath_v3)
        /*1280*/ 	.word	0x00000000


	//----- nvinfo : EIATTR_FRAME_SIZE
	.align		4
.L_838:
        /*1284*/ 	.byte	0x04, 0x11
        /*1286*/ 	.short	(.L_840 - .L_839)
	.align		4
.L_839:
        /*1288*/ 	.word	index@(_ZN2at6native43_GLOBAL__N__7cc8d1ed_10_Dropout_cu_0e96ed3820fused_dropout_kernelIddmLin1ELi1EhEEvNS_4cuda6detail10TensorInfoIKT_T1_EENS5_IS6_S8_EENS5_IT4_S8_EES8_T0_NS_15PhiloxCudaStateE)
        /*128c*/ 	.word	0x00000000


	//----- nvinfo : EIATTR_REGCOUNT
	.align		4
.L_840:
        /*1290*/ 	.byte	0x04, 0x2f
        /*1292*/ 	.short	(.L_842 - .L_841)
	.align		4
.L_841:
        /*1294*/ 	.word	index@(_ZN2at6native43_GLOBAL__N__7cc8d1ed_10_Dropout_cu_0e96ed3820fused_dropout_kernelIddmLin1ELin1EhEEvNS_4cuda6detail10TensorInfoIKT_T1_EENS5_IS6_S8_EENS5_IT4_S8_EES8_T0_NS_15PhiloxCudaStateE)
        /*1298*/ 	.word	0x0000003e


	//----- nvinfo : EIATTR_FRAME_SIZE
	.align		4
.L_842:
        /*129c*/ 	.byte	0x04, 0x11
        /*129e*/ 	.short	(.L_844 - .L_843)
	.align		4
.L_843:
        /*12a0*/ 	.word	index@($__internal_31_$__cuda_sm20_div_u64)
        /*12a4*/ 	.word	0x00000000


	//----- nvinfo : EIATTR_FRAME_SIZE
	.align		4
.L_844:
        /*12a8*/ 	.byte	0x04, 0x11
        /*12aa*/ 	.short	(.L_846 - .L_845)
	.align		4
.L_845:
        /*12ac*/ 	.word	index@($__internal_30_$__cuda_sm20_dblrcp_rn_slowpath_v3)
        /*12b0*/ 	.word	0x00000000


	//----- nvinfo : EIATTR_FRAME_SIZE
	.align		4
.L_846:
        /*12b4*/ 	.byte	0x04, 0x11
        /*12b6*/ 	.short	(.L_848 - .L_847)
	.align		4
.L_847:
        /*12b8*/ 	.word	index@(_ZN2at6native43_GLOBAL__N__7cc8d1ed_10_Dropout_cu_0e96ed3820fused_dropout_kernelIddmLin1ELin1EhEEvNS_4cuda6detail10TensorInfoIKT_T1_EENS5_IS6_S8_EENS5_IT4_S8_EES8_T0_NS_15PhiloxCudaStateE)
        /*12bc*/ 	.word	0x00000000


	//----- nvinfo : EIATTR_REGCOUNT
	.align		4
.L_848:
        /*12c0*/ 	.byte	0x04, 0x2f
        /*12c2*/ 	.short	(.L_850 - .L_849)
	.align		4
.L_849:
        /*12c4*/ 	.word	index@(_ZN2at6native43_GLOBAL__N__7cc8d1ed_10_Dropout_cu_0e96ed3824fused_dropout_kernel_vecIffmLi1ELi16EhEEvNS_4cuda6detail10TensorInfoIKT_T1_EENS5_IS6_S8_EENS5_IT4_S8_EES8_T0_NS_15PhiloxCudaStateE)
        /*12c8*/ 	.word	0x00000040


	//----- nvinfo : EIATTR_FRAME_SIZE
	.align		4
.L_850:
        /*12cc*/ 	.byte	0x04, 0x11
        /*12ce*/ 	.short	(.L_852 - .L_851)
	.align		4
.L_851:
        /*12d0*/ 	.word	index@($__internal_29_$__cuda_sm20_dblrcp_rn_slowpath_v3)
        /*12d4*/ 	.word	0x00000000


	//----- nvinfo : EIATTR_FRAME_SIZE
	.align		4
.L_852:
        /*12d8*/ 	.byte	0x04, 0x11
        /*12da*/ 	.short	(.L_854 - .L_853)
	.align		4
.L_853:
        /*12dc*/ 	.word	index@(_ZN2at6native43_GLOBAL__N__7cc8d1ed_10_Dropout_cu_0e96ed3824fused_dropout_kernel_vecIffmLi1ELi16EhEEvNS_4cuda6detail10TensorInfoIKT_T1_EENS5_IS6_S8_EENS5_IT4_S8_EES8_T0_NS_15PhiloxCudaStateE)
        /*12e0*/ 	.word	0x00000000


	//----- nvinfo : EIATTR_REGCOUNT
	.align		4
.L_854:
        /*12e4*/ 	.byte	0x04, 0x2f
        /*12e6*/ 	.short	(.L_856 - .L_855)
	.align		4
.L_855:
        /*12e8*/ 	.word	index@(_ZN2at6native43_GLOBAL__N__7cc8d1ed_10_Dropout_cu_0e96ed3824fused_dropout_kernel_vecIffmLi1ELi8EhEEvNS_4cuda6detail10TensorInfoIKT_T1_EENS5_IS6_S8_EENS5_IT4_S8_EES8_T0_NS_15PhiloxCudaStateE)
        /*12ec*/ 	.word	0x0000003f


	//----- nvinfo : EIATTR_FRAME_SIZE
	.align		4
.L_856:
        /*12f0*/ 	.byte	0x04, 0x11
        /*12f2*/ 	.short	(.L_858 - .L_857)
	.align		4
.L_857:
        /*12f4*/ 	.word	index@($__internal_28_$__cuda_sm20_dblrcp_rn_slowpath_v3)
        /*12f8*/ 	.word	0x00000000


	//----- nvinfo : EIATTR_FRAME_SIZE
	.align		4
.L_858:
        /*12fc*/ 	.byte	0x04, 0x11
        /*12fe*/ 	.short	(.L_860 - .L_859)
	.align		4
.L_859:
        /*1300*/ 	.word	index@(_ZN2at6native43_GLOBAL__N__7cc8d1ed_10_Dropout_cu_0e96ed3824fused_dropout_kernel_vecIffmLi1ELi8EhEEvNS_4cuda6detail10TensorInfoIKT_T1_EENS5_IS6_S8_EENS5_IT4_S8_EES8_T0_NS_15PhiloxCudaStateE)
        /*1304*/ 	.word	0x00000000


	//----- nvinfo : EIATTR_REGCOUNT
	.align		4
.L_860:
        /*1308*/ 	.byte	0x04, 0x2f
        /*130a*/ 	.short	(.L_862 - .L_861)
	.align		4
.L_861:
        /*130c*/ 	.word	index@(_ZN2at6native43_GLOBAL__N__7cc8d1ed_10_Dropout_cu_0e96ed3824fused_dropout_kernel_vecIffmLi1ELi4EhEEvNS_4cuda6detail10TensorInfoIKT_T1_EENS5_IS6_S8_EENS5_IT4_S8_EES8_T0_NS_15PhiloxCudaStateE)
        /*1310*/ 	.word	0x00000032


	//----- nvinfo : EIATTR_FRAME_SIZE
	.align		4
.L_862:
        /*1314*/ 	.byte	0x04, 0x11
        /*1316*/ 	.short	(.L_864 - .L_863)
	.align		4
.L_863:
        /*1318*/ 	.word	index@($__internal_27_$__cuda_sm20_dblrcp_rn_slowpath_v3)
        /*131c*/ 	.word	0x00000000


	//----- nvinfo : EIATTR_FRAME_SIZE
	.align		4
.L_864:
        /*1320*/ 	.byte	0x04, 0x11
        /*1322*/ 	.short	(.L_866 - .L_865)
	.align		4
.L_865:
        /*1324*/ 	.word	index@(_ZN2at6native43_GLOBAL__N__7cc8d1ed_10_Dropout_cu_0e96ed3824fused_dropout_kernel_vecIffmLi1ELi4EhEEvNS_4cuda6detail10TensorInfoIKT_T1_EENS5_IS6_S8_EENS5_IT4_S8_EES8_T0_NS_15PhiloxCudaStateE)
        /*1328*/ 	.word	0x00000000


	//----- nvinfo : EIATTR_REGCOUNT
	.align		4
.L_866:
        /*132c*/ 	.byte	0x04, 0x2f
        /*132e*/ 	.short	(.L_868 - .L_867)
	.align		4
.L_867:
        /*1330*/ 	.word	index@(_ZN2at6native43_GLOBAL__N__7cc8d1ed_10_Dropout_cu_0e96ed3824fused_dropout_kernel_vecIffmLi1ELi2EhEEvNS_4cuda6detail10TensorInfoIKT_T1_EENS5_IS6_S8_EENS5_IT4_S8_EES8_T0_NS_15PhiloxCudaStateE)
        /*1334*/ 	.word	0x0000002f


	//----- nvinfo : EIATTR_FRAME_SIZE
	.align		4
.L_868:
        /*1338*/ 	.byte	0x04, 0x11
        /*133a*/ 	.short	(.L_870 - .L_869)
	.align		4
.L_869:
        /*133c*/ 	.word	index@($__internal_26_$__cuda_sm20_dblrcp_rn_slowpath_v3)
        /*1340*/ 	.word	0x00000000


	//----- nvinfo : EIATTR_FRAME_SIZE
	.align		4
.L_870:
        /*1344*/ 	.byte	0x04, 0x11
        /*1346*/ 	.short	(.L_872 - .L_871)
	.align		4
.L_871:
        /*1348*/ 	.word	index@(_ZN2at6native43_GLOBAL__N__7cc8d1ed_10_Dropout_cu_0e96ed3824fused_dropout_kernel_vecIffmLi1ELi2EhEEvNS_4cuda6detail10TensorInfoIKT_T1_EENS5_IS6_S8_EENS5_IT4_S8_EES8_T0_NS_15PhiloxCudaStateE)
        /*134c*/ 	.word	0x00000000


	//----- nvinfo : EIATTR_REGCOUNT
	.align		4
.L_872:
        /*1350*/ 	.byte	0x04, 0x2f
        /*1352*/ 	.short	(.L_874 - .L_873)
	.align		4
.L_873:
        /*1354*/ 	.word	index@(_ZN2at6native43_GLOBAL__N__7cc8d1ed_10_Dropout_cu_0e96ed3820fused_dropout_kernelIffmLi1ELi1EhEEvNS_4cuda6detail10TensorInfoIKT_T1_EENS5_IS6_S8_EENS5_IT4_S8_EES8_T0_NS_15PhiloxCudaStateE)
        /*1358*/ 	.word	0x0000003c


	//----- nvinfo : EIATTR_FRAME_SIZE
	.align		4
.L_874:
        /*135c*/ 	.byte	0x04, 0x11
        /*135e*/ 	.short	(.L_876 - .L_875)
	.align		4
.L_875:
        /*1360*/ 	.word	index@($__internal_25_$__cuda_sm20_div_u64)
        /*1364*/ 	.word	0x00000000


	//----- nvinfo : EIATTR_FRAME_SIZE
	.align		4
.L_876:
        /*1368*/ 	.byte	0x04, 0x11
        /*136a*/ 	.short	(.L_878 - .L_877)
	.align		4
.L_877:
        /*136c*/ 	.word	index@($__internal_24_$__cuda_sm20_dblrcp_rn_slowpath_v3)
        /*1370*/ 	.word	0x00000000


	//----- nvinfo : EIATTR_FRAME_SIZE
	.align		4
.L_878:
        /*1374*/ 	.byte	0x04, 0x11
        /*1376*/ 	.short	(.L_880 - .L_879)
	.align		4
.L_879:
        /*1378*/ 	.word	index@(_ZN2at6native43_GLOBAL__N__7cc8d1ed_10_Dropout_cu_0e96ed3820fused_dropout_kernelIffmLi1ELi1EhEEvNS_4cuda6detail10TensorInfoIKT_T1_EENS5_IS6_S8_EENS5_IT4_S8_EES8_T0_NS_15PhiloxCudaStateE)
        /*137c*/ 	.word	0x00000000


	//----- nvinfo : EIATTR_REGCOUNT
	.align		4
.L_880:
        /*1380*/ 	.byte	0x04, 0x2f
        /*1382*/ 	.short	(.L_882 - .L_881)
	.align		4
.L_881:
        /*1384*/ 	.word	index@(_ZN2at6native43_GLOBAL__N__7cc8d1ed_10_Dropout_cu_0e96ed3820fused_dropout_kernelIffmLin1ELi1EhEEvNS_4cuda6detail10TensorInfoIKT_T1_EENS5_IS6_S8_EENS5_IT4_S8_EES8_T0_NS_15PhiloxCudaStateE)
        /*1388*/ 	.word	0x0000003e


	//----- nvinfo : EIATTR_FRAME_SIZE
	.align		4
.L_882:
        /*138c*/ 	.byte	0x04, 0x11
        /*138e*/ 	.short	(.L_884 - .L_883)
	.align		4
.L_883:
        /*1390*/ 	.word	index@($__internal_23_$__cuda_sm20_div_u64)
        /*1394*/ 	.word	0x00000000


	//----- nvinfo : EIATTR_FRAME_SIZE
	.align		4
.L_884:
        /*1398*/ 	.byte	0x04, 0x11
        /*139a*/ 	.short	(.L_886 - .L_885)
	.align		4
.L_885:
        /*139c*/ 	.word	index@($__internal_22_$__cuda_sm20_dblrcp_rn_slowpath_v3)
        /*13a0*/ 	.word	0x00000000


	//----- nvinfo : EIATTR_FRAME_SIZE
	.align		4
.L_886:
        /*13a4*/ 	.byte	0x04, 0x11
        /*13a6*/ 	.short	(.L_888 - .L_887)
	.align		4
.L_887:
        /*13a8*/ 	.word	index@(_ZN2at6native43_GLOBAL__N__7cc8d1ed_10_Dropout_cu_0e96ed3820fused_dropout_kernelIffmLin1ELi1EhEEvNS_4cuda6detail10TensorInfoIKT_T1_EENS5_IS6_S8_EENS5_IT4_S8_EES8_T0_NS_15PhiloxCudaStateE)
        /*13ac*/ 	.word	0x00000000


	//----- nvinfo : EIATTR_REGCOUNT
	.align		4
.L_888:
        /*13b0*/ 	.byte	0x04, 0x2f
        /*13b2*/ 	.short	(.L_890 - .L_889)
	.align		4
.L_889:
        /*13b4*/ 	.word	index@(_ZN2at6native43_GLOBAL__N__7cc8d1ed_10_Dropout_cu_0e96ed3820fused_dropout_kernelIffmLin1ELin1EhEEvNS_4cuda6detail10TensorInfoIKT_T1_EENS5_IS6_S8_EENS5_IT4_S8_EES8_T0_NS_15PhiloxCudaStateE)
        /*13b8*/ 	.word	0x0000003c


	//----- nvinfo : EIATTR_FRAME_SIZE
	.align		4
.L_890:
        /*13bc*/ 	.byte	0x04, 0x11
        /*13be*/ 	.short	(.L_892 - .L_891)
	.align		4
.L_891:
        /*13c0*/ 	.word	index@($__internal_21_$__cuda_sm20_div_u64)
        /*13c4*/ 	.word	0x00000000


	//----- nvinfo : EIATTR_FRAME_SIZE
	.align		4
.L_892:
        /*13c8*/ 	.byte	0x04, 0x11
        /*13ca*/ 	.short	(.L_894 - .L_893)
	.align		4
.L_893:
        /*13cc*/ 	.word	index@($__internal_20_$__cuda_sm20_dblrcp_rn_slowpath_v3)
        /*13d0*/ 	.word	0x00000000


	//----- nvinfo : EIATTR_FRAME_SIZE
	.align		4
.L_894:
        /*13d4*/ 	.byte	0x04, 0x11
        /*13d6*/ 	.short	(.L_896 - .L_895)
	.align		4
.L_895:
        /*13d8*/ 	.word	index@(_ZN2at6native43_GLOBAL__N__7cc8d1ed_10_Dropout_cu_0e96ed3820fused_dropout_kernelIffmLin1ELin1EhEEvNS_4cuda6detail10TensorInfoIKT_T1_EENS5_IS6_S8_EENS5_IT4_S8_EES8_T0_NS_15PhiloxCudaStateE)
        /*13dc*/ 	.word	0x00000000


	//----- nvinfo : EIATTR_REGCOUNT
	.align		4
.L_896:
        /*13e0*/ 	.byte	0x04, 0x2f
        /*13e2*/ 	.short	(.L_898 - .L_897)
	.align		4
.L_897:
        /*13e4*/ 	.word	index@(_ZN2at6native43_GLOBAL__N__7cc8d1ed_10_Dropout_cu_0e96ed3824fused_dropout_kernel_vecIN3c104HalfEfmLi1ELi16EhEEvNS_4cuda6detail10TensorInfoIKT_T1_EENS7_IS8_SA_EENS7_IT4_SA_EESA_T0_NS_15PhiloxCudaStateE)
        /*13e8*/ 	.word	0x00000038


	//----- nvinfo : EIATTR_FRAME_SIZE
	.align		4
.L_898:
        /*13ec*/ 	.byte	0x04, 0x11
        /*13ee*/ 	.short	(.L_900 - .L_899)
	.align		4
.L_899:
        /*13f0*/ 	.word	index@($__internal_19_$__cuda_sm20_dblrcp_rn_slowpath_v3)
        /*13f4*/ 	.word	0x00000000


	//----- nvinfo : EIATTR_FRAME_SIZE
	.align		4
.L_900:
        /*13f8*/ 	.byte	0x04, 0x11
        /*13fa*/ 	.short	(.L_902 - .L_901)
	.align		4
.L_901:
        /*13fc*/ 	.word	index@(_ZN2at6native43_GLOBAL__N__7cc8d1ed_10_Dropout_cu_0e96ed3824fused_dropout_kernel_vecIN3c104HalfEfmLi1ELi16EhEEvNS_4cuda6detail10TensorInfoIKT_T1_EENS7_IS8_SA_EENS7_IT4_SA_EESA_T0_NS_15PhiloxCudaStateE)
        /*1400*/ 	.word	0x00000000


	//----- nvinfo : EIATTR_REGCOUNT
	.align		4
.L_902:
        /*1404*/ 	.byte	0x04, 0x2f
        /*1406*/ 	.short	(.L_904 - .L_903)
	.align		4
.L_903:
        /*1408*/ 	.word	index@(_ZN2at6native43_GLOBAL__N__7cc8d1ed_10_Dropout_cu_0e96ed3824fused_dropout_kernel_vecIN3c104HalfEfmLi1ELi8EhEEvNS_4cuda6detail10TensorInfoIKT_T1_EENS7_IS8_SA_EENS7_IT4_SA_EESA_T0_NS_15PhiloxCudaStateE)
        /*140c*/ 	.word	0x0000003d


	//----- nvinfo : EIATTR_FRAME_SIZE
	.align		4
.L_904:
        /*1410*/ 	.byte	0x04, 0x11
        /*1412*/ 	.short	(.L_906 - .L_905)
	.align		4
.L_905:
        /*1414*/ 	.word	index@($__internal_18_$__cuda_sm20_dblrcp_rn_slowpath_v3)
        /*1418*/ 	.word	0x00000000


	//----- nvinfo : EIATTR_FRAME_SIZE
	.align		4
.L_906:
        /*141c*/ 	.byte	0x04, 0x11
        /*141e*/ 	.short	(.L_908 - .L_907)
	.align		4
.L_907:
        /*1420*/ 	.word	index@(_ZN2at6native43_GLOBAL__N__7cc8d1ed_10_Dropout_cu_0e96ed3824fused_dropout_kernel_vecIN3c104HalfEfmLi1ELi8EhEEvNS_4cuda6detail10TensorInfoIKT_T1_EENS7_IS8_SA_EENS7_IT4_SA_EESA_T0_NS_15PhiloxCudaStateE)
        /*1424*/ 	.word	0x00000000


	//----- nvinfo : EIATTR_REGCOUNT
	.align		4
.L_908:
        /*1428*/ 	.byte	0x04, 0x2f
        /*142a*/ 	.short	(.L_910 - .L_909)
	.align		4
.L_909:
        /*142c*/ 	.word	index@(_ZN2at6native43_GLOBAL__N__7cc8d1ed_10_Dropout_cu_0e96ed3824fused_dropout_kernel_vecIN3c104HalfEfmLi1ELi4EhEEvNS_4cuda6detail10TensorInfoIKT_T1_EENS7_IS8_SA_EENS7_IT4_SA_EESA_T0_NS_15PhiloxCudaStateE)
        /*1430*/ 	.word	0x00000030


	//----- nvinfo : EIATTR_FRAME_SIZE
	.align		4
.L_910:
        /*1434*/ 	.byte	0x04, 0x11
        /*1436*/ 	.short	(.L_912 - .L_911)
	.align		4
.L_911:
        /*1438*/ 	.word	index@($__internal_17_$__cuda_sm20_dblrcp_rn_slowpath_v3)
        /*143c*/ 	.word	0x00000000


	//----- nvinfo : EIATTR_FRAME_SIZE
	.align		4
.L_912:
        /*1440*/ 	.byte	0x04, 0x11
        /*1442*/ 	.short	(.L_914 - .L_913)
	.align		4
.L_913:
        /*1444*/ 	.word	index@(_ZN2at6native43_GLOBAL__N__7cc8d1ed_10_Dropout_cu_0e96ed3824fused_dropout_kernel_vecIN3c104HalfEfmLi1ELi4EhEEvNS_4cuda6detail10TensorInfoIKT_T1_EENS7_IS8_SA_EENS7_IT4_SA_EESA_T0_NS_15PhiloxCudaStateE)
        /*1448*/ 	.word	0x00000000


	//----- nvinfo : EIATTR_REGCOUNT
	.align		4
.L_914:
        /*144c*/ 	.byte	0x04, 0x2f
        /*144e*/ 	.short	(.L_916 - .L_915)
	.align		4
.L_915:
        /*1450*/ 	.word	index@(_ZN2at6native43_GLOBAL__N__7cc8d1ed_10_Dropout_cu_0e96ed3824fused_dropout_kernel_vecIN3c104HalfEfmLi1ELi2EhEEvNS_4cuda6detail10TensorInfoIKT_T1_EENS7_IS8_SA_EENS7_IT4_SA_EESA_T0_NS_15PhiloxCudaStateE)
        /*1454*/ 	.word	0x0000002f


	//----- nvinfo : EIATTR_FRAME_SIZE
	.align		4
.L_916:
        /*1458*/ 	.byte	0x04, 0x11
        /*145a*/ 	.short	(.L_918 - .L_917)
	.align		4
.L_917:
        /*145c*/ 	.word	index@($__internal_16_$__cuda_sm20_dblrcp_rn_slowpath_v3)
        /*1460*/ 	.word	0x00000000


	//----- nvinfo : EIATTR_FRAME_SIZE
	.align		4
.L_918:
        /*1464*/ 	.byte	0x04, 0x11
        /*1466*/ 	.short	(.L_920 - .L_919)
	.align		4
.L_919:
        /*1468*/ 	.word	index@(_ZN2at6native43_GLOBAL__N__7cc8d1ed_10_Dropout_cu_0e96ed3824fused_dropout_kernel_vecIN3c104HalfEfmLi1ELi2EhEEvNS_4cuda6detail10TensorInfoIKT_T1_EENS7_IS8_SA_EENS7_IT4_SA_EESA_T0_NS_15PhiloxCudaStateE)
        /*146c*/ 	.word	0x00000000


	//----- nvinfo : EIATTR_REGCOUNT
	.align		4
.L_920:
        /*1470*/ 	.byte	0x04, 0x2f
        /*1472*/ 	.short	(.L_922 - .L_921)
	.align		4
.L_921:
        /*1474*/ 	.word	index@(_ZN2at6native43_GLOBAL__N__7cc8d1ed_10_Dropout_cu_0e96ed3820fused_dropout_kernelIN3c104HalfEfmLi1ELi1EhEEvNS_4cuda6detail10TensorInfoIKT_T1_EENS7_IS8_SA_EENS7_IT4_SA_EESA_T0_NS_15PhiloxCudaStateE)
        /*1478*/ 	.word	0x0000003c


	//----- nvinfo : EIATTR_FRAME_SIZE
	.align		4
.L_922:
        /*147c*/ 	.byte	0x04, 0x11
        /*147e*/ 	.short	(.L_924 - .L_923)
	.align		4
.L_923:
        /*1480*/ 	.word	index@($__internal_15_$__cuda_sm20_div_u64)
        /*1484*/ 	.word	0x00000000


	//----- nvinfo : EIATTR_FRAME_SIZE
	.align		4
.L_924:
        /*1488*/ 	.byte	0x04, 0x11
        /*148a*/ 	.short	(.L_926 - .L_925)
	.align		4
.L_925:
        /*148c*/ 	.word	index@($__internal_14_$__cuda_sm20_dblrcp_rn_slowpath_v3)
        /*1490*/ 	.word	0x00000000


	//----- nvinfo : EIATTR_FRAME_SIZE
	.align		4
.L_926:
        /*1494*/ 	.byte	0x04, 0x11
        /*1496*/ 	.short	(.L_928 - .L_927)
	.align		4
.L_927:
        /*1498*/ 	.word	index@(_ZN2at6native43_GLOBAL__N__7cc8d1ed_10_Dropout_cu_0e96ed3820fused_dropout_kernelIN3c104HalfEfmLi1ELi1EhEEvNS_4cuda6detail10TensorInfoIKT_T1_EENS7_IS8_SA_EENS7_IT4_SA_EESA_T0_NS_15PhiloxCudaStateE)
        /*149c*/ 	.word	0x00000000


	//----- nvinfo : EIATTR_REGCOUNT
	.align		4
.L_928:
        /*14a0*/ 	.byte	0x04, 0x2f
        /*14a2*/ 	.short	(.L_930 - .L_929)
	.align		4
.L_929:
        /*14a4*/ 	.word	index@(_ZN2at6native43_GLOBAL__N__7cc8d1ed_10_Dropout_cu_0e96ed3820fused_dropout_kernelIN3c104HalfEfmLin1ELi1EhEEvNS_4cuda6detail10TensorInfoIKT_T1_EENS7_IS8_SA_EENS7_IT4_SA_EESA_T0_NS_15PhiloxCudaStateE)
        /*14a8*/ 	.word	0x0000003e


	//----- nvinfo : EIATTR_FRAME_SIZE
	.align		4
.L_930:
        /*14ac*/ 	.byte	0x04, 0x11
        /*14ae*/ 	.short	(.L_932 - .L_931)
	.align		4
.L_931:
        /*14b0*/ 	.word	index@($__internal_13_$__cuda_sm20_div_u64)
        /*14b4*/ 	.word	0x00000000


	//----- nvinfo : EIATTR_FRAME_SIZE
	.align		4
.L_932:
        /*14b8*/ 	.byte	0x04, 0x11
        /*14ba*/ 	.short	(.L_934 - .L_933)
	.align		4
.L_933:
        /*14bc*/ 	.word	index@($__internal_12_$__cuda_sm20_dblrcp_rn_slowpath_v3)
        /*14c0*/ 	.word	0x00000000


	//----- nvinfo : EIATTR_FRAME_SIZE
	.align		4
.L_934:
        /*14c4*/ 	.byte	0x04, 0x11
        /*14c6*/ 	.short	(.L_936 - .L_935)
	.align		4
.L_935:
        /*14c8*/ 	.word	index@(_ZN2at6native43_GLOBAL__N__7cc8d1ed_10_Dropout_cu_0e96ed3820fused_dropout_kernelIN3c104HalfEfmLin1ELi1EhEEvNS_4cuda6detail10TensorInfoIKT_T1_EENS7_IS8_SA_EENS7_IT4_SA_EESA_T0_NS_15PhiloxCudaStateE)
        /*14cc*/ 	.word	0x00000000


	//----- nvinfo : EIATTR_REGCOUNT
	.align		4
.L_936:
        /*14d0*/ 	.byte	0x04, 0x2f
        /*14d2*/ 	.short	(.L_938 - .L_937)
	.align		4
.L_937:
        /*14d4*/ 	.word	index@(_ZN2at6native43_GLOBAL__N__7cc8d1ed_10_Dropout_cu_0e96ed3820fused_dropout_kernelIN3c104HalfEfmLin1ELin1EhEEvNS_4cuda6detail10TensorInfoIKT_T1_EENS7_IS8_SA_EENS7_IT4_SA_EESA_T0_NS_15PhiloxCudaStateE)
        /*14d8*/ 	.word	0x0000003c


	//----- nvinfo : EIATTR_FRAME_SIZE
	.align		4
.L_938:
        /*14dc*/ 	.byte	0x04, 0x11
        /*14de*/ 	.short	(.L_940 - .L_939)
	.align		4
.L_939:
        /*14e0*/ 	.word	index@($__internal_11_$__cuda_sm20_div_u64)
        /*14e4*/ 	.word	0x00000000


	//----- nvinfo : EIATTR_FRAME_SIZE
	.align		4
.L_940:
        /*14e8*/ 	.byte	0x04, 0x11
        /*14ea*/ 	.short	(.L_942 - .L_941)
	.align		4
.L_941:
        /*14ec*/ 	.word	index@($__internal_10_$__cuda_sm20_dblrcp_rn_slowpath_v3)
        /*14f0*/ 	.word	0x00000000


	//----- nvinfo : EIATTR_FRAME_SIZE
	.align		4
.L_942:
        /*14f4*/ 	.byte	0x04, 0x11
        /*14f6*/ 	.short	(.L_944 - .L_943)
	.align		4
.L_943:
        /*14f8*/ 	.word	index@(_ZN2at6native43_GLOBAL__N__7cc8d1ed_10_Dropout_cu_0e96ed3820fused_dropout_kernelIN3c104HalfEfmLin1ELin1EhEEvNS_4cuda6detail10TensorInfoIKT_T1_EENS7_IS8_SA_EENS7_IT4_SA_EESA_T0_NS_15PhiloxCudaStateE)
        /*14fc*/ 	.word	0x00000000


	//----- nvinfo : EIATTR_REGCOUNT
	.align		4
.L_944:
        /*1500*/ 	.byte	0x04, 0x2f
        /*1502*/ 	.short	(.L_946 - .L_945)
	.align		4
.L_945:
        /*1504*/ 	.word	index@(_ZN2at6native43_GLOBAL__N__7cc8d1ed_10_Dropout_cu_0e96ed3824fused_dropout_kernel_vecIN3c108BFloat16EfmLi1ELi16EhEEvNS_4cuda6detail10TensorInfoIKT_T1_EENS7_IS8_SA_EENS7_IT4_SA_EESA_T0_NS_15PhiloxCudaStateE)
        /*1508*/ 	.word	0x00000038


	//----- nvinfo : EIATTR_FRAME_SIZE
	.align		4
.L_946:
        /*150c*/ 	.byte	0x04, 0x11
        /*150e*/ 	.short	(.L_948 - .L_947)
	.align		4
.L_947:
        /*1510*/ 	.word	index@($__internal_9_$__cuda_sm20_dblrcp_rn_slowpath_v3)
        /*1514*/ 	.word	0x00000000


	//----- nvinfo : EIATTR_FRAME_SIZE
	.align		4
.L_948:
        /*1518*/ 	.byte	0x04, 0x11
        /*151a*/ 	.short	(.L_950 - .L_949)
	.align		4
.L_949:
        /*151c*/ 	.word	index@(_ZN2at6native43_GLOBAL__N__7cc8d1ed_10_Dropout_cu_0e96ed3824fused_dropout_kernel_vecIN3c108BFloat16EfmLi1ELi16EhEEvNS_4cuda6detail10TensorInfoIKT_T1_EENS7_IS8_SA_EENS7_IT4_SA_EESA_T0_NS_15PhiloxCudaStateE)
        /*1520*/ 	.word	0x00000000


	//----- nvinfo : EIATTR_REGCOUNT
	.align		4
.L_950:
        /*1524*/ 	.byte	0x04, 0x2f
        /*1526*/ 	.short	(.L_952 - .L_951)
	.align		4
.L_951:
        /*1528*/ 	.word	index@(_ZN2at6native43_GLOBAL__N__7cc8d1ed_10_Dropout_cu_0e96ed3824fused_dropout_kernel_vecIN3c108BFloat16EfmLi1ELi8EhEEvNS_4cuda6detail10TensorInfoIKT_T1_EENS7_IS8_SA_EENS7_IT4_SA_EESA_T0_NS_15PhiloxCudaStateE)
        /*152c*/ 	.word	0x0000003b


	//----- nvinfo : EIATTR_FRAME_SIZE
	.align		4
.L_952:
        /*1530*/ 	.byte	0x04, 0x11
        /*1532*/ 	.short	(.L_954 - .L_953)
	.align		4
.L_953:
        /*1534*/ 	.word	index@($__internal_8_$__cuda_sm20_dblrcp_rn_slowpath_v3)
        /*1538*/ 	.word	0x00000000


	//----- nvinfo : EIATTR_FRAME_SIZE
	.align		4
.L_954:
        /*153c*/ 	.byte	0x04, 0x11
        /*153e*/ 	.short	(.L_956 - .L_955)
	.align		4
.L_955:
        /*1540*/ 	.word	index@(_ZN2at6native43_GLOBAL__N__7cc8d1ed_10_Dropout_cu_0e96ed3824fused_dropout_kernel_vecIN3c108BFloat16EfmLi1ELi8EhEEvNS_4cuda6detail10TensorInfoIKT_T1_EENS7_IS8_SA_EENS7_IT4_SA_EESA_T0_NS_15PhiloxCudaStateE)
        /*1544*/ 	.word	0x00000000


	//----- nvinfo : EIATTR_REGCOUNT
	.align		4
.L_956:
        /*1548*/ 	.byte	0x04, 0x2f
        /*154a*/ 	.short	(.L_958 - .L_957)
	.align		4
.L_957:
        /*154c*/ 	.word	index@(_ZN2at6native43_GLOBAL__N__7cc8d1ed_10_Dropout_cu_0e96ed3824fused_dropout_kernel_vecIN3c108BFloat16EfmLi1ELi4EhEEvNS_4cuda6detail10TensorInfoIKT_T1_EENS7_IS8_SA_EENS7_IT4_SA_EESA_T0_NS_15PhiloxCudaStateE)
        /*1550*/ 	.word	0x00000030


	//----- nvinfo : EIATTR_FRAME_SIZE
	.align		4
.L_958:
        /*1554*/ 	.byte	0x04, 0x11
        /*1556*/ 	.short	(.L_960 - .L_959)
	.align		4
.L_959:
        /*1558*/ 	.word	index@($__internal_7_$__cuda_sm20_dblrcp_rn_slowpath_v3)
        /*155c*/ 	.word	0x00000000


	//----- nvinfo : EIATTR_FRAME_SIZE
	.align		4
.L_960:
        /*1560*/ 	.byte	0x04, 0x11
        /*1562*/ 	.short	(.L_962 - .L_961)
	.align		4
.L_961:
        /*1564*/ 	.word	index@(_ZN2at6native43_GLOBAL__N__7cc8d1ed_10_Dropout_cu_0e96ed3824fused_dropout_kernel_vecIN3c108BFloat16EfmLi1ELi4EhEEvNS_4cuda6detail10TensorInfoIKT_T1_EENS7_IS8_SA_EENS7_IT4_SA_EESA_T0_NS_15PhiloxCudaStateE)
        /*1568*/ 	.word	0x00000000


	//----- nvinfo : EIATTR_REGCOUNT
	.align		4
.L_962:
        /*156c*/ 	.byte	0x04, 0x2f
        /*156e*/ 	.short	(.L_964 - .L_963)
	.align		4
.L_963:
        /*1570*/ 	.word	index@(_ZN2at6native43_GLOBAL__N__7cc8d1ed_10_Dropout_cu_0e96ed3824fused_dropout_kernel_vecIN3c108BFloat16EfmLi1ELi2EhEEvNS_4cuda6detail10TensorInfoIKT_T1_EENS7_IS8_SA_EENS7_IT4_SA_EESA_T0_NS_15PhiloxCudaStateE)
        /*1574*/ 	.word	0x0000002e


	//----- nvinfo : EIATTR_FRAME_SIZE
	.align		4
.L_964:
        /*1578*/ 	.byte	0x04, 0x11
        /*157a*/ 	.short	(.L_966 - .L_965)
	.align		4
.L_965:
        /*157c*/ 	.word	index@($__internal_6_$__cuda_sm20_dblrcp_rn_slowpath_v3)
        /*1580*/ 	.word	0x00000000


	//----- nvinfo : EIATTR_FRAME_SIZE
	.align		4
.L_966:
        /*1584*/ 	.byte	0x04, 0x11
        /*1586*/ 	.short	(.L_968 - .L_967)
	.align		4
.L_967:
        /*1588*/ 	.word	index@(_ZN2at6native43_GLOBAL__N__7cc8d1ed_10_Dropout_cu_0e96ed3824fused_dropout_kernel_vecIN3c108BFloat16EfmLi1ELi2EhEEvNS_4cuda6detail10TensorInfoIKT_T1_EENS7_IS8_SA_EENS7_IT4_SA_EESA_T0_NS_15PhiloxCudaStateE)
        /*158c*/ 	.word	0x00000000


	//----- nvinfo : EIATTR_REGCOUNT
	.align		4
.L_968:
        /*1590*/ 	.byte	0x04, 0x2f
        /*1592*/ 	.short	(.L_970 - .L_969)
	.align		4
.L_969:
        /*1594*/ 	.word	index@(_ZN2at6native43_GLOBAL__N__7cc8d1ed_10_Dropout_cu_0e96ed3820fused_dropout_kernelIN3c108BFloat16EfmLi1ELi1EhEEvNS_4cuda6detail10TensorInfoIKT_T1_EENS7_IS8_SA_EENS7_IT4_SA_EESA_T0_NS_15PhiloxCudaStateE)
        /*1598*/ 	.word	0x0000003c


	//----- nvinfo : EIATTR_FRAME_SIZE
	.align		4
.L_970:
        /*159c*/ 	.byte	0x04, 0x11
        /*159e*/ 	.short	(.L_972 - .L_971)
	.align		4
.L_971:
        /*15a0*/ 	.word	index@($__internal_5_$__cuda_sm20_div_u64)
        /*15a4*/ 	.word	0x00000000


	//----- nvinfo : EIATTR_FRAME_SIZE
	.align		4
.L_972:
        /*15a8*/ 	.byte	0x04, 0x11
        /*15aa*/ 	.short	(.L_974 - .L_973)
	.align		4
.L_973:
        /*15ac*/ 	.word	index@($__internal_4_$__cuda_sm20_dblrcp_rn_slowpath_v3)
        /*15b0*/ 	.word	0x00000000


	//----- nvinfo : EIATTR_FRAME_SIZE
	.align		4
.L_974:
        /*15b4*/ 	.byte	0x04, 0x11
        /*15b6*/ 	.short	(.L_976 - .L_975)
	.align		4
.L_975:
        /*15b8*/ 	.word	index@(_ZN2at6native43_GLOBAL__N__7cc8d1ed_10_Dropout_cu_0e96ed3820fused_dropout_kernelIN3c108BFloat16EfmLi1ELi1EhEEvNS_4cuda6detail10TensorInfoIKT_T1_EENS7_IS8_SA_EENS7_IT4_SA_EESA_T0_NS_15PhiloxCudaStateE)
        /*15bc*/ 	.word	0x00000000


	//----- nvinfo : EIATTR_REGCOUNT
	.align		4
.L_976:
        /*15c0*/ 	.byte	0x04, 0x2f
        /*15c2*/ 	.short	(.L_978 - .L_977)
	.align		4
.L_977:
        /*15c4*/ 	.word	index@(_ZN2at6native43_GLOBAL__N__7cc8d1ed_10_Dropout_cu_0e96ed3820fused_dropout_kernelIN3c108BFloat16EfmLin1ELi1EhEEvNS_4cuda6detail10TensorInfoIKT_T1_EENS7_IS8_SA_EENS7_IT4_SA_EESA_T0_NS_15PhiloxCudaStateE)
        /*15c8*/ 	.word	0x0000003e


	//----- nvinfo : EIATTR_FRAME_SIZE
	.align		4
.L_978:
        /*15cc*/ 	.byte	0x04, 0x11
        /*15ce*/ 	.short	(.L_980 - .L_979)
	.align		4
.L_979:
        /*15d0*/ 	.word	index@($__internal_3_$__cuda_sm20_div_u64)
        /*15d4*/ 	.word	0x00000000


	//----- nvinfo : EIATTR_FRAME_SIZE
	.align		4
.L_980:
        /*15d8*/ 	.byte	0x04, 0x11
        /*15da*/ 	.short	(.L_982 - .L_981)
	.align		4
.L_981:
        /*15dc*/ 	.word	index@($__internal_2_$__cuda_sm20_dblrcp_rn_slowpath_v3)
        /*15e0*/ 	.word	0x00000000


	//----- nvinfo : EIATTR_FRAME_SIZE
	.align		4
.L_982:
        /*15e4*/ 	.byte	0x04, 0x11
        /*15e6*/ 	.short	(.L_984 - .L_983)
	.align		4
.L_983:
        /*15e8*/ 	.word	index@(_ZN2at6native43_GLOBAL__N__7cc8d1ed_10_Dropout_cu_0e96ed3820fused_dropout_kernelIN3c108BFloat16EfmLin1ELi1EhEEvNS_4cuda6detail10TensorInfoIKT_T1_EENS7_IS8_SA_EENS7_IT4_SA_EESA_T0_NS_15PhiloxCudaStateE)
        /*15ec*/ 	.word	0x00000000


	//----- nvinfo : EIATTR_REGCOUNT
	.align		4
.L_984:
        /*15f0*/ 	.byte	0x04, 0x2f
        /*15f2*/ 	.short	(.L_986 - .L_985)
	.align		4
.L_985:
        /*15f4*/ 	.word	index@(_ZN2at6native43_GLOBAL__N__7cc8d1ed_10_Dropout_cu_0e96ed3820fused_dropout_kernelIN3c108BFloat16EfmLin1ELin1EhEEvNS_4cuda6detail10TensorInfoIKT_T1_EENS7_IS8_SA_EENS7_IT4_SA_EESA_T0_NS_15PhiloxCudaStateE)
        /*15f8*/ 	.word	0x0000003c


	//----- nvinfo : EIATTR_FRAME_SIZE
	.align		4
.L_986:
        /*15fc*/ 	.byte	0x04, 0x11
        /*15fe*/ 	.short	(.L_988 - .L_987)
	.align		4
.L_987:
        /*1600*/ 	.word	index@($__internal_1_$__cuda_sm20_div_u64)
        /*1604*/ 	.word	0x00000000


	//----- nvinfo : EIATTR_FRAME_SIZE
	.align		4
.L_988:
        /*1608*/ 	.byte	0x04, 0x11
        /*160a*/ 	.short	(.L_990 - .L_989)
	.align		4
.L_989:
        /*160c*/ 	.word	index@($__internal_0_$__cuda_sm20_dblrcp_rn_slowpath_v3)
        /*1610*/ 	.word	0x00000000


	//----- nvinfo : EIATTR_FRAME_SIZE
	.align		4
.L_990:
        /*1614*/ 	.byte	0x04, 0x11
        /*1616*/ 	.short	(.L_992 - .L_991)
	.align		4
.L_991:
        /*1618*/ 	.word	index@(_ZN2at6native43_GLOBAL__N__7cc8d1ed_10_Dropout_cu_0e96ed3820fused_dropout_kernelIN3c108BFloat16EfmLin1ELin1EhEEvNS_4cuda6detail10TensorInfoIKT_T1_EENS7_IS8_SA_EENS7_IT4_SA_EESA_T0_NS_15PhiloxCudaStateE)
        /*161c*/ 	.word	0x00000000


	//----- nvinfo : EIATTR_MIN_STACK_SIZE
	.align		4
.L_992:
        /*1620*/ 	.byte	0x04, 0x12
        /*1622*/ 	.short	(.L_994 - .L_993)
	.align		4
.L_993:
        /*1624*/ 	.word	index@(_ZN2at6native43_GLOBAL__N__7cc8d1ed_10_Dropout_cu_0e96ed3820fused_dropout_kernelIN3c108BFloat16EfmLin1ELin1EhEEvNS_4cuda6detail10TensorInfoIKT_T1_EENS7_IS8_SA_EENS7_IT4_SA_EESA_T0_NS_15PhiloxCudaStateE)
        /*1628*/ 	.word	0x00000000


	//----- nvinfo : EIATTR_MIN_STACK_SIZE
	.align		4
.L_994:
        /*162c*/ 	.byte	0x04, 0x12
        /*162e*/ 	.short	(.L_996 - .L_995)
	.align		4
.L_995:
        /*1630*/ 	.word	index@(_ZN2at6native43_GLOBAL__N__7cc8d1ed_10_Dropout_cu_0e96ed3820fused_dropout_kernelIN3c108BFloat16EfmLin1ELi1EhEEvNS_4cuda6detail10TensorInfoIKT_T1_EENS7_IS8_SA_EENS7_IT4_SA_EESA_T0_NS_15PhiloxCudaStateE)
        /*1634*/ 	.word	0x00000000


	//----- nvinfo : EIATTR_MIN_STACK_SIZE
	.align		4
.L_996:
        /*1638*/ 	.byte	0x04, 0x12
        /*163a*/ 	.short	(.L_998 - .L_997)
	.align		4
.L_997:
        /*163c*/ 	.word	index@(_ZN2at6native43_GLOBAL__N__7cc8d1ed_10_Dropout_cu_0e96ed3820fused_dropout_kernelIN3c108BFloat16EfmLi1ELi1EhEEvNS_4cuda6detail10TensorInfoIKT_T1_EENS7_IS8_SA_EENS7_IT4_SA_EESA_T0_NS_15PhiloxCudaStateE)
        /*1640*/ 	.word	0x00000000


	//----- nvinfo : EIATTR_MIN_STACK_SIZE
	.align		4
.L_998:
        /*1644*/ 	.byte	0x04, 0x12
        /*1646*/ 	.short	(.L_1000 - .L_999)
	.align		4
.L_999:
        /*1648*/ 	.word	index@(_ZN2at6native43_GLOBAL__N__7cc8d1ed_10_Dropout_cu_0e96ed3824fused_dropout_kernel_vecIN3c108BFloat16EfmLi1ELi2EhEEvNS_4cuda6detail10TensorInfoIKT_T1_EENS7_IS8_SA_EENS7_IT4_SA_EESA_T0_NS_15PhiloxCudaStateE)
        /*164c*/ 	.word	0x00000000


	//----- nvinfo : EIATTR_MIN_STACK_SIZE
	.align		4
.L_1000:
        /*1650*/ 	.byte	0x04, 0x12
        /*1652*/ 	.short	(.L_1002 - .L_1001)
	.align		4
.L_1001:
        /*1654*/ 	.word	index@(_ZN2at6native43_GLOBAL__N__7cc8d1ed_10_Dropout_cu_0e96ed3824fused_dropout_kernel_vecIN3c108BFloat16EfmLi1ELi4EhEEvNS_4cuda6detail10TensorInfoIKT_T1_EENS7_IS8_SA_EENS7_IT4_SA_EESA_T0_NS_15PhiloxCudaStateE)
        /*1658*/ 	.word	0x00000000


	//----- nvinfo : EIATTR_MIN_STACK_SIZE
	.align		4
.L_1002:
        /*165c*/ 	.byte	0x04, 0x12
        /*165e*/ 	.short	(.L_1004 - .L_1003)
	.align		4
.L_1003:
        /*1660*/ 	.word	index@(_ZN2at6native43_GLOBAL__N__7cc8d1ed_10_Dropout_cu_0e96ed3824fused_dropout_kernel_vecIN3c108BFloat16EfmLi1ELi8EhEEvNS_4cuda6detail10TensorInfoIKT_T1_EENS7_IS8_SA_EENS7_IT4_SA_EESA_T0_NS_15PhiloxCudaStateE)
        /*1664*/ 	.word	0x00000000


	//----- nvinfo : EIATTR_MIN_STACK_SIZE
	.align		4
.L_1004:
        /*1668*/ 	.byte	0x04, 0x12
        /*166a*/ 	.short	(.L_1006 - .L_1005)
	.align		4
.L_1005:
        /*166c*/ 	.word	index@(_ZN2at6native43_GLOBAL__N__7cc8d1ed_10_Dropout_cu_0e96ed3824fused_dropout_kernel_vecIN3c108BFloat16EfmLi1ELi16EhEEvNS_4cuda6detail10TensorInfoIKT_T1_EENS7_IS8_SA_EENS7_IT4_SA_EESA_T0_NS_15PhiloxCudaStateE)
        /*1670*/ 	.word	0x00000000


	//----- nvinfo : EIATTR_MIN_STACK_SIZE
	.align		4
.L_1006:
        /*1674*/ 	.byte	0x04, 0x12
        /*1676*/ 	.short	(.L_1008 - .L_1007)
	.align		4
.L_1007:
        /*1678*/ 	.word	index@(_ZN2at6native43_GLOBAL__N__7cc8d1ed_10_Dropout_cu_0e96ed3820fused_dropout_kernelIN3c104HalfEfmLin1ELin1EhEEvNS_4cuda6detail10TensorInfoIKT_T1_EENS7_IS8_SA_EENS7_IT4_SA_EESA_T0_NS_15PhiloxCudaStateE)
        /*167c*/ 	.word	0x00000000


	//----- nvinfo : EIATTR_MIN_STACK_SIZE
	.align		4
.L_1008:
        /*1680*/ 	.byte	0x04, 0x12
        /*1682*/ 	.short	(.L_1010 - .L_1009)
	.align		4
.L_1009:
        /*1684*/ 	.word	index@(_ZN2at6native43_GLOBAL__N__7cc8d1ed_10_Dropout_cu_0e96ed3820fused_dropout_kernelIN3c104HalfEfmLin1ELi1EhEEvNS_4cuda6detail10TensorInfoIKT_T1_EENS7_IS8_SA_EENS7_IT4_SA_EESA_T0_NS_15PhiloxCudaStateE)
        /*1688*/ 	.word	0x00000000


	//----- nvinfo : EIATTR_MIN_STACK_SIZE
	.align		4
.L_1010:
        /*168c*/ 	.byte	0x04, 0x12
        /*168e*/ 	.short	(.L_1012 - .L_1011)
	.align		4
.L_1011:
        /*1690*/ 	.word	index@(_ZN2at6native43_GLOBAL__N__7cc8d1ed_10_Dropout_cu_0e96ed3820fused_dropout_kernelIN3c104HalfEfmLi1ELi1EhEEvNS_4cuda6detail10TensorInfoIKT_T1_EENS7_IS8_SA_EENS7_IT4_SA_EESA_T0_NS_15PhiloxCudaStateE)
        /*1694*/ 	.word	0x00000000


	//----- nvinfo : EIATTR_MIN_STACK_SIZE
	.align		4
.L_1012:
        /*1698*/ 	.byte	0x04, 0x12
        /*169a*/ 	.short	(.L_1014 - .L_1013)
	.align		4
.L_1013:
        /*169c*/ 	.word	index@(_ZN2at6native43_GLOBAL__N__7cc8d1ed_10_Dropout_cu_0e96ed3824fused_dropout_kernel_vecIN3c104HalfEfmLi1ELi2EhEEvNS_4cuda6detail10TensorInfoIKT_T1_EENS7_IS8_SA_EENS7_IT4_SA_EESA_T0_NS_15PhiloxCudaStateE)
        /*16a0*/ 	.word	0x00000000


	//----- nvinfo : EIATTR_MIN_STACK_SIZE
	.align		4
.L_1014:
        /*16a4*/ 	.byte	0x04, 0x12
        /*16a6*/ 	.short	(.L_1016 - .L_1015)
	.align		4
.L_1015:
        /*16a8*/ 	.word	index@(_ZN2at6native43_GLOBAL__N__7cc8d1ed_10_Dropout_cu_0e96ed3824fused_dropout_kernel_vecIN3c104HalfEfmLi1ELi4EhEEvNS_4cuda6detail10TensorInfoIKT_T1_EENS7_IS8_SA_EENS7_IT4_SA_EESA_T0_NS_15PhiloxCudaStateE)
        /*16ac*/ 	.word	0x00000000


	//----- nvinfo : EIATTR_MIN_STACK_SIZE
	.align		4
.L_1016:
        /*16b0*/ 	.byte	0x04, 0x12
        /*16b2*/ 	.short	(.L_1018 - .L_1017)
	.align		4
.L_1017:
        /*16b4*/ 	.word	index@(_ZN2at6native43_GLOBAL__N__7cc8d1ed_10_Dropout_cu_0e96ed3824fused_dropout_kernel_vecIN3c104HalfEfmLi1ELi8EhEEvNS_4cuda6detail10TensorInfoIKT_T1_EENS7_IS8_SA_EENS7_IT4_SA_EESA_T0_NS_15PhiloxCudaStateE)
        /*16b8*/ 	.word	0x00000000


	//----- nvinfo : EIATTR_MIN_STACK_SIZE
	.align		4
.L_1018:
        /*16bc*/ 	.byte	0x04, 0x12
        /*16be*/ 	.short	(.L_1020 - .L_1019)
	.align		4
.L_1019:
        /*16c0*/ 	.word	index@(_ZN2at6native43_GLOBAL__N__7cc8d1ed_10_Dropout_cu_0e96ed3824fused_dropout_kernel_vecIN3c104HalfEfmLi1ELi16EhEEvNS_4cuda6detail10TensorInfoIKT_T1_EENS7_IS8_SA_EENS7_IT4_SA_EESA_T0_NS_15PhiloxCudaStateE)
        /*16c4*/ 	.word	0x00000000


	//----- nvinfo : EIATTR_MIN_STACK_SIZE
	.align		4
.L_1020:
        /*16c8*/ 	.byte	0x04, 0x12
        /*16ca*/ 	.short	(.L_1022 - .L_1021)
	.align		4
.L_1021:
        /*16cc*/ 	.word	index@(_ZN2at6native43_GLOBAL__N__7cc8d1ed_10_Dropout_cu_0e96ed3820fused_dropout_kernelIffmLin1ELin1EhEEvNS_4cuda6detail10TensorInfoIKT_T1_EENS5_IS6_S8_EENS5_IT4_S8_EES8_T0_NS_15PhiloxCudaStateE)
        /*16d0*/ 	.word	0x00000000


	//----- nvinfo : EIATTR_MIN_STACK_SIZE
	.align		4
.L_1022:
        /*16d4*/ 	.byte	0x04, 0x12
        /*16d6*/ 	.short	(.L_1024 - .L_1023)
	.align		4
.L_1023:
        /*16d8*/ 	.word	index@(_ZN2at6native43_GLOBAL__N__7cc8d1ed_10_Dropout_cu_0e96ed3820fused_dropout_kernelIffmLin1ELi1EhEEvNS_4cuda6detail10TensorInfoIKT_T1_EENS5_IS6_S8_EENS5_IT4_S8_EES8_T0_NS_15PhiloxCudaStateE)
        /*16dc*/ 	.word	0x00000000


	//----- nvinfo : EIATTR_MIN_STACK_SIZE
	.align		4
.L_1024:
        /*16e0*/ 	.byte	0x04, 0x12
        /*16e2*/ 	.short	(.L_1026 - .L_1025)
	.align		4
.L_1025:
        /*16e4*/ 	.word	index@(_ZN2at6native43_GLOBAL__N__7cc8d1ed_10_Dropout_cu_0e96ed3820fused_dropout_kernelIffmLi1ELi1EhEEvNS_4cuda6detail10TensorInfoIKT_T1_EENS5_IS6_S8_EENS5_IT4_S8_EES8_T0_NS_15PhiloxCudaStateE)
        /*16e8*/ 	.word	0x00000000


	//----- nvinfo : EIATTR_MIN_STACK_SIZE
	.align		4
.L_1026:
        /*16ec*/ 	.byte	0x04, 0x12
        /*16ee*/ 	.short	(.L_1028 - .L_1027)
	.align		4
.L_1027:
        /*16f0*/ 	.word	index@(_ZN2at6native43_GLOBAL__N__7cc8d1ed_10_Dropout_cu_0e96ed3824fused_dropout_kernel_vecIffmLi1ELi2EhEEvNS_4cuda6detail10TensorInfoIKT_T1_EENS5_IS6_S8_EENS5_IT4_S8_EES8_T0_NS_15PhiloxCudaStateE)
        /*16f4*/ 	.word	0x00000000


	//----- nvinfo : EIATTR_MIN_STACK_SIZE
	.align		4
.L_1028:
        /*16f8*/ 	.byte	0x04, 0x12
        /*16fa*/ 	.short	(.L_1030 - .L_1029)
	.align		4
.L_1029:
        /*16fc*/ 	.word	index@(_ZN2at6native43_GLOBAL__N__7cc8d1ed_10_Dropout_cu_0e96ed3824fused_dropout_kernel_vecIffmLi1ELi4EhEEvNS_4cuda6detail10TensorInfoIKT_T1_EENS5_IS6_S8_EENS5_IT4_S8_EES8_T0_NS_15PhiloxCudaStateE)
        /*1700*/ 	.word	0x00000000


	//----- nvinfo : EIATTR_MIN_STACK_SIZE
	.align		4
.L_1030:
        /*1704*/ 	.byte	0x04, 0x12
        /*1706*/ 	.short	(.L_1032 - .L_1031)
	.align		4
.L_1031:
        /*1708*/ 	.word	index@(_ZN2at6native43_GLOBAL__N__7cc8d1ed_10_Dropout_cu_0e96ed3824fused_dropout_kernel_vecIffmLi1ELi8EhEEvNS_4cuda6detail10TensorInfoIKT_T1_EENS5_IS6_S8_EENS5_IT4_S8_EES8_T0_NS_15PhiloxCudaStateE)
        /*170c*/ 	.word	0x00000000


	//----- nvinfo : EIATTR_MIN_STACK_SIZE
	.align		4
.L_1032:
        /*1710*/ 	.byte	0x04, 0x12
        /*1712*/ 	.short	(.L_1034 - .L_1033)
	.align		4
.L_1033:
        /*1714*/ 	.word	index@(_ZN2at6native43_GLOBAL__N__7cc8d1ed_10_Dropout_cu_0e96ed3824fused_dropout_kernel_vecIffmLi1ELi16EhEEvNS_4cuda6detail10TensorInfoIKT_T1_EENS5_IS6_S8_EENS5_IT4_S8_EES8_T0_NS_15PhiloxCudaStateE)
        /*1718*/ 	.word	0x00000000


	//----- nvinfo : EIATTR_MIN_STACK_SIZE
	.align		4
.L_1034:
        /*171c*/ 	.byte	0x04, 0x12
        /*171e*/ 	.short	(.L_1036 - .L_1035)
	.align		4
.L_1035:
        /*1720*/ 	.word	index@(_ZN2at6native43_GLOBAL__N__7cc8d1ed_10_Dropout_cu_0e96ed3820fused_dropout_kernelIddmLin1ELin1EhEEvNS_4cuda6detail10TensorInfoIKT_T1_EENS5_IS6_S8_EENS5_IT4_S8_EES8_T0_NS_15PhiloxCudaStateE)
        /*1724*/ 	.word	0x00000000


	//----- nvinfo : EIATTR_MIN_STACK_SIZE
	.align		4
.L_1036:
        /*1728*/ 	.byte	0x04, 0x12
        /*172a*/ 	.short	(.L_1038 - .L_1037)
	.align		4
.L_1037:
        /*172c*/ 	.word	index@(_ZN2at6native43_GLOBAL__N__7cc8d1ed_10_Dropout_cu_0e96ed3820fused_dropout_kernelIddmLin1ELi1EhEEvNS_4cuda6detail10TensorInfoIKT_T1_EENS5_IS6_S8_EENS5_IT4_S8_EES8_T0_NS_15PhiloxCudaStateE)
        /*1730*/ 	.word	0x00000000


	//----- nvinfo : EIATTR_MIN_STACK_SIZE
	.align		4
.L_1038:
        /*1734*/ 	.byte	0x04, 0x12
        /*1736*/ 	.short	(.L_1040 - .L_1039)
	.align		4
.L_1039:
        /*1738*/ 	.word	index@(_ZN2at6native43_GLOBAL__N__7cc8d1ed_10_Dropout_cu_0e96ed3820fused_dropout_kernelIddmLi1ELi1EhEEvNS_4cuda6detail10TensorInfoIKT_T1_EENS5_IS6_S8_EENS5_IT4_S8_EES8_T0_NS_15PhiloxCudaStateE)
        /*173c*/ 	.word	0x00000000


	//----- nvinfo : EIATTR_MIN_STACK_SIZE
	.align		4
.L_1040:
        /*1740*/ 	.byte	0x04, 0x12
        /*1742*/ 	.short	(.L_1042 - .L_1041)
	.align		4
.L_1041:
        /*1744*/ 	.word	index@(_ZN2at6native43_GLOBAL__N__7cc8d1ed_10_Dropout_cu_0e96ed3824fused_dropout_kernel_vecIddmLi1ELi2EhEEvNS_4cuda6detail10TensorInfoIKT_T1_EENS5_IS6_S8_EENS5_IT4_S8_EES8_T0_NS_15PhiloxCudaStateE)
        /*1748*/ 	.word	0x00000000


	//----- nvinfo : EIATTR_MIN_STACK_SIZE
	.align		4
.L_1042:
        /*174c*/ 	.byte	0x04, 0x12
        /*174e*/ 	.short	(.L_1044 - .L_1043)
	.align		4
.L_1043:
        /*1750*/ 	.word	index@(_ZN2at6native43_GLOBAL__N__7cc8d1ed_10_Dropout_cu_0e96ed3824fused_dropout_kernel_vecIddmLi1ELi4EhEEvNS_4cuda6detail10TensorInfoIKT_T1_EENS5_IS6_S8_EENS5_IT4_S8_EES8_T0_NS_15PhiloxCudaStateE)
        /*1754*/ 	.word	0x00000000


	//----- nvinfo : EIATTR_MIN_STACK_SIZE
	.align		4
.L_1044:
        /*1758*/ 	.byte	0x04, 0x12
        /*175a*/ 	.short	(.L_1046 - .L_1045)
	.align		4
.L_1045:
        /*175c*/ 	.word	index@(_ZN2at6native43_GLOBAL__N__7cc8d1ed_10_Dropout_cu_0e96ed3824fused_dropout_kernel_vecIddmLi1ELi8EhEEvNS_4cuda6detail10TensorInfoIKT_T1_EENS5_IS6_S8_EENS5_IT4_S8_EES8_T0_NS_15PhiloxCudaStateE)
        /*1760*/ 	.word	0x00000000


	//----- nvinfo : EIATTR_MIN_STACK_SIZE
	.align		4
.L_1046:
        /*1764*/ 	.byte	0x04, 0x12
        /*1766*/ 	.short	(.L_1048 - .L_1047)
	.align		4
.L_1047:
        /*1768*/ 	.word	index@(_ZN2at6native43_GLOBAL__N__7cc8d1ed_10_Dropout_cu_0e96ed3824fused_dropout_kernel_vecIddmLi1ELi16EhEEvNS_4cuda6detail10TensorInfoIKT_T1_EENS5_IS6_S8_EENS5_IT4_S8_EES8_T0_NS_15PhiloxCudaStateE)
        /*176c*/ 	.word	0x00000000


	//----- nvinfo : EIATTR_MIN_STACK_SIZE
	.align		4
.L_1048:
        /*1770*/ 	.byte	0x04, 0x12
        /*1772*/ 	.short	(.L_1050 - .L_1049)
	.align		4
.L_1049:
        /*1774*/ 	.word	index@(_ZN2at6native43_GLOBAL__N__7cc8d1ed_10_Dropout_cu_0e96ed3820fused_dropout_kernelIN3c108BFloat16EfjLin1ELin1EhEEvNS_4cuda6detail10TensorInfoIKT_T1_EENS7_IS8_SA_EENS7_IT4_SA_EESA_T0_NS_15PhiloxCudaStateE)
        /*1778*/ 	.word	0x00000000


	//----- nvinfo : EIATTR_MIN_STACK_SIZE
	.align		4
.L_1050:
        /*177c*/ 	.byte	0x04, 0x12
        /*177e*/ 	.short	(.L_1052 - .L_1051)
	.align		4
.L_1051:
        /*1780*/ 	.word	index@(_ZN2at6native43_GLOBAL__N__7cc8d1ed_10_Dropout_cu_0e96ed3820fused_dropout_kernelIN3c108BFloat16EfjLin1ELi1EhEEvNS_4cuda6detail10TensorInfoIKT_T1_EENS7_IS8_SA_EENS7_IT4_SA_EESA_T0_NS_15PhiloxCudaStateE)
        /*1784*/ 	.word	0x00000000


	//----- nvinfo : EIATTR_MIN_STACK_SIZE
	.align		4
.L_1052:
        /*1788*/ 	.byte	0x04, 0x12
        /*178a*/ 	.short	(.L_1054 - .L_1053)
	.align		4
.L_1053:
        /*178c*/ 	.word	index@(_ZN2at6native43_GLOBAL__N__7cc8d1ed_10_Dropout_cu_0e96ed3820fused_dropout_kernelIN3c108BFloat16EfjLi1ELi1EhEEvNS_4cuda6detail10TensorInfoIKT_T1_EENS7_IS8_SA_EENS7_IT4_SA_EESA_T0_NS_15PhiloxCudaStateE)
        /*1790*/ 	.word	0x00000000


	//----- nvinfo : EIATTR_MIN_STACK_SIZE
	.align		4
.L_1054:
        /*1794*/ 	.byte	0x04, 0x12
        /*1796*/ 	.short	(.L_1056 - .L_1055)
	.align		4
.L_1055:
        /*1798*/ 	.word	index@(_ZN2at6native43_GLOBAL__N__7cc8d1ed_10_Dropout_cu_0e96ed3824fused_dropout_kernel_vecIN3c108BFloat16EfjLi1ELi2EhEEvNS_4cuda6detail10TensorInfoIKT_T1_EENS7_IS8_SA_EENS7_IT4_SA_EESA_T0_NS_15PhiloxCudaStateE)
        /*179c*/ 	.word	0x00000000


	//----- nvinfo : EIATTR_MIN_STACK_SIZE
	.align		4
.L_1056:
        /*17a0*/ 	.byte	0x04, 0x12
        /*17a2*/ 	.short	(.L_1058 - .L_1057)
	.align		4
.L_1057:
        /*17a4*/ 	.word	index@(_ZN2at6native43_GLOBAL__N__7cc8d1ed_10_Dropout_cu_0e96ed3824fused_dropout_kernel_vecIN3c108BFloat16EfjLi1ELi4EhEEvNS_4cuda6detail10TensorInfoIKT_T1_EENS7_IS8_SA_EENS7_IT4_SA_EESA_T0_NS_15PhiloxCudaStateE)
        /*17a8*/ 	.word	0x00000000


	//----- nvinfo : EIATTR_MIN_STACK_SIZE
	.align		4
.L_1058:
        /*17ac*/ 	.byte	0x04, 0x12
        /*17ae*/ 	.short	(.L_1060 - .L_1059)
	.align		4
.L_1059:
        /*17b0*/ 	.word	index@(_ZN2at6native43_GLOBAL__N__7cc8d1ed_10_Dropout_cu_0e96ed3824fused_dropout_kernel_vecIN3c108BFloat16EfjLi1ELi8EhEEvNS_4cuda6detail10TensorInfoIKT_T1_EENS7_IS8_SA_EENS7_IT4_SA_EESA_T0_NS_15PhiloxCudaStateE)
        /*17b4*/ 	.word	0x00000000


	//----- nvinfo : EIATTR_MIN_STACK_SIZE
	.align		4
.L_1060:
        /*17b8*/ 	.byte	0x04, 0x12
        /*17ba*/ 	.short	(.L_1062 - .L_1061)
	.align		4
.L_1061:
        /*17bc*/ 	.word	index@(_ZN2at6native43_GLOBAL__N__7cc8d1ed_10_Dropout_cu_0e96ed3824fused_dropout_kernel_vecIN3c108BFloat16EfjLi1ELi16EhEEvNS_4cuda6detail10TensorInfoIKT_T1_EENS7_IS8_SA_EENS7_IT4_SA_EESA_T0_NS_15PhiloxCudaStateE)
        /*17c0*/ 	.word	0x00000000


	//----- nvinfo : EIATTR_MIN_STACK_SIZE
	.align		4
.L_1062:
        /*17c4*/ 	.byte	0x04, 0x12
        /*17c6*/ 	.short	(.L_1064 - .L_1063)
	.align		4
.L_1063:
        /*17c8*/ 	.word	index@(_ZN2at6native43_GLOBAL__N__7cc8d1ed_10_Dropout_cu_0e96ed3820fused_dropout_kernelIN3c104HalfEfjLin1ELin1EhEEvNS_4cuda6detail10TensorInfoIKT_T1_EENS7_IS8_SA_EENS7_IT4_SA_EESA_T0_NS_15PhiloxCudaStateE)
        /*17cc*/ 	.word	0x00000000


	//----- nvinfo : EIATTR_MIN_STACK_SIZE
	.align		4
.L_1064:
        /*17d0*/ 	.byte	0x04, 0x12
        /*17d2*/ 	.short	(.L_1066 - .L_1065)
	.align		4
.L_1065:
        /*17d4*/ 	.word	index@(_ZN2at6native43_GLOBAL__N__7cc8d1ed_10_Dropout_cu_0e96ed3820fused_dropout_kernelIN3c104HalfEfjLin1ELi1EhEEvNS_4cuda6detail10TensorInfoIKT_T1_EENS7_IS8_SA_EENS7_IT4_SA_EESA_T0_NS_15PhiloxCudaStateE)
        /*17d8*/ 	.word	0x00000000


	//----- nvinfo : EIATTR_MIN_STACK_SIZE
	.align		4
.L_1066:
        /*17dc*/ 	.byte	0x04, 0x12
        /*17de*/ 	.short	(.L_1068 - .L_1067)
	.align		4
.L_1067:
        /*17e0*/ 	.word	index@(_ZN2at6native43_GLOBAL__N__7cc8d1ed_10_Dropout_cu_0e96ed3820fused_dropout_kernelIN3c104HalfEfjLi1ELi1EhEEvNS_4cuda6detail10TensorInfoIKT_T1_EENS7_IS8_SA_EENS7_IT4_SA_EESA_T0_NS_15PhiloxCudaStateE)
        /*17e4*/ 	.word	0x00000000


	//----- nvinfo : EIATTR_MIN_STACK_SIZE
	.align		4
.L_1068:
        /*17e8*/ 	.byte	0x04, 0x12
        /*17ea*/ 	.short	(.L_1070 - .L_1069)
	.align		4
.L_1069:
        /*17ec*/ 	.word	index@(_ZN2at6native43_GLOBAL__N__7cc8d1ed_10_Dropout_cu_0e96ed3824fused_dropout_kernel_vecIN3c104HalfEfjLi1ELi2EhEEvNS_4cuda6detail10TensorInfoIKT_T1_EENS7_IS8_SA_EENS7_IT4_SA_EESA_T0_NS_15PhiloxCudaStateE)
        /*17f0*/ 	.word	0x00000000


	//----- nvinfo : EIATTR_MIN_STACK_SIZE
	.align		4
.L_1070:
        /*17f4*/ 	.byte	0x04, 0x12
        /*17f6*/ 	.short	(.L_1072 - .L_1071)
	.align		4
.L_1071:
        /*17f8*/ 	.word	index@(_ZN2at6native43_GLOBAL__N__7cc8d1ed_10_Dropout_cu_0e96ed3824fused_dropout_kernel_vecIN3c104HalfEfjLi1ELi4EhEEvNS_4cuda6detail10TensorInfoIKT_T1_EENS7_IS8_SA_EENS7_IT4_SA_EESA_T0_NS_15PhiloxCudaStateE)
        /*17fc*/ 	.word	0x00000000


	//----- nvinfo : EIATTR_MIN_STACK_SIZE
	.align		4
.L_1072:
        /*1800*/ 	.byte	0x04, 0x12
        /*1802*/ 	.short	(.L_1074 - .L_1073)
	.align		4
.L_1073:
        /*1804*/ 	.word	index@(_ZN2at6native43_GLOBAL__N__7cc8d1ed_10_Dropout_cu_0e96ed3824fused_dropout_kernel_vecIN3c104HalfEfjLi1ELi8EhEEvNS_4cuda6detail10TensorInfoIKT_T1_EENS7_IS8_SA_EENS7_IT4_SA_EESA_T0_NS_15PhiloxCudaStateE)
        /*1808*/ 	.word	0x00000000


	//----- nvinfo : EIATTR_MIN_STACK_SIZE
	.align		4
.L_1074:
        /*180c*/ 	.byte	0x04, 0x12
        /*180e*/ 	.short	(.L_1076 - .L_1075)
	.align		4
.L_1075:
        /*1810*/ 	.word	index@(_ZN2at6native43_GLOBAL__N__7cc8d1ed_10_Dropout_cu_0e96ed3824fused_dropout_kernel_vecIN3c104HalfEfjLi1ELi16EhEEvNS_4cuda6detail10TensorInfoIKT_T1_EENS7_IS8_SA_EENS7_IT4_SA_EESA_T0_NS_15PhiloxCudaStateE)
        /*1814*/ 	.word	0x00000000


	//----- nvinfo : EIATTR_MIN_STACK_SIZE
	.align		4
.L_1076:
        /*1818*/ 	.byte	0x04, 0x12
        /*181a*/ 	.short	(.L_1078 - .L_1077)
	.align		4
.L_1077:
        /*181c*/ 	.word	index@(_ZN2at6native43_GLOBAL__N__7cc8d1ed_10_Dropout_cu_0e96ed3820fused_dropout_kernelIffjLin1ELin1EhEEvNS_4cuda6detail10TensorInfoIKT_T1_EENS5_IS6_S8_EENS5_IT4_S8_EES8_T0_NS_15PhiloxCudaStateE)
        /*1820*/ 	.word	0x00000000


	//----- nvinfo : EIATTR_MIN_STACK_SIZE
	.align		4
.L_1078:
        /*1824*/ 	.byte	0x04, 0x12
        /*1826*/ 	.short	(.L_1080 - .L_1079)
	.align		4
.L_1079:
        /*1828*/ 	.word	index@(_ZN2at6native43_GLOBAL__N__7cc8d1ed_10_Dropout_cu_0e96ed3820fused_dropout_kernelIffjLin1ELi1EhEEvNS_4cuda6detail10TensorInfoIKT_T1_EENS5_IS6_S8_EENS5_IT4_S8_EES8_T0_NS_15PhiloxCudaStateE)
        /*182c*/ 	.word	0x00000000


	//----- nvinfo : EIATTR_MIN_STACK_SIZE
	.align		4
.L_1080:
        /*1830*/ 	.byte	0x04, 0x12
        /*1832*/ 	.short	(.L_1082 - .L_1081)
	.align		4
.L_1081:
        /*1834*/ 	.word	index@(_ZN2at6native43_GLOBAL__N__7cc8d1ed_10_Dropout_cu_0e96ed3820fused_dropout_kernelIffjLi1ELi1EhEEvNS_4cuda6detail10TensorInfoIKT_T1_EENS5_IS6_S8_EENS5_IT4_S8_EES8_T0_NS_15PhiloxCudaStateE)
        /*1838*/ 	.word	0x00000000


	//----- nvinfo : EIATTR_MIN_STACK_SIZE
	.align		4
.L_1082:
        /*183c*/ 	.byte	0x04, 0x12
        /*183e*/ 	.short	(.L_1084 - .L_1083)
	.align		4
.L_1083:
        /*1840*/ 	.word	index@(_ZN2at6native43_GLOBAL__N__7cc8d1ed_10_Dropout_cu_0e96ed3824fused_dropout_kernel_vecIffjLi1ELi2EhEEvNS_4cuda6detail10TensorInfoIKT_T1_EENS5_IS6_S8_EENS5_IT4_S8_EES8_T0_NS_15PhiloxCudaStateE)
        /*1844*/ 	.word	0x00000000


	//----- nvinfo : EIATTR_MIN_STACK_SIZE
	.align		4
.L_1084:
        /*1848*/ 	.byte	0x04, 0x12
        /*184a*/ 	.short	(.L_1086 - .L_1085)
	.align		4
.L_1085:
        /*184c*/ 	.word	index@(_ZN2at6native43_GLOBAL__N__7cc8d1ed_10_Dropout_cu_0e96ed3824fused_dropout_kernel_vecIffjLi1ELi4EhEEvNS_4cuda6detail10TensorInfoIKT_T1_EENS5_IS6_S8_EENS5_IT4_S8_EES8_T0_NS_15PhiloxCudaStateE)
        /*1850*/ 	.word	0x00000000


	//----- nvinfo : EIATTR_MIN_STACK_SIZE
	.align		4
.L_1086:
        /*1854*/ 	.byte	0x04, 0x12
        /*1856*/ 	.short	(.L_1088 - .L_1087)
	.align		4
.L_1087:
        /*1858*/ 	.word	index@(_ZN2at6native43_GLOBAL__N__7cc8d1ed_10_Dropout_cu_0e96ed3824fused_dropout_kernel_vecIffjLi1ELi8EhEEvNS_4cuda6detail10TensorInfoIKT_T1_EENS5_IS6_S8_EENS5_IT4_S8_EES8_T0_NS_15PhiloxCudaStateE)
        /*185c*/ 	.word	0x00000000


	//----- nvinfo : EIATTR_MIN_STACK_SIZE
	.align		4
.L_1088:
        /*1860*/ 	.byte	0x04, 0x12
        /*1862*/ 	.short	(.L_1090 - .L_1089)
	.align		4
.L_1089:
        /*1864*/ 	.word	index@(_ZN2at6native43_GLOBAL__N__7cc8d1ed_10_Dropout_cu_0e96ed3824fused_dropout_kernel_vecIffjLi1ELi16EhEEvNS_4cuda6detail10TensorInfoIKT_T1_EENS5_IS6_S8_EENS5_IT4_S8_EES8_T0_NS_15PhiloxCudaStateE)
        /*1868*/ 	.word	0x00000000


	//----- nvinfo : EIATTR_MIN_STACK_SIZE
	.align		4
.L_1090:
        /*186c*/ 	.byte	0x04, 0x12
        /*186e*/ 	.short	(.L_1092 - .L_1091)
	.align		4
.L_1091:
        /*1870*/ 	.word	index@(_ZN2at6native43_GLOBAL__N__7cc8d1ed_10_Dropout_cu_0e96ed3820fused_dropout_kernelIddjLin1ELin1EhEEvNS_4cuda6detail10TensorInfoIKT_T1_EENS5_IS6_S8_EENS5_IT4_S8_EES8_T0_NS_15PhiloxCudaStateE)
        /*1874*/ 	.word	0x00000000


	//----- nvinfo : EIATTR_MIN_STACK_SIZE
	.align		4
.L_1092:
        /*1878*/ 	.byte	0x04, 0x12
        /*187a*/ 	.short	(.L_1094 - .L_1093)
	.align		4
.L_1093:
        /*187c*/ 	.word	index@(_ZN2at6native43_GLOBAL__N__7cc8d1ed_10_Dropout_cu_0e96ed3820fused_dropout_kernelIddjLin1ELi1EhEEvNS_4cuda6detail10TensorInfoIKT_T1_EENS5_IS6_S8_EENS5_IT4_S8_EES8_T0_NS_15PhiloxCudaStateE)
        /*1880*/ 	.word	0x00000000


	//----- nvinfo : EIATTR_MIN_STACK_SIZE
	.align		4
.L_1094:
        /*1884*/ 	.byte	0x04, 0x12
        /*1886*/ 	.short	(.L_1096 - .L_1095)
	.align		4
.L_1095:
        /*1888*/ 	.word	index@(_ZN2at6native43_GLOBAL__N__7cc8d1ed_10_Dropout_cu_0e96ed3820fused_dropout_kernelIddjLi1ELi1EhEEvNS_4cuda6detail10TensorInfoIKT_T1_EENS5_IS6_S8_EENS5_IT4_S8_EES8_T0_NS_15PhiloxCudaStateE)
        /*188c*/ 	.word	0x00000000


	//----- nvinfo : EIATTR_MIN_STACK_SIZE
	.align		4
.L_1096:
        /*1890*/ 	.byte	0x04, 0x12
        /*1892*/ 	.short	(.L_1098 - .L_1097)
	.align		4
.L_1097:
        /*1894*/ 	.word	index@(_ZN2at6native43_GLOBAL__N__7cc8d1ed_10_Dropout_cu_0e96ed3824fused_dropout_kernel_vecIddjLi1ELi2EhEEvNS_4cuda6detail10TensorInfoIKT_T1_EENS5_IS6_S8_EENS5_IT4_S8_EES8_T0_NS_15PhiloxCudaStateE)
        /*1898*/ 	.word	0x00000000


	//----- nvinfo : EIATTR_MIN_STACK_SIZE
	.align		4
.L_1098:
        /*189c*/ 	.byte	0x04, 0x12
        /*189e*/ 	.short	(.L_1100 - .L_1099)
	.align		4
.L_1099:
        /*18a0*/ 	.word	index@(_ZN2at6native43_GLOBAL__N__7cc8d1ed_10_Dropout_cu_0e96ed3824fused_dropout_kernel_vecIddjLi1ELi4EhEEvNS_4cuda6detail10TensorInfoIKT_T1_EENS5_IS6_S8_EENS5_IT4_S8_EES8_T0_NS_15PhiloxCudaStateE)
        /*18a4*/ 	.word	0x00000000


	//----- nvinfo : EIATTR_MIN_STACK_SIZE
	.align		4
.L_1100:
        /*18a8*/ 	.byte	0x04, 0x12
        /*18aa*/ 	.short	(.L_1102 - .L_1101)
	.align		4
.L_1101:
        /*18ac*/ 	.word	index@(_ZN2at6native43_GLOBAL__N__7cc8d1ed_10_Dropout_cu_0e96ed3824fused_dropout_kernel_vecIddjLi1ELi8EhEEvNS_4cuda6detail10TensorInfoIKT_T1_EENS5_IS6_S8_EENS5_IT4_S8_EES8_T0_NS_15PhiloxCudaStateE)
        /*18b0*/ 	.word	0x00000000


	//----- nvinfo : EIATTR_MIN_STACK_SIZE
	.align		4
.L_1102:
        /*18b4*/ 	.byte	0x04, 0x12
        /*18b6*/ 	.short	(.L_1104 - .L_1103)
	.align		4
.L_1103:
        /*18b8*/ 	.word	index@(_ZN2at6native43_GLOBAL__N__7cc8d1ed_10_Dropout_cu_0e96ed3824fused_dropout_kernel_vecIddjLi1ELi16EhEEvNS_4cuda6detail10TensorInfoIKT_T1_EENS5_IS6_S8_EENS5_IT4_S8_EES8_T0_NS_15PhiloxCudaStateE)
        /*18bc*/ 	.word	0x00000000


	//----- nvinfo : EIATTR_MIN_STACK_SIZE
	.align		4
.L_1104:
        /*18c0*/ 	.byte	0x04, 0x12
        /*18c2*/ 	.short	(.L_1106 - .L_1105)
	.align		4
.L_1105:
        /*18c4*/ 	.word	index@(_ZN2at6native43_GLOBAL__N__7cc8d1ed_10_Dropout_cu_0e96ed3820fused_dropout_kernelIN3c108BFloat16EfmLin1ELin1EbEEvNS_4cuda6detail10TensorInfoIKT_T1_EENS7_IS8_SA_EENS7_IT4_SA_EESA_T0_NS_15PhiloxCudaStateE)
        /*18c8*/ 	.word	0x00000000


	//----- nvinfo : EIATTR_MIN_STACK_SIZE
	.align		4
.L_1106:
        /*18cc*/ 	.byte	0x04, 0x12
        /*18ce*/ 	.short	(.L_1108 - .L_1107)
	.align		4
.L_1107:
        /*18d0*/ 	.word	index@(_ZN2at6native43_GLOBAL__N__7cc8d1ed_10_Dropout_cu_0e96ed3820fused_dropout_kernelIN3c108BFloat16EfmLin1ELi1EbEEvNS_4cuda6detail10TensorInfoIKT_T1_EENS7_IS8_SA_EENS7_IT4_SA_EESA_T0_NS_15PhiloxCudaStateE)
        /*18d4*/ 	.word	0x00000000


	//----- nvinfo : EIATTR_MIN_STACK_SIZE
	.align		4
.L_1108:
        /*18d8*/ 	.byte	0x04, 0x12
        /*18da*/ 	.short	(.L_1110 - .L_1109)
	.align		4
.L_1109:
        /*18dc*/ 	.word	index@(_ZN2at6native43_GLOBAL__N__7cc8d1ed_10_Dropout_cu_0e96ed3820fused_dropout_kernelIN3c108BFloat16EfmLi1ELi1EbEEvNS_4cuda6detail10TensorInfoIKT_T1_EENS7_IS8_SA_EENS7_IT4_SA_EESA_T0_NS_15PhiloxCudaStateE)
        /*18e0*/ 	.word	0x00000000


	//----- nvinfo : EIATTR_MIN_STACK_SIZE
	.align		4
.L_1110:
        /*18e4*/ 	.byte	0x04, 0x12
        /*18e6*/ 	.short	(.L_1112 - .L_1111)
	.align		4
.L_1111:
        /*18e8*/ 	.word	index@(_ZN2at6native43_GLOBAL__N__7cc8d1ed_10_Dropout_cu_0e96ed3824fused_dropout_kernel_vecIN3c108BFloat16EfmLi1ELi2EbEEvNS_4cuda6detail10TensorInfoIKT_T1_EENS7_IS8_SA_EENS7_IT4_SA_EESA_T0_NS_15PhiloxCudaStateE)
        /*18ec*/ 	.word	0x00000000


	//----- nvinfo : EIATTR_MIN_STACK_SIZE
	.align		4
.L_1112:
        /*18f0*/ 	.byte	0x04, 0x12
        /*18f2*/ 	.short	(.L_1114 - .L_1113)
	.align		4
.L_1113:
        /*18f4*/ 	.word	index@(_ZN2at6native43_GLOBAL__N__7cc8d1ed_10_Dropout_cu_0e96ed3824fused_dropout_kernel_vecIN3c108BFloat16EfmLi1ELi4EbEEvNS_4cuda6detail10TensorInfoIKT_T1_EENS7_IS8_SA_EENS7_IT4_SA_EESA_T0_NS_15PhiloxCudaStateE)
        /*18f8*/ 	.word	0x00000000


	//----- nvinfo : EIATTR_MIN_STACK_SIZE
	.align		4
.L_1114:
        /*18fc*/ 	.byte	0x04, 0x12
        /*18fe*/ 	.short	(.L_1116 - .L_1115)
	.align		4
.L_1115:
        /*1900*/ 	.word	index@(_ZN2at6native43_GLOBAL__N__7cc8d1ed_10_Dropout_cu_0e96ed3824fused_dropout_kernel_vecIN3c108BFloat16EfmLi1ELi8EbEEvNS_4cuda6detail10TensorInfoIKT_T1_EENS7_IS8_SA_EENS7_IT4_SA_EESA_T0_NS_15PhiloxCudaStateE)
        /*1904*/ 	.word	0x00000000


	//----- nvinfo : EIATTR_MIN_STACK_SIZE
	.align		4
.L_1116:
        /*1908*/ 	.byte	0x04, 0x12
        /*190a*/ 	.short	(.L_1118 - .L_1117)
	.align		4
.L_1117:
        /*190c*/ 	.word	index@(_ZN2at6native43_GLOBAL__N__7cc8d1ed_10_Dropout_cu_0e96ed3824fused_dropout_kernel_vecIN3c108BFloat16EfmLi1ELi16EbEEvNS_4cuda6detail10TensorInfoIKT_T1_EENS7_IS8_SA_EENS7_IT4_SA_EESA_T0_NS_15PhiloxCudaStateE)
        /*1910*/ 	.word	0x00000000


	//----- nvinfo : EIATTR_MIN_STACK_SIZE
	.align		4
.L_1118:
        /*1914*/ 	.byte	0x04, 0x12
        /*1916*/ 	.short	(.L_1120 - .L_1119)
	.align		4
.L_1119:
        /*1918*/ 	.word	index@(_ZN2at6native43_GLOBAL__N__7cc8d1ed_10_Dropout_cu_0e96ed3820fused_dropout_kernelIN3c104HalfEfmLin1ELin1EbEEvNS_4cuda6detail10TensorInfoIKT_T1_EENS7_IS8_SA_EENS7_IT4_SA_EESA_T0_NS_15PhiloxCudaStateE)
        /*191c*/ 	.word	0x00000000


	//----- nvinfo : EIATTR_MIN_STACK_SIZE
	.align		4
.L_1120:
        /*1920*/ 	.byte	0x04, 0x12
        /*1922*/ 	.short	(.L_1122 - .L_1121)
	.align		4
.L_1121:
        /*1924*/ 	.word	index@(_ZN2at6native43_GLOBAL__N__7cc8d1ed_10_Dropout_cu_0e96ed3820fused_dropout_kernelIN3c104HalfEfmLin1ELi1EbEEvNS_4cuda6detail10TensorInfoIKT_T1_EENS7_IS8_SA_EENS7_IT4_SA_EESA_T0_NS_15PhiloxCudaStateE)
        /*1928*/ 	.word	0x00000000


	//----- nvinfo : EIATTR_MIN_STACK_SIZE
	.align		4
.L_1122:
        /*192c*/ 	.byte	0x04, 0x12
        /*192e*/ 	.short	(.L_1124 - .L_1123)
	.align		4
.L_1123:
        /*1930*/ 	.word	index@(_ZN2at6native43_GLOBAL__N__7cc8d1ed_10_Dropout_cu_0e96ed3820fused_dropout_kernelIN3c104HalfEfmLi1ELi1EbEEvNS_4cuda6detail10TensorInfoIKT_T1_EENS7_IS8_SA_EENS7_IT4_SA_EESA_T0_NS_15PhiloxCudaStateE)
        /*1934*/ 	.word	0x00000000


	//----- nvinfo : EIATTR_MIN_STACK_SIZE
	.align		4
.L_1124:
        /*1938*/ 	.byte	0x04, 0x12
        /*193a*/ 	.short	(.L_1126 - .L_1125)
	.align		4
.L_1125:
        /*193c*/ 	.word	index@(_ZN2at6native43_GLOBAL__N__7cc8d1ed_10_Dropout_cu_0e96ed3824fused_dropout_kernel_vecIN3c104HalfEfmLi1ELi2EbEEvNS_4cuda6detail10TensorInfoIKT_T1_EENS7_IS8_SA_EENS7_IT4_SA_EESA_T0_NS_15PhiloxCudaStateE)
        /*1940*/ 	.word	0x00000000


	//----- nvinfo : EIATTR_MIN_STACK_SIZE
	.align		4
.L_1126:
        /*1944*/ 	.byte	0x04, 0x12
        /*1946*/ 	.short	(.L_1128 - .L_1127)
	.align		4
.L_1127:
        /*1948*/ 	.word	index@(_ZN2at6native43_GLOBAL__N__7cc8d1ed_10_Dropout_cu_0e96ed3824fused_dropout_kernel_vecIN3c104HalfEfmLi1ELi4EbEEvNS_4cuda6detail10TensorInfoIKT_T1_EENS7_IS8_SA_EENS7_IT4_SA_EESA_T0_NS_15PhiloxCudaStateE)
        /*194c*/ 	.word	0x00000000


	//----- nvinfo : EIATTR_MIN_STACK_SIZE
	.align		4
.L_1128:
        /*1950*/ 	.byte	0x04, 0x12
        /*1952*/ 	.short	(.L_1130 - .L_1129)
	.align		4
.L_1129:
        /*1954*/ 	.word	index@(_ZN2at6native43_GLOBAL__N__7cc8d1ed_10_Dropout_cu_0e96ed3824fused_dropout_kernel_vecIN3c104HalfEfmLi1ELi8EbEEvNS_4cuda6detail10TensorInfoIKT_T1_EENS7_IS8_SA_EENS7_IT4_SA_EESA_T0_NS_15PhiloxCudaStateE)
        /*1958*/ 	.word	0x00000000


	//----- nvinfo : EIATTR_MIN_STACK_SIZE
	.align		4
.L_1130:
        /*195c*/ 	.byte	0x04, 0x12
        /*195e*/ 	.short	(.L_1132 - .L_1131)
	.align		4
.L_1131:
        /*1960*/ 	.word	index@(_ZN2at6native43_GLOBAL__N__7cc8d1ed_10_Dropout_cu_0e96ed3824fused_dropout_kernel_vecIN3c104HalfEfmLi1ELi16EbEEvNS_4cuda6detail10TensorInfoIKT_T1_EENS7_IS8_SA_EENS7_IT4_SA_EESA_T0_NS_15PhiloxCudaStateE)
        /*1964*/ 	.word	0x00000000


	//----- nvinfo : EIATTR_MIN_STACK_SIZE
	.align		4
.L_1132:
        /*1968*/ 	.byte	0x04, 0x12
        /*196a*/ 	.short	(.L_1134 - .L_1133)
	.align		4
.L_1133:
        /*196c*/ 	.word	index@(_ZN2at6native43_GLOBAL__N__7cc8d1ed_10_Dropout_cu_0e96ed3820fused_dropout_kernelIffmLin1ELin1EbEEvNS_4cuda6detail10TensorInfoIKT_T1_EENS5_IS6_S8_EENS5_IT4_S8_EES8_T0_NS_15PhiloxCudaStateE)
        /*1970*/ 	.word	0x00000000


	//----- nvinfo : EIATTR_MIN_STACK_SIZE
	.align		4
.L_1134:
        /*1974*/ 	.byte	0x04, 0x12
        /*1976*/ 	.short	(.L_1136 - .L_1135)
	.align		4
.L_1135:
        /*1978*/ 	.word	index@(_ZN2at6native43_GLOBAL__N__7cc8d1ed_10_Dropout_cu_0e96ed3820fused_dropout_kernelIffmLin1ELi1EbEEvNS_4cuda6detail10TensorInfoIKT_T1_EENS5_IS6_S8_EENS5_IT4_S8_EES8_T0_NS_15PhiloxCudaStateE)
        /*197c*/ 	.word	0x00000000


	//----- nvinfo : EIATTR_MIN_STACK_SIZE
	.align		4
.L_1136:
        /*1980*/ 	.byte	0x04, 0x12
        /*1982*/ 	.short	(.L_1138 - .L_1137)
	.align		4
.L_1137:
        /*1984*/ 	.word	index@(_ZN2at6native43_GLOBAL__N__7cc8d1ed_10_Dropout_cu_0e96ed3820fused_dropout_kernelIffmLi1ELi1EbEEvNS_4cuda6detail10TensorInfoIKT_T1_EENS5_IS6_S8_EENS5_IT4_S8_EES8_T0_NS_15PhiloxCudaStateE)
        /*1988*/ 	.word	0x00000000


	//----- nvinfo : EIATTR_MIN_STACK_SIZE
	.align		4
.L_1138:
        /*198c*/ 	.byte	0x04, 0x12
        /*198e*/ 	.short	(.L_1140 - .L_1139)
	.align		4
.L_1139:
        /*1990*/ 	.word	index@(_ZN2at6native43_GLOBAL__N__7cc8d1ed_10_Dropout_cu_0e96ed3824fused_dropout_kernel_vecIffmLi1ELi2EbEEvNS_4cuda6detail10TensorInfoIKT_T1_EENS5_IS6_S8_EENS5_IT4_S8_EES8_T0_NS_15PhiloxCudaStateE)
        /*1994*/ 	.word	0x00000000


	//----- nvinfo : EIATTR_MIN_STACK_SIZE
	.align		4
.L_1140:
        /*1998*/ 	.byte	0x04, 0x12
        /*199a*/ 	.short	(.L_1142 - .L_1141)
	.align		4
.L_1141:
        /*199c*/ 	.word	index@(_ZN2at6native43_GLOBAL__N__7cc8d1ed_10_Dropout_cu_0e96ed3824fused_dropout_kernel_vecIffmLi1ELi4EbEEvNS_4cuda6detail10TensorInfoIKT_T1_EENS5_IS6_S8_EENS5_IT4_S8_EES8_T0_NS_15PhiloxCudaStateE)
        /*19a0*/ 	.word	0x00000000


	//----- nvinfo : EIATTR_MIN_STACK_SIZE
	.align		4
.L_1142:
        /*19a4*/ 	.byte	0x04, 0x12
        /*19a6*/ 	.short	(.L_1144 - .L_1143)
	.align		4
.L_1143:
        /*19a8*/ 	.word	index@(_ZN2at6native43_GLOBAL__N__7cc8d1ed_10_Dropout_cu_0e96ed3824fused_dropout_kernel_vecIffmLi1ELi8EbEEvNS_4cuda6detail10TensorInfoIKT_T1_EENS5_IS6_S8_EENS5_IT4_S8_EES8_T0_NS_15PhiloxCudaStateE)
        /*19ac*/ 	.word	0x00000000


	//----- nvinfo : EIATTR_MIN_STACK_SIZE
	.align		4
.L_1144:
        /*19b0*/ 	.byte	0x04, 0x12
        /*19b2*/ 	.short	(.L_1146 - .L_1145)
	.align		4
.L_1145:
        /*19b4*/ 	.word	index@(_ZN2at6native43_GLOBAL__N__7cc8d1ed_10_Dropout_cu_0e96ed3824fused_dropout_kernel_vecIffmLi1ELi16EbEEvNS_4cuda6detail10TensorInfoIKT_T1_EENS5_IS6_S8_EENS5_IT4_S8_EES8_T0_NS_15PhiloxCudaStateE)
        /*19b8*/ 	.word	0x00000000


	//----- nvinfo : EIATTR_MIN_STACK_SIZE
	.align		4
.L_1146:
        /*19bc*/ 	.byte	0x04, 0x12
        /*19be*/ 	.short	(.L_1148 - .L_1147)
	.align		4
.L_1147:
        /*19c0*/ 	.word	index@(_ZN2at6native43_GLOBAL__N__7cc8d1ed_10_Dropout_cu_0e96ed3820fused_dropout_kernelIddmLin1ELin1EbEEvNS_4cuda6detail10TensorInfoIKT_T1_EENS5_IS6_S8_EENS5_IT4_S8_EES8_T0_NS_15PhiloxCudaStateE)
        /*19c4*/ 	.word	0x00000000


	//----- nvinfo : EIATTR_MIN_STACK_SIZE
	.align		4
.L_1148:
        /*19c8*/ 	.byte	0x04, 0x12
        /*19ca*/ 	.short	(.L_1150 - .L_1149)
	.align		4
.L_1149:
        /*19cc*/ 	.word	index@(_ZN2at6native43_GLOBAL__N__7cc8d1ed_10_Dropout_cu_0e96ed3820fused_dropout_kernelIddmLin1ELi1EbEEvNS_4cuda6detail10TensorInfoIKT_T1_EENS5_IS6_S8_EENS5_IT4_S8_EES8_T0_NS_15PhiloxCudaStateE)
        /*19d0*/ 	.word	0x00000000


	//----- nvinfo : EIATTR_MIN_STACK_SIZE
	.align		4
.L_1150:
        /*19d4*/ 	.byte	0x04, 0x12
        /*19d6*/ 	.short	(.L_1152 - .L_1151)
	.align		4
.L_1151:
        /*19d8*/ 	.word	index@(_ZN2at6native43_GLOBAL__N__7cc8d1ed_10_Dropout_cu_0e96ed3820fused_dropout_kernelIddmLi1ELi1EbEEvNS_4cuda6detail10TensorInfoIKT_T1_EENS5_IS6_S8_EENS5_IT4_S8_EES8_T0_NS_15PhiloxCudaStateE)
        /*19dc*/ 	.word	0x00000000


	//----- nvinfo : EIATTR_MIN_STACK_SIZE
	.align		4
.L_1152:
        /*19e0*/ 	.byte	0x04, 0x12
        /*19e2*/ 	.short	(.L_1154 - .L_1153)
	.align		4
.L_1153:
        /*19e4*/ 	.word	index@(_ZN2at6native43_GLOBAL__N__7cc8d1ed_10_Dropout_cu_0e96ed3824fused_dropout_kernel_vecIddmLi1ELi2EbEEvNS_4cuda6detail10TensorInfoIKT_T1_EENS5_IS6_S8_EENS5_IT4_S8_EES8_T0_NS_15PhiloxCudaStateE)
        /*19e8*/ 	.word	0x00000000


	//----- nvinfo : EIATTR_MIN_STACK_SIZE
	.align		4
.L_1154:
        /*19ec*/ 	.byte	0x04, 0x12
        /*19ee*/ 	.short	(.L_1156 - .L_1155)
	.align		4
.L_1155:
        /*19f0*/ 	.word	index@(_ZN2at6native43_GLOBAL__N__7cc8d1ed_10_Dropout_cu_0e96ed3824fused_dropout_kernel_vecIddmLi1ELi4EbEEvNS_4cuda6detail10TensorInfoIKT_T1_EENS5_IS6_S8_EENS5_IT4_S8_EES8_T0_NS_15PhiloxCudaStateE)
        /*19f4*/ 	.word	0x00000000


	//----- nvinfo : EIATTR_MIN_STACK_SIZE
	.align		4
.L_1156:
        /*19f8*/ 	.byte	0x04, 0x12
        /*19fa*/ 	.short	(.L_1158 - .L_1157)
	.align		4
.L_1157:
        /*19fc*/ 	.word	index@(_ZN2at6native43_GLOBAL__N__7cc8d1ed_10_Dropout_cu_0e96ed3824fused_dropout_kernel_vecIddmLi1ELi8EbEEvNS_4cuda6detail10TensorInfoIKT_T1_EENS5_IS6_S8_EENS5_IT4_S8_EES8_T0_NS_15PhiloxCudaStateE)
        /*1a00*/ 	.word	0x00000000


	//----- nvinfo : EIATTR_MIN_STACK_SIZE
	.align		4
.L_1158:
        /*1a04*/ 	.byte	0x04, 0x12
        /*1a06*/ 	.short	(.L_1160 - .L_1159)
	.align		4
.L_1159:
        /*1a08*/ 	.word	index@(_ZN2at6native43_GLOBAL__N__7cc8d1ed_10_Dropout_cu_0e96ed3824fused_dropout_kernel_vecIddmLi1ELi16EbEEvNS_4cuda6detail10TensorInfoIKT_T1_EENS5_IS6_S8_EENS5_IT4_S8_EES8_T0_NS_15PhiloxCudaStateE)
        /*1a0c*/ 	.word	0x00000000


	//----- nvinfo : EIATTR_MIN_STACK_SIZE
	.align		4
.L_1160:
        /*1a10*/ 	.byte	0x04, 0x12
        /*1a12*/ 	.short	(.L_1162 - .L_1161)
	.align		4
.L_1161:
        /*1a14*/ 	.word	index@(_ZN2at6native43_GLOBAL__N__7cc8d1ed_10_Dropout_cu_0e96ed3820fused_dropout_kernelIN3c108BFloat16EfjLin1ELin1EbEEvNS_4cuda6detail10TensorInfoIKT_T1_EENS7_IS8_SA_EENS7_IT4_SA_EESA_T0_NS_15PhiloxCudaStateE)
        /*1a18*/ 	.word	0x00000000


	//----- nvinfo : EIATTR_MIN_STACK_SIZE
	.align		4
.L_1162:
        /*1a1c*/ 	.byte	0x04, 0x12
        /*1a1e*/ 	.short	(.L_1164 - .L_1163)
	.align		4
.L_1163:
        /*1a20*/ 	.word	index@(_ZN2at6native43_GLOBAL__N__7cc8d1ed_10_Dropout_cu_0e96ed3820fused_dropout_kernelIN3c108BFloat16EfjLin1ELi1EbEEvNS_4cuda6detail10TensorInfoIKT_T1_EENS7_IS8_SA_EENS7_IT4_SA_EESA_T0_NS_15PhiloxCudaStateE)
        /*1a24*/ 	.word	0x00000000


	//----- nvinfo : EIATTR_MIN_STACK_SIZE
	.align		4
.L_1164:
        /*1a28*/ 	.byte	0x04, 0x12
        /*1a2a*/ 	.short	(.L_1166 - .L_1165)
	.align		4
.L_1165:
        /*1a2c*/ 	.word	index@(_ZN2at6native43_GLOBAL__N__7cc8d1ed_10_Dropout_cu_0e96ed3820fused_dropout_kernelIN3c108BFloat16EfjLi1ELi1EbEEvNS_4cuda6detail10TensorInfoIKT_T1_EENS7_IS8_SA_EENS7_IT4_SA_EESA_T0_NS_15PhiloxCudaStateE)
        /*1a30*/ 	.word	0x00000000


	//----- nvinfo : EIATTR_MIN_STACK_SIZE
	.align		4
.L_1166:
        /*1a34*/ 	.byte	0x04, 0x12
        /*1a36*/ 	.short	(.L_1168 - .L_1167)
	.align		4
.L_1167:
        /*1a38*/ 	.word	index@(_ZN2at6native43_GLOBAL__N__7cc8d1ed_10_Dropout_cu_0e96ed3824fused_dropout_kernel_vecIN3c108BFloat16EfjLi1ELi2EbEEvNS_4cuda6detail10TensorInfoIKT_T1_EENS7_IS8_SA_EENS7_IT4_SA_EESA_T0_NS_15PhiloxCudaStateE)
        /*1a3c*/ 	.word	0x00000000


	//----- nvinfo : EIATTR_MIN_STACK_SIZE
	.align		4
.L_1168:
        /*1a40*/ 	.byte	0x04, 0x12
        /*1a42*/ 	.short	(.L_1170 - .L_1169)
	.align		4
.L_1169:
        /*1a44*/ 	.word	index@(_ZN2at6native43_GLOBAL__N__7cc8d1ed_10_Dropout_cu_0e96ed3824fused_dropout_kernel_vecIN3c108BFloat16EfjLi1ELi4EbEEvNS_4cuda6detail10TensorInfoIKT_T1_EENS7_IS8_SA_EENS7_IT4_SA_EESA_T0_NS_15PhiloxCudaStateE)
        /*1a48*/ 	.word	0x00000000


	//----- nvinfo : EIATTR_MIN_STACK_SIZE
	.align		4
.L_1170:
        /*1a4c*/ 	.byte	0x04, 0x12
        /*1a4e*/ 	.short	(.L_1172 - .L_1171)
	.align		4
.L_1171:
        /*1a50*/ 	.word	index@(_ZN2at6native43_GLOBAL__N__7cc8d1ed_10_Dropout_cu_0e96ed3824fused_dropout_kernel_vecIN3c108BFloat16EfjLi1ELi8EbEEvNS_4cuda6detail10TensorInfoIKT_T1_EENS7_IS8_SA_EENS7_IT4_SA_EESA_T0_NS_15PhiloxCudaStateE)
        /*1a54*/ 	.word	0x00000000


	//----- nvinfo : EIATTR_MIN_STACK_SIZE
	.align		4
.L_1172:
        /*1a58*/ 	.byte	0x04, 0x12
        /*1a5a*/ 	.short	(.L_1174 - .L_1173)
	.align		4
.L_1173:
        /*1a5c*/ 	.word	index@(_ZN2at6native43_GLOBAL__N__7cc8d1ed_10_Dropout_cu_0e96ed3824fused_dropout_kernel_vecIN3c108BFloat16EfjLi1ELi16EbEEvNS_4cuda6detail10TensorInfoIKT_T1_EENS7_IS8_SA_EENS7_IT4_SA_EESA_T0_NS_15PhiloxCudaStateE)
        /*1a60*/ 	.word	0x00000000


	//----- nvinfo : EIATTR_MIN_STACK_SIZE
	.align		4
.L_1174:
        /*1a64*/ 	.byte	0x04, 0x12
        /*1a66*/ 	.short	(.L_1176 - .L_1175)
	.align		4
.L_1175:
        /*1a68*/ 	.word	index@(_ZN2at6native43_GLOBAL__N__7cc8d1ed_10_Dropout_cu_0e96ed3820fused_dropout_kernelIN3c104HalfEfjLin1ELin1EbEEvNS_4cuda6detail10TensorInfoIKT_T1_EENS7_IS8_SA_EENS7_IT4_SA_EESA_T0_NS_15PhiloxCudaStateE)
        /*1a6c*/ 	.word	0x00000000


	//----- nvinfo : EIATTR_MIN_STACK_SIZE
	.align		4
.L_1176:
        /*1a70*/ 	.byte	0x04, 0x12
        /*1a72*/ 	.short	(.L_1178 - .L_1177)
	.align		4
.L_1177:
        /*1a74*/ 	.word	index@(_ZN2at6native43_GLOBAL__N__7cc8d1ed_10_Dropout_cu_0e96ed3820fused_dropout_kernelIN3c104HalfEfjLin1ELi1EbEEvNS_4cuda6detail10TensorInfoIKT_T1_EENS7_IS8_SA_EENS7_IT4_SA_EESA_T0_NS_15PhiloxCudaStateE)
        /*1a78*/ 	.word	0x00000000


	//----- nvinfo : EIATTR_MIN_STACK_SIZE
	.align		4
.L_1178:
        /*1a7c*/ 	.byte	0x04, 0x12
        /*1a7e*/ 	.short	(.L_1180 - .L_1179)
	.align		4
.L_1179:
        /*1a80*/ 	.word	index@(_ZN2at6native43_GLOBAL__N__7cc8d1ed_10_Dropout_cu_0e96ed3820fused_dropout_kernelIN3c104HalfEfjLi1ELi1EbEEvNS_4cuda6detail10TensorInfoIKT_T1_EENS7_IS8_SA_EENS7_IT4_SA_EESA_T0_NS_15PhiloxCudaStateE)
        /*1a84*/ 	.word	0x00000000


	//----- nvinfo : EIATTR_MIN_STACK_SIZE
	.align		4
.L_1180:
        /*1a88*/ 	.byte	0x04, 0x12
        /*1a8a*/ 	.short	(.L_1182 - .L_1181)
	.align		4
.L_1181:
        /*1a8c*/ 	.word	index@(_ZN2at6native43_GLOBAL__N__7cc8d1ed_10_Dropout_cu_0e96ed3824fused_dropout_kernel_vecIN3c104HalfEfjLi1ELi2EbEEvNS_4cuda6detail10TensorInfoIKT_T1_EENS7_IS8_SA_EENS7_IT4_SA_EESA_T0_NS_15PhiloxCudaStateE)
        /*1a90*/ 	.word	0x00000000


	//----- nvinfo : EIATTR_MIN_STACK_SIZE
	.align		4
.L_1182:
        /*1a94*/ 	.byte	0x04, 0x12
        /*1a96*/ 	.short	(.L_1184 - .L_1183)
	.align		4
.L_1183:
        /*1a98*/ 	.word	index@(_ZN2at6native43_GLOBAL__N__7cc8d1ed_10_Dropout_cu_0e96ed3824fused_dropout_kernel_vecIN3c104HalfEfjLi1ELi4EbEEvNS_4cuda6detail10TensorInfoIKT_T1_EENS7_IS8_SA_EENS7_IT4_SA_EESA_T0_NS_15PhiloxCudaStateE)
        /*1a9c*/ 	.word	0x00000000


	//----- nvinfo : EIATTR_MIN_STACK_SIZE
	.align		4
.L_1184:
        /*1aa0*/ 	.byte	0x04, 0x12
        /*1aa2*/ 	.short	(.L_1186 - .L_1185)
	.align		4
.L_1185:
        /*1aa4*/ 	.word	index@(_ZN2at6native43_GLOBAL__N__7cc8d1ed_10_Dropout_cu_0e96ed3824fused_dropout_kernel_vecIN3c104HalfEfjLi1ELi8EbEEvNS_4cuda6detail10TensorInfoIKT_T1_EENS7_IS8_SA_EENS7_IT4_SA_EESA_T0_NS_15PhiloxCudaStateE)
        /*1aa8*/ 	.word	0x00000000


	//----- nvinfo : EIATTR_MIN_STACK_SIZE
	.align		4
.L_1186:
        /*1aac*/ 	.byte	0x04, 0x12
        /*1aae*/ 	.short	(.L_1188 - .L_1187)
	.align		4
.L_1187:
        /*1ab0*/ 	.word	index@(_ZN2at6native43_GLOBAL__N__7cc8d1ed_10_Dropout_cu_0e96ed3824fused_dropout_kernel_vecIN3c104HalfEfjLi1ELi16EbEEvNS_4cuda6detail10TensorInfoIKT_T1_EENS7_IS8_SA_EENS7_IT4_SA_EESA_T0_NS_15PhiloxCudaStateE)
        /*1ab4*/ 	.word	0x00000000


	//----- nvinfo : EIATTR_MIN_STACK_SIZE
	.align		4
.L_1188:
        /*1ab8*/ 	.byte	0x04, 0x12
        /*1aba*/ 	.short	(.L_1190 - .L_1189)
	.align		4
.L_1189:
        /*1abc*/ 	.word	index@(_ZN2at6native43_GLOBAL__N__7cc8d1ed_10_Dropout_cu_0e96ed3820fused_dropout_kernelIffjLin1ELin1EbEEvNS_4cuda6detail10TensorInfoIKT_T1_EENS5_IS6_S8_EENS5_IT4_S8_EES8_T0_NS_15PhiloxCudaStateE)
        /*1ac0*/ 	.word	0x00000000


	//----- nvinfo : EIATTR_MIN_STACK_SIZE
	.align		4
.L_1190:
        /*1ac4*/ 	.byte	0x04, 0x12
        /*1ac6*/ 	.short	(.L_1192 - .L_1191)
	.align		4
.L_1191:
        /*1ac8*/ 	.word	index@(_ZN2at6native43_GLOBAL__N__7cc8d1ed_10_Dropout_cu_0e96ed3820fused_dropout_kernelIffjLin1ELi1EbEEvNS_4cuda6detail10TensorInfoIKT_T1_EENS5_IS6_S8_EENS5_IT4_S8_EES8_T0_NS_15PhiloxCudaStateE)
        /*1acc*/ 	.word	0x00000000


	//----- nvinfo : EIATTR_MIN_STACK_SIZE
	.align		4
.L_1192:
        /*1ad0*/ 	.byte	0x04, 0x12
        /*1ad2*/ 	.short	(.L_1194 - .L_1193)
	.align		4
.L_1193:
        /*1ad4*/ 	.word	index@(_ZN2at6native43_GLOBAL__N__7cc8d1ed_10_Dropout_cu_0e96ed3820fused_dropout_kernelIffjLi1ELi1EbEEvNS_4cuda6detail10TensorInfoIKT_T1_EENS5_IS6_S8_EENS5_IT4_S8_EES8_T0_NS_15PhiloxCudaStateE)
        /*1ad8*/ 	.word	0x00000000


	//----- nvinfo : EIATTR_MIN_STACK_SIZE
	.align		4
.L_1194:
        /*1adc*/ 	.byte	0x04, 0x12
        /*1ade*/ 	.short	(.L_1196 - .L_1195)
	.align		4
.L_1195:
        /*1ae0*/ 	.word	index@(_ZN2at6native43_GLOBAL__N__7cc8d1ed_10_Dropout_cu_0e96ed3824fused_dropout_kernel_vecIffjLi1ELi2EbEEvNS_4cuda6detail10TensorInfoIKT_T1_EENS5_IS6_S8_EENS5_IT4_S8_EES8_T0_NS_15PhiloxCudaStateE)
        /*1ae4*/ 	.word	0x00000000


	//----- nvinfo : EIATTR_MIN_STACK_SIZE
	.align		4
.L_1196:
        /*1ae8*/ 	.byte	0x04, 0x12
        /*1aea*/ 	.short	(.L_1198 - .L_1197)
	.align		4
.L_1197:
        /*1aec*/ 	.word	index@(_ZN2at6native43_GLOBAL__N__7cc8d1ed_10_Dropout_cu_0e96ed3824fused_dropout_kernel_vecIffjLi1ELi4EbEEvNS_4cuda6detail10TensorInfoIKT_T1_EENS5_IS6_S8_EENS5_IT4_S8_EES8_T0_NS_15PhiloxCudaStateE)
        /*1af0*/ 	.word	0x00000000


	//----- nvinfo : EIATTR_MIN_STACK_SIZE
	.align		4
.L_1198:
        /*1af4*/ 	.byte	0x04, 0x12
        /*1af6*/ 	.short	(.L_1200 - .L_1199)
	.align		4
.L_1199:
        /*1af8*/ 	.word	index@(_ZN2at6native43_GLOBAL__N__7cc8d1ed_10_Dropout_cu_0e96ed3824fused_dropout_kernel_vecIffjLi1ELi8EbEEvNS_4cuda6detail10TensorInfoIKT_T1_EENS5_IS6_S8_EENS5_IT4_S8_EES8_T0_NS_15PhiloxCudaStateE)
        /*1afc*/ 	.word	0x00000000


	//----- nvinfo : EIATTR_MIN_STACK_SIZE
	.align		4
.L_1200:
        /*1b00*/ 	.byte	0x04, 0x12
        /*1b02*/ 	.short	(.L_1202 - .L_1201)
	.align		4
.L_1201:
        /*1b04*/ 	.word	index@(_ZN2at6native43_GLOBAL__N__7cc8d1ed_10_Dropout_cu_0e96ed3824fused_dropout_kernel_vecIffjLi1ELi16EbEEvNS_4cuda6detail10TensorInfoIKT_T1_EENS5_IS6_S8_EENS5_IT4_S8_EES8_T0_NS_15PhiloxCudaStateE)
        /*1b08*/ 	.word	0x00000000


	//----- nvinfo : EIATTR_MIN_STACK_SIZE
	.align		4
.L_1202:
        /*1b0c*/ 	.byte	0x04, 0x12
        /*1b0e*/ 	.short	(.L_1204 - .L_1203)
	.align		4
.L_1203:
        /*1b10*/ 	.word	index@(_ZN2at6native43_GLOBAL__N__7cc8d1ed_10_Dropout_cu_0e96ed3820fused_dropout_kernelIddjLin1ELin1EbEEvNS_4cuda6detail10TensorInfoIKT_T1_EENS5_IS6_S8_EENS5_IT4_S8_EES8_T0_NS_15PhiloxCudaStateE)
        /*1b14*/ 	.word	0x00000000


	//----- nvinfo : EIATTR_MIN_STACK_SIZE
	.align		4
.L_1204:
        /*1b18*/ 	.byte	0x04, 0x12
        /*1b1a*/ 	.short	(.L_1206 - .L_1205)
	.align		4
.L_1205:
        /*1b1c*/ 	.word	index@(_ZN2at6native43_GLOBAL__N__7cc8d1ed_10_Dropout_cu_0e96ed3820fused_dropout_kernelIddjLin1ELi1EbEEvNS_4cuda6detail10TensorInfoIKT_T1_EENS5_IS6_S8_EENS5_IT4_S8_EES8_T0_NS_15PhiloxCudaStateE)
        /*1b20*/ 	.word	0x00000000


	//----- nvinfo : EIATTR_MIN_STACK_SIZE
	.align		4
.L_1206:
        /*1b24*/ 	.byte	0x04, 0x12
        /*1b26*/ 	.short	(.L_1208 - .L_1207)
	.align		4
.L_1207:
        /*1b28*/ 	.word	index@(_ZN2at6native43_GLOBAL__N__7cc8d1ed_10_Dropout_cu_0e96ed3820fused_dropout_kernelIddjLi1ELi1EbEEvNS_4cuda6detail10TensorInfoIKT_T1_EENS5_IS6_S8_EENS5_IT4_S8_EES8_T0_NS_15PhiloxCudaStateE)
        /*1b2c*/ 	.word	0x00000000


	//----- nvinfo : EIATTR_MIN_STACK_SIZE
	.align		4
.L_1208:
        /*1b30*/ 	.byte	0x04, 0x12
        /*1b32*/ 	.short	(.L_1210 - .L_1209)
	.align		4
.L_1209:
        /*1b34*/ 	.word	index@(_ZN2at6native43_GLOBAL__N__7cc8d1ed_10_Dropout_cu_0e96ed3824fused_dropout_kernel_vecIddjLi1ELi2EbEEvNS_4cuda6detail10TensorInfoIKT_T1_EENS5_IS6_S8_EENS5_IT4_S8_EES8_T0_NS_15PhiloxCudaStateE)
        /*1b38*/ 	.word	0x00000000


	//----- nvinfo : EIATTR_MIN_STACK_SIZE
	.align		4
.L_1210:
        /*1b3c*/ 	.byte	0x04, 0x12
        /*1b3e*/ 	.short	(.L_1212 - .L_1211)
	.align		4
.L_1211:
        /*1b40*/ 	.word	index@(_ZN2at6native43_GLOBAL__N__7cc8d1ed_10_Dropout_cu_0e96ed3824fused_dropout_kernel_vecIddjLi1ELi4EbEEvNS_4cuda6detail10TensorInfoIKT_T1_EENS5_IS6_S8_EENS5_IT4_S8_EES8_T0_NS_15PhiloxCudaStateE)
        /*1b44*/ 	.word	0x00000000


	//----- nvinfo : EIATTR_MIN_STACK_SIZE
	.align		4
.L_1212:
        /*1b48*/ 	.byte	0x04, 0x12
        /*1b4a*/ 	.short	(.L_1214 - .L_1213)
	.align		4
.L_1213:
        /*1b4c*/ 	.word	index@(_ZN2at6native43_GLOBAL__N__7cc8d1ed_10_Dropout_cu_0e96ed3824fused_dropout_kernel_vecIddjLi1ELi8EbEEvNS_4cuda6detail10TensorInfoIKT_T1_EENS5_IS6_S8_EENS5_IT4_S8_EES8_T0_NS_15PhiloxCudaStateE)
        /*1b50*/ 	.word	0x00000000


	//----- nvinfo : EIATTR_MIN_STACK_SIZE
	.align		4
.L_1214:
        /*1b54*/ 	.byte	0x04, 0x12
        /*1b56*/ 	.short	(.L_1216 - .L_1215)
	.align		4
.L_1215:
        /*1b58*/ 	.word	index@(_ZN2at6native43_GLOBAL__N__7cc8d1ed_10_Dropout_cu_0e96ed3824fused_dropout_kernel_vecIddjLi1ELi16EbEEvNS_4cuda6detail10TensorInfoIKT_T1_EENS5_IS6_S8_EENS5_IT4_S8_EES8_T0_NS_15PhiloxCudaStateE)
        /*1b5c*/ 	.word	0x00000000


	//----- nvinfo : EIATTR_MIN_STACK_SIZE
	.align		4
.L_1216:
        /*1b60*/ 	.byte	0x04, 0x12
        /*1b62*/ 	.short	(.L_1218 - .L_1217)
	.align		4
.L_1217:
        /*1b64*/ 	.word	index@(_ZN2at6native18elementwise_kernelILi128ELi4EZNS0_15gpu_kernel_implIZNS0_43_GLOBAL__N__7cc8d1ed_10_Dropout_cu_0e96ed3819masked_scale_kernelIhN3c108BFloat16EfEEvRNS_6TensorERKS7_SA_T1_EUlS6_hE_EEvRNS_18TensorIteratorBaseERKT_EUliE_EEviSB_)
        /*1b68*/ 	.word	0x00000000


	//----- nvinfo : EIATTR_MIN_STACK_SIZE
	.align		4
.L_1218:
        /*1b6c*/ 	.byte	0x04, 0x12
        /*1b6e*/ 	.short	(.L_1220 - .L_1219)
	.align		4
.L_1219:
        /*1b70*/ 	.word	index@(_ZN2at6native27unrolled_elementwise_kernelIZNS0_43_GLOBAL__N__7cc8d1ed_10_Dropout_cu_0e96ed3819masked_scale_kernelIhN3c108BFloat16EfEEvRNS_6TensorERKS6_S9_T1_EUlS5_hE_St5arrayIPcLm3EELi4E23TrivialOffsetCalculatorILi2EjESF_ILi1EjENS0_6memory12LoadWithCastILi2EEENSI_13StoreWithCastILi1EEEEEviT_T0_T2_T3_T4_T5_)
        /*1b74*/ 	.word	0x00000000


	//----- nvinfo : EIATTR_MIN_STACK_SIZE
	.align		4
.L_1220:
        /*1b78*/ 	.byte	0x04, 0x12
        /*1b7a*/ 	.short	(.L_1222 - .L_1221)
	.align		4
.L_1221:
        /*1b7c*/ 	.word	index@(_ZN2at6native18elementwise_kernelILi128ELi4EZNS0_22gpu_kernel_impl_nocastIZNS0_43_GLOBAL__N__7cc8d1ed_10_Dropout_cu_0e96ed3819masked_scale_kernelIhN3c108BFloat16EfEEvRNS_6TensorERKS7_SA_T1_EUlS6_hE_EEvRNS_18TensorIteratorBaseERKT_EUliE_EEviSB_)
        /*1b80*/ 	.word	0x00000000


	//----- nvinfo : EIATTR_MIN_STACK_SIZE
	.align		4
.L_1222:
        /*1b84*/ 	.byte	0x04, 0x12
        /*1b86*/ 	.short	(.L_1224 - .L_1223)
	.align		4
.L_1223:
        /*1b88*/ 	.word	index@(_ZN2at6native27unrolled_elementwise_kernelIZNS0_43_GLOBAL__N__7cc8d1ed_10_Dropout_cu_0e96ed3819masked_scale_kernelIhN3c108BFloat16EfEEvRNS_6TensorERKS6_S9_T1_EUlS5_hE_St5arrayIPcLm3EELi4E23TrivialOffsetCalculatorILi2EjESF_ILi1EjENS0_6memory15LoadWithoutCastENSI_16StoreWithoutCastEEEviT_T0_T2_T3_T4_T5_)
        /*1b8c*/ 	.word	0x00000000


	//----- nvinfo : EIATTR_MIN_STACK_SIZE
	.align		4
.L_1224:
        /*1b90*/ 	.byte	0x04, 0x12
        /*1b92*/ 	.short	(.L_1226 - .L_1225)
	.align		4
.L_1225:
        /*1b94*/ 	.word	index@(_ZN2at6native29vectorized_elementwise_kernelILi2EZNS0_43_GLOBAL__N__7cc8d1ed_10_Dropout_cu_0e96ed3819masked_scale_kernelIhN3c108BFloat16EfEEvRNS_6TensorERKS6_S9_T1_EUlS5_hE_St5arrayIPcLm3EEEEviT0_SA_)
        /*1b98*/ 	.word	0x00000000


	//----- nvinfo : EIATTR_MIN_STACK_SIZE
	.align		4
.L_1226:
        /*1b9c*/ 	.byte	0x04, 0x12
        /*1b9e*/ 	.short	(.L_1228 - .L_1227)
	.align		4
.L_1227:
        /*1ba0*/ 	.word	index@(_ZN2at6native29vectorized_elementwise_kernelILi4EZNS0_43_GLOBAL__N__7cc8d1ed_10_Dropout_cu_0e96ed3819masked_scale_kernelIhN3c108BFloat16EfEEvRNS_6TensorERKS6_S9_T1_EUlS5_hE_St5arrayIPcLm3EEEEviT0_SA_)
        /*1ba4*/ 	.word	0x00000000


	//----- nvinfo : EIATTR_MIN_STACK_SIZE
	.align		4
.L_1228:
        /*1ba8*/ 	.byte	0x04, 0x12
        /*1baa*/ 	.short	(.L_1230 - .L_1229)
	.align		4
.L_1229:
        /*1bac*/ 	.word	index@(_ZN2at6native29vectorized_elementwise_kernelILi8EZNS0_43_GLOBAL__N__7cc8d1ed_10_Dropout_cu_0e96ed3819masked_scale_kernelIhN3c108BFloat16EfEEvRNS_6TensorERKS6_S9_T1_EUlS5_hE_St5arrayIPcLm3EEEEviT0_SA_)
        /*1bb0*/ 	.word	0x00000000


	//----- nvinfo : EIATTR_MIN_STACK_SIZE
	.align		4
.L_1230:
        /*1bb4*/ 	.byte	0x04, 0x12
        /*1bb6*/ 	.short	(.L_1232 - .L_1231)
	.align		4
.L_1231:
        /*1bb8*/ 	.word	index@(_ZN2at6native18elementwise_kernelILi128ELi4EZNS0_15gpu_kernel_implIZNS0_43_GLOBAL__N__7cc8d1ed_10_Dropout_cu_0e96ed3819masked_scale_kernelIhN3c104HalfEfEEvRNS_6TensorERKS7_SA_T1_EUlS6_hE_EEvRNS_18TensorIteratorBaseERKT_EUliE_EEviSB_)
        /*1bbc*/ 	.word	0x00000000


	//----- nvinfo : EIATTR_MIN_STACK_SIZE
	.align		4
.L_1232:
        /*1bc0*/ 	.byte	0x04, 0x12
        /*1bc2*/ 	.short	(.L_1234 - .L_1233)
	.align		4
.L_1233:
        /*1bc4*/ 	.word	index@(_ZN2at6native27unrolled_elementwise_kernelIZNS0_43_GLOBAL__N__7cc8d1ed_10_Dropout_cu_0e96ed3819masked_scale_kernelIhN3c104HalfEfEEvRNS_6TensorERKS6_S9_T1_EUlS5_hE_St5arrayIPcLm3EELi4E23TrivialOffsetCalculatorILi2EjESF_ILi1EjENS0_6memory12LoadWithCastILi2EEENSI_13StoreWithCastILi1EEEEEviT_T0_T2_T3_T4_T5_)
        /*1bc8*/ 	.word	0x00000000


	//----- nvinfo : EIATTR_MIN_STACK_SIZE
	.align		4
.L_1234:
        /*1bcc*/ 	.byte	0x04, 0x12
        /*1bce*/ 	.short	(.L_1236 - .L_1235)
	.align		4
.L_1235:
        /*1bd0*/ 	.word	index@(_ZN2at6native18elementwise_kernelILi128ELi4EZNS0_22gpu_kernel_impl_nocastIZNS0_43_GLOBAL__N__7cc8d1ed_10_Dropout_cu_0e96ed3819masked_scale_kernelIhN3c104HalfEfEEvRNS_6TensorERKS7_SA_T1_EUlS6_hE_EEvRNS_18TensorIteratorBaseERKT_EUliE_EEviSB_)
        /*1bd4*/ 	.word	0x00000000


	//----- nvinfo : EIATTR_MIN_STACK_SIZE
	.align		4
.L_1236:
        /*1bd8*/ 	.byte	0x04, 0x12
        /*1bda*/ 	.short	(.L_1238 - .L_1237)
	.align		4
.L_1237:
        /*1bdc*/ 	.word	index@(_ZN2at6native27unrolled_elementwise_kernelIZNS0_43_GLOBAL__N__7cc8d1ed_10_Dropout_cu_0e96ed3819masked_scale_kernelIhN3c104HalfEfEEvRNS_6TensorERKS6_S9_T1_EUlS5_hE_St5arrayIPcLm3EELi4E23TrivialOffsetCalculatorILi2EjESF_ILi1EjENS0_6memory15LoadWithoutCastENSI_16StoreWithoutCastEEEviT_T0_T2_T3_T4_T5_)
        /*1be0*/ 	.word	0x00000000


	//----- nvinfo : EIATTR_MIN_STACK_SIZE
	.align		4
.L_1238:
        /*1be4*/ 	.byte	0x04, 0x12
        /*1be6*/ 	.short	(.L_1240 - .L_1239)
	.align		4
.L_1239:
        /*1be8*/ 	.word	index@(_ZN2at6native29vectorized_elementwise_kernelILi2EZNS0_43_GLOBAL__N__7cc8d1ed_10_Dropout_cu_0e96ed3819masked_scale_kernelIhN3c104HalfEfEEvRNS_6TensorERKS6_S9_T1_EUlS5_hE_St5arrayIPcLm3EEEEviT0_SA_)
        /*1bec*/ 	.word	0x00000000


	//----- nvinfo : EIATTR_MIN_STACK_SIZE
	.align		4
.L_1240:
        /*1bf0*/ 	.byte	0x04, 0x12
        /*1bf2*/ 	.short	(.L_1242 - .L_1241)
	.align		4
.L_1241:
        /*1bf4*/ 	.word	index@(_ZN2at6native29vectorized_elementwise_kernelILi4EZNS0_43_GLOBAL__N__7cc8d1ed_10_Dropout_cu_0e96ed3819masked_scale_kernelIhN3c104HalfEfEEvRNS_6TensorERKS6_S9_T1_EUlS5_hE_St5arrayIPcLm3EEEEviT0_SA_)
        /*1bf8*/ 	.word	0x00000000


	//----- nvinfo : EIATTR_MIN_STACK_SIZE
	.align		4
.L_1242:
        /*1bfc*/ 	.byte	0x04, 0x12
        /*1bfe*/ 	.short	(.L_1244 - .L_1243)
	.align		4
.L_1243:
        /*1c00*/ 	.word	index@(_ZN2at6native29vectorized_elementwise_kernelILi8EZNS0_43_GLOBAL__N__7cc8d1ed_10_Dropout_cu_0e96ed3819masked_scale_kernelIhN3c104HalfEfEEvRNS_6TensorERKS6_S9_T1_EUlS5_hE_St5arrayIPcLm3EEEEviT0_SA_)
        /*1c04*/ 	.word	0x00000000


	//----- nvinfo : EIATTR_MIN_STACK_SIZE
	.align		4
.L_1244:
        /*1c08*/ 	.byte	0x04, 0x12
        /*1c0a*/ 	.short	(.L_1246 - .L_1245)
	.align		4
.L_1245:
        /*1c0c*/ 	.word	index@(_ZN2at6native18elementwise_kernelILi128ELi4EZNS0_15gpu_kernel_implIZNS0_43_GLOBAL__N__7cc8d1ed_10_Dropout_cu_0e96ed3819masked_scale_kernelIhffEEvRNS_6TensorERKS5_S8_T1_EUlfhE_EEvRNS_18TensorIteratorBaseERKT_EUliE_EEviS9_)
        /*1c10*/ 	.word	0x00000000


	//----- nvinfo : EIATTR_MIN_STACK_SIZE
	.align		4
.L_1246:
        /*1c14*/ 	.byte	0x04, 0x12
        /*1c16*/ 	.short	(.L_1248 - .L_1247)
	.align		4
.L_1247:
        /*1c18*/ 	.word	index@(_ZN2at6native27unrolled_elementwise_kernelIZNS0_43_GLOBAL__N__7cc8d1ed_10_Dropout_cu_0e96ed3819masked_scale_kernelIhffEEvRNS_6TensorERKS4_S7_T1_EUlfhE_St5arrayIPcLm3EELi4E23TrivialOffsetCalculatorILi2EjESD_ILi1EjENS0_6memory12LoadWithCastILi2EEENSG_13StoreWithCastILi1EEEEEviT_T0_T2_T3_T4_T5_)
        /*1c1c*/ 	.word	0x00000000


	//----- nvinfo : EIATTR_MIN_STACK_SIZE
	.align		4
.L_1248:
        /*1c20*/ 	.byte	0x04, 0x12
        /*1c22*/ 	.short	(.L_1250 - .L_1249)
	.align		4
.L_1249:
        /*1c24*/ 	.word	index@(_ZN2at6native18elementwise_kernelILi128ELi2EZNS0_22gpu_kernel_impl_nocastIZNS0_43_GLOBAL__N__7cc8d1ed_10_Dropout_cu_0e96ed3819masked_scale_kernelIhffEEvRNS_6TensorERKS5_S8_T1_EUlfhE_EEvRNS_18TensorIteratorBaseERKT_EUliE_EEviS9_)
        /*1c28*/ 	.word	0x00000000


	//----- nvinfo : EIATTR_MIN_STACK_SIZE
	.align		4
.L_1250:
        /*1c2c*/ 	.byte	0x04, 0x12
        /*1c2e*/ 	.short	(.L_1252 - .L_1251)
	.align		4
.L_1251:
        /*1c30*/ 	.word	index@(_ZN2at6native27unrolled_elementwise_kernelIZNS0_43_GLOBAL__N__7cc8d1ed_10_Dropout_cu_0e96ed3819masked_scale_kernelIhffEEvRNS_6TensorERKS4_S7_T1_EUlfhE_St5arrayIPcLm3EELi4E23TrivialOffsetCalculatorILi2EjESD_ILi1EjENS0_6memory15LoadWithoutCastENSG_16StoreWithoutCastEEEviT_T0_T2_T3_T4_T5_)
        /*1c34*/ 	.word	0x00000000


	//----- nvinfo : EIATTR_MIN_STACK_SIZE
	.align		4
.L_1252:
        /*1c38*/ 	.byte	0x04, 0x12
        /*1c3a*/ 	.short	(.L_1254 - .L_1253)
	.align		4
.L_1253:
        /*1c3c*/ 	.word	index@(_ZN2at6native29vectorized_elementwise_kernelILi2EZNS0_43_GLOBAL__N__7cc8d1ed_10_Dropout_cu_0e96ed3819masked_scale_kernelIhffEEvRNS_6TensorERKS4_S7_T1_EUlfhE_St5arrayIPcLm3EEEEviT0_S8_)
        /*1c40*/ 	.word	0x00000000


	//----- nvinfo : EIATTR_MIN_STACK_SIZE
	.align		4
.L_1254:
        /*1c44*/ 	.byte	0x04, 0x12
        /*1c46*/ 	.short	(.L_1256 - .L_1255)
	.align		4
.L_1255:
        /*1c48*/ 	.word	index@(_ZN2at6native29vectorized_elementwise_kernelILi4EZNS0_43_GLOBAL__N__7cc8d1ed_10_Dropout_cu_0e96ed3819masked_scale_kernelIhffEEvRNS_6TensorERKS4_S7_T1_EUlfhE_St5arrayIPcLm3EEEEviT0_S8_)
        /*1c4c*/ 	.word	0x00000000


	//----- nvinfo : EIATTR_MIN_STACK_SIZE
	.align		4
.L_1256:
        /*1c50*/ 	.byte	0x04, 0x12
        /*1c52*/ 	.short	(.L_1258 - .L_1257)
	.align		4
.L_1257:
        /*1c54*/ 	.word	index@(_ZN2at6native29vectorized_elementwise_kernelILi8EZNS0_43_GLOBAL__N__7cc8d1ed_10_Dropout_cu_0e96ed3819masked_scale_kernelIhffEEvRNS_6TensorERKS4_S7_T1_EUlfhE_St5arrayIPcLm3EEEEviT0_S8_)
        /*1c58*/ 	.word	0x00000000


	//----- nvinfo : EIATTR_MIN_STACK_SIZE
	.align		4
.L_1258:
        /*1c5c*/ 	.byte	0x04, 0x12
        /*1c5e*/ 	.short	(.L_1260 - .L_1259)
	.align		4
.L_1259:
        /*1c60*/ 	.word	index@(_ZN2at6native18elementwise_kernelILi128ELi4EZNS0_15gpu_kernel_implIZNS0_43_GLOBAL__N__7cc8d1ed_10_Dropout_cu_0e96ed3819masked_scale_kernelIhddEEvRNS_6TensorERKS5_S8_T1_EUldhE_EEvRNS_18TensorIteratorBaseERKT_EUliE_EEviS9_)
        /*1c64*/ 	.word	0x00000000


	//----- nvinfo : EIATTR_MIN_STACK_SIZE
	.align		4
.L_1260:
        /*1c68*/ 	.byte	0x04, 0x12
        /*1c6a*/ 	.short	(.L_1262 - .L_1261)
	.align		4
.L_1261:
        /*1c6c*/ 	.word	index@(_ZN2at6native27unrolled_elementwise_kernelIZNS0_43_GLOBAL__N__7cc8d1ed_10_Dropout_cu_0e96ed3819masked_scale_kernelIhddEEvRNS_6TensorERKS4_S7_T1_EUldhE_St5arrayIPcLm3EELi4E23TrivialOffsetCalculatorILi2EjESD_ILi1EjENS0_6memory12LoadWithCastILi2EEENSG_13StoreWithCastILi1EEEEEviT_T0_T2_T3_T4_T5_)
        /*1c70*/ 	.word	0x00000000


	//----- nvinfo : EIATTR_MIN_STACK_SIZE
	.align		4
.L_1262:
        /*1c74*/ 	.byte	0x04, 0x12
        /*1c76*/ 	.short	(.L_1264 - .L_1263)
	.align		4
.L_1263:
        /*1c78*/ 	.word	index@(_ZN2at6native18elementwise_kernelILi128ELi2EZNS0_22gpu_kernel_impl_nocastIZNS0_43_GLOBAL__N__7cc8d1ed_10_Dropout_cu_0e96ed3819masked_scale_kernelIhddEEvRNS_6TensorERKS5_S8_T1_EUldhE_EEvRNS_18TensorIteratorBaseERKT_EUliE_EEviS9_)
        /*1c7c*/ 	.word	0x00000000


	//----- nvinfo : EIATTR_MIN_STACK_SIZE
	.align		4
.L_1264:
        /*1c80*/ 	.byte	0x04, 0x12
        /*1c82*/ 	.short	(.L_1266 - .L_1265)
	.align		4
.L_1265:
        /*1c84*/ 	.word	index@(_ZN2at6native27unrolled_elementwise_kernelIZNS0_43_GLOBAL__N__7cc8d1ed_10_Dropout_cu_0e96ed3819masked_scale_kernelIhddEEvRNS_6TensorERKS4_S7_T1_EUldhE_St5arrayIPcLm3EELi4E23TrivialOffsetCalculatorILi2EjESD_ILi1EjENS0_6memory15LoadWithoutCastENSG_16StoreWithoutCastEEEviT_T0_T2_T3_T4_T5_)
        /*1c88*/ 	.word	0x00000000


	//----- nvinfo : EIATTR_MIN_STACK_SIZE
	.align		4
.L_1266:
        /*1c8c*/ 	.byte	0x04, 0x12
        /*1c8e*/ 	.short	(.L_1268 - .L_1267)
	.align		4
.L_1267:
        /*1c90*/ 	.word	index@(_ZN2at6native29vectorized_elementwise_kernelILi2EZNS0_43_GLOBAL__N__7cc8d1ed_10_Dropout_cu_0e96ed3819masked_scale_kernelIhddEEvRNS_6TensorERKS4_S7_T1_EUldhE_St5arrayIPcLm3EEEEviT0_S8_)
        /*1c94*/ 	.word	0x00000000


	//----- nvinfo : EIATTR_MIN_STACK_SIZE
	.align		4
.L_1268:
        /*1c98*/ 	.byte	0x04, 0x12
        /*1c9a*/ 	.short	(.L_1270 - .L_1269)
	.align		4
.L_1269:
        /*1c9c*/ 	.word	index@(_ZN2at6native29vectorized_elementwise_kernelILi4EZNS0_43_GLOBAL__N__7cc8d1ed_10_Dropout_cu_0e96ed3819masked_scale_kernelIhddEEvRNS_6TensorERKS4_S7_T1_EUldhE_St5arrayIPcLm3EEEEviT0_S8_)
        /*1ca0*/ 	.word	0x00000000


	//----- nvinfo : EIATTR_MIN_STACK_SIZE
	.align		4
.L_1270:
        /*1ca4*/ 	.byte	0x04, 0x12
        /*1ca6*/ 	.short	(.L_1272 - .L_1271)
	.align		4
.L_1271:
        /*1ca8*/ 	.word	index@(_ZN2at6native29vectorized_elementwise_kernelILi8EZNS0_43_GLOBAL__N__7cc8d1ed_10_Dropout_cu_0e96ed3819masked_scale_kernelIhddEEvRNS_6TensorERKS4_S7_T1_EUldhE_St5arrayIPcLm3EEEEviT0_S8_)
        /*1cac*/ 	.word	0x00000000


	//----- nvinfo : EIATTR_MIN_STACK_SIZE
	.align		4
.L_1272:
        /*1cb0*/ 	.byte	0x04, 0x12
        /*1cb2*/ 	.short	(.L_1274 - .L_1273)
	.align		4
.L_1273:
        /*1cb4*/ 	.word	index@(_ZN2at6native18elementwise_kernelILi128ELi4EZNS0_15gpu_kernel_implIZNS0_43_GLOBAL__N__7cc8d1ed_10_Dropout_cu_0e96ed3819masked_scale_kernelIbN3c108BFloat16EfEEvRNS_6TensorERKS7_SA_T1_EUlS6_bE_EEvRNS_18TensorIteratorBaseERKT_EUliE_EEviSB_)
        /*1cb8*/ 	.word	0x00000000


	//----- nvinfo : EIATTR_MIN_STACK_SIZE
	.align		4
.L_1274:
        /*1cbc*/ 	.byte	0x04, 0x12
        /*1cbe*/ 	.short	(.L_1276 - .L_1275)
	.align		4
.L_1275:
        /*1cc0*/ 	.word	index@(_ZN2at6native27unrolled_elementwise_kernelIZNS0_43_GLOBAL__N__7cc8d1ed_10_Dropout_cu_0e96ed3819masked_scale_kernelIbN3c108BFloat16EfEEvRNS_6TensorERKS6_S9_T1_EUlS5_bE_St5arrayIPcLm3EELi4E23TrivialOffsetCalculatorILi2EjESF_ILi1EjENS0_6memory12LoadWithCastILi2EEENSI_13StoreWithCastILi1EEEEEviT_T0_T2_T3_T4_T5_)
        /*1cc4*/ 	.word	0x00000000


	//----- nvinfo : EIATTR_MIN_STACK_SIZE
	.align		4
.L_1276:
        /*1cc8*/ 	.byte	0x04, 0x12
        /*1cca*/ 	.short	(.L_1278 - .L_1277)
	.align		4
.L_1277:
        /*1ccc*/ 	.word	index@(_ZN2at6native18elementwise_kernelILi128ELi4EZNS0_22gpu_kernel_impl_nocastIZNS0_43_GLOBAL__N__7cc8d1ed_10_Dropout_cu_0e96ed3819masked_scale_kernelIbN3c108BFloat16EfEEvRNS_6TensorERKS7_SA_T1_EUlS6_bE_EEvRNS_18TensorIteratorBaseERKT_EUliE_EEviSB_)
        /*1cd0*/ 	.word	0x00000000


	//----- nvinfo : EIATTR_MIN_STACK_SIZE
	.align		4
.L_1278:
        /*1cd4*/ 	.byte	0x04, 0x12
        /*1cd6*/ 	.short	(.L_1280 - .L_1279)
	.align		4
.L_1279:
        /*1cd8*/ 	.word	index@(_ZN2at6native27unrolled_elementwise_kernelIZNS0_43_GLOBAL__N__7cc8d1ed_10_Dropout_cu_0e96ed3819masked_scale_kernelIbN3c108BFloat16EfEEvRNS_6TensorERKS6_S9_T1_EUlS5_bE_St5arrayIPcLm3EELi4E23TrivialOffsetCalculatorILi2EjESF_ILi1EjENS0_6memory15LoadWithoutCastENSI_16StoreWithoutCastEEEviT_T0_T2_T3_T4_T5_)
        /*1cdc*/ 	.word	0x00000000


	//----- nvinfo : EIATTR_MIN_STACK_SIZE
	.align		4
.L_1280:
        /*1ce0*/ 	.byte	0x04, 0x12
        /*1ce2*/ 	.short	(.L_1282 - .L_1281)
	.align		4
.L_1281:
        /*1ce4*/ 	.word	index@(_ZN2at6native29vectorized_elementwise_kernelILi2EZNS0_43_GLOBAL__N__7cc8d1ed_10_Dropout_cu_0e96ed3819masked_scale_kernelIbN3c108BFloat16EfEEvRNS_6TensorERKS6_S9_T1_EUlS5_bE_St5arrayIPcLm3EEEEviT0_SA_)
        /*1ce8*/ 	.word	0x00000000


	//----- nvinfo : EIATTR_MIN_STACK_SIZE
	.align		4
.L_1282:
        /*1cec*/ 	.byte	0x04, 0x12
        /*1cee*/ 	.short	(.L_1284 - .L_1283)
	.align		4
.L_1283:
        /*1cf0*/ 	.word	index@(_ZN2at6native29vectorized_elementwise_kernelILi4EZNS0_43_GLOBAL__N__7cc8d1ed_10_Dropout_cu_0e96ed3819masked_scale_kernelIbN3c108BFloat16EfEEvRNS_6TensorERKS6_S9_T1_EUlS5_bE_St5arrayIPcLm3EEEEviT0_SA_)
        /*1cf4*/ 	.word	0x00000000


	//----- nvinfo : EIATTR_MIN_STACK_SIZE
	.align		4
.L_1284:
        /*1cf8*/ 	.byte	0x04, 0x12
        /*1cfa*/ 	.short	(.L_1286 - .L_1285)
	.align		4
.L_1285:
        /*1cfc*/ 	.word	index@(_ZN2at6native29vectorized_elementwise_kernelILi8EZNS0_43_GLOBAL__N__7cc8d1ed_10_Dropout_cu_0e96ed3819masked_scale_kernelIbN3c108BFloat16EfEEvRNS_6TensorERKS6_S9_T1_EUlS5_bE_St5arrayIPcLm3EEEEviT0_SA_)
        /*1d00*/ 	.word	0x00000000


	//----- nvinfo : EIATTR_MIN_STACK_SIZE
	.align		4
.L_1286:
        /*1d04*/ 	.byte	0x04, 0x12
        /*1d06*/ 	.short	(.L_1288 - .L_1287)
	.align		4
.L_1287:
        /*1d08*/ 	.word	index@(_ZN2at6native18elementwise_kernelILi128ELi4EZNS0_15gpu_kernel_implIZNS0_43_GLOBAL__N__7cc8d1ed_10_Dropout_cu_0e96ed3819masked_scale_kernelIbN3c104HalfEfEEvRNS_6TensorERKS7_SA_T1_EUlS6_bE_EEvRNS_18TensorIteratorBaseERKT_EUliE_EEviSB_)
        /*1d0c*/ 	.word	0x00000000


	//----- nvinfo : EIATTR_MIN_STACK_SIZE
	.align		4
.L_1288:
        /*1d10*/ 	.byte	0x04, 0x12
        /*1d12*/ 	.short	(.L_1290 - .L_1289)
	.align		4
.L_1289:
        /*1d14*/ 	.word	index@(_ZN2at6native27unrolled_elementwise_kernelIZNS0_43_GLOBAL__N__7cc8d1ed_10_Dropout_cu_0e96ed3819masked_scale_kernelIbN3c104HalfEfEEvRNS_6TensorERKS6_S9_T1_EUlS5_bE_St5arrayIPcLm3EELi4E23TrivialOffsetCalculatorILi2EjESF_ILi1EjENS0_6memory12LoadWithCastILi2EEENSI_13StoreWithCastILi1EEEEEviT_T0_T2_T3_T4_T5_)
        /*1d18*/ 	.word	0x00000000


	//----- nvinfo : EIATTR_MIN_STACK_SIZE
	.align		4
.L_1290:
        /*1d1c*/ 	.byte	0x04, 0x12
        /*1d1e*/ 	.short	(.L_1292 - .L_1291)
	.align		4
.L_1291:
        /*1d20*/ 	.word	index@(_ZN2at6native18elementwise_kernelILi128ELi4EZNS0_22gpu_kernel_impl_nocastIZNS0_43_GLOBAL__N__7cc8d1ed_10_Dropout_cu_0e96ed3819masked_scale_kernelIbN3c104HalfEfEEvRNS_6TensorERKS7_SA_T1_EUlS6_bE_EEvRNS_18TensorIteratorBaseERKT_EUliE_EEviSB_)
        /*1d24*/ 	.word	0x00000000


	//----- nvinfo : EIATTR_MIN_STACK_SIZE
	.align		4
.L_1292:
        /*1d28*/ 	.byte	0x04, 0x12
        /*1d2a*/ 	.short	(.L_1294 - .L_1293)
	.align		4
.L_1293:
        /*1d2c*/ 	.word	index@(_ZN2at6native27unrolled_elementwise_kernelIZNS0_43_GLOBAL__N__7cc8d1ed_10_Dropout_cu_0e96ed3819masked_scale_kernelIbN3c104HalfEfEEvRNS_6TensorERKS6_S9_T1_EUlS5_bE_St5arrayIPcLm3EELi4E23TrivialOffsetCalculatorILi2EjESF_ILi1EjENS0_6memory15LoadWithoutCastENSI_16StoreWithoutCastEEEviT_T0_T2_T3_T4_T5_)
        /*1d30*/ 	.word	0x00000000


	//----- nvinfo : EIATTR_MIN_STACK_SIZE
	.align		4
.L_1294:
        /*1d34*/ 	.byte	0x04, 0x12
        /*1d36*/ 	.short	(.L_1296 - .L_1295)
	.align		4
.L_1295:
        /*1d38*/ 	.word	index@(_ZN2at6native29vectorized_elementwise_kernelILi2EZNS0_43_GLOBAL__N__7cc8d1ed_10_Dropout_cu_0e96ed3819masked_scale_kernelIbN3c104HalfEfEEvRNS_6TensorERKS6_S9_T1_EUlS5_bE_St5arrayIPcLm3EEEEviT0_SA_)
        /*1d3c*/ 	.word	0x00000000


	//----- nvinfo : EIATTR_MIN_STACK_SIZE
	.align		4
.L_1296:
        /*1d40*/ 	.byte	0x04, 0x12
        /*1d42*/ 	.short	(.L_1298 - .L_1297)
	.align		4
.L_1297:
        /*1d44*/ 	.word	index@(_ZN2at6native29vectorized_elementwise_kernelILi4EZNS0_43_GLOBAL__N__7cc8d1ed_10_Dropout_cu_0e96ed3819masked_scale_kernelIbN3c104HalfEfEEvRNS_6TensorERKS6_S9_T1_EUlS5_bE_St5arrayIPcLm3EEEEviT0_SA_)
        /*1d48*/ 	.word	0x00000000


	//----- nvinfo : EIATTR_MIN_STACK_SIZE
	.align		4
.L_1298:
        /*1d4c*/ 	.byte	0x04, 0x12
        /*1d4e*/ 	.short	(.L_1300 - .L_1299)
	.align		4
.L_1299:
        /*1d50*/ 	.word	index@(_ZN2at6native29vectorized_elementwise_kernelILi8EZNS0_43_GLOBAL__N__7cc8d1ed_10_Dropout_cu_0e96ed3819masked_scale_kernelIbN3c104HalfEfEEvRNS_6TensorERKS6_S9_T1_EUlS5_bE_St5arrayIPcLm3EEEEviT0_SA_)
        /*1d54*/ 	.word	0x00000000


	//----- nvinfo : EIATTR_MIN_STACK_SIZE
	.align		4
.L_1300:
        /*1d58*/ 	.byte	0x04, 0x12
        /*1d5a*/ 	.short	(.L_1302 - .L_1301)
	.align		4
.L_1301:
        /*1d5c*/ 	.word	index@(_ZN2at6native18elementwise_kernelILi128ELi4EZNS0_15gpu_kernel_implIZNS0_43_GLOBAL__N__7cc8d1ed_10_Dropout_cu_0e96ed3819masked_scale_kernelIbffEEvRNS_6TensorERKS5_S8_T1_EUlfbE_EEvRNS_18TensorIteratorBaseERKT_EUliE_EEviS9_)
        /*1d60*/ 	.word	0x00000000


	//----- nvinfo : EIATTR_MIN_STACK_SIZE
	.align		4
.L_1302:
        /*1d64*/ 	.byte	0x04, 0x12
        /*1d66*/ 	.short	(.L_1304 - .L_1303)
	.align		4
.L_1303:
        /*1d68*/ 	.word	index@(_ZN2at6native27unrolled_elementwise_kernelIZNS0_43_GLOBAL__N__7cc8d1ed_10_Dropout_cu_0e96ed3819masked_scale_kernelIbffEEvRNS_6TensorERKS4_S7_T1_EUlfbE_St5arrayIPcLm3EELi4E23TrivialOffsetCalculatorILi2EjESD_ILi1EjENS0_6memory12LoadWithCastILi2EEENSG_13StoreWithCastILi1EEEEEviT_T0_T2_T3_T4_T5_)
        /*1d6c*/ 	.word	0x00000000


	//----- nvinfo : EIATTR_MIN_STACK_SIZE
	.align		4
.L_1304:
        /*1d70*/ 	.byte	0x04, 0x12
        /*1d72*/ 	.short	(.L_1306 - .L_1305)
	.align		4
.L_1305:
        /*1d74*/ 	.word	index@(_ZN2at6native18elementwise_kernelILi128ELi2EZNS0_22gpu_kernel_impl_nocastIZNS0_43_GLOBAL__N__7cc8d1ed_10_Dropout_cu_0e96ed3819masked_scale_kernelIbffEEvRNS_6TensorERKS5_S8_T1_EUlfbE_EEvRNS_18TensorIteratorBaseERKT_EUliE_EEviS9_)
        /*1d78*/ 	.word	0x00000000


	//----- nvinfo : EIATTR_MIN_STACK_SIZE
	.align		4
.L_1306:
        /*1d7c*/ 	.byte	0x04, 0x12
        /*1d7e*/ 	.short	(.L_1308 - .L_1307)
	.align		4
.L_1307:
        /*1d80*/ 	.word	index@(_ZN2at6native27unrolled_elementwise_kernelIZNS0_43_GLOBAL__N__7cc8d1ed_10_Dropout_cu_0e96ed3819masked_scale_kernelIbffEEvRNS_6TensorERKS4_S7_T1_EUlfbE_St5arrayIPcLm3EELi4E23TrivialOffsetCalculatorILi2EjESD_ILi1EjENS0_6memory15LoadWithoutCastENSG_16StoreWithoutCastEEEviT_T0_T2_T3_T4_T5_)
        /*1d84*/ 	.word	0x00000000


	//----- nvinfo : EIATTR_MIN_STACK_SIZE
	.align		4
.L_1308:
        /*1d88*/ 	.byte	0x04, 0x12
        /*1d8a*/ 	.short	(.L_1310 - .L_1309)
	.align		4
.L_1309:
        /*1d8c*/ 	.word	index@(_ZN2at6native29vectorized_elementwise_kernelILi2EZNS0_43_GLOBAL__N__7cc8d1ed_10_Dropout_cu_0e96ed3819masked_scale_kernelIbffEEvRNS_6TensorERKS4_S7_T1_EUlfbE_St5arrayIPcLm3EEEEviT0_S8_)
        /*1d90*/ 	.word	0x00000000


	//----- nvinfo : EIATTR_MIN_STACK_SIZE
	.align		4
.L_1310:
        /*1d94*/ 	.byte	0x04, 0x12
        /*1d96*/ 	.short	(.L_1312 - .L_1311)
	.align		4
.L_1311:
        /*1d98*/ 	.word	index@(_ZN2at6native29vectorized_elementwise_kernelILi4EZNS0_43_GLOBAL__N__7cc8d1ed_10_Dropout_cu_0e96ed3819masked_scale_kernelIbffEEvRNS_6TensorERKS4_S7_T1_EUlfbE_St5arrayIPcLm3EEEEviT0_S8_)
        /*1d9c*/ 	.word	0x00000000


	//----- nvinfo : EIATTR_MIN_STACK_SIZE
	.align		4
.L_1312:
        /*1da0*/ 	.byte	0x04, 0x12
        /*1da2*/ 	.short	(.L_1314 - .L_1313)
	.align		4
.L_1313:
        /*1da4*/ 	.word	index@(_ZN2at6native29vectorized_elementwise_kernelILi8EZNS0_43_GLOBAL__N__7cc8d1ed_10_Dropout_cu_0e96ed3819masked_scale_kernelIbffEEvRNS_6TensorERKS4_S7_T1_EUlfbE_St5arrayIPcLm3EEEEviT0_S8_)
        /*1da8*/ 	.word	0x00000000


	//----- nvinfo : EIATTR_MIN_STACK_SIZE
	.align		4
.L_1314:
        /*1dac*/ 	.byte	0x04, 0x12
        /*1dae*/ 	.short	(.L_1316 - .L_1315)
	.align		4
.L_1315:
        /*1db0*/ 	.word	index@(_ZN2at6native18elementwise_kernelILi128ELi4EZNS0_15gpu_kernel_implIZNS0_43_GLOBAL__N__7cc8d1ed_10_Dropout_cu_0e96ed3819masked_scale_kernelIbddEEvRNS_6TensorERKS5_S8_T1_EUldbE_EEvRNS_18TensorIteratorBaseERKT_EUliE_EEviS9_)
        /*1db4*/ 	.word	0x00000000


	//----- nvinfo : EIATTR_MIN_STACK_SIZE
	.align		4
.L_1316:
        /*1db8*/ 	.byte	0x04, 0x12
        /*1dba*/ 	.short	(.L_1318 - .L_1317)
	.align		4
.L_1317:
        /*1dbc*/ 	.word	index@(_ZN2at6native27unrolled_elementwise_kernelIZNS0_43_GLOBAL__N__7cc8d1ed_10_Dropout_cu_0e96ed3819masked_scale_kernelIbddEEvRNS_6TensorERKS4_S7_T1_EUldbE_St5arrayIPcLm3EELi4E23TrivialOffsetCalculatorILi2EjESD_ILi1EjENS0_6memory12LoadWithCastILi2EEENSG_13StoreWithCastILi1EEEEEviT_T0_T2_T3_T4_T5_)
        /*1dc0*/ 	.word	0x00000000


	//----- nvinfo : EIATTR_MIN_STACK_SIZE
	.align		4
.L_1318:
        /*1dc4*/ 	.byte	0x04, 0x12
        /*1dc6*/ 	.short	(.L_1320 - .L_1319)
	.align		4
.L_1319:
        /*1dc8*/ 	.word	index@(_ZN2at6native18elementwise_kernelILi128ELi2EZNS0_22gpu_kernel_impl_nocastIZNS0_43_GLOBAL__N__7cc8d1ed_10_Dropout_cu_0e96ed3819masked_scale_kernelIbddEEvRNS_6TensorERKS5_S8_T1_EUldbE_EEvRNS_18TensorIteratorBaseERKT_EUliE_EEviS9_)
        /*1dcc*/ 	.word	0x00000000


	//----- nvinfo : EIATTR_MIN_STACK_SIZE
	.align		4
.L_1320:
        /*1dd0*/ 	.byte	0x04, 0x12
        /*1dd2*/ 	.short	(.L_1322 - .L_1321)
	.align		4
.L_1321:
        /*1dd4*/ 	.word	index@(_ZN2at6native27unrolled_elementwise_kernelIZNS0_43_GLOBAL__N__7cc8d1ed_10_Dropout_cu_0e96ed3819masked_scale_kernelIbddEEvRNS_6TensorERKS4_S7_T1_EUldbE_St5arrayIPcLm3EELi4E23TrivialOffsetCalculatorILi2EjESD_ILi1EjENS0_6memory15LoadWithoutCastENSG_16StoreWithoutCastEEEviT_T0_T2_T3_T4_T5_)
        /*1dd8*/ 	.word	0x00000000


	//----- nvinfo : EIATTR_MIN_STACK_SIZE
	.align		4
.L_1322:
        /*1ddc*/ 	.byte	0x04, 0x12
        /*1dde*/ 	.short	(.L_1324 - .L_1323)
	.align		4
.L_1323:
        /*1de0*/ 	.word	index@(_ZN2at6native29vectorized_elementwise_kernelILi2EZNS0_43_GLOBAL__N__7cc8d1ed_10_Dropout_cu_0e96ed3819masked_scale_kernelIbddEEvRNS_6TensorERKS4_S7_T1_EUldbE_St5arrayIPcLm3EEEEviT0_S8_)
        /*1de4*/ 	.word	0x00000000


	//----- nvinfo : EIATTR_MIN_STACK_SIZE
	.align		4
.L_1324:
        /*1de8*/ 	.byte	0x04, 0x12
        /*1dea*/ 	.short	(.L_1326 - .L_1325)
	.align		4
.L_1325:
        /*1dec*/ 	.word	index@(_ZN2at6native29vectorized_elementwise_kernelILi4EZNS0_43_GLOBAL__N__7cc8d1ed_10_Dropout_cu_0e96ed3819masked_scale_kernelIbddEEvRNS_6TensorERKS4_S7_T1_EUldbE_St5arrayIPcLm3EEEEviT0_S8_)
        /*1df0*/ 	.word	0x00000000


	//----- nvinfo : EIATTR_MIN_STACK_SIZE
	.align		4
.L_1326:
        /*1df4*/ 	.byte	0x04, 0x12
        /*1df6*/ 	.short	(.L_1328 - .L_1327)
	.align		4
.L_1327:
        /*1df8*/ 	.word	index@(_ZN2at6native29vectorized_elementwise_kernelILi8EZNS0_43_GLOBAL__N__7cc8d1ed_10_Dropout_cu_0e96ed3819masked_scale_kernelIbddEEvRNS_6TensorERKS4_S7_T1_EUldbE_St5arrayIPcLm3EEEEviT0_S8_)
        /*1dfc*/ 	.word	0x00000000
.L_1328:


//--------------------- .nv.compat                --------------------------
	.section	.nv.compat,"",@"SHT_CUDA_COMPAT_INFO"
	.align	4
        /*0000*/ 	.byte	0x02, 0x09, 0x00, 0x00, 0x02, 0x02, 0x01, 0x00, 0x02, 0x05, 0x05, 0x00, 0x03, 0x07, 0x01, 0x01
        /*0010*/ 	.byte	0x02, 0x03, 0x00, 0x00, 0x02, 0x06, 0x01, 0x00, 0x04, 0x0b, 0x08, 0x00, 0x00, 0x00, 0x00, 0x00
        /*0020*/ 	.byte	0x00, 0x00, 0x00, 0x00


//--------------------- .nv.info._ZN2at6native43_GLOBAL__N__7cc8d1ed_10_Dropout_cu_0e96ed3820fused_dropout_kernelIN3c108BFloat16EfmLin1ELin1EhEEvNS_4cuda6detail10TensorInfoIKT_T1_EENS7_IS8_SA_EENS7_IT4_SA_EESA_T0_NS_15PhiloxCudaStateE --------------------------
	.section	.nv.info._ZN2at6native43_GLOBAL__N__7cc8d1ed_10_Dropout_cu_0e96ed3820fused_dropout_kernelIN3c108BFloat16EfmLin1ELin1EhEEvNS_4cuda6detail10TensorInfoIKT_T1_EENS7_IS8_SA_EENS7_IT4_SA_EESA_T0_NS_15PhiloxCudaStateE,"",@"SHT_CUDA_INFO"
	.sectionflags	@""
	.align	4


	//----- nvinfo : EIATTR_CUDA_API_VERSION
	.align		4
        /*0000*/ 	.byte	0x04, 0x37
        /*0002*/ 	.short	(.L_1330 - .L_1329)
.L_1329:
        /*0004*/ 	.word	0x00000082


	//----- nvinfo : EIATTR_KPARAM_INFO
	.align		4
.L_1330:
        /*0008*/ 	.byte	0x04, 0x17
        /*000a*/ 	.short	(.L_1332 - .L_1331)
.L_1331:
        /*000c*/ 	.word	0x00000000
        /*0010*/ 	.short	0x0005
        /*0012*/ 	.short	0x04f0
        /*0014*/ 	.byte	0x00, 0xf0, 0x61, 0x00


	//----- nvinfo : EIATTR_KPARAM_INFO
	.align		4
.L_1332:
        /*0018*/ 	.byte	0x04, 0x17
        /*001a*/ 	.short	(.L_1334 - .L_1333)
.L_1333:
        /*001c*/ 	.word	0x00000000
        /*0020*/ 	.short	0x0004
        /*0022*/ 	.short	0x04e8
        /*0024*/ 	.byte	0x00, 0xf0, 0x11, 0x00


	//----- nvinfo : EIATTR_KPARAM_INFO
	.align		4
.L_1334:
        /*0028*/ 	.byte	0x04, 0x17
        /*002a*/ 	.short	(.L_1336 - .L_1335)
.L_1335:
        /*002c*/ 	.word	0x00000000
        /*0030*/ 	.short	0x0003
        /*0032*/ 	.short	0x04e0
        /*0034*/ 	.byte	0x00, 0xf0, 0x21, 0x00


	//----- nvinfo : EIATTR_KPARAM_INFO
	.align		4
.L_1336:
        /*0038*/ 	.byte	0x04, 0x17
        /*003a*/ 	.short	(.L_1338 - .L_1337)
.L_1337:
        /*003c*/ 	.word	0x00000000
        /*0040*/ 	.short	0x0002
        /*0042*/ 	.short	0x0340
        /*0044*/ 	.byte	0x00, 0xf0, 0x81, 0x06


	//----- nvinfo : EIATTR_KPARAM_INFO
	.align		4
.L_1338:
        /*0048*/ 	.byte	0x04, 0x17
        /*004a*/ 	.short	(.L_1340 - .L_1339)
.L_1339:
        /*004c*/ 	.word	0x00000000
        /*0050*/ 	.short	0x0001
        /*0052*/ 	.short	0x01a0
        /*0054*/ 	.byte	0x00, 0xf0, 0x81, 0x06


	//----- nvinfo : EIATTR_KPARAM_INFO
	.align		4
.L_1340:
        /*0058*/ 	.byte	0x04, 0x17
        /*005a*/ 	.short	(.L_1342 - .L_1341)
.L_1341:
        /*005c*/ 	.word	0x00000000
        /*0060*/ 	.short	0x0000
        /*0062*/ 	.short	0x0000
        /*0064*/ 	.byte	0x00, 0xf0, 0x81, 0x06


	//----- nvinfo : EIATTR_SPARSE_MMA_MASK
	.align		4
.L_1342:
        /*0068*/ 	.byte	0x03, 0x50
        /*006a*/ 	.short	0x0000


	//----- nvinfo : EIATTR_MAXREG_COUNT
	.align		4
        /*006c*/ 	.byte	0x03, 0x1b
        /*006e*/ 	.short	0x0040


	//----- nvinfo : EIATTR_NUM_BARRIERS
	.align		4
        /*0070*/ 	.byte	0x02, 0x4c
        /*0072*/ 	.byte	0x01
	.zero		1


	//----- nvinfo : EIATTR_MERCURY_ISA_VERSION
	.align		4
        /*0074*/ 	.byte	0x03, 0x5f
        /*0076*/ 	.short	0x0101


	//----- nvinfo : EIATTR_EXIT_INSTR_OFFSETS
	.align		4
        /*0078*/ 	.byte	0x04, 0x1c
        /*007a*/ 	.short	(.L_1344 - .L_1343)


	//   ....[0]....
.L_1343:
        /*007c*/ 	.word	0x00000a30


	//   ....[1]....
        /*0080*/ 	.word	0x0000dc10


	//----- nvinfo : EIATTR_MAX_THREADS
	.align		4
.L_1344:
        /*0084*/ 	.byte	0x04, 0x05
        /*0086*/ 	.short	(.L_1346 - .L_1345)
.L_1345:
        /*0088*/ 	.word	0x00000100
        /*008c*/ 	.word	0x00000001
        /*0090*/ 	.word	0x00000001


	//----- nvinfo : EIATTR_CRS_STACK_SIZE
	.align		4
.L_1346:
        /*0094*/ 	.byte	0x04, 0x1e
        /*0096*/ 	.short	(.L_1348 - .L_1347)
.L_1347:
        /*0098*/ 	.word	0x00000000


	//----- nvinfo : EIATTR_CBANK_PARAM_SIZE
	.align		4
.L_1348:
        /*009c*/ 	.byte	0x03, 0x19
        /*009e*/ 	.short	0x0508


	//----- nvinfo : EIATTR_PARAM_CBANK
	.align		4
        /*00a0*/ 	.byte	0x04, 0x0a
        /*00a2*/ 	.short	(.L_1350 - .L_1349)
	.align		4
.L_1349:
        /*00a4*/ 	.word	index@(.nv.constant0._ZN2at6native43_GLOBAL__N__7cc8d1ed_10_Dropout_cu_0e96ed3820fused_dropout_kernelIN3c108BFloat16EfmLin1ELin1EhEEvNS_4cuda6detail10TensorInfoIKT_T1_EENS7_IS8_SA_EENS7_IT4_SA_EESA_T0_NS_15PhiloxCudaStateE)
        /*00a8*/ 	.short	0x0210
        /*00aa*/ 	.short	0x0508


	//----- nvinfo : EIATTR_SW_WAR
	.align		4
.L_1350:
        /*00ac*/ 	.byte	0x04, 0x36
        /*00ae*/ 	.short	(.L_1352 - .L_1351)
.L_1351:
        /*00b0*/ 	.word	0x00000008
.L_1352:


//--------------------- .nv.info._ZN2at6native43_GLOBAL__N__7cc8d1ed_10_Dropout_cu_0e96ed3820fused_dropout_kernelIN3c108BFloat16EfmLin1ELi1EhEEvNS_4cuda6detail10TensorInfoIKT_T1_EENS7_IS8_SA_EENS7_IT4_SA_EESA_T0_NS_15PhiloxCudaStateE --------------------------
	.section	.nv.info._ZN2at6native43_GLOBAL__N__7cc8d1ed_10_Dropout_cu_0e96ed3820fused_dropout_kernelIN3c108BFloat16EfmLin1ELi1EhEEvNS_4cuda6detail10TensorInfoIKT_T1_EENS7_IS8_SA_EENS7_IT4_SA_EESA_T0_NS_15PhiloxCudaStateE,"",@"SHT_CUDA_INFO"
	.sectionflags	@""
	.align	4


	//----- nvinfo : EIATTR_CUDA_API_VERSION
	.align		4
        /*0000*/ 	.byte	0x04, 0x37
        /*0002*/ 	.short	(.L_1354 - .L_1353)
.L_1353:
        /*0004*/ 	.word	0x00000082


	//----- nvinfo : EIATTR_KPARAM_INFO
	.align		4
.L_1354:
        /*0008*/ 	.byte	0x04, 0x17
        /*000a*/ 	.short	(.L_1356 - .L_1355)
.L_1355:
        /*000c*/ 	.word	0x00000000
        /*0010*/ 	.short	0x0005
        /*0012*/ 	.short	0x04f0
        /*0014*/ 	.byte	0x00, 0xf0, 0x61, 0x00


	//----- nvinfo : EIATTR_KPARAM_INFO
	.align		4
.L_1356:
        /*0018*/ 	.byte	0x04, 0x17
        /*001a*/ 	.short	(.L_1358 - .L_1357)
.L_1357:
        /*001c*/ 	.word	0x00000000
        /*0020*/ 	.short	0x0004
        /*0022*/ 	.short	0x04e8
        /*0024*/ 	.byte	0x00, 0xf0, 0x11, 0x00


	//----- nvinfo : EIATTR_KPARAM_INFO
	.align		4
.L_1358:
        /*0028*/ 	.byte	0x04, 0x17
        /*002a*/ 	.short	(.L_1360 - .L_1359)
.L_1359:
        /*002c*/ 	.word	0x00000000
        /*0030*/ 	.short	0x0003
        /*0032*/ 	.short	0x04e0
        /*0034*/ 	.byte	0x00, 0xf0, 0x21, 0x00


	//----- nvinfo : EIATTR_KPARAM_INFO
	.align		4
.L_1360:
        /*0038*/ 	.byte	0x04, 0x17
        /*003a*/ 	.short	(.L_1362 - .L_1361)
.L_1361:
        /*003c*/ 	.word	0x00000000
        /*0040*/ 	.short	0x0002
        /*0042*/ 	.short	0x0340
        /*0044*/ 	.byte	0x00, 0xf0, 0x81, 0x06


	//----- nvinfo : EIATTR_KPARAM_INFO
	.align		4
.L_1362:
        /*0048*/ 	.byte	0x04, 0x17
        /*004a*/ 	.short	(.L_1364 - .L_1363)
.L_1363:
        /*004c*/ 	.word	0x00000000
        /*0050*/ 	.short	0x0001
        /*0052*/ 	.short	0x01a0
        /*0054*/ 	.byte	0x00, 0xf0, 0x81, 0x06


	//----- nvinfo : EIATTR_KPARAM_INFO
	.align		4
.L_1364:
        /*0058*/ 	.byte	0x04, 0x17
        /*005a*/ 	.short	(.L_1366 - .L_1365)
.L_1365:
        /*005c*/ 	.word	0x00000000
        /*0060*/ 	.short	0x0000
        /*0062*/ 	.short	0x0000
        /*0064*/ 	.byte	0x00, 0xf0, 0x81, 0x06


	//----- nvinfo : EIATTR_SPARSE_MMA_MASK
	.align		4
.L_1366:
        /*0068*/ 	.byte	0x03, 0x50
        /*006a*/ 	.short	0x0000


	//----- nvinfo : EIATTR_MAXREG_COUNT
	.align		4
        /*006c*/ 	.byte	0x03, 0x1b
        /*006e*/ 	.short	0x0040


	//----- nvinfo : EIATTR_NUM_BARRIERS
	.align		4
        /*0070*/ 	.byte	0x02, 0x4c
        /*0072*/ 	.byte	0x01
	.zero		1


	//----- nvinfo : EIATTR_MERCURY_ISA_VERSION
	.align		4
        /*0074*/ 	.byte	0x03, 0x5f
        /*0076*/ 	.short	0x0101


	//----- nvinfo : EIATTR_EXIT_INSTR_OFFSETS
	.align		4
        /*0078*/ 	.byte	0x04, 0x1c
        /*007a*/ 	.short	(.L_1368 - .L_1367)


	//   ....[0]....
.L_1367:
        /*007c*/ 	.word	0x00000a50


	//   ....[1]....
        /*0080*/ 	.word	0x00007e90


	//----- nvinfo : EIATTR_MAX_THREADS
	.align		4
.L_1368:
        /*0084*/ 	.byte	0x04, 0x05
        /*0086*/ 	.short	(.L_1370 - .L_1369)
.L_1369:
        /*0088*/ 	.word	0x00000100
        /*008c*/ 	.word	0x00000001
        /*0090*/ 	.word	0x00000001


	//----- nvinfo : EIATTR_CRS_STACK_SIZE
	.align		4
.L_1370:
        /*0094*/ 	.byte	0x04, 0x1e
        /*0096*/ 	.short	(.L_1372 - .L_1371)
.L_1371:
        /*0098*/ 	.word	0x00000000


	//----- nvinfo : EIATTR_CBANK_PARAM_SIZE
	.align		4
.L_1372:
        /*009c*/ 	.byte	0x03, 0x19
        /*009e*/ 	.short	0x0508


	//----- nvinfo : EIATTR_PARAM_CBANK
	.align		4
        /*00a0*/ 	.byte	0x04, 0x0a
        /*00a2*/ 	.short	(.L_1374 - .L_1373)
	.align		4
.L_1373:
        /*00a4*/ 	.word	index@(.nv.constant0._ZN2at6native43_GLOBAL__N__7cc8d1ed_10_Dropout_cu_0e96ed3820fused_dropout_kernelIN3c108BFloat16EfmLin1ELi1EhEEvNS_4cuda6detail10TensorInfoIKT_T1_EENS7_IS8_SA_EENS7_IT4_SA_EESA_T0_NS_15PhiloxCudaStateE)
        /*00a8*/ 	.short	0x0210
        /*00aa*/ 	.short	0x0508


	//----- nvinfo : EIATTR_SW_WAR
	.align		4
.L_1374:
        /*00ac*/ 	.byte	0x04, 0x36
        /*00ae*/ 	.short	(.L_1376 - .L_1375)
.L_1375:
        /*00b0*/ 	.word	0x00000008
.L_1376:


//--------------------- .nv.info._ZN2at6native43_GLOBAL__N__7cc8d1ed_10_Dropout_cu_0e96ed3820fused_dropout_kernelIN3c108BFloat16EfmLi1ELi1EhEEvNS_4cuda6detail10TensorInfoIKT_T1_EENS7_IS8_SA_EENS7_IT4_SA_EESA_T0_NS_15PhiloxCudaStateE --------------------------
	.section	.nv.info._ZN2at6native43_GLOBAL__N__7cc8d1ed_10_Dropout_cu_0e96ed3820fused_dropout_kernelIN3c108BFloat16EfmLi1ELi1EhEEvNS_4cuda6detail10TensorInfoIKT_T1_EENS7_IS8_SA_EENS7_IT4_SA_EESA_T0_NS_15PhiloxCudaStateE,"",@"SHT_CUDA_INFO"
	.sectionflags	@""
	.align	4


	//----- nvinfo : EIATTR_CUDA_API_VERSION
	.align		4
        /*0000*/ 	.byte	0x04, 0x37
        /*0002*/ 	.short	(.L_1378 - .L_1377)
.L_1377:
        /*0004*/ 	.word	0x00000082


	//----- nvinfo : EIATTR_KPARAM_INFO
	.align		4
.L_1378:
        /*0008*/ 	.byte	0x04, 0x17
        /*000a*/ 	.short	(.L_1380 - .L_1379)
.L_1379:
        /*000c*/ 	.word	0x00000000
        /*0010*/ 	.short	0x0005
        /*0012*/ 	.short	0x04f0
        /*0014*/ 	.byte	0x00, 0xf0, 0x61, 0x00


	//----- nvinfo : EIATTR_KPARAM_INFO
	.align		4
.L_1380:
        /*0018*/ 	.byte	0x04, 0x17
        /*001a*/ 	.short	(.L_1382 - .L_1381)
.L_1381:
        /*001c*/ 	.word	0x00000000
        /*0020*/ 	.short	0x0004
        /*0022*/ 	.short	0x04e8
        /*0024*/ 	.byte	0x00, 0xf0, 0x11, 0x00


	//----- nvinfo : EIATTR_KPARAM_INFO
	.align		4
.L_1382:
        /*0028*/ 	.byte	0x04, 0x17
        /*002a*/ 	.short	(.L_1384 - .L_1383)
.L_1383:
        /*002c*/ 	.word	0x00000000
        /*0030*/ 	.short	0x0003
        /*0032*/ 	.short	0x04e0
        /*0034*/ 	.byte	0x00, 0xf0, 0x21, 0x00


	//----- nvinfo : EIATTR_KPARAM_INFO
	.align		4
.L_1384:
        /*0038*/ 	.byte	0x04, 0x17
        /*003a*/ 	.short	(.L_1386 - .L_1385)
.L_1385:
        /*003c*/ 	.word	0x00000000
        /*0040*/ 	.short	0x0002
        /*0042*/ 	.short	0x0340
        /*0044*/ 	.byte	0x00, 0xf0, 0x81, 0x06


	//----- nvinfo : EIATTR_KPARAM_INFO
	.align		4
.L_1386:
        /*0048*/ 	.byte	0x04, 0x17
        /*004a*/ 	.short	(.L_1388 - .L_1387)
.L_1387:
        /*004c*/ 	.word	0x00000000
        /*0050*/ 	.short	0x0001
        /*0052*/ 	.short	0x01a0
        /*0054*/ 	.byte	0x00, 0xf0, 0x81, 0x06


	//----- nvinfo : EIATTR_KPARAM_INFO
	.align		4
.L_1388:
        /*0058*/ 	.byte	0x04, 0x17
        /*005a*/ 	.short	(.L_1390 - .L_1389)
.L_1389:
        /*005c*/ 	.word	0x00000000
        /*0060*/ 	.short	0x0000
        /*0062*/ 	.short	0x0000
        /*0064*/ 	.byte	0x00, 0xf0, 0x81, 0x06


	//----- nvinfo : EIATTR_SPARSE_MMA_MASK
	.align		4
.L_1390:
        /*0068*/ 	.byte	0x03, 0x50
        /*006a*/ 	.short	0x0000


	//----- nvinfo : EIATTR_MAXREG_COUNT
	.align		4
        /*006c*/ 	.byte	0x03, 0x1b
        /*006e*/ 	.short	0x0040


	//----- nvinfo : EIATTR_NUM_BARRIERS
	.align		4
        /*0070*/ 	.byte	0x02, 0x4c
        /*0072*/ 	.byte	0x01
	.zero		1


	//----- nvinfo : EIATTR_MERCURY_ISA_VERSION
	.align		4
        /*0074*/ 	.byte	0x03, 0x5f
        /*0076*/ 	.short	0x0101


	//----- nvinfo : EIATTR_EXIT_INSTR_OFFSETS
	.align		4
        /*0078*/ 	.byte	0x04, 0x1c
        /*007a*/ 	.short	(.L_1392 - .L_1391)


	//   ....[0]....
.L_1391:
        /*007c*/ 	.word	0x00000940


	//   ....[1]....
        /*0080*/ 	.word	0x000018a0


	//----- nvinfo : EIATTR_MAX_THREADS
	.align		4
.L_1392:
        /*0084*/ 	.byte	0x04, 0x05
        /*0086*/ 	.short	(.L_1394 - .L_1393)
.L_1393:
        /*0088*/ 	.word	0x00000100
        /*008c*/ 	.word	0x00000001
        /*0090*/ 	.word	0x00000001


	//----- nvinfo : EIATTR_CRS_STACK_SIZE
	.align		4
.L_1394:
        /*0094*/ 	.byte	0x04, 0x1e
        /*0096*/ 	.short	(.L_1396 - .L_1395)
.L_1395:
        /*0098*/ 	.word	0x00000000


	//----- nvinfo : EIATTR_CBANK_PARAM_SIZE
	.align		4
.L_1396:
        /*009c*/ 	.byte	0x03, 0x19
        /*009e*/ 	.short	0x0508


	//----- nvinfo : EIATTR_PARAM_CBANK
	.align		4
        /*00a0*/ 	.byte	0x04, 0x0a
        /*00a2*/ 	.short	(.L_1398 - .L_1397)
	.align		4
.L_1397:
        /*00a4*/ 	.word	index@(.nv.constant0._ZN2at6native43_GLOBAL__N__7cc8d1ed_10_Dropout_cu_0e96ed3820fused_dropout_kernelIN3c108BFloat16EfmLi1ELi1EhEEvNS_4cuda6detail10TensorInfoIKT_T1_EENS7_IS8_SA_EENS7_IT4_SA_EESA_T0_NS_15PhiloxCudaStateE)
        /*00a8*/ 	.short	0x0210
        /*00aa*/ 	.short	0x0508


	//----- nvinfo : EIATTR_SW_WAR
	.align		4
.L_1398:
        /*00ac*/ 	.byte	0x04, 0x36
        /*00ae*/ 	.short	(.L_1400 - .L_1399)
.L_1399:
        /*00b0*/ 	.word	0x00000008
.L_1400:


//--------------------- .nv.info._ZN2at6native43_GLOBAL__N__7cc8d1ed_10_Dropout_cu_0e96ed3824fused_dropout_kernel_vecIN3c108BFloat16EfmLi1ELi2EhEEvNS_4cuda6detail10TensorInfoIKT_T1_EENS7_IS8_SA_EENS7_IT4_SA_EESA_T0_NS_15PhiloxCudaStateE --------------------------
	.section	.nv.info._ZN2at6native43_GLOBAL__N__7cc8d1ed_10_Dropout_cu_0e96ed3824fused_dropout_kernel_vecIN3c108BFloat16EfmLi1ELi2EhEEvNS_4cuda6detail10TensorInfoIKT_T1_EENS7_IS8_SA_EENS7_IT4_SA_EESA_T0_NS_15PhiloxCudaStateE,"",@"SHT_CUDA_INFO"
	.sectionflags	@""
	.align	4


	//----- nvinfo : EIATTR_CUDA_API_VERSION
	.align		4
        /*0000*/ 	.byte	0x04, 0x37
        /*0002*/ 	.short	(.L_1402 - .L_1401)
.L_1401:
        /*0004*/ 	.word	0x00000082


	//----- nvinfo : EIATTR_KPARAM_INFO
	.align		4
.L_1402:
        /*0008*/ 	.byte	0x04, 0x17
        /*000a*/ 	.short	(.L_1404 - .L_1403)
.L_1403:
        /*000c*/ 	.word	0x00000000
        /*0010*/ 	.short	0x0005
        /*0012*/ 	.short	0x04f0
        /*0014*/ 	.byte	0x00, 0xf0, 0x61, 0x00


	//----- nvinfo : EIATTR_KPARAM_INFO
	.align		4
.L_1404:
        /*0018*/ 	.byte	0x04, 0x17
        /*001a*/ 	.short	(.L_1406 - .L_1405)
.L_1405:
        /*001c*/ 	.word	0x00000000
        /*0020*/ 	.short	0x0004
        /*0022*/ 	.short	0x04e8
        /*0024*/ 	.byte	0x00, 0xf0, 0x11, 0x00


	//----- nvinfo : EIATTR_KPARAM_INFO
	.align		4
.L_1406:
        /*0028*/ 	.byte	0x04, 0x17
        /*002a*/ 	.short	(.L_1408 - .L_1407)
.L_1407:
        /*002c*/ 	.word	0x00000000
        /*0030*/ 	.short	0x0003
        /*0032*/ 	.short	0x04e0
        /*0034*/ 	.byte	0x00, 0xf0, 0x21, 0x00


	//----- nvinfo : EIATTR_KPARAM_INFO
	.align		4
.L_1408:
        /*0038*/ 	.byte	0x04, 0x17
        /*003a*/ 	.short	(.L_1410 - .L_1409)
.L_1409:
        /*003c*/ 	.word	0x00000000
        /*0040*/ 	.short	0x0002
        /*0042*/ 	.short	0x0340
        /*0044*/ 	.byte	0x00, 0xf0, 0x81, 0x06


	//----- nvinfo : EIATTR_KPARAM_INFO
	.align		4
.L_1410:
        /*0048*/ 	.byte	0x04, 0x17
        /*004a*/ 	.short	(.L_1412 - .L_1411)
.L_1411:
        /*004c*/ 	.word	0x00000000
        /*0050*/ 	.short	0x0001
        /*0052*/ 	.short	0x01a0
        /*0054*/ 	.byte	0x00, 0xf0, 0x81, 0x06


	//----- nvinfo : EIATTR_KPARAM_INFO
	.align		4
.L_1412:
        /*0058*/ 	.byte	0x04, 0x17
        /*005a*/ 	.short	(.L_1414 - .L_1413)
.L_1413:
        /*005c*/ 	.word	0x00000000
        /*0060*/ 	.short	0x0000
        /*0062*/ 	.short	0x0000
        /*0064*/ 	.byte	0x00, 0xf0, 0x81, 0x06


	//----- nvinfo : EIATTR_SPARSE_MMA_MASK
	.align		4
.L_1414:
        /*0068*/ 	.byte	0x03, 0x50
        /*006a*/ 	.short	0x0000


	//----- nvinfo : EIATTR_MAXREG_COUNT
	.align		4
        /*006c*/ 	.byte	0x03, 0x1b
        /*006e*/ 	.short	0x0040


	//----- nvinfo : EIATTR_NUM_BARRIERS
	.align		4
        /*0070*/ 	.byte	0x02, 0x4c
        /*0072*/ 	.byte	0x01
	.zero		1


	//----- nvinfo : EIATTR_MERCURY_ISA_VERSION
	.align		4
        /*0074*/ 	.byte	0x03, 0x5f
        /*0076*/ 	.short	0x0101


	//----- nvinfo : EIATTR_EXIT_INSTR_OFFSETS
	.align		4
        /*0078*/ 	.byte	0x04, 0x1c
        /*007a*/ 	.short	(.L_1416 - .L_1415)


	//   ....[0]....
.L_1415:
        /*007c*/ 	.word	0x00000180


	//   ....[1]....
        /*0080*/ 	.word	0x00000e30


	//----- nvinfo : EIATTR_MAX_THREADS
	.align		4
.L_1416:
        /*0084*/ 	.byte	0x04, 0x05
        /*0086*/ 	.short	(.L_1418 - .L_1417)
.L_1417:
        /*0088*/ 	.word	0x00000100
        /*008c*/ 	.word	0x00000001
        /*0090*/ 	.word	0x00000001


	//----- nvinfo : EIATTR_CRS_STACK_SIZE
	.align		4
.L_1418:
        /*0094*/ 	.byte	0x04, 0x1e
        /*0096*/ 	.short	(.L_1420 - .L_1419)
.L_1419:
        /*0098*/ 	.word	0x00000000


	//----- nvinfo : EIATTR_CBANK_PARAM_SIZE
	.align		4
.L_1420:
        /*009c*/ 	.byte	0x03, 0x19
        /*009e*/ 	.short	0x0508


	//----- nvinfo : EIATTR_PARAM_CBANK
	.align		4
        /*00a0*/ 	.byte	0x04, 0x0a
        /*00a2*/ 	.short	(.L_1422 - .L_1421)
	.align		4
.L_1421:
        /*00a4*/ 	.word	index@(.nv.constant0._ZN2at6native43_GLOBAL__N__7cc8d1ed_10_Dropout_cu_0e96ed3824fused_dropout_kernel_vecIN3c108BFloat16EfmLi1ELi2EhEEvNS_4cuda6detail10TensorInfoIKT_T1_EENS7_IS8_SA_EENS7_IT4_SA_EESA_T0_NS_15PhiloxCudaStateE)
        /*00a8*/ 	.short	0x0210
        /*00aa*/ 	.short	0x0508


	//----- nvinfo : EIATTR_SW_WAR
	.align		4
.L_1422:
        /*00ac*/ 	.byte	0x04, 0x36
        /*00ae*/ 	.short	(.L_1424 - .L_1423)
.L_1423:
        /*00b0*/ 	.word	0x00000008
.L_1424:


//--------------------- .nv.info._ZN2at6native43_GLOBAL__N__7cc8d1ed_10_Dropout_cu_0e96ed3824fused_dropout_kernel_vecIN3c108BFloat16EfmLi1ELi4EhEEvNS_4cuda6detail10TensorInfoIKT_T1_EENS7_IS8_SA_EENS7_IT4_SA_EESA_T0_NS_15PhiloxCudaStateE --------------------------
	.section	.nv.info._ZN2at6native43_GLOBAL__N__7cc8d1ed_10_Dropout_cu_0e96ed3824fused_dropout_kernel_vecIN3c108BFloat16EfmLi1ELi4EhEEvNS_4cuda6detail10TensorInfoIKT_T1_EENS7_IS8_SA_EENS7_IT4_SA_EESA_T0_NS_15PhiloxCudaStateE,"",@"SHT_CUDA_INFO"
	.sectionflags	@""
	.align	4


	//----- nvinfo : EIATTR_CUDA_API_VERSION
	.align		4
        /*0000*/ 	.byte	0x04, 0x37
        /*0002*/ 	.short	(.L_1426 - .L_1425)
.L_1425:
        /*0004*/ 	.word	0x00000082


	//----- nvinfo : EIATTR_KPARAM_INFO
	.align		4
.L_1426:
        /*0008*/ 	.byte	0x04, 0x17
        /*000a*/ 	.short	(.L_1428 - .L_1427)
.L_1427:
        /*000c*/ 	.word	0x00000000
        /*0010*/ 	.short	0x0005
        /*0012*/ 	.short	0x04f0
        /*0014*/ 	.byte	0x00, 0xf0, 0x61, 0x00


	//----- nvinfo : EIATTR_KPARAM_INFO
	.align		4
.L_1428:
        /*0018*/ 	.byte	0x04, 0x17
        /*001a*/ 	.short	(.L_1430 - .L_1429)
.L_1429:
        /*001c*/ 	.word	0x00000000
        /*0020*/ 	.short	0x0004
        /*0022*/ 	.short	0x04e8
        /*0024*/ 	.byte	0x00, 0xf0, 0x11, 0x00


	//----- nvinfo : EIATTR_KPARAM_INFO
	.align		4
.L_1430:
        /*0028*/ 	.byte	0x04, 0x17
        /*002a*/ 	.short	(.L_1432 - .L_1431)
.L_1431:
        /*002c*/ 	.word	0x00000000
        /*0030*/ 	.short	0x0003
        /*0032*/ 	.short	0x04e0
        /*0034*/ 	.byte	0x00, 0xf0, 0x21, 0x00


	//----- nvinfo : EIATTR_KPARAM_INFO
	.align		4
.L_1432:
        /*0038*/ 	.byte	0x04, 0x17
        /*003a*/ 	.short	(.L_1434 - .L_1433)
.L_1433:
        /*003c*/ 	.word	0x00000000
        /*0040*/ 	.short	0x0002
        /*0042*/ 	.short	0x0340
        /*0044*/ 	.byte	0x00, 0xf0, 0x81, 0x06


	//----- nvinfo : EIATTR_KPARAM_INFO
	.align		4
.L_1434:
        /*0048*/ 	.byte	0x04, 0x17
        /*004a*/ 	.short	(.L_1436 - .L_1435)
.L_1435:
        /*004c*/ 	.word	0x00000000
        /*0050*/ 	.short	0x0001
        /*0052*/ 	.short	0x01a0
        /*0054*/ 	.byte	0x00, 0xf0, 0x81, 0x06


	//----- nvinfo : EIATTR_KPARAM_INFO
	.align		4
.L_1436:
        /*0058*/ 	.byte	0x04, 0x17
        /*005a*/ 	.short	(.L_1438 - .L_1437)
.L_1437:
        /*005c*/ 	.word	0x00000000
        /*0060*/ 	.short	0x0000
        /*0062*/ 	.short	0x0000
        /*0064*/ 	.byte	0x00, 0xf0, 0x81, 0x06


	//----- nvinfo : EIATTR_SPARSE_MMA_MASK
	.align		4
.L_1438:
        /*0068*/ 	.byte	0x03, 0x50
        /*006a*/ 	.short	0x0000


	//----- nvinfo : EIATTR_MAXREG_COUNT
	.align		4
        /*006c*/ 	.byte	0x03, 0x1b
        /*006e*/ 	.short	0x0040


	//----- nvinfo : EIATTR_NUM_BARRIERS
	.align		4
        /*0070*/ 	.byte	0x02, 0x4c
        /*0072*/ 	.byte	0x01
	.zero		1


	//----- nvinfo : EIATTR_MERCURY_ISA_VERSION
	.align		4
        /*0074*/ 	.byte	0x03, 0x5f
        /*0076*/ 	.short	0x0101


	//----- nvinfo : EIATTR_EXIT_INSTR_OFFSETS
	.align		4
        /*0078*/ 	.byte	0x04, 0x1c
        /*007a*/ 	.short	(.L_1440 - .L_1439)


	//   ....[0]....
.L_1439:
        /*007c*/ 	.word	0x00000180


	//   ....[1]....
        /*0080*/ 	.word	0x00000ff0


	//----- nvinfo : EIATTR_MAX_THREADS
	.align		4
.L_1440:
        /*0084*/ 	.byte	0x04, 0x05
        /*0086*/ 	.short	(.L_1442 - .L_1441)
.L_1441:
        /*0088*/ 	.word	0x00000100
        /*008c*/ 	.word	0x00000001
        /*0090*/ 	.word	0x00000001


	//----- nvinfo : EIATTR_CRS_STACK_SIZE
	.align		4
.L_1442:
        /*0094*/ 	.byte	0x04, 0x1e
        /*0096*/ 	.short	(.L_1444 - .L_1443)
.L_1443:
        /*0098*/ 	.word	0x00000000


	//----- nvinfo : EIATTR_CBANK_PARAM_SIZE
	.align		4
.L_1444:
        /*009c*/ 	.byte	0x03, 0x19
        /*009e*/ 	.short	0x0508


	//----- nvinfo : EIATTR_PARAM_CBANK
	.align		4
        /*00a0*/ 	.byte	0x04, 0x0a
        /*00a2*/ 	.short	(.L_1446 - .L_1445)
	.align		4
.L_1445:
        /*00a4*/ 	.word	index@(.nv.constant0._ZN2at6native43_GLOBAL__N__7cc8d1ed_10_Dropout_cu_0e96ed3824fused_dropout_kernel_vecIN3c108BFloat16EfmLi1ELi4EhEEvNS_4cuda6detail10TensorInfoIKT_T1_EENS7_IS8_SA_EENS7_IT4_SA_EESA_T0_NS_15PhiloxCudaStateE)
        /*00a8*/ 	.short	0x0210
        /*00aa*/ 	.short	0x0508


	//----- nvinfo : EIATTR_SW_WAR
	.align		4
.L_1446:
        /*00ac*/ 	.byte	0x04, 0x36
        /*00ae*/ 	.short	(.L_1448 - .L_1447)
.L_1447:
        /*00b0*/ 	.word	0x00000008
.L_1448:


//--------------------- .nv.info._ZN2at6native43_GLOBAL__N__7cc8d1ed_10_Dropout_cu_0e96ed3824fused_dropout_kernel_vecIN3c108BFloat16EfmLi1ELi8EhEEvNS_4cuda6detail10TensorInfoIKT_T1_EENS7_IS8_SA_EENS7_IT4_SA_EESA_T0_NS_15PhiloxCudaStateE --------------------------
	.section	.nv.info._ZN2at6native43_GLOBAL__N__7cc8d1ed_10_Dropout_cu_0e96ed3824fused_dropout_kernel_vecIN3c108BFloat16EfmLi1ELi8EhEEvNS_4cuda6detail10TensorInfoIKT_T1_EENS7_IS8_SA_EENS7_IT4_SA_EESA_T0_NS_15PhiloxCudaStateE,"",@"SHT_CUDA_INFO"
	.sectionflags	@""
	.align	4


	//----- nvinfo : EIATTR_CUDA_API_VERSION
	.align		4
        /*0000*/ 	.byte	0x04, 0x37
        /*0002*/ 	.short	(.L_1450 - .L_1449)
.L_1449:
        /*0004*/ 	.word	0x00000082


	//----- nvinfo : EIATTR_KPARAM_INFO
	.align		4
.L_1450:
        /*0008*/ 	.byte	0x04, 0x17
        /*000a*/ 	.short	(.L_1452 - .L_1451)
.L_1451:
        /*000c*/ 	.word	0x00000000
        /*0010*/ 	.short	0x0005
        /*0012*/ 	.short	0x04f0
        /*0014*/ 	.byte	0x00, 0xf0, 0x61, 0x00


	//----- nvinfo : EIATTR_KPARAM_INFO
	.align		4
.L_1452:
        /*0018*/ 	.byte	0x04, 0x17
        /*001a*/ 	.short	(.L_1454 - .L_1453)
.L_1453:
        /*001c*/ 	.word	0x00000000
        /*0020*/ 	.short	0x0004
        /*0022*/ 	.short	0x04e8
        /*0024*/ 	.byte	0x00, 0xf0, 0x11, 0x00


	//----- nvinfo : EIATTR_KPARAM_INFO
	.align		4
.L_1454:
        /*0028*/ 	.byte	0x04, 0x17
        /*002a*/ 	.short	(.L_1456 - .L_1455)
.L_1455:
        /*002c*/ 	.word	0x00000000
        /*0030*/ 	.short	0x0003
        /*0032*/ 	.short	0x04e0
        /*0034*/ 	.byte	0x00, 0xf0, 0x21, 0x00


	//----- nvinfo : EIATTR_KPARAM_INFO
	.align		4
.L_1456:
        /*0038*/ 	.byte	0x04, 0x17
        /*003a*/ 	.short	(.L_1458 - .L_1457)
.L_1457:
        /*003c*/ 	.word	0x00000000
        /*0040*/ 	.short	0x0002
        /*0042*/ 	.short	0x0340
        /*0044*/ 	.byte	0x00, 0xf0, 0x81, 0x06


	//----- nvinfo : EIATTR_KPARAM_INFO
	.align		4
.L_1458:
        /*0048*/ 	.byte	0x04, 0x17
        /*004a*/ 	.short	(.L_1460 - .L_1459)
.L_1459:
        /*004c*/ 	.word	0x00000000
        /*0050*/ 	.short	0x0001
        /*0052*/ 	.short	0x01a0
        /*0054*/ 	.byte	0x00, 0xf0, 0x81, 0x06


	//----- nvinfo : EIATTR_KPARAM_INFO
	.align		4
.L_1460:
        /*0058*/ 	.byte	0x04, 0x17
        /*005a*/ 	.short	(.L_1462 - .L_1461)
.L_1461:
        /*005c*/ 	.word	0x00000000
        /*0060*/ 	.short	0x0000
        /*0062*/ 	.short	0x0000
        /*0064*/ 	.byte	0x00, 0xf0, 0x81, 0x06


	//----- nvinfo : EIATTR_SPARSE_MMA_MASK
	.align		4
.L_1462:
        /*0068*/ 	.byte	0x03, 0x50
        /*006a*/ 	.short	0x0000


	//----- nvinfo : EIATTR_MAXREG_COUNT
	.align		4
        /*006c*/ 	.byte	0x03, 0x1b
        /*006e*/ 	.short	0x0040


	//----- nvinfo : EIATTR_NUM_BARRIERS
	.align		4
        /*0070*/ 	.byte	0x02, 0x4c
        /*0072*/ 	.byte	0x01
	.zero		1


	//----- nvinfo : EIATTR_MERCURY_ISA_VERSION
	.align		4
        /*0074*/ 	.byte	0x03, 0x5f
        /*0076*/ 	.short	0x0101


	//----- nvinfo : EIATTR_EXIT_INSTR_OFFSETS
	.align		4
        /*0078*/ 	.byte	0x04, 0x1c
        /*007a*/ 	.short	(.L_1464 - .L_1463)


	//   ....[0]....
.L_1463:
        /*007c*/ 	.word	0x000001a0


	//   ....[1]....
        /*0080*/ 	.word	0x000020c0


	//----- nvinfo : EIATTR_MAX_THREADS
	.align		4
.L_1464:
        /*0084*/ 	.byte	0x04, 0x05
        /*0086*/ 	.short	(.L_1466 - .L_1465)
.L_1465:
        /*0088*/ 	.word	0x00000100
        /*008c*/ 	.word	0x00000001
        /*0090*/ 	.word	0x00000001


	//----- nvinfo : EIATTR_CRS_STACK_SIZE
	.align		4
.L_1466:
        /*0094*/ 	.byte	0x04, 0x1e
        /*0096*/ 	.short	(.L_1468 - .L_1467)
.L_1467:
        /*0098*/ 	.word	0x00000000


	//----- nvinfo : EIATTR_CBANK_PARAM_SIZE
	.align		4
.L_1468:
        /*009c*/ 	.byte	0x03, 0x19
        /*009e*/ 	.short	0x0508


	//----- nvinfo : EIATTR_PARAM_CBANK
	.align		4
        /*00a0*/ 	.byte	0x04, 0x0a
        /*00a2*/ 	.short	(.L_1470 - .L_1469)
	.align		4
.L_1469:
        /*00a4*/ 	.word	index@(.nv.constant0._ZN2at6native43_GLOBAL__N__7cc8d1ed_10_Dropout_cu_0e96ed3824fused_dropout_kernel_vecIN3c108BFloat16EfmLi1ELi8EhEEvNS_4cuda6detail10TensorInfoIKT_T1_EENS7_IS8_SA_EENS7_IT4_SA_EESA_T0_NS_15PhiloxCudaStateE)
        /*00a8*/ 	.short	0x0210
        /*00aa*/ 	.short	0x0508


	//----- nvinfo : EIATTR_SW_WAR
	.align		4
.L_1470:
        /*00ac*/ 	.byte	0x04, 0x36
        /*00ae*/ 	.short	(.L_1472 - .L_1471)
.L_1471:
        /*00b0*/ 	.word	0x00000008
.L_1472:


//--------------------- .nv.info._ZN2at6native43_GLOBAL__N__7cc8d1ed_10_Dropout_cu_0e96ed3824fused_dropout_kernel_vecIN3c108BFloat16EfmLi1ELi16EhEEvNS_4cuda6detail10TensorInfoIKT_T1_EENS7_IS8_SA_EENS7_IT4_SA_EESA_T0_NS_15PhiloxCudaStateE --------------------------
	.section	.nv.info._ZN2at6native43_GLOBAL__N__7cc8d1ed_10_Dropout_cu_0e96ed3824fused_dropout_kernel_vecIN3c108BFloat16EfmLi1ELi16EhEEvNS_4cuda6detail10TensorInfoIKT_T1_EENS7_IS8_SA_EENS7_IT4_SA_EESA_T0_NS_15PhiloxCudaStateE,"",@"SHT_CUDA_INFO"
	.sectionflags	@""
	.align	4


	//----- nvinfo : EIATTR_CUDA_API_VERSION
	.align		4
        /*0000*/ 	.byte	0x04, 0x37
        /*0002*/ 	.short	(.L_1474 - .L_1473)
.L_1473:
        /*0004*/ 	.word	0x00000082


	//----- nvinfo : EIATTR_KPARAM_INFO
	.align		4
.L_1474:
        /*0008*/ 	.byte	0x04, 0x17
        /*000a*/ 	.short	(.L_1476 - .L_1475)
.L_1475:
        /*000c*/ 	.word	0x00000000
        /*0010*/ 	.short	0x0005
        /*0012*/ 	.short	0x04f0
        /*0014*/ 	.byte	0x00, 0xf0, 0x61, 0x00


	//----- nvinfo : EIATTR_KPARAM_INFO
	.align		4
.L_1476:
        /*0018*/ 	.byte	0x04, 0x17
        /*001a*/ 	.short	(.L_1478 - .L_1477)
.L_1477:
        /*001c*/ 	.word	0x00000000
        /*0020*/ 	.short	0x0004
        /*0022*/ 	.short	0x04e8
        /*0024*/ 	.byte	0x00, 0xf0, 0x11, 0x00


	//----- nvinfo : EIATTR_KPARAM_INFO
	.align		4
.L_1478:
        /*0028*/ 	.byte	0x04, 0x17
        /*002a*/ 	.short	(.L_1480 - .L_1479)
.L_1479:
        /*002c*/ 	.word	0x00000000
        /*0030*/ 	.short	0x0003
        /*0032*/ 	.short	0x04e0
        /*0034*/ 	.byte	0x00, 0xf0, 0x21, 0x00


	//----- nvinfo : EIATTR_KPARAM_INFO
	.align		4
.L_1480:
        /*0038*/ 	.byte	0x04, 0x17
        /*003a*/ 	.short	(.L_1482 - .L_1481)
.L_1481:
        /*003c*/ 	.word	0x00000000
        /*0040*/ 	.short	0x0002
        /*0042*/ 	.short	0x0340
        /*0044*/ 	.byte	0x00, 0xf0, 0x81, 0x06


	//----- nvinfo : EIATTR_KPARAM_INFO
	.align		4
.L_1482:
        /*0048*/ 	.byte	0x04, 0x17
        /*004a*/ 	.short	(.L_1484 - .L_1483)
.L_1483:
        /*004c*/ 	.word	0x00000000
        /*0050*/ 	.short	0x0001
        /*0052*/ 	.short	0x01a0
        /*0054*/ 	.byte	0x00, 0xf0, 0x81, 0x06


	//----- nvinfo : EIATTR_KPARAM_INFO
	.align		4
.L_1484:
        /*0058*/ 	.byte	0x04, 0x17
        /*005a*/ 	.short	(.L_1486 - .L_1485)
.L_1485:
        /*005c*/ 	.word	0x00000000
        /*0060*/ 	.short	0x0000
        /*0062*/ 	.short	0x0000
        /*0064*/ 	.byte	0x00, 0xf0, 0x81, 0x06


	//----- nvinfo : EIATTR_SPARSE_MMA_MASK
	.align		4
.L_1486:
        /*0068*/ 	.byte	0x03, 0x50
        /*006a*/ 	.short	0x0000


	//----- nvinfo : EIATTR_MAXREG_COUNT
	.align		4
        /*006c*/ 	.byte	0x03, 0x1b
        /*006e*/ 	.short	0x0040


	//----- nvinfo : EIATTR_NUM_BARRIERS
	.align		4
        /*0070*/ 	.byte	0x02, 0x4c
        /*0072*/ 	.byte	0x01
	.zero		1


	//----- nvinfo : EIATTR_MERCURY_ISA_VERSION
	.align		4
        /*0074*/ 	.byte	0x03, 0x5f
        /*0076*/ 	.short	0x0101


	//----- nvinfo : EIATTR_EXIT_INSTR_OFFSETS
	.align		4
        /*0078*/ 	.byte	0x04, 0x1c
        /*007a*/ 	.short	(.L_1488 - .L_1487)


	//   ....[0]....
.L_1487:
        /*007c*/ 	.word	0x00000560


	//   ....[1]....
        /*0080*/ 	.word	0x00003910


	//----- nvinfo : EIATTR_MAX_THREADS
	.align		4
.L_1488:
        /*0084*/ 	.byte	0x04, 0x05
        /*0086*/ 	.short	(.L_1490 - .L_1489)
.L_1489:
        /*0088*/ 	.word	0x00000100
        /*008c*/ 	.word	0x00000001
        /*0090*/ 	.word	0x00000001


	//----- nvinfo : EIATTR_CRS_STACK_SIZE
	.align		4
.L_1490:
        /*0094*/ 	.byte	0x04, 0x1e
        /*0096*/ 	.short	(.L_1492 - .L_1491)
.L_1491:
        /*0098*/ 	.word	0x00000000


	//----- nvinfo : EIATTR_CBANK_PARAM_SIZE
	.align		4
.L_1492:
        /*009c*/ 	.byte	0x03, 0x19
        /*009e*/ 	.short	0x0508


	//----- nvinfo : EIATTR_PARAM_CBANK
	.align		4
        /*00a0*/ 	.byte	0x04, 0x0a
        /*00a2*/ 	.short	(.L_1494 - .L_1493)
	.align		4
.L_1493:
        /*00a4*/ 	.word	index@(.nv.constant0._ZN2at6native43_GLOBAL__N__7cc8d1ed_10_Dropout_cu_0e96ed3824fused_dropout_kernel_vecIN3c108BFloat16EfmLi1ELi16EhEEvNS_4cuda6detail10TensorInfoIKT_T1_EENS7_IS8_SA_EENS7_IT4_SA_EESA_T0_NS_15PhiloxCudaStateE)
        /*00a8*/ 	.short	0x0210
        /*00aa*/ 	.short	0x0508


	//----- nvinfo : EIATTR_SW_WAR
	.align		4
.L_1494:
        /*00ac*/ 	.byte	0x04, 0x36
        /*00ae*/ 	.short	(.L_1496 - .L_1495)
.L_1495:
        /*00b0*/ 	.word	0x00000008
.L_1496:


//--------------------- .nv.info._ZN2at6native43_GLOBAL__N__7cc8d1ed_10_Dropout_cu_0e96ed3820fused_dropout_kernelIN3c104HalfEfmLin1ELin1EhEEvNS_4cuda6detail10TensorInfoIKT_T1_EENS7_IS8_SA_EENS7_IT4_SA_EESA_T0_NS_15PhiloxCudaStateE --------------------------
	.section	.nv.info._ZN2at6native43_GLOBAL__N__7cc8d1ed_10_Dropout_cu_0e96ed3820fused_dropout_kernelIN3c104HalfEfmLin1ELin1EhEEvNS_4cuda6detail10TensorInfoIKT_T1_EENS7_IS8_SA_EENS7_IT4_SA_EESA_T0_NS_15PhiloxCudaStateE,"",@"SHT_CUDA_INFO"
	.sectionflags	@""
	.align	4


	//----- nvinfo : EIATTR_CUDA_API_VERSION
	.align		4
        /*0000*/ 	.byte	0x04, 0x37
        /*0002*/ 	.short	(.L_1498 - .L_1497)
.L_1497:
        /*0004*/ 	.word	0x00000082


	//----- nvinfo : EIATTR_KPARAM_INFO
	.align		4
.L_1498:
        /*0008*/ 	.byte	0x04, 0x17
        /*000a*/ 	.short	(.L_1500 - .L_1499)
.L_1499:
        /*000c*/ 	.word	0x00000000
        /*0010*/ 	.short	0x0005
        /*0012*/ 	.short	0x04f0
        /*0014*/ 	.byte	0x00, 0xf0, 0x61, 0x00


	//----- nvinfo : EIATTR_KPARAM_INFO
	.align		4
.L_1500:
        /*0018*/ 	.byte	0x04, 0x17
        /*001a*/ 	.short	(.L_1502 - .L_1501)
.L_1501:
        /*001c*/ 	.word	0x00000000
        /*0020*/ 	.short	0x0004
        /*0022*/ 	.short	0x04e8
        /*0024*/ 	.byte	0x00, 0xf0, 0x11, 0x00


	//----- nvinfo : EIATTR_KPARAM_INFO
	.align		4
.L_1502:
        /*0028*/ 	.byte	0x04, 0x17
        /*002a*/ 	.short	(.L_1504 - .L_1503)
.L_1503:
        /*002c*/ 	.word	0x00000000
        /*0030*/ 	.short	0x0003
        /*0032*/ 	.short	0x04e0
        /*0034*/ 	.byte	0x00, 0xf0, 0x21, 0x00


	//----- nvinfo : EIATTR_KPARAM_INFO
	.align		4
.L_1504:
        /*0038*/ 	.byte	0x04, 0x17
        /*003a*/ 	.short	(.L_1506 - .L_1505)
.L_1505:
        /*003c*/ 	.word	0x00000000
        /*0040*/ 	.short	0x0002
        /*0042*/ 	.short	0x0340
        /*0044*/ 	.byte	0x00, 0xf0, 0x81, 0x06


	//----- nvinfo : EIATTR_KPARAM_INFO
	.align		4
.L_1506:
        /*0048*/ 	.byte	0x04, 0x17
        /*004a*/ 	.short	(.L_1508 - .L_1507)
.L_1507:
        /*004c*/ 	.word	0x00000000
        /*0050*/ 	.short	0x0001
        /*0052*/ 	.short	0x01a0
        /*0054*/ 	.byte	0x00, 0xf0, 0x81, 0x06


	//----- nvinfo : EIATTR_KPARAM_INFO
	.align		4
.L_1508:
        /*0058*/ 	.byte	0x04, 0x17
        /*005a*/ 	.short	(.L_1510 - .L_1509)
.L_1509:
        /*005c*/ 	.word	0x00000000
        /*0060*/ 	.short	0x0000
        /*0062*/ 	.short	0x0000
        /*0064*/ 	.byte	0x00, 0xf0, 0x81, 0x06


	//----- nvinfo : EIATTR_SPARSE_MMA_MASK
	.align		4
.L_1510:
        /*0068*/ 	.byte	0x03, 0x50
        /*006a*/ 	.short	0x0000


	//----- nvinfo : EIATTR_MAXREG_COUNT
	.align		4
        /*006c*/ 	.byte	0x03, 0x1b
        /*006e*/ 	.short	0x0040


	//----- nvinfo : EIATTR_NUM_BARRIERS
	.align		4
        /*0070*/ 	.byte	0x02, 0x4c
        /*0072*/ 	.byte	0x01
	.zero		1


	//----- nvinfo : EIATTR_MERCURY_ISA_VERSION
	.align		4
        /*0074*/ 	.byte	0x03, 0x5f
        /*0076*/ 	.short	0x0101


	//----- nvinfo : EIATTR_EXIT_INSTR_OFFSETS
	.align		4
        /*0078*/ 	.byte	0x04, 0x1c
        /*007a*/ 	.short	(.L_1512 - .L_1511)


	//   ....[0]....
.L_1511:
        /*007c*/ 	.word	0x00000a30


	//   ....[1]....
        /*0080*/ 	.word	0x0000dc10


	//----- nvinfo : EIATTR_MAX_THREADS
	.align		4
.L_1512:
        /*0084*/ 	.byte	0x04, 0x05
        /*0086*/ 	.short	(.L_1514 - .L_1513)
.L_1513:
        /*0088*/ 	.word	0x00000100
        /*008c*/ 	.word	0x00000001
        /*0090*/ 	.word	0x00000001


	//----- nvinfo : EIATTR_CRS_STACK_SIZE
	.align		4
.L_1514:
        /*0094*/ 	.byte	0x04, 0x1e
        /*0096*/ 	.short	(.L_1516 - .L_1515)
.L_1515:
        /*0098*/ 	.word	0x00000000


	//----- nvinfo : EIATTR_CBANK_PARAM_SIZE
	.align		4
.L_1516:
        /*009c*/ 	.byte	0x03, 0x19
        /*009e*/ 	.short	0x0508


	//----- nvinfo : EIATTR_PARAM_CBANK
	.align		4
        /*00a0*/ 	.byte	0x04, 0x0a
        /*00a2*/ 	.short	(.L_1518 - .L_1517)
	.align		4
.L_1517:
        /*00a4*/ 	.word	index@(.nv.constant0._ZN2at6native43_GLOBAL__N__7cc8d1ed_10_Dropout_cu_0e96ed3820fused_dropout_kernelIN3c104HalfEfmLin1ELin1EhEEvNS_4cuda6detail10TensorInfoIKT_T1_EENS7_IS8_SA_EENS7_IT4_SA_EESA_T0_NS_15PhiloxCudaStateE)
        /*00a8*/ 	.short	0x0210
        /*00aa*/ 	.short	0x0508


	//----- nvinfo : EIATTR_SW_WAR
	.align		4
.L_1518:
        /*00ac*/ 	.byte	0x04, 0x36
        /*00ae*/ 	.short	(.L_1520 - .L_1519)
.L_1519:
        /*00b0*/ 	.word	0x00000008
.L_1520:


//--------------------- .nv.info._ZN2at6native43_GLOBAL__N__7cc8d1ed_10_Dropout_cu_0e96ed3820fused_dropout_kernelIN3c104HalfEfmLin1ELi1EhEEvNS_4cuda6detail10TensorInfoIKT_T1_EENS7_IS8_SA_EENS7_IT4_SA_EESA_T0_NS_15PhiloxCudaStateE --------------------------
	.section	.nv.info._ZN2at6native43_GLOBAL__N__7cc8d1ed_10_Dropout_cu_0e96ed3820fused_dropout_kernelIN3c104HalfEfmLin1ELi1EhEEvNS_4cuda6detail10TensorInfoIKT_T1_EENS7_IS8_SA_EENS7_IT4_SA_EESA_T0_NS_15PhiloxCudaStateE,"",@"SHT_CUDA_INFO"
	.sectionflags	@""
	.align	4


	//----- nvinfo : EIATTR_CUDA_API_VERSION
	.align		4
        /*0000*/ 	.byte	0x04, 0x37
        /*0002*/ 	.short	(.L_1522 - .L_1521)
.L_1521:
        /*0004*/ 	.word	0x00000082


	//----- nvinfo : EIATTR_KPARAM_INFO
	.align		4
.L_1522:
        /*0008*/ 	.byte	0x04, 0x17
        /*000a*/ 	.short	(.L_1524 - .L_1523)
.L_1523:
        /*000c*/ 	.word	0x00000000
        /*0010*/ 	.short	0x0005
        /*0012*/ 	.short	0x04f0
        /*0014*/ 	.byte	0x00, 0xf0, 0x61, 0x00


	//----- nvinfo : EIATTR_KPARAM_INFO
	.align		4
.L_1524:
        /*0018*/ 	.byte	0x04, 0x17
        /*001a*/ 	.short	(.L_1526 - .L_1525)
.L_1525:
        /*001c*/ 	.word	0x00000000
        /*0020*/ 	.short	0x0004
        /*0022*/ 	.short	0x04e8
        /*0024*/ 	.byte	0x00, 0xf0, 0x11, 0x00


	//----- nvinfo : EIATTR_KPARAM_INFO
	.align		4
.L_1526:
        /*0028*/ 	.byte	0x04, 0x17
        /*002a*/ 	.short	(.L_1528 - .L_1527)
.L_1527:
        /*002c*/ 	.word	0x00000000
        /*0030*/ 	.short	0x0003
        /*0032*/ 	.short	0x04e0
        /*0034*/ 	.byte	0x00, 0xf0, 0x21, 0x00


	//----- nvinfo : EIATTR_KPARAM_INFO
	.align		4
.L_1528:
        /*0038*/ 	.byte	0x04, 0x17
        /*003a*/ 	.short	(.L_1530 - .L_1529)
.L_1529:
        /*003c*/ 	.word	0x00000000
        /*0040*/ 	.short	0x0002
        /*0042*/ 	.short	0x0340
        /*0044*/ 	.byte	0x00, 0xf0, 0x81, 0x06


	//----- nvinfo : EIATTR_KPARAM_INFO
	.align		4
.L_1530:
        /*0048*/ 	.byte	0x04, 0x17
        /*004a*/ 	.short	(.L_1532 - .L_1531)
.L_1531:
        /*004c*/ 	.word	0x00000000
        /*0050*/ 	.short	0x0001
        /*0052*/ 	.short	0x01a0
        /*0054*/ 	.byte	0x00, 0xf0, 0x81, 0x06


	//----- nvinfo : EIATTR_KPARAM_INFO
	.align		4
.L_1532:
        /*0058*/ 	.byte	0x04, 0x17
        /*005a*/ 	.short	(.L_1534 - .L_1533)
.L_1533:
        /*005c*/ 	.word	0x00000000
        /*0060*/ 	.short	0x0000
        /*0062*/ 	.short	0x0000
        /*0064*/ 	.byte	0x00, 0xf0, 0x81, 0x06


	//----- nvinfo : EIATTR_SPARSE_MMA_MASK
	.align		4
.L_1534:
        /*0068*/ 	.byte	0x03, 0x50
        /*006a*/ 	.short	0x0000


	//----- nvinfo : EIATTR_MAXREG_COUNT
	.align		4
        /*006c*/ 	.byte	0x03, 0x1b
        /*006e*/ 	.short	0x0040


	//----- nvinfo : EIATTR_NUM_BARRIERS
	.align		4
        /*0070*/ 	.byte	0x02, 0x4c
        /*0072*/ 	.byte	0x01
	.zero		1


	//----- nvinfo : EIATTR_MERCURY_ISA_VERSION
	.align		4
        /*0074*/ 	.byte	0x03, 0x5f
        /*0076*/ 	.short	0x0101


	//----- nvinfo : EIATTR_EXIT_INSTR_OFFSETS
	.align		4
        /*0078*/ 	.byte	0x04, 0x1c
        /*007a*/ 	.short	(.L_1536 - .L_1535)


	//   ....[0]....
.L_1535:
        /*007c*/ 	.word	0x00000a50


	//   ....[1]....
        /*0080*/ 	.word	0x00007e90


	//----- nvinfo : EIATTR_MAX_THREADS
	.align		4
.L_1536:
        /*0084*/ 	.byte	0x04, 0x05
        /*0086*/ 	.short	(.L_1538 - .L_1537)
.L_1537:
        /*0088*/ 	.word	0x00000100
        /*008c*/ 	.word	0x00000001
        /*0090*/ 	.word	0x00000001


	//----- nvinfo : EIATTR_CRS_STACK_SIZE
	.align		4
.L_1538:
        /*0094*/ 	.byte	0x04, 0x1e
        /*0096*/ 	.short	(.L_1540 - .L_1539)
.L_1539:
        /*0098*/ 	.word	0x00000000


	//----- nvinfo : EIATTR_CBANK_PARAM_SIZE
	.align		4
.L_1540:
        /*009c*/ 	.byte	0x03, 0x19
        /*009e*/ 	.short	0x0508


	//----- nvinfo : EIATTR_PARAM_CBANK
	.align		4
        /*00a0*/ 	.byte	0x04, 0x0a
        /*00a2*/ 	.short	(.L_1542 - .L_1541)
	.align		4
.L_1541:
        /*00a4*/ 	.word	index@(.nv.constant0._ZN2at6native43_GLOBAL__N__7cc8d1ed_10_Dropout_cu_0e96ed3820fused_dropout_kernelIN3c104HalfEfmLin1ELi1EhEEvNS_4cuda6detail10TensorInfoIKT_T1_EENS7_IS8_SA_EENS7_IT4_SA_EESA_T0_NS_15PhiloxCudaStateE)
        /*00a8*/ 	.short	0x0210
        /*00aa*/ 	.short	0x0508


	//----- nvinfo : EIATTR_SW_WAR
	.align		4
.L_1542:
        /*00ac*/ 	.byte	0x04, 0x36
        /*00ae*/ 	.short	(.L_1544 - .L_1543)
.L_1543:
        /*00b0*/ 	.word	0x00000008
.L_1544:


//--------------------- .nv.info._ZN2at6native43_GLOBAL__N__7cc8d1ed_10_Dropout_cu_0e96ed3820fused_dropout_kernelIN3c104HalfEfmLi1ELi1EhEEvNS_4cuda6detail10TensorInfoIKT_T1_EENS7_IS8_SA_EENS7_IT4_SA_EESA_T0_NS_15PhiloxCudaStateE --------------------------
	.section	.nv.info._ZN2at6native43_GLOBAL__N__7cc8d1ed_10_Dropout_cu_0e96ed3820fused_dropout_kernelIN3c104HalfEfmLi1ELi1EhEEvNS_4cuda6detail10TensorInfoIKT_T1_EENS7_IS8_SA_EENS7_IT4_SA_EESA_T0_NS_15PhiloxCudaStateE,"",@"SHT_CUDA_INFO"
	.sectionflags	@""
	.align	4


	//----- nvinfo : EIATTR_CUDA_API_VERSION
	.align		4
        /*0000*/ 	.byte	0x04, 0x37
        /*0002*/ 	.short	(.L_1546 - .L_1545)
.L_1545:
        /*0004*/ 	.word	0x00000082


	//----- nvinfo : EIATTR_KPARAM_INFO
	.align		4
.L_1546:
        /*0008*/ 	.byte	0x04, 0x17
        /*000a*/ 	.short	(.L_1548 - .L_1547)
.L_1547:
        /*000c*/ 	.word	0x00000000
        /*0010*/ 	.short	0x0005
        /*0012*/ 	.short	0x04f0
        /*0014*/ 	.byte	0x00, 0xf0, 0x61, 0x00


	//----- nvinfo : EIATTR_KPARAM_INFO
	.align		4
.L_1548:
        /*0018*/ 	.byte	0x04, 0x17
        /*001a*/ 	.short	(.L_1550 - .L_1549)
.L_1549:
        /*001c*/ 	.word	0x00000000
        /*0020*/ 	.short	0x0004
        /*0022*/ 	.short	0x04e8
        /*0024*/ 	.byte	0x00, 0xf0, 0x11, 0x00


	//----- nvinfo : EIATTR_KPARAM_INFO
	.align		4
.L_1550:
        /*0028*/ 	.byte	0x04, 0x17
        /*002a*/ 	.short	(.L_1552 - .L_1551)
.L_1551:
        /*002c*/ 	.word	0x00000000
        /*0030*/ 	.short	0x0003
        /*0032*/ 	.short	0x04e0
        /*0034*/ 	.byte	0x00, 0xf0, 0x21, 0x00


	//----- nvinfo : EIATTR_KPARAM_INFO
	.align		4
.L_1552:
        /*0038*/ 	.byte	0x04, 0x17
        /*003a*/ 	.short	(.L_1554 - .L_1553)
.L_1553:
        /*003c*/ 	.word	0x00000000
        /*0040*/ 	.short	0x0002
        /*0042*/ 	.short	0x0340
        /*0044*/ 	.byte	0x00, 0xf0, 0x81, 0x06


	//----- nvinfo : EIATTR_KPARAM_INFO
	.align		4
.L_1554:
        /*0048*/ 	.byte	0x04, 0x17
        /*004a*/ 	.short	(.L_1556 - .L_1555)
.L_1555:
        /*004c*/ 	.word	0x00000000
        /*0050*/ 	.short	0x0001
        /*0052*/ 	.short	0x01a0
        /*0054*/ 	.byte	0x00, 0xf0, 0x81, 0x06


	//----- nvinfo : EIATTR_KPARAM_INFO
	.align		4
.L_1556:
        /*0058*/ 	.byte	0x04, 0x17
        /*005a*/ 	.short	(.L_1558 - .L_1557)
.L_1557:
        /*005c*/ 	.word	0x00000000
        /*0060*/ 	.short	0x0000
        /*0062*/ 	.short	0x0000
        /*0064*/ 	.byte	0x00, 0xf0, 0x81, 0x06


	//----- nvinfo : EIATTR_SPARSE_MMA_MASK
	.align		4
.L_1558:
        /*0068*/ 	.byte	0x03, 0x50
        /*006a*/ 	.short	0x0000


	//----- nvinfo : EIATTR_MAXREG_COUNT
	.align		4
        /*006c*/ 	.byte	0x03, 0x1b
        /*006e*/ 	.short	0x0040


	//----- nvinfo : EIATTR_NUM_BARRIERS
	.align		4
        /*0070*/ 	.byte	0x02, 0x4c
        /*0072*/ 	.byte	0x01
	.zero		1


	//----- nvinfo : EIATTR_MERCURY_ISA_VERSION
	.align		4
        /*0074*/ 	.byte	0x03, 0x5f
        /*0076*/ 	.short	0x0101


	//----- nvinfo : EIATTR_EXIT_INSTR_OFFSETS
	.align		4
        /*0078*/ 	.byte	0x04, 0x1c
        /*007a*/ 	.short	(.L_1560 - .L_1559)


	//   ....[0]....
.L_1559:
        /*007c*/ 	.word	0x00000940


	//   ....[1]....
        /*0080*/ 	.word	0x000018a0


	//----- nvinfo : EIATTR_MAX_THREADS
	.align		4
.L_1560:
        /*0084*/ 	.byte	0x04, 0x05
        /*0086*/ 	.short	(.L_1562 - .L_1561)
.L_1561:
        /*0088*/ 	.word	0x00000100
        /*008c*/ 	.word	0x00000001
        /*0090*/ 	.word	0x00000001


	//----- nvinfo : EIATTR_CRS_STACK_SIZE
	.align		4
.L_1562:
        /*0094*/ 	.byte	0x04, 0x1e
        /*0096*/ 	.short	(.L_1564 - .L_1563)
.L_1563:
        /*0098*/ 	.word	0x00000000


	//----- nvinfo : EIATTR_CBANK_PARAM_SIZE
	.align		4
.L_1564:
        /*009c*/ 	.byte	0x03, 0x19
        /*009e*/ 	.short	0x0508


	//----- nvinfo : EIATTR_PARAM_CBANK
	.align		4
        /*00a0*/ 	.byte	0x04, 0x0a
        /*00a2*/ 	.short	(.L_1566 - .L_1565)
	.align		4
.L_1565:
        /*00a4*/ 	.word	index@(.nv.constant0._ZN2at6native43_GLOBAL__N__7cc8d1ed_10_Dropout_cu_0e96ed3820fused_dropout_kernelIN3c104HalfEfmLi1ELi1EhEEvNS_4cuda6detail10TensorInfoIKT_T1_EENS7_IS8_SA_EENS7_IT4_SA_EESA_T0_NS_15PhiloxCudaStateE)
        /*00a8*/ 	.short	0x0210
        /*00aa*/ 	.short	0x0508


	//----- nvinfo : EIATTR_SW_WAR
	.align		4
.L_1566:
        /*00ac*/ 	.byte	0x04, 0x36
        /*00ae*/ 	.short	(.L_1568 - .L_1567)
.L_1567:
        /*00b0*/ 	.word	0x00000008
.L_1568:


//--------------------- .nv.info._ZN2at6native43_GLOBAL__N__7cc8d1ed_10_Dropout_cu_0e96ed3824fused_dropout_kernel_vecIN3c104HalfEfmLi1ELi2EhEEvNS_4cuda6detail10TensorInfoIKT_T1_EENS7_IS8_SA_EENS7_IT4_SA_EESA_T0_NS_15PhiloxCudaStateE --------------------------
	.section	.nv.info._ZN2at6native43_GLOBAL__N__7cc8d1ed_10_Dropout_cu_0e96ed3824fused_dropout_kernel_vecIN3c104HalfEfmLi1ELi2EhEEvNS_4cuda6detail10TensorInfoIKT_T1_EENS7_IS8_SA_EENS7_IT4_SA_EESA_T0_NS_15PhiloxCudaStateE,"",@"SHT_CUDA_INFO"
	.sectionflags	@""
	.align	4


	//----- nvinfo : EIATTR_CUDA_API_VERSION
	.align		4
        /*0000*/ 	.byte	0x04, 0x37
        /*0002*/ 	.short	(.L_1570 - .L_1569)
.L_1569:
        /*0004*/ 	.word	0x00000082


	//----- nvinfo : EIATTR_KPARAM_INFO
	.align		4
.L_1570:
        /*0008*/ 	.byte	0x04, 0x17
        /*000a*/ 	.short	(.L_1572 - .L_1571)
.L_1571:
        /*000c*/ 	.word	0x00000000
        /*0010*/ 	.short	0x0005
        /*0012*/ 	.short	0x04f0
        /*0014*/ 	.byte	0x00, 0xf0, 0x61, 0x00


	//----- nvinfo : EIATTR_KPARAM_INFO
	.align		4
.L_1572:
        /*0018*/ 	.byte	0x04, 0x17
        /*001a*/ 	.short	(.L_1574 - .L_1573)
.L_1573:
        /*001c*/ 	.word	0x00000000
        /*0020*/ 	.short	0x0004
        /*0022*/ 	.short	0x04e8
        /*0024*/ 	.byte	0x00, 0xf0, 0x11, 0x00


	//----- nvinfo : EIATTR_KPARAM_INFO
	.align		4
.L_1574:
        /*0028*/ 	.byte	0x04, 0x17
        /*002a*/ 	.short	(.L_1576 - .L_1575)
.L_1575:
        /*002c*/ 	.word	0x00000000
        /*0030*/ 	.short	0x0003
        /*0032*/ 	.short	0x04e0
        /*0034*/ 	.byte	0x00, 0xf0, 0x21, 0x00


	//----- nvinfo : EIATTR_KPARAM_INFO
	.align		4
.L_1576:
        /*0038*/ 	.byte	0x04, 0x17
        /*003a*/ 	.short	(.L_1578 - .L_1577)
.L_1577:
        /*003c*/ 	.word	0x00000000
        /*0040*/ 	.short	0x0002
        /*0042*/ 	.short	0x0340
        /*0044*/ 	.byte	0x00, 0xf0, 0x81, 0x06


	//----- nvinfo : EIATTR_KPARAM_INFO
	.align		4
.L_1578:
        /*0048*/ 	.byte	0x04, 0x17
        /*004a*/ 	.short	(.L_1580 - .L_1579)
.L_1579:
        /*004c*/ 	.word	0x00000000
        /*0050*/ 	.short	0x0001
        /*0052*/ 	.short	0x01a0
        /*0054*/ 	.byte	0x00, 0xf0, 0x81, 0x06


	//----- nvinfo : EIATTR_KPARAM_INFO
	.align		4
.L_1580:
        /*0058*/ 	.byte	0x04, 0x17
        /*005a*/ 	.short	(.L_1582 - .L_1581)
.L_1581:
        /*005c*/ 	.word	0x00000000
        /*0060*/ 	.short	0x0000
        /*0062*/ 	.short	0x0000
        /*0064*/ 	.byte	0x00, 0xf0, 0x81, 0x06


	//----- nvinfo : EIATTR_SPARSE_MMA_MASK
	.align		4
.L_1582:
        /*0068*/ 	.byte	0x03, 0x50
        /*006a*/ 	.short	0x0000


	//----- nvinfo : EIATTR_MAXREG_COUNT
	.align		4
        /*006c*/ 	.byte	0x03, 0x1b
        /*006e*/ 	.short	0x0040


	//----- nvinfo : EIATTR_NUM_BARRIERS
	.align		4
        /*0070*/ 	.byte	0x02, 0x4c
        /*0072*/ 	.byte	0x01
	.zero		1


	//----- nvinfo : EIATTR_MERCURY_ISA_VERSION
	.align		4
        /*0074*/ 	.byte	0x03, 0x5f
        /*0076*/ 	.short	0x0101


	//----- nvinfo : EIATTR_EXIT_INSTR_OFFSETS
	.align		4
        /*0078*/ 	.byte	0x04, 0x1c
        /*007a*/ 	.short	(.L_1584 - .L_1583)


	//   ....[0]....
.L_1583:
        /*007c*/ 	.word	0x00000180


	//   ....[1]....
        /*0080*/ 	.word	0x00000e20


	//----- nvinfo : EIATTR_MAX_THREADS
	.align		4
.L_1584:
        /*0084*/ 	.byte	0x04, 0x05
        /*0086*/ 	.short	(.L_1586 - .L_1585)
.L_1585:
        /*0088*/ 	.word	0x00000100
        /*008c*/ 	.word	0x00000001
        /*0090*/ 	.word	0x00000001


	//----- nvinfo : EIATTR_CRS_STACK_SIZE
	.align		4
.L_1586:
        /*0094*/ 	.byte	0x04, 0x1e
        /*0096*/ 	.short	(.L_1588 - .L_1587)
.L_1587:
        /*0098*/ 	.word	0x00000000


	//----- nvinfo : EIATTR_CBANK_PARAM_SIZE
	.align		4
.L_1588:
        /*009c*/ 	.byte	0x03, 0x19
        /*009e*/ 	.short	0x0508


	//----- nvinfo : EIATTR_PARAM_CBANK
	.align		4
        /*00a0*/ 	.byte	0x04, 0x0a
        /*00a2*/ 	.short	(.L_1590 - .L_1589)
	.align		4
.L_1589:
        /*00a4*/ 	.word	index@(.nv.constant0._ZN2at6native43_GLOBAL__N__7cc8d1ed_10_Dropout_cu_0e96ed3824fused_dropout_kernel_vecIN3c104HalfEfmLi1ELi2EhEEvNS_4cuda6detail10TensorInfoIKT_T1_EENS7_IS8_SA_EENS7_IT4_SA_EESA_T0_NS_15PhiloxCudaStateE)
        /*00a8*/ 	.short	0x0210
        /*00aa*/ 	.short	0x0508


	//----- nvinfo : EIATTR_SW_WAR
	.align		4
.L_1590:
        /*00ac*/ 	.byte	0x04, 0x36
        /*00ae*/ 	.short	(.L_1592 - .L_1591)
.L_1591:
        /*00b0*/ 	.word	0x00000008
.L_1592:


//--------------------- .nv.info._ZN2at6native43_GLOBAL__N__7cc8d1ed_10_Dropout_cu_0e96ed3824fused_dropout_kernel_vecIN3c104HalfEfmLi1ELi4EhEEvNS_4cuda6detail10TensorInfoIKT_T1_EENS7_IS8_SA_EENS7_IT4_SA_EESA_T0_NS_15PhiloxCudaStateE --------------------------
	.section	.nv.info._ZN2at6native43_GLOBAL__N__7cc8d1ed_10_Dropout_cu_0e96ed3824fused_dropout_kernel_vecIN3c104HalfEfmLi1ELi4EhEEvNS_4cuda6detail10TensorInfoIKT_T1_EENS7_IS8_SA_EENS7_IT4_SA_EESA_T0_NS_15PhiloxCudaStateE,"",@"SHT_CUDA_INFO"
	.sectionflags	@""
	.align	4


	//----- nvinfo : EIATTR_CUDA_API_VERSION
	.align		4
        /*0000*/ 	.byte	0x04, 0x37
        /*0002*/ 	.short	(.L_1594 - .L_1593)
.L_1593:
        /*0004*/ 	.word	0x00000082


	//----- nvinfo : EIATTR_KPARAM_INFO
	.align		4
.L_1594:
        /*0008*/ 	.byte	0x04, 0x17
        /*000a*/ 	.short	(.L_1596 - .L_1595)
.L_1595:
        /*000c*/ 	.word	0x00000000
        /*0010*/ 	.short	0x0005
        /*0012*/ 	.short	0x04f0
        /*0014*/ 	.byte	0x00, 0xf0, 0x61, 0x00


	//----- nvinfo : EIATTR_KPARAM_INFO
	.align		4
.L_1596:
        /*0018*/ 	.byte	0x04, 0x17
        /*001a*/ 	.short	(.L_1598 - .L_1597)
.L_1597:
        /*001c*/ 	.word	0x00000000
        /*0020*/ 	.short	0x0004
        /*0022*/ 	.short	0x04e8
        /*0024*/ 	.byte	0x00, 0xf0, 0x11, 0x00


	//----- nvinfo : EIATTR_KPARAM_INFO
	.align		4
.L_1598:
        /*0028*/ 	.byte	0x04, 0x17
        /*002a*/ 	.short	(.L_1600 - .L_1599)
.L_1599:
        /*002c*/ 	.word	0x00000000
        /*0030*/ 	.short	0x0003
        /*0032*/ 	.short	0x04e0
        /*0034*/ 	.byte	0x00, 0xf0, 0x21, 0x00


	//----- nvinfo : EIATTR_KPARAM_INFO
	.align		4
.L_1600:
        /*0038*/ 	.byte	0x04, 0x17
        /*003a*/ 	.short	(.L_1602 - .L_1601)
.L_1601:
        /*003c*/ 	.word	0x00000000
        /*0040*/ 	.short	0x0002
        /*0042*/ 	.short	0x0340
        /*0044*/ 	.byte	0x00, 0xf0, 0x81, 0x06


	//----- nvinfo : EIATTR_KPARAM_INFO
	.align		4
.L_1602:
        /*0048*/ 	.byte	0x04, 0x17
        /*004a*/ 	.short	(.L_1604 - .L_1603)
.L_1603:
        /*004c*/ 	.word	0x00000000
        /*0050*/ 	.short	0x0001
        /*0052*/ 	.short	0x01a0
        /*0054*/ 	.byte	0x00, 0xf0, 0x81, 0x06


	//----- nvinfo : EIATTR_KPARAM_INFO
	.align		4
.L_1604:
        /*0058*/ 	.byte	0x04, 0x17
        /*005a*/ 	.short	(.L_1606 - .L_1605)
.L_1605:
        /*005c*/ 	.word	0x00000000
        /*0060*/ 	.short	0x0000
        /*0062*/ 	.short	0x0000
        /*0064*/ 	.byte	0x00, 0xf0, 0x81, 0x06


	//----- nvinfo : EIATTR_SPARSE_MMA_MASK
	.align		4
.L_1606:
        /*0068*/ 	.byte	0x03, 0x50
        /*006a*/ 	.short	0x0000


	//----- nvinfo : EIATTR_MAXREG_COUNT
	.align		4
        /*006c*/ 	.byte	0x03, 0x1b
        /*006e*/ 	.short	0x0040


	//----- nvinfo : EIATTR_NUM_BARRIERS
	.align		4
        /*0070*/ 	.byte	0x02, 0x4c
        /*0072*/ 	.byte	0x01
	.zero		1


	//----- nvinfo : EIATTR_MERCURY_ISA_VERSION
	.align		4
        /*0074*/ 	.byte	0x03, 0x5f
        /*0076*/ 	.short	0x0101


	//----- nvinfo : EIATTR_EXIT_INSTR_OFFSETS
	.align		4
        /*0078*/ 	.byte	0x04, 0x1c
        /*007a*/ 	.short	(.L_1608 - .L_1607)


	//   ....[0]....
.L_1607:
        /*007c*/ 	.word	0x00000180


	//   ....[1]....
        /*0080*/ 	.word	0x00000fd0


	//----- nvinfo : EIATTR_MAX_THREADS
	.align		4
.L_1608:
        /*0084*/ 	.byte	0x04, 0x05
        /*0086*/ 	.short	(.L_1610 - .L_1609)
.L_1609:
        /*0088*/ 	.word	0x00000100
        /*008c*/ 	.word	0x00000001
        /*0090*/ 	.word	0x00000001


	//----- nvinfo : EIATTR_CRS_STACK_SIZE
	.align		4
.L_1610:
        /*0094*/ 	.byte	0x04, 0x1e
        /*0096*/ 	.short	(.L_1612 - .L_1611)
.L_1611:
        /*0098*/ 	.word	0x00000000


	//----- nvinfo : EIATTR_CBANK_PARAM_SIZE
	.align		4
.L_1612:
        /*009c*/ 	.byte	0x03, 0x19
        /*009e*/ 	.short	0x0508


	//----- nvinfo : EIATTR_PARAM_CBANK
	.align		4
        /*00a0*/ 	.byte	0x04, 0x0a
        /*00a2*/ 	.short	(.L_1614 - .L_1613)
	.align		4
.L_1613:
        /*00a4*/ 	.word	index@(.nv.constant0._ZN2at6native43_GLOBAL__N__7cc8d1ed_10_Dropout_cu_0e96ed3824fused_dropout_kernel_vecIN3c104HalfEfmLi1ELi4EhEEvNS_4cuda6detail10TensorInfoIKT_T1_EENS7_IS8_SA_EENS7_IT4_SA_EESA_T0_NS_15PhiloxCudaStateE)
        /*00a8*/ 	.short	0x0210
        /*00aa*/ 	.short	0x0508


	//----- nvinfo : EIATTR_SW_WAR
	.align		4
.L_1614:
        /*00ac*/ 	.byte	0x04, 0x36
        /*00ae*/ 	.short	(.L_1616 - .L_1615)
.L_1615:
        /*00b0*/ 	.word	0x00000008
.L_1616:


//--------------------- .nv.info._ZN2at6native43_GLOBAL__N__7cc8d1ed_10_Dropout_cu_0e96ed3824fused_dropout_kernel_vecIN3c104HalfEfmLi1ELi8EhEEvNS_4cuda6detail10TensorInfoIKT_T1_EENS7_IS8_SA_EENS7_IT4_SA_EESA_T0_NS_15PhiloxCudaStateE --------------------------
	.section	.nv.info._ZN2at6native43_GLOBAL__N__7cc8d1ed_10_Dropout_cu_0e96ed3824fused_dropout_kernel_vecIN3c104HalfEfmLi1ELi8EhEEvNS_4cuda6detail10TensorInfoIKT_T1_EENS7_IS8_SA_EENS7_IT4_SA_EESA_T0_NS_15PhiloxCudaStateE,"",@"SHT_CUDA_INFO"
	.sectionflags	@""
	.align	4


	//----- nvinfo : EIATTR_CUDA_API_VERSION
	.align		4
        /*0000*/ 	.byte	0x04, 0x37
        /*0002*/ 	.short	(.L_1618 - .L_1617)
.L_1617:
        /*0004*/ 	.word	0x00000082


	//----- nvinfo : EIATTR_KPARAM_INFO
	.align		4
.L_1618:
        /*0008*/ 	.byte	0x04, 0x17
        /*000a*/ 	.short	(.L_1620 - .L_1619)
.L_1619:
        /*000c*/ 	.word	0x00000000
        /*0010*/ 	.short	0x0005
        /*0012*/ 	.short	0x04f0
        /*0014*/ 	.byte	0x00, 0xf0, 0x61, 0x00


	//----- nvinfo : EIATTR_KPARAM_INFO
	.align		4
.L_1620:
        /*0018*/ 	.byte	0x04, 0x17
        /*001a*/ 	.short	(.L_1622 - .L_1621)
.L_1621:
        /*001c*/ 	.word	0x00000000
        /*0020*/ 	.short	0x0004
        /*0022*/ 	.short	0x04e8
        /*0024*/ 	.byte	0x00, 0xf0, 0x11, 0x00


	//----- nvinfo : EIATTR_KPARAM_INFO
	.align		4
.L_1622:
        /*0028*/ 	.byte	0x04, 0x17
        /*002a*/ 	.short	(.L_1624 - .L_1623)
.L_1623:
        /*002c*/ 	.word	0x00000000
        /*0030*/ 	.short	0x0003
        /*0032*/ 	.short	0x04e0
        /*0034*/ 	.byte	0x00, 0xf0, 0x21, 0x00


	//----- nvinfo : EIATTR_KPARAM_INFO
	.align		4
.L_1624:
        /*0038*/ 	.byte	0x04, 0x17
        /*003a*/ 	.short	(.L_1626 - .L_1625)
.L_1625:
        /*003c*/ 	.word	0x00000000
        /*0040*/ 	.short	0x0002
        /*0042*/ 	.short	0x0340
        /*0044*/ 	.byte	0x00, 0xf0, 0x81, 0x06


	//----- nvinfo : EIATTR_KPARAM_INFO
	.align		4
.L_1626:
        /*0048*/ 	.byte	0x04, 0x17
        /*004a*/ 	.short	(.L_1628 - .L_1627)
.L_1627:
        /*004c*/ 	.word	0x00000000
        /*0050*/ 	.short	0x0001
        /*0052*/ 	.short	0x01a0
        /*0054*/ 	.byte	0x00, 0xf0, 0x81, 0x06


	//----- nvinfo : EIATTR_KPARAM_INFO
	.align		4
.L_1628:
        /*0058*/ 	.byte	0x04, 0x17
        /*005a*/ 	.short	(.L_1630 - .L_1629)
.L_1629:
        /*005c*/ 	.word	0x00000000
        /*0060*/ 	.short	0x0000
        /*0062*/ 	.short	0x0000
        /*0064*/ 	.byte	0x00, 0xf0, 0x81, 0x06


	//----- nvinfo : EIATTR_SPARSE_MMA_MASK
	.align		4
.L_1630:
        /*0068*/ 	.byte	0x03, 0x50
        /*006a*/ 	.short	0x0000


	//----- nvinfo : EIATTR_MAXREG_COUNT
	.align		4
        /*006c*/ 	.byte	0x03, 0x1b
        /*006e*/ 	.short	0x0040


	//----- nvinfo : EIATTR_NUM_BARRIERS
	.align		4
        /*0070*/ 	.byte	0x02, 0x4c
        /*0072*/ 	.byte	0x01
	.zero		1


	//----- nvinfo : EIATTR_MERCURY_ISA_VERSION
	.align		4
        /*0074*/ 	.byte	0x03, 0x5f
        /*0076*/ 	.short	0x0101


	//----- nvinfo : EIATTR_EXIT_INSTR_OFFSETS
	.align		4
        /*0078*/ 	.byte	0x04, 0x1c
        /*007a*/ 	.short	(.L_1632 - .L_1631)


	//   ....[0]....
.L_1631:
        /*007c*/ 	.word	0x000001a0


	//   ....[1]....
        /*0080*/ 	.word	0x00002060


	//----- nvinfo : EIATTR_MAX_THREADS
	.align		4
.L_1632:
        /*0084*/ 	.byte	0x04, 0x05
        /*0086*/ 	.short	(.L_1634 - .L_1633)
.L_1633:
        /*0088*/ 	.word	0x00000100
        /*008c*/ 	.word	0x00000001
        /*0090*/ 	.word	0x00000001


	//----- nvinfo : EIATTR_CRS_STACK_SIZE
	.align		4
.L_1634:
        /*0094*/ 	.byte	0x04, 0x1e
        /*0096*/ 	.short	(.L_1636 - .L_1635)
.L_1635:
        /*0098*/ 	.word	0x00000000


	//----- nvinfo : EIATTR_CBANK_PARAM_SIZE
	.align		4
.L_1636:
        /*009c*/ 	.byte	0x03, 0x19
        /*009e*/ 	.short	0x0508


	//----- nvinfo : EIATTR_PARAM_CBANK
	.align		4
        /*00a0*/ 	.byte	0x04, 0x0a
        /*00a2*/ 	.short	(.L_1638 - .L_1637)
	.align		4
.L_1637:
        /*00a4*/ 	.word	index@(.nv.constant0._ZN2at6native43_GLOBAL__N__7cc8d1ed_10_Dropout_cu_0e96ed3824fused_dropout_kernel_vecIN3c104HalfEfmLi1ELi8EhEEvNS_4cuda6detail10TensorInfoIKT_T1_EENS7_IS8_SA_EENS7_IT4_SA_EESA_T0_NS_15PhiloxCudaStateE)
        /*00a8*/ 	.short	0x0210
        /*00aa*/ 	.short	0x0508


	//----- nvinfo : EIATTR_SW_WAR
	.align		4
.L_1638:
        /*00ac*/ 	.byte	0x04, 0x36
        /*00ae*/ 	.short	(.L_1640 - .L_1639)
.L_1639:
        /*00b0*/ 	.word	0x00000008
.L_1640:


//--------------------- .nv.info._ZN2at6native43_GLOBAL__N__7cc8d1ed_10_Dropout_cu_0e96ed3824fused_dropout_kernel_vecIN3c104HalfEfmLi1ELi16EhEEvNS_4cuda6detail10TensorInfoIKT_T1_EENS7_IS8_SA_EENS7_IT4_SA_EESA_T0_NS_15PhiloxCudaStateE --------------------------
	.section	.nv.info._ZN2at6native43_GLOBAL__N__7cc8d1ed_10_Dropout_cu_0e96ed3824fused_dropout_kernel_vecIN3c104HalfEfmLi1ELi16EhEEvNS_4cuda6detail10TensorInfoIKT_T1_EENS7_IS8_SA_EENS7_IT4_SA_EESA_T0_NS_15PhiloxCudaStateE,"",@"SHT_CUDA_INFO"
	.sectionflags	@""
	.align	4


	//----- nvinfo : EIATTR_CUDA_API_VERSION
	.align		4
        /*0000*/ 	.byte	0x04, 0x37
        /*0002*/ 	.short	(.L_1642 - .L_1641)
.L_1641:
        /*0004*/ 	.word	0x00000082


	//----- nvinfo : EIATTR_KPARAM_INFO
	.align		4
.L_1642:
        /*0008*/ 	.byte	0x04, 0x17
        /*000a*/ 	.short	(.L_1644 - .L_1643)
.L_1643:
        /*000c*/ 	.word	0x00000000
        /*0010*/ 	.short	0x0005
        /*0012*/ 	.short	0x04f0
        /*0014*/ 	.byte	0x00, 0xf0, 0x61, 0x00


	//----- nvinfo : EIATTR_KPARAM_INFO
	.align		4
.L_1644:
        /*0018*/ 	.byte	0x04, 0x17
        /*001a*/ 	.short	(.L_1646 - .L_1645)
.L_1645:
        /*001c*/ 	.word	0x00000000
        /*0020*/ 	.short	0x0004
        /*0022*/ 	.short	0x04e8
        /*0024*/ 	.byte	0x00, 0xf0, 0x11, 0x00


	//----- nvinfo : EIATTR_KPARAM_INFO
	.align		4
.L_1646:
        /*0028*/ 	.byte	0x04, 0x17
        /*002a*/ 	.short	(.L_1648 - .L_1647)
.L_1647:
        /*002c*/ 	.word	0x00000000
        /*0030*/ 	.short	0x0003
        /*0032*/ 	.short	0x04e0
        /*0034*/ 	.byte	0x00, 0xf0, 0x21, 0x00


	//----- nvinfo : EIATTR_KPARAM_INFO
	.align		4
.L_1648:
        /*0038*/ 	.byte	0x04, 0x17
        /*003a*/ 	.short	(.L_1650 - .L_1649)
.L_1649:
        /*003c*/ 	.word	0x00000000
        /*0040*/ 	.short	0x0002
        /*0042*/ 	.short	0x0340
        /*0044*/ 	.byte	0x00, 0xf0, 0x81, 0x06


	//----- nvinfo : EIATTR_KPARAM_INFO
	.align		4
.L_1650:
        /*0048*/ 	.byte	0x04, 0x17
        /*004a*/ 	.short	(.L_1652 - .L_1651)
.L_1651:
        /*004c*/ 	.word	0x00000000
        /*0050*/ 	.short	0x0001
        /*0052*/ 	.short	0x01a0
        /*0054*/ 	.byte	0x00, 0xf0, 0x81, 0x06


	//----- nvinfo : EIATTR_KPARAM_INFO
	.align		4
.L_1652:
        /*0058*/ 	.byte	0x04, 0x17
        /*005a*/ 	.short	(.L_1654 - .L_1653)
.L_1653:
        /*005c*/ 	.word	0x00000000
        /*0060*/ 	.short	0x0000
        /*0062*/ 	.short	0x0000
        /*0064*/ 	.byte	0x00, 0xf0, 0x81, 0x06


	//----- nvinfo : EIATTR_SPARSE_MMA_MASK
	.align		4
.L_1654:
        /*0068*/ 	.byte	0x03, 0x50
        /*006a*/ 	.short	0x0000


	//----- nvinfo : EIATTR_MAXREG_COUNT
	.align		4
        /*006c*/ 	.byte	0x03, 0x1b
        /*006e*/ 	.short	0x0040


	//----- nvinfo : EIATTR_NUM_BARRIERS
	.align		4
        /*0070*/ 	.byte	0x02, 0x4c
        /*0072*/ 	.byte	0x01
	.zero		1


	//----- nvinfo : EIATTR_MERCURY_ISA_VERSION
	.align		4
        /*0074*/ 	.byte	0x03, 0x5f
        /*0076*/ 	.short	0x0101


	//----- nvinfo : EIATTR_EXIT_INSTR_OFFSETS
	.align		4
        /*0078*/ 	.byte	0x04, 0x1c
        /*007a*/ 	.short	(.L_1656 - .L_1655)


	//   ....[0]....
.L_1655:
        /*007c*/ 	.word	0x00000560


	//   ....[1]....
        /*0080*/ 	.word	0x000038b0


	//----- nvinfo : EIATTR_MAX_THREADS
	.align		4
.L_1656:
        /*0084*/ 	.byte	0x04, 0x05
        /*0086*/ 	.short	(.L_1658 - .L_1657)
.L_1657:
        /*0088*/ 	.word	0x00000100
        /*008c*/ 	.word	0x00000001
        /*0090*/ 	.word	0x00000001


	//----- nvinfo : EIATTR_CRS_STACK_SIZE
	.align		4
.L_1658:
        /*0094*/ 	.byte	0x04, 0x1e
        /*0096*/ 	.short	(.L_1660 - .L_1659)
.L_1659:
        /*0098*/ 	.word	0x00000000


	//----- nvinfo : EIATTR_CBANK_PARAM_SIZE
	.align		4
.L_1660:
        /*009c*/ 	.byte	0x03, 0x19
        /*009e*/ 	.short	0x0508


	//----- nvinfo : EIATTR_PARAM_CBANK
	.align		4
        /*00a0*/ 	.byte	0x04, 0x0a
        /*00a2*/ 	.short	(.L_1662 - .L_1661)
	.align		4
.L_1661:
        /*00a4*/ 	.word	index@(.nv.constant0._ZN2at6native43_GLOBAL__N__7cc8d1ed_10_Dropout_cu_0e96ed3824fused_dropout_kernel_vecIN3c104HalfEfmLi1ELi16EhEEvNS_4cuda6detail10TensorInfoIKT_T1_EENS7_IS8_SA_EENS7_IT4_SA_EESA_T0_NS_15PhiloxCudaStateE)
        /*00a8*/ 	.short	0x0210
        /*00aa*/ 	.short	0x0508


	//----- nvinfo : EIATTR_SW_WAR
	.align		4
.L_1662:
        /*00ac*/ 	.byte	0x04, 0x36
        /*00ae*/ 	.short	(.L_1664 - .L_1663)
.L_1663:
        /*00b0*/ 	.word	0x00000008
.L_1664:


//--------------------- .nv.info._ZN2at6native43_GLOBAL__N__7cc8d1ed_10_Dropout_cu_0e96ed3820fused_dropout_kernelIffmLin1ELin1EhEEvNS_4cuda6detail10TensorInfoIKT_T1_EENS5_IS6_S8_EENS5_IT4_S8_EES8_T0_NS_15PhiloxCudaStateE --------------------------
	.section	.nv.info._ZN2at6native43_GLOBAL__N__7cc8d1ed_10_Dropout_cu_0e96ed3820fused_dropout_kernelIffmLin1ELin1EhEEvNS_4cuda6detail10TensorInfoIKT_T1_EENS5_IS6_S8_EENS5_IT4_S8_EES8_T0_NS_15PhiloxCudaStateE,"",@"SHT_CUDA_INFO"
	.sectionflags	@""
	.align	4


	//----- nvinfo : EIATTR_CUDA_API_VERSION
	.align		4
        /*0000*/ 	.byte	0x04, 0x37
        /*0002*/ 	.short	(.L_1666 - .L_1665)
.L_1665:
        /*0004*/ 	.word	0x00000082


	//----- nvinfo : EIATTR_KPARAM_INFO
	.align		4
.L_1666:
        /*0008*/ 	.byte	0x04, 0x17
        /*000a*/ 	.short	(.L_1668 - .L_1667)
.L_1667:
        /*000c*/ 	.word	0x00000000
        /*0010*/ 	.short	0x0005
        /*0012*/ 	.short	0x04f0
        /*0014*/ 	.byte	0x00, 0xf0, 0x61, 0x00


	//----- nvinfo : EIATTR_KPARAM_INFO
	.align		4
.L_1668:
        /*0018*/ 	.byte	0x04, 0x17
        /*001a*/ 	.short	(.L_1670 - .L_1669)
.L_1669:
        /*001c*/ 	.word	0x00000000
        /*0020*/ 	.short	0x0004
        /*0022*/ 	.short	0x04e8
        /*0024*/ 	.byte	0x00, 0xf0, 0x11, 0x00


	//----- nvinfo : EIATTR_KPARAM_INFO
	.align		4
.L_1670:
        /*0028*/ 	.byte	0x04, 0x17
        /*002a*/ 	.short	(.L_1672 - .L_1671)
.L_1671:
        /*002c*/ 	.word	0x00000000
        /*0030*/ 	.short	0x0003
        /*0032*/ 	.short	0x04e0
        /*0034*/ 	.byte	0x00, 0xf0, 0x21, 0x00


	//----- nvinfo : EIATTR_KPARAM_INFO
	.align		4
.L_1672:
        /*0038*/ 	.byte	0x04, 0x17
        /*003a*/ 	.short	(.L_1674 - .L_1673)
.L_1673:
        /*003c*/ 	.word	0x00000000
        /*0040*/ 	.short	0x0002
        /*0042*/ 	.short	0x0340
        /*0044*/ 	.byte	0x00, 0xf0, 0x81, 0x06


	//----- nvinfo : EIATTR_KPARAM_INFO
	.align		4
.L_1674:
        /*0048*/ 	.byte	0x04, 0x17
        /*004a*/ 	.short	(.L_1676 - .L_1675)
.L_1675:
        /*004c*/ 	.word	0x00000000
        /*0050*/ 	.short	0x0001
        /*0052*/ 	.short	0x01a0
        /*0054*/ 	.byte	0x00, 0xf0, 0x81, 0x06


	//----- nvinfo : EIATTR_KPARAM_INFO
	.align		4
.L_1676:
        /*0058*/ 	.byte	0x04, 0x17
        /*005a*/ 	.short	(.L_1678 - .L_1677)
.L_1677:
        /*005c*/ 	.word	0x00000000
        /*0060*/ 	.short	0x0000
        /*0062*/ 	.short	0x0000
        /*0064*/ 	.byte	0x00, 0xf0, 0x81, 0x06


	//----- nvinfo : EIATTR_SPARSE_MMA_MASK
	.align		4
.L_1678:
        /*0068*/ 	.byte	0x03, 0x50
        /*006a*/ 	.short	0x0000


	//----- nvinfo : EIATTR_MAXREG_COUNT
	.align		4
        /*006c*/ 	.byte	0x03, 0x1b
        /*006e*/ 	.short	0x0040


	//----- nvinfo : EIATTR_NUM_BARRIERS
	.align		4
        /*0070*/ 	.byte	0x02, 0x4c
        /*0072*/ 	.byte	0x01
	.zero		1


	//----- nvinfo : EIATTR_MERCURY_ISA_VERSION
	.align		4
        /*0074*/ 	.byte	0x03, 0x5f
        /*0076*/ 	.short	0x0101


	//----- nvinfo : EIATTR_EXIT_INSTR_OFFSETS
	.align		4
        /*0078*/ 	.byte	0x04, 0x1c
        /*007a*/ 	.short	(.L_1680 - .L_1679)


	//   ....[0]....
.L_1679:
        /*007c*/ 	.word	0x00000a30


	//   ....[1]....
        /*0080*/ 	.word	0x0000db90


	//----- nvinfo : EIATTR_MAX_THREADS
	.align		4
.L_1680:
        /*0084*/ 	.byte	0x04, 0x05
        /*0086*/ 	.short	(.L_1682 - .L_1681)
.L_1681:
        /*0088*/ 	.word	0x00000100
        /*008c*/ 	.word	0x00000001
        /*0090*/ 	.word	0x00000001


	//----- nvinfo : EIATTR_CRS_STACK_SIZE
	.align		4
.L_1682:
        /*0094*/ 	.byte	0x04, 0x1e
        /*0096*/ 	.short	(.L_1684 - .L_1683)
.L_1683:
        /*0098*/ 	.word	0x00000000


	//----- nvinfo : EIATTR_CBANK_PARAM_SIZE
	.align		4
.L_1684:
        /*009c*/ 	.byte	0x03, 0x19
        /*009e*/ 	.short	0x0508


	//----- nvinfo : EIATTR_PARAM_CBANK
	.align		4
        /*00a0*/ 	.byte	0x04, 0x0a
        /*00a2*/ 	.short	(.L_1686 - .L_1685)
	.align		4
.L_1685:
        /*00a4*/ 	.word	index@(.nv.constant0._ZN2at6native43_GLOBAL__N__7cc8d1ed_10_Dropout_cu_0e96ed3820fused_dropout_kernelIffmLin1ELin1EhEEvNS_4cuda6detail10TensorInfoIKT_T1_EENS5_IS6_S8_EENS5_IT4_S8_EES8_T0_NS_15PhiloxCudaStateE)
        /*00a8*/ 	.short	0x0210
        /*00aa*/ 	.short	0x0508


	//----- nvinfo : EIATTR_SW_WAR
	.align		4
.L_1686:
        /*00ac*/ 	.byte	0x04, 0x36
        /*00ae*/ 	.short	(.L_1688 - .L_1687)
.L_1687:
        /*00b0*/ 	.word	0x00000008
.L_1688:


//--------------------- .nv.info._ZN2at6native43_GLOBAL__N__7cc8d1ed_10_Dropout_cu_0e96ed3820fused_dropout_kernelIffmLin1ELi1EhEEvNS_4cuda6detail10TensorInfoIKT_T1_EENS5_IS6_S8_EENS5_IT4_S8_EES8_T0_NS_15PhiloxCudaStateE --------------------------
	.section	.nv.info._ZN2at6native43_GLOBAL__N__7cc8d1ed_10_Dropout_cu_0e96ed3820fused_dropout_kernelIffmLin1ELi1EhEEvNS_4cuda6detail10TensorInfoIKT_T1_EENS5_IS6_S8_EENS5_IT4_S8_EES8_T0_NS_15PhiloxCudaStateE,"",@"SHT_CUDA_INFO"
	.sectionflags	@""
	.align	4


	//----- nvinfo : EIATTR_CUDA_API_VERSION
	.align		4
        /*0000*/ 	.byte	0x04, 0x37
        /*0002*/ 	.short	(.L_1690 - .L_1689)
.L_1689:
        /*0004*/ 	.word	0x00000082


	//----- nvinfo : EIATTR_KPARAM_INFO
	.align		4
.L_1690:
        /*0008*/ 	.byte	0x04, 0x17
        /*000a*/ 	.short	(.L_1692 - .L_1691)
.L_1691:
        /*000c*/ 	.word	0x00000000
        /*0010*/ 	.short	0x0005
        /*0012*/ 	.short	0x04f0
        /*0014*/ 	.byte	0x00, 0xf0, 0x61, 0x00


	//----- nvinfo : EIATTR_KPARAM_INFO
	.align		4
.L_1692:
        /*0018*/ 	.byte	0x04, 0x17
        /*001a*/ 	.short	(.L_1694 - .L_1693)
.L_1693:
        /*001c*/ 	.word	0x00000000
        /*0020*/ 	.short	0x0004
        /*0022*/ 	.short	0x04e8
        /*0024*/ 	.byte	0x00, 0xf0, 0x11, 0x00


	//----- nvinfo : EIATTR_KPARAM_INFO
	.align		4
.L_1694:
        /*0028*/ 	.byte	0x04, 0x17
        /*002a*/ 	.short	(.L_1696 - .L_1695)
.L_1695:
        /*002c*/ 	.word	0x00000000
        /*0030*/ 	.short	0x0003
        /*0032*/ 	.short	0x04e0
        /*0034*/ 	.byte	0x00, 0xf0, 0x21, 0x00


	//----- nvinfo : EIATTR_KPARAM_INFO
	.align		4
.L_1696:
        /*0038*/ 	.byte	0x04, 0x17
        /*003a*/ 	.short	(.L_1698 - .L_1697)
.L_1697:
        /*003c*/ 	.word	0x00000000
        /*0040*/ 	.short	0x0002
        /*0042*/ 	.short	0x0340
        /*0044*/ 	.byte	0x00, 0xf0, 0x81, 0x06


	//----- nvinfo : EIATTR_KPARAM_INFO
	.align		4
.L_1698:
        /*0048*/ 	.byte	0x04, 0x17
        /*004a*/ 	.short	(.L_1700 - .L_1699)
.L_1699:
        /*004c*/ 	.word	0x00000000
        /*0050*/ 	.short	0x0001
        /*0052*/ 	.short	0x01a0
        /*0054*/ 	.byte	0x00, 0xf0, 0x81, 0x06


	//----- nvinfo : EIATTR_KPARAM_INFO
	.align		4
.L_1700:
        /*0058*/ 	.byte	0x04, 0x17
        /*005a*/ 	.short	(.L_1702 - .L_1701)
.L_1701:
        /*005c*/ 	.word	0x00000000
        /*0060*/ 	.short	0x0000
        /*0062*/ 	.short	0x0000
        /*0064*/ 	.byte	0x00, 0xf0, 0x81, 0x06


	//----- nvinfo : EIATTR_SPARSE_MMA_MASK
	.align		4
.L_1702:
        /*0068*/ 	.byte	0x03, 0x50
        /*006a*/ 	.short	0x0000


	//----- nvinfo : EIATTR_MAXREG_COUNT
	.align		4
        /*006c*/ 	.byte	0x03, 0x1b
        /*006e*/ 	.short	0x0040


	//----- nvinfo : EIATTR_NUM_BARRIERS
	.align		4
        /*0070*/ 	.byte	0x02, 0x4c
        /*0072*/ 	.byte	0x01
	.zero		1


	//----- nvinfo : EIATTR_MERCURY_ISA_VERSION
	.align		4
        /*0074*/ 	.byte	0x03, 0x5f
        /*0076*/ 	.short	0x0101


	//----- nvinfo : EIATTR_EXIT_INSTR_OFFSETS
	.align		4
        /*0078*/ 	.byte	0x04, 0x1c
        /*007a*/ 	.short	(.L_1704 - .L_1703)


	//   ....[0]....
.L_1703:
        /*007c*/ 	.word	0x00000a50


	//   ....[1]....
        /*0080*/ 	.word	0x00007e10


	//----- nvinfo : EIATTR_MAX_THREADS
	.align		4
.L_1704:
        /*0084*/ 	.byte	0x04, 0x05
        /*0086*/ 	.short	(.L_1706 - .L_1705)
.L_1705:
        /*0088*/ 	.word	0x00000100
        /*008c*/ 	.word	0x00000001
        /*0090*/ 	.word	0x00000001


	//----- nvinfo : EIATTR_CRS_STACK_SIZE
	.align		4
.L_1706:
        /*0094*/ 	.byte	0x04, 0x1e
        /*0096*/ 	.short	(.L_1708 - .L_1707)
.L_1707:
        /*0098*/ 	.word	0x00000000


	//----- nvinfo : EIATTR_CBANK_PARAM_SIZE
	.align		4
.L_1708:
        /*009c*/ 	.byte	0x03, 0x19
        /*009e*/ 	.short	0x0508


	//----- nvinfo : EIATTR_PARAM_CBANK
	.align		4
        /*00a0*/ 	.byte	0x04, 0x0a
        /*00a2*/ 	.short	(.L_1710 - .L_1709)
	.align		4
.L_1709:
        /*00a4*/ 	.word	index@(.nv.constant0._ZN2at6native43_GLOBAL__N__7cc8d1ed_10_Dropout_cu_0e96ed3820fused_dropout_kernelIffmLin1ELi1EhEEvNS_4cuda6detail10TensorInfoIKT_T1_EENS5_IS6_S8_EENS5_IT4_S8_EES8_T0_NS_15PhiloxCudaStateE)
        /*00a8*/ 	.short	0x0210
        /*00aa*/ 	.short	0x0508


	//----- nvinfo : EIATTR_SW_WAR
	.align		4
.L_1710:
        /*00ac*/ 	.byte	0x04, 0x36
        /*00ae*/ 	.short	(.L_1712 - .L_1711)
.L_1711:
        /*00b0*/ 	.word	0x00000008
.L_1712:


//--------------------- .nv.info._ZN2at6native43_GLOBAL__N__7cc8d1ed_10_Dropout_cu_0e96ed3820fused_dropout_kernelIffmLi1ELi1EhEEvNS_4cuda6detail10TensorInfoIKT_T1_EENS5_IS6_S8_EENS5_IT4_S8_EES8_T0_NS_15PhiloxCudaStateE --------------------------
	.section	.nv.info._ZN2at6native43_GLOBAL__N__7cc8d1ed_10_Dropout_cu_0e96ed3820fused_dropout_kernelIffmLi1ELi1EhEEvNS_4cuda6detail10TensorInfoIKT_T1_EENS5_IS6_S8_EENS5_IT4_S8_EES8_T0_NS_15PhiloxCudaStateE,"",@"SHT_CUDA_INFO"
	.sectionflags	@""
	.align	4


	//----- nvinfo : EIATTR_CUDA_API_VERSION
	.align		4
        /*0000*/ 	.byte	0x04, 0x37
        /*0002*/ 	.short	(.L_1714 - .L_1713)
.L_1713:
        /*0004*/ 	.word	0x00000082


	//----- nvinfo : EIATTR_KPARAM_INFO
	.align		4
.L_1714:
        /*0008*/ 	.byte	0x04, 0x17
        /*000a*/ 	.short	(.L_1716 - .L_1715)
.L_1715:
        /*000c*/ 	.word	0x00000000
        /*0010*/ 	.short	0x0005
        /*0012*/ 	.short	0x04f0
        /*0014*/ 	.byte	0x00, 0xf0, 0x61, 0x00


	//----- nvinfo : EIATTR_KPARAM_INFO
	.align		4
.L_1716:
        /*0018*/ 	.byte	0x04, 0x17
        /*001a*/ 	.short	(.L_1718 - .L_1717)
.L_1717:
        /*001c*/ 	.word	0x00000000
        /*0020*/ 	.short	0x0004
        /*0022*/ 	.short	0x04e8
        /*0024*/ 	.byte	0x00, 0xf0, 0x11, 0x00


	//----- nvinfo : EIATTR_KPARAM_INFO
	.align		4
.L_1718:
        /*0028*/ 	.byte	0x04, 0x17
        /*002a*/ 	.short	(.L_1720 - .L_1719)
.L_1719:
        /*002c*/ 	.word	0x00000000
        /*0030*/ 	.short	0x0003
        /*0032*/ 	.short	0x04e0
        /*0034*/ 	.byte	0x00, 0xf0, 0x21, 0x00


	//----- nvinfo : EIATTR_KPARAM_INFO
	.align		4
.L_1720:
        /*0038*/ 	.byte	0x04, 0x17
        /*003a*/ 	.short	(.L_1722 - .L_1721)
.L_1721:
        /*003c*/ 	.word	0x00000000
        /*0040*/ 	.short	0x0002
        /*0042*/ 	.short	0x0340
        /*0044*/ 	.byte	0x00, 0xf0, 0x81, 0x06


	//----- nvinfo : EIATTR_KPARAM_INFO
	.align		4
.L_1722:
        /*0048*/ 	.byte	0x04, 0x17
        /*004a*/ 	.short	(.L_1724 - .L_1723)
.L_1723:
        /*004c*/ 	.word	0x00000000
        /*0050*/ 	.short	0x0001
        /*0052*/ 	.short	0x01a0
        /*0054*/ 	.byte	0x00, 0xf0, 0x81, 0x06


	//----- nvinfo : EIATTR_KPARAM_INFO
	.align		4
.L_1724:
        /*0058*/ 	.byte	0x04, 0x17
        /*005a*/ 	.short	(.L_1726 - .L_1725)
.L_1725:
        /*005c*/ 	.word	0x00000000
        /*0060*/ 	.short	0x0000
        /*0062*/ 	.short	0x0000
        /*0064*/ 	.byte	0x00, 0xf0, 0x81, 0x06


	//----- nvinfo : EIATTR_SPARSE_MMA_MASK
	.align		4
.L_1726:
        /*0068*/ 	.byte	0x03, 0x50
        /*006a*/ 	.short	0x0000


	//----- nvinfo : EIATTR_MAXREG_COUNT
	.align		4
        /*006c*/ 	.byte	0x03, 0x1b
        /*006e*/ 	.short	0x0040


	//----- nvinfo : EIATTR_NUM_BARRIERS
	.align		4
        /*0070*/ 	.byte	0x02, 0x4c
        /*0072*/ 	.byte	0x01
	.zero		1


	//----- nvinfo : EIATTR_MERCURY_ISA_VERSION
	.align		4
        /*0074*/ 	.byte	0x03, 0x5f
        /*0076*/ 	.short	0x0101


	//----- nvinfo : EIATTR_EXIT_INSTR_OFFSETS
	.align		4
        /*0078*/ 	.byte	0x04, 0x1c
        /*007a*/ 	.short	(.L_1728 - .L_1727)


	//   ....[0]....
.L_1727:
        /*007c*/ 	.word	0x00000940


	//   ....[1]....
        /*0080*/ 	.word	0x00001820


	//----- nvinfo : EIATTR_MAX_THREADS
	.align		4
.L_1728:
        /*0084*/ 	.byte	0x04, 0x05
        /*0086*/ 	.short	(.L_1730 - .L_1729)
.L_1729:
        /*0088*/ 	.word	0x00000100
        /*008c*/ 	.word	0x00000001
        /*0090*/ 	.word	0x00000001


	//----- nvinfo : EIATTR_CRS_STACK_SIZE
	.align		4
.L_1730:
        /*0094*/ 	.byte	0x04, 0x1e
        /*0096*/ 	.short	(.L_1732 - .L_1731)
.L_1731:
        /*0098*/ 	.word	0x00000000


	//----- nvinfo : EIATTR_CBANK_PARAM_SIZE
	.align		4
.L_1732:
        /*009c*/ 	.byte	0x03, 0x19
        /*009e*/ 	.short	0x0508


	//----- nvinfo : EIATTR_PARAM_CBANK
	.align		4
        /*00a0*/ 	.byte	0x04, 0x0a
        /*00a2*/ 	.short	(.L_1734 - .L_1733)
	.align		4
.L_1733:
        /*00a4*/ 	.word	index@(.nv.constant0._ZN2at6native43_GLOBAL__N__7cc8d1ed_10_Dropout_cu_0e96ed3820fused_dropout_kernelIffmLi1ELi1EhEEvNS_4cuda6detail10TensorInfoIKT_T1_EENS5_IS6_S8_EENS5_IT4_S8_EES8_T0_NS_15PhiloxCudaStateE)
        /*00a8*/ 	.short	0x0210
        /*00aa*/ 	.short	0x0508


	//----- nvinfo : EIATTR_SW_WAR
	.align		4
.L_1734:
        /*00ac*/ 	.byte	0x04, 0x36
        /*00ae*/ 	.short	(.L_1736 - .L_1735)
.L_1735:
        /*00b0*/ 	.word	0x00000008
.L_1736:


//--------------------- .nv.info._ZN2at6native43_GLOBAL__N__7cc8d1ed_10_Dropout_cu_0e96ed3824fused_dropout_kernel_vecIffmLi1ELi2EhEEvNS_4cuda6detail10TensorInfoIKT_T1_EENS5_IS6_S8_EENS5_IT4_S8_EES8_T0_NS_15PhiloxCudaStateE --------------------------
	.section	.nv.info._ZN2at6native43_GLOBAL__N__7cc8d1ed_10_Dropout_cu_0e96ed3824fused_dropout_kernel_vecIffmLi1ELi2EhEEvNS_4cuda6detail10TensorInfoIKT_T1_EENS5_IS6_S8_EENS5_IT4_S8_EES8_T0_NS_15PhiloxCudaStateE,"",@"SHT_CUDA_INFO"
	.sectionflags	@""
	.align	4


	//----- nvinfo : EIATTR_CUDA_API_VERSION
	.align		4
        /*0000*/ 	.byte	0x04, 0x37
        /*0002*/ 	.short	(.L_1738 - .L_1737)
.L_1737:
        /*0004*/ 	.word	0x00000082


	//----- nvinfo : EIATTR_KPARAM_INFO
	.align		4
.L_1738:
        /*0008*/ 	.byte	0x04, 0x17
        /*000a*/ 	.short	(.L_1740 - .L_1739)
.L_1739:
        /*000c*/ 	.word	0x00000000
        /*0010*/ 	.short	0x0005
        /*0012*/ 	.short	0x04f0
        /*0014*/ 	.byte	0x00, 0xf0, 0x61, 0x00


	//----- nvinfo : EIATTR_KPARAM_INFO
	.align		4
.L_1740:
        /*0018*/ 	.byte	0x04, 0x17
        /*001a*/ 	.short	(.L_1742 - .L_1741)
.L_1741:
        /*001c*/ 	.word	0x00000000
        /*0020*/ 	.short	0x0004
        /*0022*/ 	.short	0x04e8
        /*0024*/ 	.byte	0x00, 0xf0, 0x11, 0x00


	//----- nvinfo : EIATTR_KPARAM_INFO
	.align		4
.L_1742:
        /*0028*/ 	.byte	0x04, 0x17
        /*002a*/ 	.short	(.L_1744 - .L_1743)
.L_1743:
        /*002c*/ 	.word	0x00000000
        /*0030*/ 	.short	0x0003
        /*0032*/ 	.short	0x04e0
        /*0034*/ 	.byte	0x00, 0xf0, 0x21, 0x00


	//----- nvinfo : EIATTR_KPARAM_INFO
	.align		4
.L_1744:
        /*0038*/ 	.byte	0x04, 0x17
        /*003a*/ 	.short	(.L_1746 - .L_1745)
.L_1745:
        /*003c*/ 	.word	0x00000000
        /*0040*/ 	.short	0x0002
        /*0042*/ 	.short	0x0340
        /*0044*/ 	.byte	0x00, 0xf0, 0x81, 0x06


	//----- nvinfo : EIATTR_KPARAM_INFO
	.align		4
.L_1746:
        /*0048*/ 	.byte	0x04, 0x17
        /*004a*/ 	.short	(.L_1748 - .L_1747)
.L_1747:
        /*004c*/ 	.word	0x00000000
        /*0050*/ 	.short	0x0001
        /*0052*/ 	.short	0x01a0
        /*0054*/ 	.byte	0x00, 0xf0, 0x81, 0x06


	//----- nvinfo : EIATTR_KPARAM_INFO
	.align		4
.L_1748:
        /*0058*/ 	.byte	0x04, 0x17
        /*005a*/ 	.short	(.L_1750 - .L_1749)
.L_1749:
        /*005c*/ 	.word	0x00000000
        /*0060*/ 	.short	0x0000
        /*0062*/ 	.short	0x0000
        /*0064*/ 	.byte	0x00, 0xf0, 0x81, 0x06


	//----- nvinfo : EIATTR_SPARSE_MMA_MASK
	.align		4
.L_1750:
        /*0068*/ 	.byte	0x03, 0x50
        /*006a*/ 	.short	0x0000


	//----- nvinfo : EIATTR_MAXREG_COUNT
	.align		4
        /*006c*/ 	.byte	0x03, 0x1b
        /*006e*/ 	.short	0x0040


	//----- nvinfo : EIATTR_NUM_BARRIERS
	.align		4
        /*0070*/ 	.byte	0x02, 0x4c
        /*0072*/ 	.byte	0x01
	.zero		1


	//----- nvinfo : EIATTR_MERCURY_ISA_VERSION
	.align		4
        /*0074*/ 	.byte	0x03, 0x5f
        /*0076*/ 	.short	0x0101


	//----- nvinfo : EIATTR_EXIT_INSTR_OFFSETS
	.align		4
        /*0078*/ 	.byte	0x04, 0x1c
        /*007a*/ 	.short	(.L_1752 - .L_1751)


	//   ....[0]....
.L_1751:
        /*007c*/ 	.word	0x00000190


	//   ....[1]....
        /*0080*/ 	.word	0x00000e00


	//----- nvinfo : EIATTR_MAX_THREADS
	.align		4
.L_1752:
        /*0084*/ 	.byte	0x04, 0x05
        /*0086*/ 	.short	(.L_1754 - .L_1753)
.L_1753:
        /*0088*/ 	.word	0x00000100
        /*008c*/ 	.word	0x00000001
        /*0090*/ 	.word	0x00000001


	//----- nvinfo : EIATTR_CRS_STACK_SIZE
	.align		4
.L_1754:
        /*0094*/ 	.byte	0x04, 0x1e
        /*0096*/ 	.short	(.L_1756 - .L_1755)
.L_1755:
        /*0098*/ 	.word	0x00000000


	//----- nvinfo : EIATTR_CBANK_PARAM_SIZE
	.align		4
.L_1756:
        /*009c*/ 	.byte	0x03, 0x19
        /*009e*/ 	.short	0x0508


	//----- nvinfo : EIATTR_PARAM_CBANK
	.align		4
        /*00a0*/ 	.byte	0x04, 0x0a
        /*00a2*/ 	.short	(.L_1758 - .L_1757)
	.align		4
.L_1757:
        /*00a4*/ 	.word	index@(.nv.constant0._ZN2at6native43_GLOBAL__N__7cc8d1ed_10_Dropout_cu_0e96ed3824fused_dropout_kernel_vecIffmLi1ELi2EhEEvNS_4cuda6detail10TensorInfoIKT_T1_EENS5_IS6_S8_EENS5_IT4_S8_EES8_T0_NS_15PhiloxCudaStateE)
        /*00a8*/ 	.short	0x0210
        /*00aa*/ 	.short	0x0508


	//----- nvinfo : EIATTR_SW_WAR
	.align		4
.L_1758:
        /*00ac*/ 	.byte	0x04, 0x36
        /*00ae*/ 	.short	(.L_1760 - .L_1759)
.L_1759:
        /*00b0*/ 	.word	0x00000008
.L_1760:


//--------------------- .nv.info._ZN2at6native43_GLOBAL__N__7cc8d1ed_10_Dropout_cu_0e96ed3824fused_dropout_kernel_vecIffmLi1ELi4EhEEvNS_4cuda6detail10TensorInfoIKT_T1_EENS5_IS6_S8_EENS5_IT4_S8_EES8_T0_NS_15PhiloxCudaStateE --------------------------
	.section	.nv.info._ZN2at6native43_GLOBAL__N__7cc8d1ed_10_Dropout_cu_0e96ed3824fused_dropout_kernel_vecIffmLi1ELi4EhEEvNS_4cuda6detail10TensorInfoIKT_T1_EENS5_IS6_S8_EENS5_IT4_S8_EES8_T0_NS_15PhiloxCudaStateE,"",@"SHT_CUDA_INFO"
	.sectionflags	@""
	.align	4


	//----- nvinfo : EIATTR_CUDA_API_VERSION
	.align		4
        /*0000*/ 	.byte	0x04, 0x37
        /*0002*/ 	.short	(.L_1762 - .L_1761)
.L_1761:
        /*0004*/ 	.word	0x00000082


	//----- nvinfo : EIATTR_KPARAM_INFO
	.align		4
.L_1762:
        /*0008*/ 	.byte	0x04, 0x17
        /*000a*/ 	.short	(.L_1764 - .L_1763)
.L_1763:
        /*000c*/ 	.word	0x00000000
        /*0010*/ 	.short	0x0005
        /*0012*/ 	.short	0x04f0
        /*0014*/ 	.byte	0x00, 0xf0, 0x61, 0x00


	//----- nvinfo : EIATTR_KPARAM_INFO
	.align		4
.L_1764:
        /*0018*/ 	.byte	0x04, 0x17
        /*001a*/ 	.short	(.L_1766 - .L_1765)
.L_1765:
        /*001c*/ 	.word	0x00000000
        /*0020*/ 	.short	0x0004
        /*0022*/ 	.short	0x04e8
        /*0024*/ 	.byte	0x00, 0xf0, 0x11, 0x00


	//----- nvinfo : EIATTR_KPARAM_INFO
	.align		4
.L_1766:
        /*0028*/ 	.byte	0x04, 0x17
        /*002a*/ 	.short	(.L_1768 - .L_1767)
.L_1767:
        /*002c*/ 	.word	0x00000000
        /*0030*/ 	.short	0x0003
        /*0032*/ 	.short	0x04e0
        /*0034*/ 	.byte	0x00, 0xf0, 0x21, 0x00


	//----- nvinfo : EIATTR_KPARAM_INFO
	.align		4
.L_1768:
        /*0038*/ 	.byte	0x04, 0x17
        /*003a*/ 	.short	(.L_1770 - .L_1769)
.L_1769:
        /*003c*/ 	.word	0x00000000
        /*0040*/ 	.short	0x0002
        /*0042*/ 	.short	0x0340
        /*0044*/ 	.byte	0x00, 0xf0, 0x81, 0x06


	//----- nvinfo : EIATTR_KPARAM_INFO
	.align		4
.L_1770:
        /*0048*/ 	.byte	0x04, 0x17
        /*004a*/ 	.short	(.L_1772 - .L_1771)
.L_1771:
        /*004c*/ 	.word	0x00000000
        /*0050*/ 	.short	0x0001
        /*0052*/ 	.short	0x01a0
        /*0054*/ 	.byte	0x00, 0xf0, 0x81, 0x06


	//----- nvinfo : EIATTR_KPARAM_INFO
	.align		4
.L_1772:
        /*0058*/ 	.byte	0x04, 0x17
        /*005a*/ 	.short	(.L_1774 - .L_1773)
.L_1773:
        /*005c*/ 	.word	0x00000000
        /*0060*/ 	.short	0x0000
        /*0062*/ 	.short	0x0000
        /*0064*/ 	.byte	0x00, 0xf0, 0x81, 0x06


	//----- nvinfo : EIATTR_SPARSE_MMA_MASK
	.align		4
.L_1774:
        /*0068*/ 	.byte	0x03, 0x50
        /*006a*/ 	.short	0x0000


	//----- nvinfo : EIATTR_MAXREG_COUNT
	.align		4
        /*006c*/ 	.byte	0x03, 0x1b
        /*006e*/ 	.short	0x0040


	//----- nvinfo : EIATTR_NUM_BARRIERS
	.align		4
        /*0070*/ 	.byte	0x02, 0x4c
        /*0072*/ 	.byte	0x01
	.zero		1


	//----- nvinfo : EIATTR_MERCURY_ISA_VERSION
	.align		4
        /*0074*/ 	.byte	0x03, 0x5f
        /*0076*/ 	.short	0x0101


	//----- nvinfo : EIATTR_EXIT_INSTR_OFFSETS
	.align		4
        /*0078*/ 	.byte	0x04, 0x1c
        /*007a*/ 	.short	(.L_1776 - .L_1775)


	//   ....[0]....
.L_1775:
        /*007c*/ 	.word	0x00000180


	//   ....[1]....
        /*0080*/ 	.word	0x00000fa0


	//----- nvinfo : EIATTR_MAX_THREADS
	.align		4
.L_1776:
        /*0084*/ 	.byte	0x04, 0x05
        /*0086*/ 	.short	(.L_1778 - .L_1777)
.L_1777:
        /*0088*/ 	.word	0x00000100
        /*008c*/ 	.word	0x00000001
        /*0090*/ 	.word	0x00000001


	//----- nvinfo : EIATTR_CRS_STACK_SIZE
	.align		4
.L_1778:
        /*0094*/ 	.byte	0x04, 0x1e
        /*0096*/ 	.short	(.L_1780 - .L_1779)
.L_1779:
        /*0098*/ 	.word	0x00000000


	//----- nvinfo : EIATTR_CBANK_PARAM_SIZE
	.align		4
.L_1780:
        /*009c*/ 	.byte	0x03, 0x19
        /*009e*/ 	.short	0x0508


	//----- nvinfo : EIATTR_PARAM_CBANK
	.align		4
        /*00a0*/ 	.byte	0x04, 0x0a
        /*00a2*/ 	.short	(.L_1782 - .L_1781)
	.align		4
.L_1781:
        /*00a4*/ 	.word	index@(.nv.constant0._ZN2at6native43_GLOBAL__N__7cc8d1ed_10_Dropout_cu_0e96ed3824fused_dropout_kernel_vecIffmLi1ELi4EhEEvNS_4cuda6detail10TensorInfoIKT_T1_EENS5_IS6_S8_EENS5_IT4_S8_EES8_T0_NS_15PhiloxCudaStateE)
        /*00a8*/ 	.short	0x0210
        /*00aa*/ 	.short	0x0508


	//----- nvinfo : EIATTR_SW_WAR
	.align		4
.L_1782:
        /*00ac*/ 	.byte	0x04, 0x36
        /*00ae*/ 	.short	(.L_1784 - .L_1783)
.L_1783:
        /*00b0*/ 	.word	0x00000008
.L_1784:


//--------------------- .nv.info._ZN2at6native43_GLOBAL__N__7cc8d1ed_10_Dropout_cu_0e96ed3824fused_dropout_kernel_vecIffmLi1ELi8EhEEvNS_4cuda6detail10TensorInfoIKT_T1_EENS5_IS6_S8_EENS5_IT4_S8_EES8_T0_NS_15PhiloxCudaStateE --------------------------
	.section	.nv.info._ZN2at6native43_GLOBAL__N__7cc8d1ed_10_Dropout_cu_0e96ed3824fused_dropout_kernel_vecIffmLi1ELi8EhEEvNS_4cuda6detail10TensorInfoIKT_T1_EENS5_IS6_S8_EENS5_IT4_S8_EES8_T0_NS_15PhiloxCudaStateE,"",@"SHT_CUDA_INFO"
	.sectionflags	@""
	.align	4


	//----- nvinfo : EIATTR_CUDA_API_VERSION
	.align		4
        /*0000*/ 	.byte	0x04, 0x37
        /*0002*/ 	.short	(.L_1786 - .L_1785)
.L_1785:
        /*0004*/ 	.word	0x00000082


	//----- nvinfo : EIATTR_KPARAM_INFO
	.align		4
.L_1786:
        /*0008*/ 	.byte	0x04, 0x17
        /*000a*/ 	.short	(.L_1788 - .L_1787)
.L_1787:
        /*000c*/ 	.word	0x00000000
        /*0010*/ 	.short	0x0005
        /*0012*/ 	.short	0x04f0
        /*0014*/ 	.byte	0x00, 0xf0, 0x61, 0x00


	//----- nvinfo : EIATTR_KPARAM_INFO
	.align		4
.L_1788:
        /*0018*/ 	.byte	0x04, 0x17
        /*001a*/ 	.short	(.L_1790 - .L_1789)
.L_1789:
        /*001c*/ 	.word	0x00000000
        /*0020*/ 	.short	0x0004
        /*0022*/ 	.short	0x04e8
        /*0024*/ 	.byte	0x00, 0xf0, 0x11, 0x00


	//----- nvinfo : EIATTR_KPARAM_INFO
	.align		4
.L_1790:
        /*0028*/ 	.byte	0x04, 0x17
        /*002a*/ 	.short	(.L_1792 - .L_1791)
.L_1791:
        /*002c*/ 	.word	0x00000000
        /*0030*/ 	.short	0x0003
        /*0032*/ 	.short	0x04e0
        /*0034*/ 	.byte	0x00, 0xf0, 0x21, 0x00


	//----- nvinfo : EIATTR_KPARAM_INFO
	.align		4
.L_1792:
        /*0038*/ 	.byte	0x04, 0x17
        /*003a*/ 	.short	(.L_1794 - .L_1793)
.L_1793:
        /*003c*/ 	.word	0x00000000
        /*0040*/ 	.short	0x0002
        /*0042*/ 	.short	0x0340
        /*0044*/ 	.byte	0x00, 0xf0, 0x81, 0x06


	//----- nvinfo : EIATTR_KPARAM_INFO
	.align		4
.L_1794:
        /*0048*/ 	.byte	0x04, 0x17
        /*004a*/ 	.short	(.L_1796 - .L_1795)
.L_1795:
        /*004c*/ 	.word	0x00000000
        /*0050*/ 	.short	0x0001
        /*0052*/ 	.short	0x01a0
        /*0054*/ 	.byte	0x00, 0xf0, 0x81, 0x06


	//----- nvinfo : EIATTR_KPARAM_INFO
	.align		4
.L_1796:
        /*0058*/ 	.byte	0x04, 0x17
        /*005a*/ 	.short	(.L_1798 - .L_1797)
.L_1797:
        /*005c*/ 	.word	0x00000000
        /*0060*/ 	.short	0x0000
        /*0062*/ 	.short	0x0000
        /*0064*/ 	.byte	0x00, 0xf0, 0x81, 0x06


	//----- nvinfo : EIATTR_SPARSE_MMA_MASK
	.align		4
.L_1798:
        /*0068*/ 	.byte	0x03, 0x50
        /*006a*/ 	.short	0x0000


	//----- nvinfo : EIATTR_MAXREG_COUNT
	.align		4
        /*006c*/ 	.byte	0x03, 0x1b
        /*006e*/ 	.short	0x0040


	//----- nvinfo : EIATTR_NUM_BARRIERS
	.align		4
        /*0070*/ 	.byte	0x02, 0x4c
        /*0072*/ 	.byte	0x01
	.zero		1


	//----- nvinfo : EIATTR_MERCURY_ISA_VERSION
	.align		4
        /*0074*/ 	.byte	0x03, 0x5f
        /*0076*/ 	.short	0x0101


	//----- nvinfo : EIATTR_EXIT_INSTR_OFFSETS
	.align		4
        /*0078*/ 	.byte	0x04, 0x1c
        /*007a*/ 	.short	(.L_1800 - .L_1799)


	//   ....[0]....
.L_1799:
        /*007c*/ 	.word	0x000001a0


	//   ....[1]....
        /*0080*/ 	.word	0x00001fa0


	//----- nvinfo : EIATTR_MAX_THREADS
	.align		4
.L_1800:
        /*0084*/ 	.byte	0x04, 0x05
        /*0086*/ 	.short	(.L_1802 - .L_1801)
.L_1801:
        /*0088*/ 	.word	0x00000100
        /*008c*/ 	.word	0x00000001
        /*0090*/ 	.word	0x00000001


	//----- nvinfo : EIATTR_CRS_STACK_SIZE
	.align		4
.L_1802:
        /*0094*/ 	.byte	0x04, 0x1e
        /*0096*/ 	.short	(.L_1804 - .L_1803)
.L_1803:
        /*0098*/ 	.word	0x00000000


	//----- nvinfo : EIATTR_CBANK_PARAM_SIZE
	.align		4
.L_1804:
        /*009c*/ 	.byte	0x03, 0x19
        /*009e*/ 	.short	0x0508


	//----- nvinfo : EIATTR_PARAM_CBANK
	.align		4
        /*00a0*/ 	.byte	0x04, 0x0a
        /*00a2*/ 	.short	(.L_1806 - .L_1805)
	.align		4
.L_1805:
        /*00a4*/ 	.word	index@(.nv.constant0._ZN2at6native43_GLOBAL__N__7cc8d1ed_10_Dropout_cu_0e96ed3824fused_dropout_kernel_vecIffmLi1ELi8EhEEvNS_4cuda6detail10TensorInfoIKT_T1_EENS5_IS6_S8_EENS5_IT4_S8_EES8_T0_NS_15PhiloxCudaStateE)
        /*00a8*/ 	.short	0x0210
        /*00aa*/ 	.short	0x0508


	//----- nvinfo : EIATTR_SW_WAR
	.align		4
.L_1806:
        /*00ac*/ 	.byte	0x04, 0x36
        /*00ae*/ 	.short	(.L_1808 - .L_1807)
.L_1807:
        /*00b0*/ 	.word	0x00000008
.L_1808:


//--------------------- .nv.info._ZN2at6native43_GLOBAL__N__7cc8d1ed_10_Dropout_cu_0e96ed3824fused_dropout_kernel_vecIffmLi1ELi16EhEEvNS_4cuda6detail10TensorInfoIKT_T1_EENS5_IS6_S8_EENS5_IT4_S8_EES8_T0_NS_15PhiloxCudaStateE --------------------------
	.section	.nv.info._ZN2at6native43_GLOBAL__N__7cc8d1ed_10_Dropout_cu_0e96ed3824fused_dropout_kernel_vecIffmLi1ELi16EhEEvNS_4cuda6detail10TensorInfoIKT_T1_EENS5_IS6_S8_EENS5_IT4_S8_EES8_T0_NS_15PhiloxCudaStateE,"",@"SHT_CUDA_INFO"
	.sectionflags	@""
	.align	4


	//----- nvinfo : EIATTR_CUDA_API_VERSION
	.align		4
        /*0000*/ 	.byte	0x04, 0x37
        /*0002*/ 	.short	(.L_1810 - .L_1809)
.L_1809:
        /*0004*/ 	.word	0x00000082


	//----- nvinfo : EIATTR_KPARAM_INFO
	.align		4
.L_1810:
        /*0008*/ 	.byte	0x04, 0x17
        /*000a*/ 	.short	(.L_1812 - .L_1811)
.L_1811:
        /*000c*/ 	.word	0x00000000
        /*0010*/ 	.short	0x0005
        /*0012*/ 	.short	0x04f0
        /*0014*/ 	.byte	0x00, 0xf0, 0x61, 0x00


	//----- nvinfo : EIATTR_KPARAM_INFO
	.align		4
.L_1812:
        /*0018*/ 	.byte	0x04, 0x17
        /*001a*/ 	.short	(.L_1814 - .L_1813)
.L_1813:
        /*001c*/ 	.word	0x00000000
        /*0020*/ 	.short	0x0004
        /*0022*/ 	.short	0x04e8
        /*0024*/ 	.byte	0x00, 0xf0, 0x11, 0x00


	//----- nvinfo : EIATTR_KPARAM_INFO
	.align		4
.L_1814:
        /*0028*/ 	.byte	0x04, 0x17
        /*002a*/ 	.short	(.L_1816 - .L_1815)
.L_1815:
        /*002c*/ 	.word	0x00000000
        /*0030*/ 	.short	0x0003
        /*0032*/ 	.short	0x04e0
        /*0034*/ 	.byte	0x00, 0xf0, 0x21, 0x00


	//----- nvinfo : EIATTR_KPARAM_INFO
	.align		4
.L_1816:
        /*0038*/ 	.byte	0x04, 0x17
        /*003a*/ 	.short	(.L_1818 - .L_1817)
.L_1817:
        /*003c*/ 	.word	0x00000000
        /*0040*/ 	.short	0x0002
        /*0042*/ 	.short	0x0340
        /*0044*/ 	.byte	0x00, 0xf0, 0x81, 0x06


	//----- nvinfo : EIATTR_KPARAM_INFO
	.align		4
.L_1818:
        /*0048*/ 	.byte	0x04, 0x17
        /*004a*/ 	.short	(.L_1820 - .L_1819)
.L_1819:
        /*004c*/ 	.word	0x00000000
        /*0050*/ 	.short	0x0001
        /*0052*/ 	.short	0x01a0
        /*0054*/ 	.byte	0x00, 0xf0, 0x81, 0x06


	//----- nvinfo : EIATTR_KPARAM_INFO
	.align		4
.L_1820:
        /*0058*/ 	.byte	0x04, 0x17
        /*005a*/ 	.short	(.L_1822 - .L_1821)
.L_1821:
        /*005c*/ 	.word	0x00000000
        /*0060*/ 	.short	0x0000
        /*0062*/ 	.short	0x0000
        /*0064*/ 	.byte	0x00, 0xf0, 0x81, 0x06


	//----- nvinfo : EIATTR_SPARSE_MMA_MASK
	.align		4
.L_1822:
        /*0068*/ 	.byte	0x03, 0x50
        /*006a*/ 	.short	0x0000


	//----- nvinfo : EIATTR_MAXREG_COUNT
	.align		4
        /*006c*/ 	.byte	0x03, 0x1b
        /*006e*/ 	.short	0x0040


	//----- nvinfo : EIATTR_NUM_BARRIERS
	.align		4
        /*0070*/ 	.byte	0x02, 0x4c
        /*0072*/ 	.byte	0x01
	.zero		1


	//----- nvinfo : EIATTR_MERCURY_ISA_VERSION
	.align		4
        /*0074*/ 	.byte	0x03, 0x5f
        /*0076*/ 	.short	0x0101


	//----- nvinfo : EIATTR_EXIT_INSTR_OFFSETS
	.align		4
        /*0078*/ 	.byte	0x04, 0x1c
        /*007a*/ 	.short	(.L_1824 - .L_1823)


	//   ....[0]....
.L_1823:
        /*007c*/ 	.word	0x00000560


	//   ....[1]....
        /*0080*/ 	.word	0x00003710


	//----- nvinfo : EIATTR_MAX_THREADS
	.align		4
.L_1824:
        /*0084*/ 	.byte	0x04, 0x05
        /*0086*/ 	.short	(.L_1826 - .L_1825)
.L_1825:
        /*0088*/ 	.word	0x00000100
        /*008c*/ 	.word	0x00000001
        /*0090*/ 	.word	0x00000001


	//----- nvinfo : EIATTR_CRS_STACK_SIZE
	.align		4
.L_1826:
        /*0094*/ 	.byte	0x04, 0x1e
        /*0096*/ 	.short	(.L_1828 - .L_1827)
.L_1827:
        /*0098*/ 	.word	0x00000000


	//----- nvinfo : EIATTR_CBANK_PARAM_SIZE
	.align		4
.L_1828:
        /*009c*/ 	.byte	0x03, 0x19
        /*009e*/ 	.short	0x0508


	//----- nvinfo : EIATTR_PARAM_CBANK
	.align		4
        /*00a0*/ 	.byte	0x04, 0x0a
        /*00a2*/ 	.short	(.L_1830 - .L_1829)
	.align		4
.L_1829:
        /*00a4*/ 	.word	index@(.nv.constant0._ZN2at6native43_GLOBAL__N__7cc8d1ed_10_Dropout_cu_0e96ed3824fused_dropout_kernel_vecIffmLi1ELi16EhEEvNS_4cuda6detail10TensorInfoIKT_T1_EENS5_IS6_S8_EENS5_IT4_S8_EES8_T0_NS_15PhiloxCudaStateE)
        /*00a8*/ 	.short	0x0210
        /*00aa*/ 	.short	0x0508


	//----- nvinfo : EIATTR_SW_WAR
	.align		4
.L_1830:
        /*00ac*/ 	.byte	0x04, 0x36
        /*00ae*/ 	.short	(.L_1832 - .L_1831)
.L_1831:
        /*00b0*/ 	.word	0x00000008
.L_1832:


//--------------------- .nv.info._ZN2at6native43_GLOBAL__N__7cc8d1ed_10_Dropout_cu_0e96ed3820fused_dropout_kernelIddmLin1ELin1EhEEvNS_4cuda6detail10TensorInfoIKT_T1_EENS5_IS6_S8_EENS5_IT4_S8_EES8_T0_NS_15PhiloxCudaStateE --------------------------
	.section	.nv.info._ZN2at6native43_GLOBAL__N__7cc8d1ed_10_Dropout_cu_0e96ed3820fused_dropout_kernelIddmLin1ELin1EhEEvNS_4cuda6detail10TensorInfoIKT_T1_EENS5_IS6_S8_EENS5_IT4_S8_EES8_T0_NS_15PhiloxCudaStateE,"",@"SHT_CUDA_INFO"
	.sectionflags	@""
	.align	4


	//----- nvinfo : EIATTR_CUDA_API_VERSION
	.align		4
        /*0000*/ 	.byte	0x04, 0x37
        /*0002*/ 	.short	(.L_1834 - .L_1833)
.L_1833:
        /*0004*/ 	.word	0x00000082


	//----- nvinfo : EIATTR_KPARAM_INFO
	.align		4
.L_1834:
        /*0008*/ 	.byte	0x04, 0x17
        /*000a*/ 	.short	(.L_1836 - .L_1835)
.L_1835:
        /*000c*/ 	.word	0x00000000
        /*0010*/ 	.short	0x0005
        /*0012*/ 	.short	0x04f0
        /*0014*/ 	.byte	0x00, 0xf0, 0x61, 0x00


	//----- nvinfo : EIATTR_KPARAM_INFO
	.align		4
.L_1836:
        /*0018*/ 	.byte	0x04, 0x17
        /*001a*/ 	.short	(.L_1838 - .L_1837)
.L_1837:
        /*001c*/ 	.word	0x00000000
        /*0020*/ 	.short	0x0004
        /*0022*/ 	.short	0x04e8
        /*0024*/ 	.byte	0x00, 0xf0, 0x21, 0x00


	//----- nvinfo : EIATTR_KPARAM_INFO
	.align		4
.L_1838:
        /*0028*/ 	.byte	0x04, 0x17
        /*002a*/ 	.short	(.L_1840 - .L_1839)
.L_1839:
        /*002c*/ 	.word	0x00000000
        /*0030*/ 	.short	0x0003
        /*0032*/ 	.short	0x04e0
        /*0034*/ 	.byte	0x00, 0xf0, 0x21, 0x00


	//----- nvinfo : EIATTR_KPARAM_INFO
	.align		4
.L_1840:
        /*0038*/ 	.byte	0x04, 0x17
        /*003a*/ 	.short	(.L_1842 - .L_1841)
.L_1841:
        /*003c*/ 	.word	0x00000000
        /*0040*/ 	.short	0x0002
        /*0042*/ 	.short	0x0340
        /*0044*/ 	.byte	0x00, 0xf0, 0x81, 0x06


	//----- nvinfo : EIATTR_KPARAM_INFO
	.align		4
.L_1842:
        /*0048*/ 	.byte	0x04, 0x17
        /*004a*/ 	.short	(.L_1844 - .L_1843)
.L_1843:
        /*004c*/ 	.word	0x00000000
        /*0050*/ 	.short	0x0001
        /*0052*/ 	.short	0x01a0
        /*0054*/ 	.byte	0x00, 0xf0, 0x81, 0x06


	//----- nvinfo : EIATTR_KPARAM_INFO
	.align		4
.L_1844:
        /*0058*/ 	.byte	0x04, 0x17
        /*005a*/ 	.short	(.L_1846 - .L_1845)
.L_1845:
        /*005c*/ 	.word	0x00000000
        /*0060*/ 	.short	0x0000
        /*0062*/ 	.short	0x0000
        /*0064*/ 	.byte	0x00, 0xf0, 0x81, 0x06


	//----- nvinfo : EIATTR_SPARSE_MMA_MASK
	.align		4
.L_1846:
        /*0068*/ 	.byte	0x03, 0x50
        /*006a*/ 	.short	0x0000


	//----- nvinfo : EIATTR_MAXREG_COUNT
	.align		4
        /*006c*/ 	.byte	0x03, 0x1b
        /*006e*/ 	.short	0x0040


	//----- nvinfo : EIATTR_NUM_BARRIERS
	.align		4
        /*0070*/ 	.byte	0x02, 0x4c
        /*0072*/ 	.byte	0x01
	.zero		1


	//----- nvinfo : EIATTR_MERCURY_ISA_VERSION
	.align		4
        /*0074*/ 	.byte	0x03, 0x5f
        /*0076*/ 	.short	0x0101


	//----- nvinfo : EIATTR_EXIT_INSTR_OFFSETS
	.align		4
        /*0078*/ 	.byte	0x04, 0x1c
        /*007a*/ 	.short	(.L_1848 - .L_1847)


	//   ....[0]....
.L_1847:
        /*007c*/ 	.word	0x000009f0


	//   ....[1]....
        /*0080*/ 	.word	0x0000df80


	//----- nvinfo : EIATTR_MAX_THREADS
	.align		4
.L_1848:
        /*0084*/ 	.byte	0x04, 0x05
        /*0086*/ 	.short	(.L_1850 - .L_1849)
.L_1849:
        /*0088*/ 	.word	0x00000100
        /*008c*/ 	.word	0x00000001
        /*0090*/ 	.word	0x00000001


	//----- nvinfo : EIATTR_CRS_STACK_SIZE
	.align		4
.L_1850:
        /*0094*/ 	.byte	0x04, 0x1e
        /*0096*/ 	.short	(.L_1852 - .L_1851)
.L_1851:
        /*0098*/ 	.word	0x00000000


	//----- nvinfo : EIATTR_CBANK_PARAM_SIZE
	.align		4
.L_1852:
        /*009c*/ 	.byte	0x03, 0x19
        /*009e*/ 	.short	0x0508


	//----- nvinfo : EIATTR_PARAM_CBANK
	.align		4
        /*00a0*/ 	.byte	0x04, 0x0a
        /*00a2*/ 	.short	(.L_1854 - .L_1853)
	.align		4
.L_1853:
        /*00a4*/ 	.word	index@(.nv.constant0._ZN2at6native43_GLOBAL__N__7cc8d1ed_10_Dropout_cu_0e96ed3820fused_dropout_kernelIddmLin1ELin1EhEEvNS_4cuda6detail10TensorInfoIKT_T1_EENS5_IS6_S8_EENS5_IT4_S8_EES8_T0_NS_15PhiloxCudaStateE)
        /*00a8*/ 	.short	0x0210
        /*00aa*/ 	.short	0x0508


	//----- nvinfo : EIATTR_SW_WAR
	.align		4
.L_1854:
        /*00ac*/ 	.byte	0x04, 0x36
        /*00ae*/ 	.short	(.L_1856 - .L_1855)
.L_1855:
        /*00b0*/ 	.word	0x00000008
.L_1856:


//--------------------- .nv.info._ZN2at6native43_GLOBAL__N__7cc8d1ed_10_Dropout_cu_0e96ed3820fused_dropout_kernelIddmLin1ELi1EhEEvNS_4cuda6detail10TensorInfoIKT_T1_EENS5_IS6_S8_EENS5_IT4_S8_EES8_T0_NS_15PhiloxCudaStateE --------------------------
	.section	.nv.info._ZN2at6native43_GLOBAL__N__7cc8d1ed_10_Dropout_cu_0e96ed3820fused_dropout_kernelIddmLin1ELi1EhEEvNS_4cuda6detail10TensorInfoIKT_T1_EENS5_IS6_S8_EENS5_IT4_S8_EES8_T0_NS_15PhiloxCudaStateE,"",@"SHT_CUDA_INFO"
	.sectionflags	@""
	.align	4


	//----- nvinfo : EIATTR_CUDA_API_VERSION
	.align		4
        /*0000*/ 	.byte	0x04, 0x37
        /*0002*/ 	.short	(.L_1858 - .L_1857)
.L_1857:
        /*0004*/ 	.word	0x00000082


	//----- nvinfo : EIATTR_KPARAM_INFO
	.align		4
.L_1858:
        /*0008*/ 	.byte	0x04, 0x17
        /*000a*/ 	.short	(.L_1860 - .L_1859)
.L_1859:
        /*000c*/ 	.word	0x00000000
        /*0010*/ 	.short	0x0005
        /*0012*/ 	.short	0x04f0
        /*0014*/ 	.byte	0x00, 0xf0, 0x61, 0x00


	//----- nvinfo : EIATTR_KPARAM_INFO
	.align		4
.L_1860:
        /*0018*/ 	.byte	0x04, 0x17
        /*001a*/ 	.short	(.L_1862 - .L_1861)
.L_1861:
        /*001c*/ 	.word	0x00000000
        /*0020*/ 	.short	0x0004
        /*0022*/ 	.short	0x04e8
        /*0024*/ 	.byte	0x00, 0xf0, 0x21, 0x00


	//----- nvinfo : EIATTR_KPARAM_INFO
	.align		4
.L_1862:
        /*0028*/ 	.byte	0x04, 0x17
        /*002a*/ 	.short	(.L_1864 - .L_1863)
.L_1863:
        /*002c*/ 	.word	0x00000000
        /*0030*/ 	.short	0x0003
        /*0032*/ 	.short	0x04e0
        /*0034*/ 	.byte	0x00, 0xf0, 0x21, 0x00


	//----- nvinfo : EIATTR_KPARAM_INFO
	.align		4
.L_1864:
        /*0038*/ 	.byte	0x04, 0x17
        /*003a*/ 	.short	(.L_1866 - .L_1865)
.L_1865:
        /*003c*/ 	.word	0x00000000
        /*0040*/ 	.short	0x0002
        /*0042*/ 	.short	0x0340
        /*0044*/ 	.byte	0x00, 0xf0, 0x81, 0x06


	//----- nvinfo : EIATTR_KPARAM_INFO
	.align		4
.L_1866:
        /*0048*/ 	.byte	0x04, 0x17
        /*004a*/ 	.short	(.L_1868 - .L_1867)
.L_1867:
        /*004c*/ 	.word	0x00000000
        /*0050*/ 	.short	0x0001
        /*0052*/ 	.short	0x01a0
        /*0054*/ 	.byte	0x00, 0xf0, 0x81, 0x06


	//----- nvinfo : EIATTR_KPARAM_INFO
	.align		4
.L_1868:
        /*0058*/ 	.byte	0x04, 0x17
        /*005a*/ 	.short	(.L_1870 - .L_1869)
.L_1869:
        /*005c*/ 	.word	0x00000000
        /*0060*/ 	.short	0x0000
        /*0062*/ 	.short	0x0000
        /*0064*/ 	.byte	0x00, 0xf0, 0x81, 0x06


	//----- nvinfo : EIATTR_SPARSE_MMA_MASK
	.align		4
.L_1870:
        /*0068*/ 	.byte	0x03, 0x50
        /*006a*/ 	.short	0x0000


	//----- nvinfo : EIATTR_MAXREG_COUNT
	.align		4
        /*006c*/ 	.byte	0x03, 0x1b
        /*006e*/ 	.short	0x0040


	//----- nvinfo : EIATTR_NUM_BARRIERS
	.align		4
        /*0070*/ 	.byte	0x02, 0x4c
        /*0072*/ 	.byte	0x01
	.zero		1


	//----- nvinfo : EIATTR_MERCURY_ISA_VERSION
	.align		4
        /*0074*/ 	.byte	0x03, 0x5f
        /*0076*/ 	.short	0x0101


	//----- nvinfo : EIATTR_EXIT_INSTR_OFFSETS
	.align		4
        /*0078*/ 	.byte	0x04, 0x1c
        /*007a*/ 	.short	(.L_1872 - .L_1871)


	//   ....[0]....
.L_1871:
        /*007c*/ 	.word	0x000009d0


	//   ....[1]....
        /*0080*/ 	.word	0x000079c0


	//----- nvinfo : EIATTR_MAX_THREADS
	.align		4
.L_1872:
        /*0084*/ 	.byte	0x04, 0x05
        /*0086*/ 	.short	(.L_1874 - .L_1873)
.L_1873:
        /*0088*/ 	.word	0x00000100
        /*008c*/ 	.word	0x00000001
        /*0090*/ 	.word	0x00000001


	//----- nvinfo : EIATTR_CRS_STACK_SIZE
	.align		4
.L_1874:
        /*0094*/ 	.byte	0x04, 0x1e
        /*0096*/ 	.short	(.L_1876 - .L_1875)
.L_1875:
        /*0098*/ 	.word	0x00000000


	//----- nvinfo : EIATTR_CBANK_PARAM_SIZE
	.align		4
.L_1876:
        /*009c*/ 	.byte	0x03, 0x19
        /*009e*/ 	.short	0x0508


	//----- nvinfo : EIATTR_PARAM_CBANK
	.align		4
        /*00a0*/ 	.byte	0x04, 0x0a
        /*00a2*/ 	.short	(.L_1878 - .L_1877)
	.align		4
.L_1877:
        /*00a4*/ 	.word	index@(.nv.constant0._ZN2at6native43_GLOBAL__N__7cc8d1ed_10_Dropout_cu_0e96ed3820fused_dropout_kernelIddmLin1ELi1EhEEvNS_4cuda6detail10TensorInfoIKT_T1_EENS5_IS6_S8_EENS5_IT4_S8_EES8_T0_NS_15PhiloxCudaStateE)
        /*00a8*/ 	.short	0x0210
        /*00aa*/ 	.short	0x0508


	//----- nvinfo : EIATTR_SW_WAR
	.align		4
.L_1878:
        /*00ac*/ 	.byte	0x04, 0x36
        /*00ae*/ 	.short	(.L_1880 - .L_1879)
.L_1879:
        /*00b0*/ 	.word	0x00000008
.L_1880:


//--------------------- .nv.info._ZN2at6native43_GLOBAL__N__7cc8d1ed_10_Dropout_cu_0e96ed3820fused_dropout_kernelIddmLi1ELi1EhEEvNS_4cuda6detail10TensorInfoIKT_T1_EENS5_IS6_S8_EENS5_IT4_S8_EES8_T0_NS_15PhiloxCudaStateE --------------------------
	.section	.nv.info._ZN2at6native43_GLOBAL__N__7cc8d1ed_10_Dropout_cu_0e96ed3820fused_dropout_kernelIddmLi1ELi1EhEEvNS_4cuda6detail10TensorInfoIKT_T1_EENS5_IS6_S8_EENS5_IT4_S8_EES8_T0_NS_15PhiloxCudaStateE,"",@"SHT_CUDA_INFO"
	.sectionflags	@""
	.align	4


	//----- nvinfo : EIATTR_CUDA_API_VERSION
	.align		4
        /*0000*/ 	.byte	0x04, 0x37
        /*0002*/ 	.short	(.L_1882 - .L_1881)
.L_1881:
        /*0004*/ 	.word	0x00000082


	//----- nvinfo : EIATTR_KPARAM_INFO
	.align		4
.L_1882:
        /*0008*/ 	.byte	0x04, 0x17
        /*000a*/ 	.short	(.L_1884 - .L_1883)
.L_1883:
        /*000c*/ 	.word	0x00000000
        /*0010*/ 	.short	0x0005
        /*0012*/ 	.short	0x04f0
        /*0014*/ 	.byte	0x00, 0xf0, 0x61, 0x00


	//----- nvinfo : EIATTR_KPARAM_INFO
	.align		4
.L_1884:
        /*0018*/ 	.byte	0x04, 0x17
        /*001a*/ 	.short	(.L_1886 - .L_1885)
.L_1885:
        /*001c*/ 	.word	0x00000000
        /*0020*/ 	.short	0x0004
        /*0022*/ 	.short	0x04e8
        /*0024*/ 	.byte	0x00, 0xf0, 0x21, 0x00


	//----- nvinfo : EIATTR_KPARAM_INFO
	.align		4
.L_1886:
        /*0028*/ 	.byte	0x04, 0x17
        /*002a*/ 	.short	(.L_1888 - .L_1887)
.L_1887:
        /*002c*/ 	.word	0x00000000
        /*0030*/ 	.short	0x0003
        /*0032*/ 	.short	0x04e0
        /*0034*/ 	.byte	0x00, 0xf0, 0x21, 0x00


	//----- nvinfo : EIATTR_KPARAM_INFO
	.align		4
.L_1888:
        /*0038*/ 	.byte	0x04, 0x17
        /*003a*/ 	.short	(.L_1890 - .L_1889)
.L_1889:
        /*003c*/ 	.word	0x00000000
        /*0040*/ 	.short	0x0002
        /*0042*/ 	.short	0x0340
        /*0044*/ 	.byte	0x00, 0xf0, 0x81, 0x06


	//----- nvinfo : EIATTR_KPARAM_INFO
	.align		4
.L_1890:
        /*0048*/ 	.byte	0x04, 0x17
        /*004a*/ 	.short	(.L_1892 - .L_1891)
.L_1891:
        /*004c*/ 	.word	0x00000000
        /*0050*/ 	.short	0x0001
        /*0052*/ 	.short	0x01a0
        /*0054*/ 	.byte	0x00, 0xf0, 0x81, 0x06


	//----- nvinfo : EIATTR_KPARAM_INFO
	.align		4
.L_1892:
        /*0058*/ 	.byte	0x04, 0x17
        /*005a*/ 	.short	(.L_1894 - .L_1893)
.L_1893:
        /*005c*/ 	.word	0x00000000
        /*0060*/ 	.short	0x0000
        /*0062*/ 	.short	0x0000
        /*0064*/ 	.byte	0x00, 0xf0, 0x81, 0x06


	//----- nvinfo : EIATTR_SPARSE_MMA_MASK
	.align		4
.L_1894:
        /*0068*/ 	.byte	0x03, 0x50
        /*006a*/ 	.short	0x0000


	//----- nvinfo : EIATTR_MAXREG_COUNT
	.align		4
        /*006c*/ 	.byte	0x03, 0x1b
        /*006e*/ 	.short	0x0040


	//----- nvinfo : EIATTR_NUM_BARRIERS
	.align		4
        /*0070*/ 	.byte	0x02, 0x4c
        /*0072*/ 	.byte	0x01
	.zero		1


	//----- nvinfo : EIATTR_MERCURY_ISA_VERSION
	.align		4
        /*0074*/ 	.byte	0x03, 0x5f
        /*0076*/ 	.short	0x0101


	//----- nvinfo : EIATTR_EXIT_INSTR_OFFSETS
	.align		4
        /*0078*/ 	.byte	0x04, 0x1c
        /*007a*/ 	.short	(.L_1896 - .L_1895)


	//   ....[0]....
.L_1895:
        /*007c*/ 	.word	0x000008e0


	//   ....[1]....
        /*0080*/ 	.word	0x00001900


	//----- nvinfo : EIATTR_MAX_THREADS
	.align		4
.L_1896:
        /*0084*/ 	.byte	0x04, 0x05
        /*0086*/ 	.short	(.L_1898 - .L_1897)
.L_1897:
        /*0088*/ 	.word	0x00000100
        /*008c*/ 	.word	0x00000001
        /*0090*/ 	.word	0x00000001


	//----- nvinfo : EIATTR_CRS_STACK_SIZE
	.align		4
.L_1898:
        /*0094*/ 	.byte	0x04, 0x1e
        /*0096*/ 	.short	(.L_1900 - .L_1899)
.L_1899:
        /*0098*/ 	.word	0x00000000


	//----- nvinfo : EIATTR_CBANK_PARAM_SIZE
	.align		4
.L_1900:
        /*009c*/ 	.byte	0x03, 0x19
        /*009e*/ 	.short	0x0508


	//----- nvinfo : EIATTR_PARAM_CBANK
	.align		4
        /*00a0*/ 	.byte	0x04, 0x0a
        /*00a2*/ 	.short	(.L_1902 - .L_1901)
	.align		4
.L_1901:
        /*00a4*/ 	.word	index@(.nv.constant0._ZN2at6native43_GLOBAL__N__7cc8d1ed_10_Dropout_cu_0e96ed3820fused_dropout_kernelIddmLi1ELi1EhEEvNS_4cuda6detail10TensorInfoIKT_T1_EENS5_IS6_S8_EENS5_IT4_S8_EES8_T0_NS_15PhiloxCudaStateE)
        /*00a8*/ 	.short	0x0210
        /*00aa*/ 	.short	0x0508


	//----- nvinfo : EIATTR_SW_WAR
	.align		4
.L_1902:
        /*00ac*/ 	.byte	0x04, 0x36
        /*00ae*/ 	.short	(.L_1904 - .L_1903)
.L_1903:
        /*00b0*/ 	.word	0x00000008
.L_1904:


//--------------------- .nv.info._ZN2at6native43_GLOBAL__N__7cc8d1ed_10_Dropout_cu_0e96ed3824fused_dropout_kernel_vecIddmLi1ELi2EhEEvNS_4cuda6detail10TensorInfoIKT_T1_EENS5_IS6_S8_EENS5_IT4_S8_EES8_T0_NS_15PhiloxCudaStateE --------------------------
	.section	.nv.info._ZN2at6native43_GLOBAL__N__7cc8d1ed_10_Dropout_cu_0e96ed3824fused_dropout_kernel_vecIddmLi1ELi2EhEEvNS_4cuda6detail10TensorInfoIKT_T1_EENS5_IS6_S8_EENS5_IT4_S8_EES8_T0_NS_15PhiloxCudaStateE,"",@"SHT_CUDA_INFO"
	.sectionflags	@""
	.align	4


	//----- nvinfo : EIATTR_CUDA_API_VERSION
	.align		4
        /*0000*/ 	.byte	0x04, 0x37
        /*0002*/ 	.short	(.L_1906 - .L_1905)
.L_1905:
        /*0004*/ 	.word	0x00000082


	//----- nvinfo : EIATTR_KPARAM_INFO
	.align		4
.L_1906:
        /*0008*/ 	.byte	0x04, 0x17
        /*000a*/ 	.short	(.L_1908 - .L_1907)
.L_1907:
        /*000c*/ 	.word	0x00000000
        /*0010*/ 	.short	0x0005
        /*0012*/ 	.short	0x04f0
        /*0014*/ 	.byte	0x00, 0xf0, 0x61, 0x00


	//----- nvinfo : EIATTR_KPARAM_INFO
	.align		4
.L_1908:
        /*0018*/ 	.byte	0x04, 0x17
        /*001a*/ 	.short	(.L_1910 - .L_1909)
.L_1909:
        /*001c*/ 	.word	0x00000000
        /*0020*/ 	.short	0x0004
        /*0022*/ 	.short	0x04e8
        /*0024*/ 	.byte	0x00, 0xf0, 0x21, 0x00


	//----- nvinfo : EIATTR_KPARAM_INFO
	.align		4
.L_1910:
        /*0028*/ 	.byte	0x04, 0x17
        /*002a*/ 	.short	(.L_1912 - .L_1911)
.L_1911:
        /*002c*/ 	.word	0x00000000
        /*0030*/ 	.short	0x0003
        /*0032*/ 	.short	0x04e0
        /*0034*/ 	.byte	0x00, 0xf0, 0x21, 0x00


	//----- nvinfo : EIATTR_KPARAM_INFO
	.align		4
.L_1912:
        /*0038*/ 	.byte	0x04, 0x17
        /*003a*/ 	.short	(.L_1914 - .L_1913)
.L_1913:
        /*003c*/ 	.word	0x00000000
        /*0040*/ 	.short	0x0002
        /*0042*/ 	.short	0x0340
        /*0044*/ 	.byte	0x00, 0xf0, 0x81, 0x06


	//----- nvinfo : EIATTR_KPARAM_INFO
	.align		4
.L_1914:
        /*0048*/ 	.byte	0x04, 0x17
        /*004a*/ 	.short	(.L_1916 - .L_1915)
.L_1915:
        /*004c*/ 	.word	0x00000000
        /*0050*/ 	.short	0x0001
        /*0052*/ 	.short	0x01a0
        /*0054*/ 	.byte	0x00, 0xf0, 0x81, 0x06


	//----- nvinfo : EIATTR_KPARAM_INFO
	.align		4
.L_1916:
        /*0058*/ 	.byte	0x04, 0x17
        /*005a*/ 	.short	(.L_1918 - .L_1917)
.L_1917:
        /*005c*/ 	.word	0x00000000
        /*0060*/ 	.short	0x0000
        /*0062*/ 	.short	0x0000
        /*0064*/ 	.byte	0x00, 0xf0, 0x81, 0x06


	//----- nvinfo : EIATTR_SPARSE_MMA_MASK
	.align		4
.L_1918:
        /*0068*/ 	.byte	0x03, 0x50
        /*006a*/ 	.short	0x0000


	//----- nvinfo : EIATTR_MAXREG_COUNT
	.align		4
        /*006c*/ 	.byte	0x03, 0x1b
        /*006e*/ 	.short	0x0040


	//----- nvinfo : EIATTR_NUM_BARRIERS
	.align		4
        /*0070*/ 	.byte	0x02, 0x4c
        /*0072*/ 	.byte	0x01
	.zero		1


	//----- nvinfo : EIATTR_MERCURY_ISA_VERSION
	.align		4
        /*0074*/ 	.byte	0x03, 0x5f
        /*0076*/ 	.short	0x0101


	//----- nvinfo : EIATTR_EXIT_INSTR_OFFSETS
	.align		4
        /*0078*/ 	.byte	0x04, 0x1c
        /*007a*/ 	.short	(.L_1920 - .L_1919)


	//   ....[0]....
.L_1919:
        /*007c*/ 	.word	0x00000240


	//   ....[1]....
        /*0080*/ 	.word	0x00000e50


	//----- nvinfo : EIATTR_MAX_THREADS
	.align		4
.L_1920:
        /*0084*/ 	.byte	0x04, 0x05
        /*0086*/ 	.short	(.L_1922 - .L_1921)
.L_1921:
        /*0088*/ 	.word	0x00000100
        /*008c*/ 	.word	0x00000001
        /*0090*/ 	.word	0x00000001


	//----- nvinfo : EIATTR_CRS_STACK_SIZE
	.align		4
.L_1922:
        /*0094*/ 	.byte	0x04, 0x1e
        /*0096*/ 	.short	(.L_1924 - .L_1923)
.L_1923:
        /*0098*/ 	.word	0x00000000


	//----- nvinfo : EIATTR_CBANK_PARAM_SIZE
	.align		4
.L_1924:
        /*009c*/ 	.byte	0x03, 0x19
        /*009e*/ 	.short	0x0508


	//----- nvinfo : EIATTR_PARAM_CBANK
	.align		4
        /*00a0*/ 	.byte	0x04, 0x0a
        /*00a2*/ 	.short	(.L_1926 - .L_1925)
	.align		4
.L_1925:
        /*00a4*/ 	.word	index@(.nv.constant0._ZN2at6native43_GLOBAL__N__7cc8d1ed_10_Dropout_cu_0e96ed3824fused_dropout_kernel_vecIddmLi1ELi2EhEEvNS_4cuda6detail10TensorInfoIKT_T1_EENS5_IS6_S8_EENS5_IT4_S8_EES8_T0_NS_15PhiloxCudaStateE)
        /*00a8*/ 	.short	0x0210
        /*00aa*/ 	.short	0x0508


	//----- nvinfo : EIATTR_SW_WAR
	.align		4
.L_1926:
        /*00ac*/ 	.byte	0x04, 0x36
        /*00ae*/ 	.short	(.L_1928 - .L_1927)
.L_1927:
        /*00b0*/ 	.word	0x00000008
.L_1928:


//--------------------- .nv.info._ZN2at6native43_GLOBAL__N__7cc8d1ed_10_Dropout_cu_0e96ed3824fused_dropout_kernel_vecIddmLi1ELi4EhEEvNS_4cuda6detail10TensorInfoIKT_T1_EENS5_IS6_S8_EENS5_IT4_S8_EES8_T0_NS_15PhiloxCudaStateE --------------------------
	.section	.nv.info._ZN2at6native43_GLOBAL__N__7cc8d1ed_10_Dropout_cu_0e96ed3824fused_dropout_kernel_vecIddmLi1ELi4EhEEvNS_4cuda6detail10TensorInfoIKT_T1_EENS5_IS6_S8_EENS5_IT4_S8_EES8_T0_NS_15PhiloxCudaStateE,"",@"SHT_CUDA_INFO"
	.sectionflags	@""
	.align	4


	//----- nvinfo : EIATTR_CUDA_API_VERSION
	.align		4
        /*0000*/ 	.byte	0x04, 0x37
        /*0002*/ 	.short	(.L_1930 - .L_1929)
.L_1929:
        /*0004*/ 	.word	0x00000082


	//----- nvinfo : EIATTR_KPARAM_INFO
	.align		4
.L_1930:
        /*0008*/ 	.byte	0x04, 0x17
        /*000a*/ 	.short	(.L_1932 - .L_1931)
.L_1931:
        /*000c*/ 	.word	0x00000000
        /*0010*/ 	.short	0x0005
        /*0012*/ 	.short	0x04f0
        /*0014*/ 	.byte	0x00, 0xf0, 0x61, 0x00


	//----- nvinfo : EIATTR_KPARAM_INFO
	.align		4
.L_1932:
        /*0018*/ 	.byte	0x04, 0x17
        /*001a*/ 	.short	(.L_1934 - .L_1933)
.L_1933:
        /*001c*/ 	.word	0x00000000
        /*0020*/ 	.short	0x0004
        /*0022*/ 	.short	0x04e8
        /*0024*/ 	.byte	0x00, 0xf0, 0x21, 0x00


	//----- nvinfo : EIATTR_KPARAM_INFO
	.align		4
.L_1934:
        /*0028*/ 	.byte	0x04, 0x17
        /*002a*/ 	.short	(.L_1936 - .L_1935)
.L_1935:
        /*002c*/ 	.word	0x00000000
        /*0030*/ 	.short	0x0003
        /*0032*/ 	.short	0x04e0
        /*0034*/ 	.byte	0x00, 0xf0, 0x21, 0x00


	//----- nvinfo : EIATTR_KPARAM_INFO
	.align		4
.L_1936:
        /*0038*/ 	.byte	0x04, 0x17
        /*003a*/ 	.short	(.L_1938 - .L_1937)
.L_1937:
        /*003c*/ 	.word	0x00000000
        /*0040*/ 	.short	0x0002
        /*0042*/ 	.short	0x0340
        /*0044*/ 	.byte	0x00, 0xf0, 0x81, 0x06


	//----- nvinfo : EIATTR_KPARAM_INFO
	.align		4
.L_1938:
        /*0048*/ 	.byte	0x04, 0x17
        /*004a*/ 	.short	(.L_1940 - .L_1939)
.L_1939:
        /*004c*/ 	.word	0x00000000
        /*0050*/ 	.short	0x0001
        /*0052*/ 	.short	0x01a0
        /*0054*/ 	.byte	0x00, 0xf0, 0x81, 0x06


	//----- nvinfo : EIATTR_KPARAM_INFO
	.align		4
.L_1940:
        /*0058*/ 	.byte	0x04, 0x17
        /*005a*/ 	.short	(.L_1942 - .L_1941)
.L_1941:
        /*005c*/ 	.word	0x00000000
        /*0060*/ 	.short	0x0000
        /*0062*/ 	.short	0x0000
        /*0064*/ 	.byte	0x00, 0xf0, 0x81, 0x06


	//----- nvinfo : EIATTR_SPARSE_MMA_MASK
	.align		4
.L_1942:
        /*0068*/ 	.byte	0x03, 0x50
        /*006a*/ 	.short	0x0000


	//----- nvinfo : EIATTR_MAXREG_COUNT
	.align		4
        /*006c*/ 	.byte	0x03, 0x1b
        /*006e*/ 	.short	0x0040


	//----- nvinfo : EIATTR_NUM_BARRIERS
	.align		4
        /*0070*/ 	.byte	0x02, 0x4c
        /*0072*/ 	.byte	0x01
	.zero		1


	//----- nvinfo : EIATTR_MERCURY_ISA_VERSION
	.align		4
        /*0074*/ 	.byte	0x03, 0x5f
        /*0076*/ 	.short	0x0101


	//----- nvinfo : EIATTR_EXIT_INSTR_OFFSETS
	.align		4
        /*0078*/ 	.byte	0x04, 0x1c
        /*007a*/ 	.short	(.L_1944 - .L_1943)


	//   ....[0]....
.L_1943:
        /*007c*/ 	.word	0x00000240


	//   ....[1]....
        /*0080*/ 	.word	0x00001070


	//----- nvinfo : EIATTR_MAX_THREADS
	.align		4
.L_1944:
        /*0084*/ 	.byte	0x04, 0x05
        /*0086*/ 	.short	(.L_1946 - .L_1945)
.L_1945:
        /*0088*/ 	.word	0x00000100
        /*008c*/ 	.word	0x00000001
        /*0090*/ 	.word	0x00000001


	//----- nvinfo : EIATTR_CRS_STACK_SIZE
	.align		4
.L_1946:
        /*0094*/ 	.byte	0x04, 0x1e
        /*0096*/ 	.short	(.L_1948 - .L_1947)
.L_1947:
        /*0098*/ 	.word	0x00000000


	//----- nvinfo : EIATTR_CBANK_PARAM_SIZE
	.align		4
.L_1948:
        /*009c*/ 	.byte	0x03, 0x19
        /*009e*/ 	.short	0x0508


	//----- nvinfo : EIATTR_PARAM_CBANK
	.align		4
        /*00a0*/ 	.byte	0x04, 0x0a
        /*00a2*/ 	.short	(.L_1950 - .L_1949)
	.align		4
.L_1949:
        /*00a4*/ 	.word	index@(.nv.constant0._ZN2at6native43_GLOBAL__N__7cc8d1ed_10_Dropout_cu_0e96ed3824fused_dropout_kernel_vecIddmLi1ELi4EhEEvNS_4cuda6detail10TensorInfoIKT_T1_EENS5_IS6_S8_EENS5_IT4_S8_EES8_T0_NS_15PhiloxCudaStateE)
        /*00a8*/ 	.short	0x0210
        /*00aa*/ 	.short	0x0508


	//----- nvinfo : EIATTR_SW_WAR
	.align		4
.L_1950:
        /*00ac*/ 	.byte	0x04, 0x36
        /*00ae*/ 	.short	(.L_1952 - .L_1951)
.L_1951:
        /*00b0*/ 	.word	0x00000008
.L_1952:


//--------------------- .nv.info._ZN2at6native43_GLOBAL__N__7cc8d1ed_10_Dropout_cu_0e96ed3824fused_dropout_kernel_vecIddmLi1ELi8EhEEvNS_4cuda6detail10TensorInfoIKT_T1_EENS5_IS6_S8_EENS5_IT4_S8_EES8_T0_NS_15PhiloxCudaStateE --------------------------
	.section	.nv.info._ZN2at6native43_GLOBAL__N__7cc8d1ed_10_Dropout_cu_0e96ed3824fused_dropout_kernel_vecIddmLi1ELi8EhEEvNS_4cuda6detail10TensorInfoIKT_T1_EENS5_IS6_S8_EENS5_IT4_S8_EES8_T0_NS_15PhiloxCudaStateE,"",@"SHT_CUDA_INFO"
	.sectionflags	@""
	.align	4


	//----- nvinfo : EIATTR_CUDA_API_VERSION
	.align		4
        /*0000*/ 	.byte	0x04, 0x37
        /*0002*/ 	.short	(.L_1954 - .L_1953)
.L_1953:
        /*0004*/ 	.word	0x00000082


	//----- nvinfo : EIATTR_KPARAM_INFO
	.align		4
.L_1954:
        /*0008*/ 	.byte	0x04, 0x17
        /*000a*/ 	.short	(.L_1956 - .L_1955)
.L_1955:
        /*000c*/ 	.word	0x00000000
        /*0010*/ 	.short	0x0005
        /*0012*/ 	.short	0x04f0
        /*0014*/ 	.byte	0x00, 0xf0, 0x61, 0x00


	//----- nvinfo : EIATTR_KPARAM_INFO
	.align		4
.L_1956:
        /*0018*/ 	.byte	0x04, 0x17
        /*001a*/ 	.short	(.L_1958 - .L_1957)
.L_1957:
        /*001c*/ 	.word	0x00000000
        /*0020*/ 	.short	0x0004
        /*0022*/ 	.short	0x04e8
        /*0024*/ 	.byte	0x00, 0xf0, 0x21, 0x00


	//----- nvinfo : EIATTR_KPARAM_INFO
	.align		4
.L_1958:
        /*0028*/ 	.byte	0x04, 0x17
        /*002a*/ 	.short	(.L_1960 - .L_1959)
.L_1959:
        /*002c*/ 	.word	0x00000000
        /*0030*/ 	.short	0x0003
        /*0032*/ 	.short	0x04e0
        /*0034*/ 	.byte	0x00, 0xf0, 0x21, 0x00


	//----- nvinfo : EIATTR_KPARAM_INFO
	.align		4
.L_1960:
        /*0038*/ 	.byte	0x04, 0x17
        /*003a*/ 	.short	(.L_1962 - .L_1961)
.L_1961:
        /*003c*/ 	.word	0x00000000
        /*0040*/ 	.short	0x0002
        /*0042*/ 	.short	0x0340
        /*0044*/ 	.byte	0x00, 0xf0, 0x81, 0x06


	//----- nvinfo : EIATTR_KPARAM_INFO
	.align		4
.L_1962:
        /*0048*/ 	.byte	0x04, 0x17
        /*004a*/ 	.short	(.L_1964 - .L_1963)
.L_1963:
        /*004c*/ 	.word	0x00000000
        /*0050*/ 	.short	0x0001
        /*0052*/ 	.short	0x01a0
        /*0054*/ 	.byte	0x00, 0xf0, 0x81, 0x06


	//----- nvinfo : EIATTR_KPARAM_INFO
	.align		4
.L_1964:
        /*0058*/ 	.byte	0x04, 0x17
        /*005a*/ 	.short	(.L_1966 - .L_1965)
.L_1965:
        /*005c*/ 	.word	0x00000000
        /*0060*/ 	.short	0x0000
        /*0062*/ 	.short	0x0000
        /*0064*/ 	.byte	0x00, 0xf0, 0x81, 0x06


	//----- nvinfo : EIATTR_SPARSE_MMA_MASK
	.align		4
.L_1966:
        /*0068*/ 	.byte	0x03, 0x50
        /*006a*/ 	.short	0x0000


	//----- nvinfo : EIATTR_MAXREG_COUNT
	.align		4
        /*006c*/ 	.byte	0x03, 0x1b
        /*006e*/ 	.short	0x0040


	//----- nvinfo : EIATTR_NUM_BARRIERS
	.align		4
        /*0070*/ 	.byte	0x02, 0x4c
        /*0072*/ 	.byte	0x01
	.zero		1


	//----- nvinfo : EIATTR_MERCURY_ISA_VERSION
	.align		4
        /*0074*/ 	.byte	0x03, 0x5f
        /*0076*/ 	.short	0x0101


	//----- nvinfo : EIATTR_EXIT_INSTR_OFFSETS
	.align		4
        /*0078*/ 	.byte	0x04, 0x1c
        /*007a*/ 	.short	(.L_1968 - .L_1967)


	//   ....[0]....
.L_1967:
        /*007c*/ 	.word	0x00000560


	//   ....[1]....
        /*0080*/ 	.word	0x00002210


	//----- nvinfo : EIATTR_MAX_THREADS
	.align		4
.L_1968:
        /*0084*/ 	.byte	0x04, 0x05
        /*0086*/ 	.short	(.L_1970 - .L_1969)
.L_1969:
        /*0088*/ 	.word	0x00000100
        /*008c*/ 	.word	0x00000001
        /*0090*/ 	.word	0x00000001


	//----- nvinfo : EIATTR_CRS_STACK_SIZE
	.align		4
.L_1970:
        /*0094*/ 	.byte	0x04, 0x1e
        /*0096*/ 	.short	(.L_1972 - .L_1971)
.L_1971:
        /*0098*/ 	.word	0x00000000


	//----- nvinfo : EIATTR_CBANK_PARAM_SIZE
	.align		4
.L_1972:
        /*009c*/ 	.byte	0x03, 0x19
        /*009e*/ 	.short	0x0508


	//----- nvinfo : EIATTR_PARAM_CBANK
	.align		4
        /*00a0*/ 	.byte	0x04, 0x0a
        /*00a2*/ 	.short	(.L_1974 - .L_1973)
	.align		4
.L_1973:
        /*00a4*/ 	.word	index@(.nv.constant0._ZN2at6native43_GLOBAL__N__7cc8d1ed_10_Dropout_cu_0e96ed3824fused_dropout_kernel_vecIddmLi1ELi8EhEEvNS_4cuda6detail10TensorInfoIKT_T1_EENS5_IS6_S8_EENS5_IT4_S8_EES8_T0_NS_15PhiloxCudaStateE)
        /*00a8*/ 	.short	0x0210
        /*00aa*/ 	.short	0x0508


	//----- nvinfo : EIATTR_SW_WAR
	.align		4
.L_1974:
        /*00ac*/ 	.byte	0x04, 0x36
        /*00ae*/ 	.short	(.L_1976 - .L_1975)
.L_1975:
        /*00b0*/ 	.word	0x00000008
.L_1976:


//--------------------- .nv.info._ZN2at6native43_GLOBAL__N__7cc8d1ed_10_Dropout_cu_0e96ed3824fused_dropout_kernel_vecIddmLi1ELi16EhEEvNS_4cuda6detail10TensorInfoIKT_T1_EENS5_IS6_S8_EENS5_IT4_S8_EES8_T0_NS_15PhiloxCudaStateE --------------------------
	.section	.nv.info._ZN2at6native43_GLOBAL__N__7cc8d1ed_10_Dropout_cu_0e96ed3824fused_dropout_kernel_vecIddmLi1ELi16EhEEvNS_4cuda6detail10TensorInfoIKT_T1_EENS5_IS6_S8_EENS5_IT4_S8_EES8_T0_NS_15PhiloxCudaStateE,"",@"SHT_CUDA_INFO"
	.sectionflags	@""
	.align	4


	//----- nvinfo : EIATTR_CUDA_API_VERSION
	.align		4
        /*0000*/ 	.byte	0x04, 0x37
        /*0002*/ 	.short	(.L_1978 - .L_1977)
.L_1977:
        /*0004*/ 	.word	0x00000082


	//----- nvinfo : EIATTR_KPARAM_INFO
	.align		4
.L_1978:
        /*0008*/ 	.byte	0x04, 0x17
        /*000a*/ 	.short	(.L_1980 - .L_1979)
.L_1979:
        /*000c*/ 	.word	0x00000000
        /*0010*/ 	.short	0x0005
        /*0012*/ 	.short	0x04f0
        /*0014*/ 	.byte	0x00, 0xf0, 0x61, 0x00


	//----- nvinfo : EIATTR_KPARAM_INFO
	.align		4
.L_1980:
        /*0018*/ 	.byte	0x04, 0x17
        /*001a*/ 	.short	(.L_1982 - .L_1981)
.L_1981:
        /*001c*/ 	.word	0x00000000
        /*0020*/ 	.short	0x0004
        /*0022*/ 	.short	0x04e8
        /*0024*/ 	.byte	0x00, 0xf0, 0x21, 0x00


	//----- nvinfo : EIATTR_KPARAM_INFO
	.align		4
.L_1982:
        /*0028*/ 	.byte	0x04, 0x17
        /*002a*/ 	.short	(.L_1984 - .L_1983)
.L_1983:
        /*002c*/ 	.word	0x00000000
        /*0030*/ 	.short	0x0003
        /*0032*/ 	.short	0x04e0
        /*0034*/ 	.byte	0x00, 0xf0, 0x21, 0x00


	//----- nvinfo : EIATTR_KPARAM_INFO
	.align		4
.L_1984:
        /*0038*/ 	.byte	0x04, 0x17
        /*003a*/ 	.short	(.L_1986 - .L_1985)
.L_1985:
        /*003c*/ 	.word	0x00000000
        /*0040*/ 	.short	0x0002
        /*0042*/ 	.short	0x0340
        /*0044*/ 	.byte	0x00, 0xf0, 0x81, 0x06


	//----- nvinfo : EIATTR_KPARAM_INFO
	.align		4
.L_1986:
        /*0048*/ 	.byte	0x04, 0x17
        /*004a*/ 	.short	(.L_1988 - .L_1987)
.L_1987:
        /*004c*/ 	.word	0x00000000
        /*0050*/ 	.short	0x0001
        /*0052*/ 	.short	0x01a0
        /*0054*/ 	.byte	0x00, 0xf0, 0x81, 0x06


	//----- nvinfo : EIATTR_KPARAM_INFO
	.align		4
.L_1988:
        /*0058*/ 	.byte	0x04, 0x17
        /*005a*/ 	.short	(.L_1990 - .L_1989)
.L_1989:
        /*005c*/ 	.word	0x00000000
        /*0060*/ 	.short	0x0000
        /*0062*/ 	.short	0x0000
        /*0064*/ 	.byte	0x00, 0xf0, 0x81, 0x06


	//----- nvinfo : EIATTR_SPARSE_MMA_MASK
	.align		4
.L_1990:
        /*0068*/ 	.byte	0x03, 0x50
        /*006a*/ 	.short	0x0000


	//----- nvinfo : EIATTR_MAXREG_COUNT
	.align		4
        /*006c*/ 	.byte	0x03, 0x1b
        /*006e*/ 	.short	0x0040


	//----- nvinfo : EIATTR_NUM_BARRIERS
	.align		4
        /*0070*/ 	.byte	0x02, 0x4c
        /*0072*/ 	.byte	0x01
	.zero		1


	//----- nvinfo : EIATTR_MERCURY_ISA_VERSION
	.align		4
        /*0074*/ 	.byte	0x03, 0x5f
        /*0076*/ 	.short	0x0101


	//----- nvinfo : EIATTR_EXIT_INSTR_OFFSETS
	.align		4
        /*0078*/ 	.byte	0x04, 0x1c
        /*007a*/ 	.short	(.L_1992 - .L_1991)


	//   ....[0]....
.L_1991:
        /*007c*/ 	.word	0x000005e0


	//   ....[1]....
        /*0080*/ 	.word	0x00003f80


	//----- nvinfo : EIATTR_MAX_THREADS
	.align		4
.L_1992:
        /*0084*/ 	.byte	0x04, 0x05
        /*0086*/ 	.short	(.L_1994 - .L_1993)
.L_1993:
        /*0088*/ 	.word	0x00000100
        /*008c*/ 	.word	0x00000001
        /*0090*/ 	.word	0x00000001


	//----- nvinfo : EIATTR_CRS_STACK_SIZE
	.align		4
.L_1994:
        /*0094*/ 	.byte	0x04, 0x1e
        /*0096*/ 	.short	(.L_1996 - .L_1995)
.L_1995:
        /*0098*/ 	.word	0x00000000


	//----- nvinfo : EIATTR_CBANK_PARAM_SIZE
	.align		4
.L_1996:
        /*009c*/ 	.byte	0x03, 0x19
        /*009e*/ 	.short	0x0508


	//----- nvinfo : EIATTR_PARAM_CBANK
	.align		4
        /*00a0*/ 	.byte	0x04, 0x0a
        /*00a2*/ 	.short	(.L_1998 - .L_1997)
	.align		4
.L_1997:
        /*00a4*/ 	.word	index@(.nv.constant0._ZN2at6native43_GLOBAL__N__7cc8d1ed_10_Dropout_cu_0e96ed3824fused_dropout_kernel_vecIddmLi1ELi16EhEEvNS_4cuda6detail10TensorInfoIKT_T1_EENS5_IS6_S8_EENS5_IT4_S8_EES8_T0_NS_15PhiloxCudaStateE)
        /*00a8*/ 	.short	0x0210
        /*00aa*/ 	.short	0x0508


	//----- nvinfo : EIATTR_SW_WAR
	.align		4
.L_1998:
        /*00ac*/ 	.byte	0x04, 0x36
        /*00ae*/ 	.short	(.L_2000 - .L_1999)
.L_1999:
        /*00b0*/ 	.word	0x00000008
.L_2000:


//--------------------- .nv.info._ZN2at6native43_GLOBAL__N__7cc8d1ed_10_Dropout_cu_0e96ed3820fused_dropout_kernelIN3c108BFloat16EfjLin1ELin1EhEEvNS_4cuda6detail10TensorInfoIKT_T1_EENS7_IS8_SA_EENS7_IT4_SA_EESA_T0_NS_15PhiloxCudaStateE --------------------------
	.section	.nv.info._ZN2at6native43_GLOBAL__N__7cc8d1ed_10_Dropout_cu_0e96ed3820fused_dropout_kernelIN3c108BFloat16EfjLin1ELin1EhEEvNS_4cuda6detail10TensorInfoIKT_T1_EENS7_IS8_SA_EENS7_IT4_SA_EESA_T0_NS_15PhiloxCudaStateE,"",@"SHT_CUDA_INFO"
	.sectionflags	@""
	.align	4


	//----- nvinfo : EIATTR_CUDA_API_VERSION
	.align		4
        /*0000*/ 	.byte	0x04, 0x37
        /*0002*/ 	.short	(.L_2002 - .L_2001)
.L_2001:
        /*0004*/ 	.word	0x00000082


	//----- nvinfo : EIATTR_KPARAM_INFO
	.align		4
.L_2002:
        /*0008*/ 	.byte	0x04, 0x17
        /*000a*/ 	.short	(.L_2004 - .L_2003)
.L_2003:
        /*000c*/ 	.word	0x00000000
        /*0010*/ 	.short	0x0005
        /*0012*/ 	.short	0x0290
        /*0014*/ 	.byte	0x00, 0xf0, 0x61, 0x00


	//----- nvinfo : EIATTR_KPARAM_INFO
	.align		4
.L_2004:
        /*0018*/ 	.byte	0x04, 0x17
        /*001a*/ 	.short	(.L_2006 - .L_2005)
.L_2005:
        /*001c*/ 	.word	0x00000000
        /*0020*/ 	.short	0x0004
        /*0022*/ 	.short	0x028c
        /*0024*/ 	.byte	0x00, 0xf0, 0x11, 0x00


	//----- nvinfo : EIATTR_KPARAM_INFO
	.align		4
.L_2006:
        /*0028*/ 	.byte	0x04, 0x17
        /*002a*/ 	.short	(.L_2008 - .L_2007)
.L_2007:
        /*002c*/ 	.word	0x00000000
        /*0030*/ 	.short	0x0003
        /*0032*/ 	.short	0x0288
        /*0034*/ 	.byte	0x00, 0xf0, 0x11, 0x00


	//----- nvinfo : EIATTR_KPARAM_INFO
	.align		4
.L_2008:
        /*0038*/ 	.byte	0x04, 0x17
        /*003a*/ 	.short	(.L_2010 - .L_2009)
.L_2009:
        /*003c*/ 	.word	0x00000000
        /*0040*/ 	.short	0x0002
        /*0042*/ 	.short	0x01b0
        /*0044*/ 	.byte	0x00, 0xf0, 0x61, 0x03


	//----- nvinfo : EIATTR_KPARAM_INFO
	.align		4
.L_2010:
        /*0048*/ 	.byte	0x04, 0x17
        /*004a*/ 	.short	(.L_2012 - .L_2011)
.L_2011:
        /*004c*/ 	.word	0x00000000
        /*0050*/ 	.short	0x0001
        /*0052*/ 	.short	0x00d8
        /*0054*/ 	.byte	0x00, 0xf0, 0x61, 0x03


	//----- nvinfo : EIATTR_KPARAM_INFO
	.align		4
.L_2012:
        /*0058*/ 	.byte	0x04, 0x17
        /*005a*/ 	.short	(.L_2014 - .L_2013)
.L_2013:
        /*005c*/ 	.word	0x00000000
        /*0060*/ 	.short	0x0000
        /*0062*/ 	.short	0x0000
        /*0064*/ 	.byte	0x00, 0xf0, 0x61, 0x03


	//----- nvinfo : EIATTR_SPARSE_MMA_MASK
	.align		4
.L_2014:
        /*0068*/ 	.byte	0x03, 0x50
        /*006a*/ 	.short	0x0000


	//----- nvinfo : EIATTR_MAXREG_COUNT
	.align		4
        /*006c*/ 	.byte	0x03, 0x1b
        /*006e*/ 	.short	0x0040


	//----- nvinfo : EIATTR_NUM_BARRIERS
	.align		4
        /*0070*/ 	.byte	0x02, 0x4c
        /*0072*/ 	.byte	0x01
	.zero		1


	//----- nvinfo : EIATTR_MERCURY_ISA_VERSION
	.align		4
        /*0074*/ 	.byte	0x03, 0x5f
        /*0076*/ 	.short	0x0101


	//----- nvinfo : EIATTR_EXIT_INSTR_OFFSETS
	.align		4
        /*0078*/ 	.byte	0x04, 0x1c
        /*007a*/ 	.short	(.L_2016 - .L_2015)


	//   ....[0]....
.L_2015:
        /*007c*/ 	.word	0x000007e0


	//   ....[1]....
        /*0080*/ 	.word	0x00007750


	//----- nvinfo : EIATTR_MAX_THREADS
	.align		4
.L_2016:
        /*0084*/ 	.byte	0x04, 0x05
        /*0086*/ 	.short	(.L_2018 - .L_2017)
.L_2017:
        /*0088*/ 	.word	0x00000100
        /*008c*/ 	.word	0x00000001
        /*0090*/ 	.word	0x00000001


	//----- nvinfo : EIATTR_CRS_STACK_SIZE
	.align		4
.L_2018:
        /*0094*/ 	.byte	0x04, 0x1e
        /*0096*/ 	.short	(.L_2020 - .L_2019)
.L_2019:
        /*0098*/ 	.word	0x00000000


	//----- nvinfo : EIATTR_CBANK_PARAM_SIZE
	.align		4
.L_2020:
        /*009c*/ 	.byte	0x03, 0x19
        /*009e*/ 	.short	0x02a8


	//----- nvinfo : EIATTR_PARAM_CBANK
	.align		4
        /*00a0*/ 	.byte	0x04, 0x0a
        /*00a2*/ 	.short	(.L_2022 - .L_2021)
	.align		4
.L_2021:
        /*00a4*/ 	.word	index@(.nv.constant0._ZN2at6native43_GLOBAL__N__7cc8d1ed_10_Dropout_cu_0e96ed3820fused_dropout_kernelIN3c108BFloat16EfjLin1ELin1EhEEvNS_4cuda6detail10TensorInfoIKT_T1_EENS7_IS8_SA_EENS7_IT4_SA_EESA_T0_NS_15PhiloxCudaStateE)
        /*00a8*/ 	.short	0x0210
        /*00aa*/ 	.short	0x02a8


	//----- nvinfo : EIATTR_SW_WAR
	.align		4
.L_2022:
        /*00ac*/ 	.byte	0x04, 0x36
        /*00ae*/ 	.short	(.L_2024 - .L_2023)
.L_2023:
        /*00b0*/ 	.word	0x00000008
.L_2024:


//--------------------- .nv.info._ZN2at6native43_GLOBAL__N__7cc8d1ed_10_Dropout_cu_0e96ed3820fused_dropout_kernelIN3c108BFloat16EfjLin1ELi1EhEEvNS_4cuda6detail10TensorInfoIKT_T1_EENS7_IS8_SA_EENS7_IT4_SA_EESA_T0_NS_15PhiloxCudaStateE --------------------------
	.section	.nv.info._ZN2at6native43_GLOBAL__N__7cc8d1ed_10_Dropout_cu_0e96ed3820fused_dropout_kernelIN3c108BFloat16EfjLin1ELi1EhEEvNS_4cuda6detail10TensorInfoIKT_T1_EENS7_IS8_SA_EENS7_IT4_SA_EESA_T0_NS_15PhiloxCudaStateE,"",@"SHT_CUDA_INFO"
	.sectionflags	@""
	.align	4


	//----- nvinfo : EIATTR_CUDA_API_VERSION
	.align		4
        /*0000*/ 	.byte	0x04, 0x37
        /*0002*/ 	.short	(.L_2026 - .L_2025)
.L_2025:
        /*0004*/ 	.word	0x00000082


	//----- nvinfo : EIATTR_KPARAM_INFO
	.align		4
.L_2026:
        /*0008*/ 	.byte	0x04, 0x17
        /*000a*/ 	.short	(.L_2028 - .L_2027)
.L_2027:
        /*000c*/ 	.word	0x00000000
        /*0010*/ 	.short	0x0005
        /*0012*/ 	.short	0x0290
        /*0014*/ 	.byte	0x00, 0xf0, 0x61, 0x00


	//----- nvinfo : EIATTR_KPARAM_INFO
	.align		4
.L_2028:
        /*0018*/ 	.byte	0x04, 0x17
        /*001a*/ 	.short	(.L_2030 - .L_2029)
.L_2029:
        /*001c*/ 	.word	0x00000000
        /*0020*/ 	.short	0x0004
        /*0022*/ 	.short	0x028c
        /*0024*/ 	.byte	0x00, 0xf0, 0x11, 0x00


	//----- nvinfo : EIATTR_KPARAM_INFO
	.align		4
.L_2030:
        /*0028*/ 	.byte	0x04, 0x17
        /*002a*/ 	.short	(.L_2032 - .L_2031)
.L_2031:
        /*002c*/ 	.word	0x00000000
        /*0030*/ 	.short	0x0003
        /*0032*/ 	.short	0x0288
        /*0034*/ 	.byte	0x00, 0xf0, 0x11, 0x00


	//----- nvinfo : EIATTR_KPARAM_INFO
	.align		4
.L_2032:
        /*0038*/ 	.byte	0x04, 0x17
        /*003a*/ 	.short	(.L_2034 - .L_2033)
.L_2033:
        /*003c*/ 	.word	0x00000000
        /*0040*/ 	.short	0x0002
        /*0042*/ 	.short	0x01b0
        /*0044*/ 	.byte	0x00, 0xf0, 0x61, 0x03


	//----- nvinfo : EIATTR_KPARAM_INFO
	.align		4
.L_2034:
        /*0048*/ 	.byte	0x04, 0x17
        /*004a*/ 	.short	(.L_2036 - .L_2035)
.L_2035:
        /*004c*/ 	.word	0x00000000
        /*0050*/ 	.short	0x0001
        /*0052*/ 	.short	0x00d8
        /*0054*/ 	.byte	0x00, 0xf0, 0x61, 0x03


	//----- nvinfo : EIATTR_KPARAM_INFO
	.align		4
.L_2036:
        /*0058*/ 	.byte	0x04, 0x17
        /*005a*/ 	.short	(.L_2038 - .L_2037)
.L_2037:
        /*005c*/ 	.word	0x00000000
        /*0060*/ 	.short	0x0000
        /*0062*/ 	.short	0x0000
        /*0064*/ 	.byte	0x00, 0xf0, 0x61, 0x03


	//----- nvinfo : EIATTR_SPARSE_MMA_MASK
	.align		4
.L_2038:
        /*0068*/ 	.byte	0x03, 0x50
        /*006a*/ 	.short	0x0000


	//----- nvinfo : EIATTR_MAXREG_COUNT
	.align		4
        /*006c*/ 	.byte	0x03, 0x1b
        /*006e*/ 	.short	0x0040


	//----- nvinfo : EIATTR_NUM_BARRIERS
	.align		4
        /*0070*/ 	.byte	0x02, 0x4c
        /*0072*/ 	.byte	0x01
	.zero		1


	//----- nvinfo : EIATTR_MERCURY_ISA_VERSION
	.align		4
        /*0074*/ 	.byte	0x03, 0x5f
        /*0076*/ 	.short	0x0101


	//----- nvinfo : EIATTR_EXIT_INSTR_OFFSETS
	.align		4
        /*0078*/ 	.byte	0x04, 0x1c
        /*007a*/ 	.short	(.L_2040 - .L_2039)


	//   ....[0]....
.L_2039:
        /*007c*/ 	.word	0x000007e0


	//   ....[1]....
        /*0080*/ 	.word	0x00004640


	//----- nvinfo : EIATTR_MAX_THREADS
	.align		4
.L_2040:
        /*0084*/ 	.byte	0x04, 0x05
        /*0086*/ 	.short	(.L_2042 - .L_2041)
.L_2041:
        /*0088*/ 	.word	0x00000100
        /*008c*/ 	.word	0x00000001
        /*0090*/ 	.word	0x00000001


	//----- nvinfo : EIATTR_CRS_STACK_SIZE
	.align		4
.L_2042:
        /*0094*/ 	.byte	0x04, 0x1e
        /*0096*/ 	.short	(.L_2044 - .L_2043)
.L_2043:
        /*0098*/ 	.word	0x00000000


	//----- nvinfo : EIATTR_CBANK_PARAM_SIZE
	.align		4
.L_2044:
        /*009c*/ 	.byte	0x03, 0x19
        /*009e*/ 	.short	0x02a8


	//----- nvinfo : EIATTR_PARAM_CBANK
	.align		4
        /*00a0*/ 	.byte	0x04, 0x0a
        /*00a2*/ 	.short	(.L_2046 - .L_2045)
	.align		4
.L_2045:
        /*00a4*/ 	.word	index@(.nv.constant0._ZN2at6native43_GLOBAL__N__7cc8d1ed_10_Dropout_cu_0e96ed3820fused_dropout_kernelIN3c108BFloat16EfjLin1ELi1EhEEvNS_4cuda6detail10TensorInfoIKT_T1_EENS7_IS8_SA_EENS7_IT4_SA_EESA_T0_NS_15PhiloxCudaStateE)
        /*00a8*/ 	.short	0x0210
        /*00aa*/ 	.short	0x02a8


	//----- nvinfo : EIATTR_SW_WAR
	.align		4
.L_2046:
        /*00ac*/ 	.byte	0x04, 0x36
        /*00ae*/ 	.short	(.L_2048 - .L_2047)
.L_2047:
        /*00b0*/ 	.word	0x00000008
.L_2048:


//--------------------- .nv.info._ZN2at6native43_GLOBAL__N__7cc8d1ed_10_Dropout_cu_0e96ed3820fused_dropout_kernelIN3c108BFloat16EfjLi1ELi1EhEEvNS_4cuda6detail10TensorInfoIKT_T1_EENS7_IS8_SA_EENS7_IT4_SA_EESA_T0_NS_15PhiloxCudaStateE --------------------------
	.section	.nv.info._ZN2at6native43_GLOBAL__N__7cc8d1ed_10_Dropout_cu_0e96ed3820fused_dropout_kernelIN3c108BFloat16EfjLi1ELi1EhEEvNS_4cuda6detail10TensorInfoIKT_T1_EENS7_IS8_SA_EENS7_IT4_SA_EESA_T0_NS_15PhiloxCudaStateE,"",@"SHT_CUDA_INFO"
	.sectionflags	@""
	.align	4


	//----- nvinfo : EIATTR_CUDA_API_VERSION
	.align		4
        /*0000*/ 	.byte	0x04, 0x37
        /*0002*/ 	.short	(.L_2050 - .L_2049)
.L_2049:
        /*0004*/ 	.word	0x00000082


	//----- nvinfo : EIATTR_KPARAM_INFO
	.align		4
.L_2050:
        /*0008*/ 	.byte	0x04, 0x17
        /*000a*/ 	.short	(.L_2052 - .L_2051)
.L_2051:
        /*000c*/ 	.word	0x00000000
        /*0010*/ 	.short	0x0005
        /*0012*/ 	.short	0x0290
        /*0014*/ 	.byte	0x00, 0xf0, 0x61, 0x00


	//----- nvinfo : EIATTR_KPARAM_INFO
	.align		4
.L_2052:
        /*0018*/ 	.byte	0x04, 0x17
        /*001a*/ 	.short	(.L_2054 - .L_2053)
.L_2053:
        /*001c*/ 	.word	0x00000000
        /*0020*/ 	.short	0x0004
        /*0022*/ 	.short	0x028c
        /*0024*/ 	.byte	0x00, 0xf0, 0x11, 0x00


	//----- nvinfo : EIATTR_KPARAM_INFO
	.align		4
.L_2054:
        /*0028*/ 	.byte	0x04, 0x17
        /*002a*/ 	.short	(.L_2056 - .L_2055)
.L_2055:
        /*002c*/ 	.word	0x00000000
        /*0030*/ 	.short	0x0003
        /*0032*/ 	.short	0x0288
        /*0034*/ 	.byte	0x00, 0xf0, 0x11, 0x00


	//----- nvinfo : EIATTR_KPARAM_INFO
	.align		4
.L_2056:
        /*0038*/ 	.byte	0x04, 0x17
        /*003a*/ 	.short	(.L_2058 - .L_2057)
.L_2057:
        /*003c*/ 	.word	0x00000000
        /*0040*/ 	.short	0x0002
        /*0042*/ 	.short	0x01b0
        /*0044*/ 	.byte	0x00, 0xf0, 0x61, 0x03


	//----- nvinfo : EIATTR_KPARAM_INFO
	.align		4
.L_2058:
        /*0048*/ 	.byte	0x04, 0x17
        /*004a*/ 	.short	(.L_2060 - .L_2059)
.L_2059:
        /*004c*/ 	.word	0x00000000
        /*0050*/ 	.short	0x0001
        /*0052*/ 	.short	0x00d8
        /*0054*/ 	.byte	0x00, 0xf0, 0x61, 0x03


	//----- nvinfo : EIATTR_KPARAM_INFO
	.align		4
.L_2060:
        /*0058*/ 	.byte	0x04, 0x17
        /*005a*/ 	.short	(.L_2062 - .L_2061)
.L_2061:
        /*005c*/ 	.word	0x00000000
        /*0060*/ 	.short	0x0000
        /*0062*/ 	.short	0x0000
        /*0064*/ 	.byte	0x00, 0xf0, 0x61, 0x03


	//----- nvinfo : EIATTR_SPARSE_MMA_MASK
	.align		4
.L_2062:
        /*0068*/ 	.byte	0x03, 0x50
        /*006a*/ 	.short	0x0000


	//----- nvinfo : EIATTR_MAXREG_COUNT
	.align		4
        /*006c*/ 	.byte	0x03, 0x1b
        /*006e*/ 	.short	0x0040


	//----- nvinfo : EIATTR_NUM_BARRIERS
	.align		4
        /*0070*/ 	.byte	0x02, 0x4c
        /*0072*/ 	.byte	0x01
	.zero		1


	//----- nvinfo : EIATTR_MERCURY_ISA_VERSION
	.align		4
        /*0074*/ 	.byte	0x03, 0x5f
        /*0076*/ 	.short	0x0101


	//----- nvinfo : EIATTR_EXIT_INSTR_OFFSETS
	.align		4
        /*0078*/ 	.byte	0x04, 0x1c
        /*007a*/ 	.short	(.L_2064 - .L_2063)


	//   ....[0]....
.L_2063:
        /*007c*/ 	.word	0x000007e0


	//   ....[1]....
        /*0080*/ 	.word	0x00001460


	//----- nvinfo : EIATTR_MAX_THREADS
	.align		4
.L_2064:
        /*0084*/ 	.byte	0x04, 0x05
        /*0086*/ 	.short	(.L_2066 - .L_2065)
.L_2065:
        /*0088*/ 	.word	0x00000100
        /*008c*/ 	.word	0x00000001
        /*0090*/ 	.word	0x00000001


	//----- nvinfo : EIATTR_CRS_STACK_SIZE
	.align		4
.L_2066:
        /*0094*/ 	.byte	0x04, 0x1e
        /*0096*/ 	.short	(.L_2068 - .L_2067)
.L_2067:
        /*0098*/ 	.word	0x00000000


	//----- nvinfo : EIATTR_CBANK_PARAM_SIZE
	.align		4
.L_2068:
        /*009c*/ 	.byte	0x03, 0x19
        /*009e*/ 	.short	0x02a8


	//----- nvinfo : EIATTR_PARAM_CBANK
	.align		4
        /*00a0*/ 	.byte	0x04, 0x0a
        /*00a2*/ 	.short	(.L_2070 - .L_2069)
	.align		4
.L_2069:
        /*00a4*/ 	.word	index@(.nv.constant0._ZN2at6native43_GLOBAL__N__7cc8d1ed_10_Dropout_cu_0e96ed3820fused_dropout_kernelIN3c108BFloat16EfjLi1ELi1EhEEvNS_4cuda6detail10TensorInfoIKT_T1_EENS7_IS8_SA_EENS7_IT4_SA_EESA_T0_NS_15PhiloxCudaStateE)
        /*00a8*/ 	.short	0x0210
        /*00aa*/ 	.short	0x02a8


	//----- nvinfo : EIATTR_SW_WAR
	.align		4
.L_2070:
        /*00ac*/ 	.byte	0x04, 0x36
        /*00ae*/ 	.short	(.L_2072 - .L_2071)
.L_2071:
        /*00b0*/ 	.word	0x00000008
.L_2072:


//--------------------- .nv.info._ZN2at6native43_GLOBAL__N__7cc8d1ed_10_Dropout_cu_0e96ed3824fused_dropout_kernel_vecIN3c108BFloat16EfjLi1ELi2EhEEvNS_4cuda6detail10TensorInfoIKT_T1_EENS7_IS8_SA_EENS7_IT4_SA_EESA_T0_NS_15PhiloxCudaStateE --------------------------
	.section	.nv.info._ZN2at6native43_GLOBAL__N__7cc8d1ed_10_Dropout_cu_0e96ed3824fused_dropout_kernel_vecIN3c108BFloat16EfjLi1ELi2EhEEvNS_4cuda6detail10TensorInfoIKT_T1_EENS7_IS8_SA_EENS7_IT4_SA_EESA_T0_NS_15PhiloxCudaStateE,"",@"SHT_CUDA_INFO"
	.sectionflags	@""
	.align	4


	//----- nvinfo : EIATTR_CUDA_API_VERSION
	.align		4
        /*0000*/ 	.byte	0x04, 0x37
        /*0002*/ 	.short	(.L_2074 - .L_2073)
.L_2073:
        /*0004*/ 	.word	0x00000082


	//----- nvinfo : EIATTR_KPARAM_INFO
	.align		4
.L_2074:
        /*0008*/ 	.byte	0x04, 0x17
        /*000a*/ 	.short	(.L_2076 - .L_2075)
.L_2075:
        /*000c*/ 	.word	0x00000000
        /*0010*/ 	.short	0x0005
        /*0012*/ 	.short	0x0290
        /*0014*/ 	.byte	0x00, 0xf0, 0x61, 0x00


	//----- nvinfo : EIATTR_KPARAM_INFO
	.align		4
.L_2076:
        /*0018*/ 	.byte	0x04, 0x17
        /*001a*/ 	.short	(.L_2078 - .L_2077)
.L_2077:
        /*001c*/ 	.word	0x00000000
        /*0020*/ 	.short	0x0004
        /*0022*/ 	.short	0x028c
        /*0024*/ 	.byte	0x00, 0xf0, 0x11, 0x00


	//----- nvinfo : EIATTR_KPARAM_INFO
	.align		4
.L_2078:
        /*0028*/ 	.byte	0x04, 0x17
        /*002a*/ 	.short	(.L_2080 - .L_2079)
.L_2079:
        /*002c*/ 	.word	0x00000000
        /*0030*/ 	.short	0x0003
        /*0032*/ 	.short	0x0288
        /*0034*/ 	.byte	0x00, 0xf0, 0x11, 0x00


	//----- nvinfo : EIATTR_KPARAM_INFO
	.align		4
.L_2080:
        /*0038*/ 	.byte	0x04, 0x17
        /*003a*/ 	.short	(.L_2082 - .L_2081)
.L_2081:
        /*003c*/ 	.word	0x00000000
        /*0040*/ 	.short	0x0002
        /*0042*/ 	.short	0x01b0
        /*0044*/ 	.byte	0x00, 0xf0, 0x61, 0x03


	//----- nvinfo : EIATTR_KPARAM_INFO
	.align		4
.L_2082:
        /*0048*/ 	.byte	0x04, 0x17
        /*004a*/ 	.short	(.L_2084 - .L_2083)
.L_2083:
        /*004c*/ 	.word	0x00000000
        /*0050*/ 	.short	0x0001
        /*0052*/ 	.short	0x00d8
        /*0054*/ 	.byte	0x00, 0xf0, 0x61, 0x03


	//----- nvinfo : EIATTR_KPARAM_INFO
	.align		4
.L_2084:
        /*0058*/ 	.byte	0x04, 0x17
        /*005a*/ 	.short	(.L_2086 - .L_2085)
.L_2085:
        /*005c*/ 	.word	0x00000000
        /*0060*/ 	.short	0x0000
        /*0062*/ 	.short	0x0000
        /*0064*/ 	.byte	0x00, 0xf0, 0x61, 0x03


	//----- nvinfo : EIATTR_SPARSE_MMA_MASK
	.align		4
.L_2086:
        /*0068*/ 	.byte	0x03, 0x50
        /*006a*/ 	.short	0x0000


	//----- nvinfo : EIATTR_MAXREG_COUNT
	.align		4
        /*006c*/ 	.byte	0x03, 0x1b
        /*006e*/ 	.short	0x0040


	//----- nvinfo : EIATTR_NUM_BARRIERS
	.align		4
        /*0070*/ 	.byte	0x02, 0x4c
        /*0072*/ 	.byte	0x01
	.zero		1


	//----- nvinfo : EIATTR_MERCURY_ISA_VERSION
	.align		4
        /*0074*/ 	.byte	0x03, 0x5f
        /*0076*/ 	.short	0x0101


	//----- nvinfo : EIATTR_EXIT_INSTR_OFFSETS
	.align		4
        /*0078*/ 	.byte	0x04, 0x1c
        /*007a*/ 	.short	(.L_2088 - .L_2087)


	//   ....[0]....
.L_2087:
        /*007c*/ 	.word	0x00000190


	//   ....[1]....
        /*0080*/ 	.word	0x00000e10


	//----- nvinfo : EIATTR_MAX_THREADS
	.align		4
.L_2088:
        /*0084*/ 	.byte	0x04, 0x05
        /*0086*/ 	.short	(.L_2090 - .L_2089)
.L_2089:
        /*0088*/ 	.word	0x00000100
        /*008c*/ 	.word	0x00000001
        /*0090*/ 	.word	0x00000001


	//----- nvinfo : EIATTR_CRS_STACK_SIZE
	.align		4
.L_2090:
        /*0094*/ 	.byte	0x04, 0x1e
        /*0096*/ 	.short	(.L_2092 - .L_2091)
.L_2091:
        /*0098*/ 	.word	0x00000000


	//----- nvinfo : EIATTR_CBANK_PARAM_SIZE
	.align		4
.L_2092:
        /*009c*/ 	.byte	0x03, 0x19
        /*009e*/ 	.short	0x02a8


	//----- nvinfo : EIATTR_PARAM_CBANK
	.align		4
        /*00a0*/ 	.byte	0x04, 0x0a
        /*00a2*/ 	.short	(.L_2094 - .L_2093)
	.align		4
.L_2093:
        /*00a4*/ 	.word	index@(.nv.constant0._ZN2at6native43_GLOBAL__N__7cc8d1ed_10_Dropout_cu_0e96ed3824fused_dropout_kernel_vecIN3c108BFloat16EfjLi1ELi2EhEEvNS_4cuda6detail10TensorInfoIKT_T1_EENS7_IS8_SA_EENS7_IT4_SA_EESA_T0_NS_15PhiloxCudaStateE)
        /*00a8*/ 	.short	0x0210
        /*00aa*/ 	.short	0x02a8


	//----- nvinfo : EIATTR_SW_WAR
	.align		4
.L_2094:
        /*00ac*/ 	.byte	0x04, 0x36
        /*00ae*/ 	.short	(.L_2096 - .L_2095)
.L_2095:
        /*00b0*/ 	.word	0x00000008
.L_2096:


//--------------------- .nv.info._ZN2at6native43_GLOBAL__N__7cc8d1ed_10_Dropout_cu_0e96ed3824fused_dropout_kernel_vecIN3c108BFloat16EfjLi1ELi4EhEEvNS_4cuda6detail10TensorInfoIKT_T1_EENS7_IS8_SA_EENS7_IT4_SA_EESA_T0_NS_15PhiloxCudaStateE --------------------------
	.section	.nv.info._ZN2at6native43_GLOBAL__N__7cc8d1ed_10_Dropout_cu_0e96ed3824fused_dropout_kernel_vecIN3c108BFloat16EfjLi1ELi4EhEEvNS_4cuda6detail10TensorInfoIKT_T1_EENS7_IS8_SA_EENS7_IT4_SA_EESA_T0_NS_15PhiloxCudaStateE,"",@"SHT_CUDA_INFO"
	.sectionflags	@""
	.align	4


	//----- nvinfo : EIATTR_CUDA_API_VERSION
	.align		4
        /*0000*/ 	.byte	0x04, 0x37
        /*0002*/ 	.short	(.L_2098 - .L_2097)
.L_2097:
        /*0004*/ 	.word	0x00000082


	//----- nvinfo : EIATTR_KPARAM_INFO
	.align		4
.L_2098:
        /*0008*/ 	.byte	0x04, 0x17
        /*000a*/ 	.short	(.L_2100 - .L_2099)
.L_2099:
        /*000c*/ 	.word	0x00000000
        /*0010*/ 	.short	0x0005
        /*0012*/ 	.short	0x0290
        /*0014*/ 	.byte	0x00, 0xf0, 0x61, 0x00


	//----- nvinfo : EIATTR_KPARAM_INFO
	.align		4
.L_2100:
        /*0018*/ 	.byte	0x04, 0x17
        /*001a*/ 	.short	(.L_2102 - .L_2101)
.L_2101:
        /*001c*/ 	.word	0x00000000
        /*0020*/ 	.short	0x0004
        /*0022*/ 	.short	0x028c
        /*0024*/ 	.byte	0x00, 0xf0, 0x11, 0x00


	//----- nvinfo : EIATTR_KPARAM_INFO
	.align		4
.L_2102:
        /*0028*/ 	.byte	0x04, 0x17
        /*002a*/ 	.short	(.L_2104 - .L_2103)
.L_2103:
        /*002c*/ 	.word	0x00000000
        /*0030*/ 	.short	0x0003
        /*0032*/ 	.short	0x0288
        /*0034*/ 	.byte	0x00, 0xf0, 0x11, 0x00


	//----- nvinfo : EIATTR_KPARAM_INFO
	.align		4
.L_2104:
        /*0038*/ 	.byte	0x04, 0x17
        /*003a*/ 	.short	(.L_2106 - .L_2105)
.L_2105:
        /*003c*/ 	.word	0x00000000
        /*0040*/ 	.short	0x0002
        /*0042*/ 	.short	0x01b0
        /*0044*/ 	.byte	0x00, 0xf0, 0x61, 0x03


	//----- nvinfo : EIATTR_KPARAM_INFO
	.align		4
.L_2106:
        /*0048*/ 	.byte	0x04, 0x17
        /*004a*/ 	.short	(.L_2108 - .L_2107)
.L_2107:
        /*004c*/ 	.word	0x00000000
        /*0050*/ 	.short	0x0001
        /*0052*/ 	.short	0x00d8
        /*0054*/ 	.byte	0x00, 0xf0, 0x61, 0x03


	//----- nvinfo : EIATTR_KPARAM_INFO
	.align		4
.L_2108:
        /*0058*/ 	.byte	0x04, 0x17
        /*005a*/ 	.short	(.L_2110 - .L_2109)
.L_2109:
        /*005c*/ 	.word	0x00000000
        /*0060*/ 	.short	0x0000
        /*0062*/ 	.short	0x0000
        /*0064*/ 	.byte	0x00, 0xf0, 0x61, 0x03


	//----- nvinfo : EIATTR_SPARSE_MMA_MASK
	.align		4
.L_2110:
        /*0068*/ 	.byte	0x03, 0x50
        /*006a*/ 	.short	0x0000


	//----- nvinfo : EIATTR_MAXREG_COUNT
	.align		4
        /*006c*/ 	.byte	0x03, 0x1b
        /*006e*/ 	.short	0x0040


	//----- nvinfo : EIATTR_NUM_BARRIERS
	.align		4
        /*0070*/ 	.byte	0x02, 0x4c
        /*0072*/ 	.byte	0x01
	.zero		1


	//----- nvinfo : EIATTR_MERCURY_ISA_VERSION
	.align		4
        /*0074*/ 	.byte	0x03, 0x5f
        /*0076*/ 	.short	0x0101


	//----- nvinfo : EIATTR_EXIT_INSTR_OFFSETS
	.align		4
        /*0078*/ 	.byte	0x04, 0x1c
        /*007a*/ 	.short	(.L_2112 - .L_2111)


	//   ....[0]....
.L_2111:
        /*007c*/ 	.word	0x00000170


	//   ....[1]....
        /*0080*/ 	.word	0x00000f70


	//----- nvinfo : EIATTR_MAX_THREADS
	.align		4
.L_2112:
        /*0084*/ 	.byte	0x04, 0x05
        /*0086*/ 	.short	(.L_2114 - .L_2113)
.L_2113:
        /*0088*/ 	.word	0x00000100
        /*008c*/ 	.word	0x00000001
        /*0090*/ 	.word	0x00000001


	//----- nvinfo : EIATTR_CRS_STACK_SIZE
	.align		4
.L_2114:
        /*0094*/ 	.byte	0x04, 0x1e
        /*0096*/ 	.short	(.L_2116 - .L_2115)
.L_2115:
        /*0098*/ 	.word	0x00000000


	//----- nvinfo : EIATTR_CBANK_PARAM_SIZE
	.align		4
.L_2116:
        /*009c*/ 	.byte	0x03, 0x19
        /*009e*/ 	.short	0x02a8


	//----- nvinfo : EIATTR_PARAM_CBANK
	.align		4
        /*00a0*/ 	.byte	0x04, 0x0a
        /*00a2*/ 	.short	(.L_2118 - .L_2117)
	.align		4
.L_2117:
        /*00a4*/ 	.word	index@(.nv.constant0._ZN2at6native43_GLOBAL__N__7cc8d1ed_10_Dropout_cu_0e96ed3824fused_dropout_kernel_vecIN3c108BFloat16EfjLi1ELi4EhEEvNS_4cuda6detail10TensorInfoIKT_T1_EENS7_IS8_SA_EENS7_IT4_SA_EESA_T0_NS_15PhiloxCudaStateE)
        /*00a8*/ 	.short	0x0210
        /*00aa*/ 	.short	0x02a8


	//----- nvinfo : EIATTR_SW_WAR
	.align		4
.L_2118:
        /*00ac*/ 	.byte	0x04, 0x36
        /*00ae*/ 	.short	(.L_2120 - .L_2119)
.L_2119:
        /*00b0*/ 	.word	0x00000008
.L_2120:


//--------------------- .nv.info._ZN2at6native43_GLOBAL__N__7cc8d1ed_10_Dropout_cu_0e96ed3824fused_dropout_kernel_vecIN3c108BFloat16EfjLi1ELi8EhEEvNS_4cuda6detail10TensorInfoIKT_T1_EENS7_IS8_SA_EENS7_IT4_SA_EESA_T0_NS_15PhiloxCudaStateE --------------------------
	.section	.nv.info._ZN2at6native43_GLOBAL__N__7cc8d1ed_10_Dropout_cu_0e96ed3824fused_dropout_kernel_vecIN3c108BFloat16EfjLi1ELi8EhEEvNS_4cuda6detail10TensorInfoIKT_T1_EENS7_IS8_SA_EENS7_IT4_SA_EESA_T0_NS_15PhiloxCudaStateE,"",@"SHT_CUDA_INFO"
	.sectionflags	@""
	.align	4


	//----- nvinfo : EIATTR_CUDA_API_VERSION
	.align		4
        /*0000*/ 	.byte	0x04, 0x37
        /*0002*/ 	.short	(.L_2122 - .L_2121)
.L_2121:
        /*0004*/ 	.word	0x00000082


	//----- nvinfo : EIATTR_KPARAM_INFO
	.align		4
.L_2122:
        /*0008*/ 	.byte	0x04, 0x17
        /*000a*/ 	.short	(.L_2124 - .L_2123)
.L_2123:
        /*000c*/ 	.word	0x00000000
        /*0010*/ 	.short	0x0005
        /*0012*/ 	.short	0x0290
        /*0014*/ 	.byte	0x00, 0xf0, 0x61, 0x00


	//----- nvinfo : EIATTR_KPARAM_INFO
	.align		4
.L_2124:
        /*0018*/ 	.byte	0x04, 0x17
        /*001a*/ 	.short	(.L_2126 - .L_2125)
.L_2125:
        /*001c*/ 	.word	0x00000000
        /*0020*/ 	.short	0x0004
        /*0022*/ 	.short	0x028c
        /*0024*/ 	.byte	0x00, 0xf0, 0x11, 0x00


	//----- nvinfo : EIATTR_KPARAM_INFO
	.align		4
.L_2126:
        /*0028*/ 	.byte	0x04, 0x17
        /*002a*/ 	.short	(.L_2128 - .L_2127)
.L_2127:
        /*002c*/ 	.word	0x00000000
        /*0030*/ 	.short	0x0003
        /*0032*/ 	.short	0x0288
        /*0034*/ 	.byte	0x00, 0xf0, 0x11, 0x00


	//----- nvinfo : EIATTR_KPARAM_INFO
	.align		4
.L_2128:
        /*0038*/ 	.byte	0x04, 0x17
        /*003a*/ 	.short	(.L_2130 - .L_2129)
.L_2129:
        /*003c*/ 	.word	0x00000000
        /*0040*/ 	.short	0x0002
        /*0042*/ 	.short	0x01b0
        /*0044*/ 	.byte	0x00, 0xf0, 0x61, 0x03


	//----- nvinfo : EIATTR_KPARAM_INFO
	.align		4
.L_2130:
        /*0048*/ 	.byte	0x04, 0x17
        /*004a*/ 	.short	(.L_2132 - .L_2131)
.L_2131:
        /*004c*/ 	.word	0x00000000
        /*0050*/ 	.short	0x0001
        /*0052*/ 	.short	0x00d8
        /*0054*/ 	.byte	0x00, 0xf0, 0x61, 0x03


	//----- nvinfo : EIATTR_KPARAM_INFO
	.align		4
.L_2132:
        /*0058*/ 	.byte	0x04, 0x17
        /*005a*/ 	.short	(.L_2134 - .L_2133)
.L_2133:
        /*005c*/ 	.word	0x00000000
        /*0060*/ 	.short	0x0000
        /*0062*/ 	.short	0x0000
        /*0064*/ 	.byte	0x00, 0xf0, 0x61, 0x03


	//----- nvinfo : EIATTR_SPARSE_MMA_MASK
	.align		4
.L_2134:
        /*0068*/ 	.byte	0x03, 0x50
        /*006a*/ 	.short	0x0000


	//----- nvinfo : EIATTR_MAXREG_COUNT
	.align		4
        /*006c*/ 	.byte	0x03, 0x1b
        /*006e*/ 	.short	0x0040


	//----- nvinfo : EIATTR_NUM_BARRIERS
	.align		4
        /*0070*/ 	.byte	0x02, 0x4c
        /*0072*/ 	.byte	0x01
	.zero		1


	//----- nvinfo : EIATTR_MERCURY_ISA_VERSION
	.align		4
        /*0074*/ 	.byte	0x03, 0x5f
        /*0076*/ 	.short	0x0101


	//----- nvinfo : EIATTR_EXIT_INSTR_OFFSETS
	.align		4
        /*0078*/ 	.byte	0x04, 0x1c
        /*007a*/ 	.short	(.L_2136 - .L_2135)


	//   ....[0]....
.L_2135:
        /*007c*/ 	.word	0x00000170


	//   ....[1]....
        /*0080*/ 	.word	0x00002010


	//----- nvinfo : EIATTR_MAX_THREADS
	.align		4
.L_2136:
        /*0084*/ 	.byte	0x04, 0x05
        /*0086*/ 	.short	(.L_2138 - .L_2137)
.L_2137:
        /*0088*/ 	.word	0x00000100
        /*008c*/ 	.word	0x00000001
        /*0090*/ 	.word	0x00000001


	//----- nvinfo : EIATTR_CRS_STACK_SIZE
	.align		4
.L_2138:
        /*0094*/ 	.byte	0x04, 0x1e
        /*0096*/ 	.short	(.L_2140 - .L_2139)
.L_2139:
        /*0098*/ 	.word	0x00000000


	//----- nvinfo : EIATTR_CBANK_PARAM_SIZE
	.align		4
.L_2140:
        /*009c*/ 	.byte	0x03, 0x19
        /*009e*/ 	.short	0x02a8


	//----- nvinfo : EIATTR_PARAM_CBANK
	.align		4
        /*00a0*/ 	.byte	0x04, 0x0a
        /*00a2*/ 	.short	(.L_2142 - .L_2141)
	.align		4
.L_2141:
        /*00a4*/ 	.word	index@(.nv.constant0._ZN2at6native43_GLOBAL__N__7cc8d1ed_10_Dropout_cu_0e96ed3824fused_dropout_kernel_vecIN3c108BFloat16EfjLi1ELi8EhEEvNS_4cuda6detail10TensorInfoIKT_T1_EENS7_IS8_SA_EENS7_IT4_SA_EESA_T0_NS_15PhiloxCudaStateE)
        /*00a8*/ 	.short	0x0210
        /*00aa*/ 	.short	0x02a8


	//----- nvinfo : EIATTR_SW_WAR
	.align		4
.L_2142:
        /*00ac*/ 	.byte	0x04, 0x36
        /*00ae*/ 	.short	(.L_2144 - .L_2143)
.L_2143:
        /*00b0*/ 	.word	0x00000008
.L_2144:


//--------------------- .nv.info._ZN2at6native43_GLOBAL__N__7cc8d1ed_10_Dropout_cu_0e96ed3824fused_dropout_kernel_vecIN3c108BFloat16EfjLi1ELi16EhEEvNS_4cuda6detail10TensorInfoIKT_T1_EENS7_IS8_SA_EENS7_IT4_SA_EESA_T0_NS_15PhiloxCudaStateE --------------------------
	.section	.nv.info._ZN2at6native43_GLOBAL__N__7cc8d1ed_10_Dropout_cu_0e96ed3824fused_dropout_kernel_vecIN3c108BFloat16EfjLi1ELi16EhEEvNS_4cuda6detail10TensorInfoIKT_T1_EENS7_IS8_SA_EENS7_IT4_SA_EESA_T0_NS_15PhiloxCudaStateE,"",@"SHT_CUDA_INFO"
	.sectionflags	@""
	.align	4


	//----- nvinfo : EIATTR_CUDA_API_VERSION
	.align		4
        /*0000*/ 	.byte	0x04, 0x37
        /*0002*/ 	.short	(.L_2146 - .L_2145)
.L_2145:
        /*0004*/ 	.word	0x00000082


	//----- nvinfo : EIATTR_KPARAM_INFO
	.align		4
.L_2146:
        /*0008*/ 	.byte	0x04, 0x17
        /*000a*/ 	.short	(.L_2148 - .L_2147)
.L_2147:
        /*000c*/ 	.word	0x00000000
        /*0010*/ 	.short	0x0005
        /*0012*/ 	.short	0x0290
        /*0014*/ 	.byte	0x00, 0xf0, 0x61, 0x00


	//----- nvinfo : EIATTR_KPARAM_INFO
	.align		4
.L_2148:
        /*0018*/ 	.byte	0x04, 0x17
        /*001a*/ 	.short	(.L_2150 - .L_2149)
.L_2149:
        /*001c*/ 	.word	0x00000000
        /*0020*/ 	.short	0x0004
        /*0022*/ 	.short	0x028c
        /*0024*/ 	.byte	0x00, 0xf0, 0x11, 0x00


	//----- nvinfo : EIATTR_KPARAM_INFO
	.align		4
.L_2150:
        /*0028*/ 	.byte	0x04, 0x17
        /*002a*/ 	.short	(.L_2152 - .L_2151)
.L_2151:
        /*002c*/ 	.word	0x00000000
        /*0030*/ 	.short	0x0003
        /*0032*/ 	.short	0x0288
        /*0034*/ 	.byte	0x00, 0xf0, 0x11, 0x00


	//----- nvinfo : EIATTR_KPARAM_INFO
	.align		4
.L_2152:
        /*0038*/ 	.byte	0x04, 0x17
        /*003a*/ 	.short	(.L_2154 - .L_2153)
.L_2153:
        /*003c*/ 	.word	0x00000000
        /*0040*/ 	.short	0x0002
        /*0042*/ 	.short	0x01b0
        /*0044*/ 	.byte	0x00, 0xf0, 0x61, 0x03


	//----- nvinfo : EIATTR_KPARAM_INFO
	.align		4
.L_2154:
        /*0048*/ 	.byte	0x04, 0x17
        /*004a*/ 	.short	(.L_2156 - .L_2155)
.L_2155:
        /*004c*/ 	.word	0x00000000
        /*0050*/ 	.short	0x0001
        /*0052*/ 	.short	0x00d8
        /*0054*/ 	.byte	0x00, 0xf0, 0x61, 0x03


	//----- nvinfo : EIATTR_KPARAM_INFO
	.align		4
.L_2156:
        /*0058*/ 	.byte	0x04, 0x17
        /*005a*/ 	.short	(.L_2158 - .L_2157)
.L_2157:
        /*005c*/ 	.word	0x00000000
        /*0060*/ 	.short	0x0000
        /*0062*/ 	.short	0x0000
        /*0064*/ 	.byte	0x00, 0xf0, 0x61, 0x03


	//----- nvinfo : EIATTR_SPARSE_MMA_MASK
	.align		4
.L_2158:
        /*0068*/ 	.byte	0x03, 0x50
        /*006a*/ 	.short	0x0000


	//----- nvinfo : EIATTR_MAXREG_COUNT
	.align		4
        /*006c*/ 	.byte	0x03, 0x1b
        /*006e*/ 	.short	0x0040


	//----- nvinfo : EIATTR_NUM_BARRIERS
	.align		4
        /*0070*/ 	.byte	0x02, 0x4c
        /*0072*/ 	.byte	0x01
	.zero		1


	//----- nvinfo : EIATTR_MERCURY_ISA_VERSION
	.align		4
        /*0074*/ 	.byte	0x03, 0x5f
        /*0076*/ 	.short	0x0101


	//----- nvinfo : EIATTR_EXIT_INSTR_OFFSETS
	.align		4
        /*0078*/ 	.byte	0x04, 0x1c
        /*007a*/ 	.short	(.L_2160 - .L_2159)


	//   ....[0]....
.L_2159:
        /*007c*/ 	.word	0x00000530


	//   ....[1]....
        /*0080*/ 	.word	0x00003860


	//----- nvinfo : EIATTR_MAX_THREADS
	.align		4
.L_2160:
        /*0084*/ 	.byte	0x04, 0x05
        /*0086*/ 	.short	(.L_2162 - .L_2161)
.L_2161:
        /*0088*/ 	.word	0x00000100
        /*008c*/ 	.word	0x00000001
        /*0090*/ 	.word	0x00000001


	//----- nvinfo : EIATTR_CRS_STACK_SIZE
	.align		4
.L_2162:
        /*0094*/ 	.byte	0x04, 0x1e
        /*0096*/ 	.short	(.L_2164 - .L_2163)
.L_2163:
        /*0098*/ 	.word	0x00000000


	//----- nvinfo : EIATTR_CBANK_PARAM_SIZE
	.align		4
.L_2164:
        /*009c*/ 	.byte	0x03, 0x19
        /*009e*/ 	.short	0x02a8


	//----- nvinfo : EIATTR_PARAM_CBANK
	.align		4
        /*00a0*/ 	.byte	0x04, 0x0a
        /*00a2*/ 	.short	(.L_2166 - .L_2165)
	.align		4
.L_2165:
        /*00a4*/ 	.word	index@(.nv.constant0._ZN2at6native43_GLOBAL__N__7cc8d1ed_10_Dropout_cu_0e96ed3824fused_dropout_kernel_vecIN3c108BFloat16EfjLi1ELi16EhEEvNS_4cuda6detail10TensorInfoIKT_T1_EENS7_IS8_SA_EENS7_IT4_SA_EESA_T0_NS_15PhiloxCudaStateE)
        /*00a8*/ 	.short	0x0210
        /*00aa*/ 	.short	0x02a8


	//----- nvinfo : EIATTR_SW_WAR
	.align		4
.L_2166:
        /*00ac*/ 	.byte	0x04, 0x36
        /*00ae*/ 	.short	(.L_2168 - .L_2167)
.L_2167:
        /*00b0*/ 	.word	0x00000008
.L_2168:


//--------------------- .nv.info._ZN2at6native43_GLOBAL__N__7cc8d1ed_10_Dropout_cu_0e96ed3820fused_dropout_kernelIN3c104HalfEfjLin1ELin1EhEEvNS_4cuda6detail10TensorInfoIKT_T1_EENS7_IS8_SA_EENS7_IT4_SA_EESA_T0_NS_15PhiloxCudaStateE --------------------------
	.section	.nv.info._ZN2at6native43_GLOBAL__N__7cc8d1ed_10_Dropout_cu_0e96ed3820fused_dropout_kernelIN3c104HalfEfjLin1ELin1EhEEvNS_4cuda6detail10TensorInfoIKT_T1_EENS7_IS8_SA_EENS7_IT4_SA_EESA_T0_NS_15PhiloxCudaStateE,"",@"SHT_CUDA_INFO"
	.sectionflags	@""
	.align	4


	//----- nvinfo : EIATTR_CUDA_API_VERSION
	.align		4
        /*0000*/ 	.byte	0x04, 0x37
        /*0002*/ 	.short	(.L_2170 - .L_2169)
.L_2169:
        /*0004*/ 	.word	0x00000082


	//----- nvinfo : EIATTR_KPARAM_INFO
	.align		4
.L_2170:
        /*0008*/ 	.byte	0x04, 0x17
        /*000a*/ 	.short	(.L_2172 - .L_2171)
.L_2171:
        /*000c*/ 	.word	0x00000000
        /*0010*/ 	.short	0x0005
        /*0012*/ 	.short	0x0290
        /*0014*/ 	.byte	0x00, 0xf0, 0x61, 0x00


	//----- nvinfo : EIATTR_KPARAM_INFO
	.align		4
.L_2172:
        /*0018*/ 	.byte	0x04, 0x17
        /*001a*/ 	.short	(.L_2174 - .L_2173)
.L_2173:
        /*001c*/ 	.word	0x00000000
        /*0020*/ 	.short	0x0004
        /*0022*/ 	.short	0x028c
        /*0024*/ 	.byte	0x00, 0xf0, 0x11, 0x00


	//----- nvinfo : EIATTR_KPARAM_INFO
	.align		4
.L_2174:
        /*0028*/ 	.byte	0x04, 0x17
        /*002a*/ 	.short	(.L_2176 - .L_2175)
.L_2175:
        /*002c*/ 	.word	0x00000000
        /*0030*/ 	.short	0x0003
        /*0032*/ 	.short	0x0288
        /*0034*/ 	.byte	0x00, 0xf0, 0x11, 0x00


	//----- nvinfo : EIATTR_KPARAM_INFO
	.align		4
.L_2176:
        /*0038*/ 	.byte	0x04, 0x17
        /*003a*/ 	.short	(.L_2178 - .L_2177)
.L_2177:
        /*003c*/ 	.word	0x00000000
        /*0040*/ 	.short	0x0002
        /*0042*/ 	.short	0x01b0
        /*0044*/ 	.byte	0x00, 0xf0, 0x61, 0x03


	//----- nvinfo : EIATTR_KPARAM_INFO
	.align		4
.L_2178:
        /*0048*/ 	.byte	0x04, 0x17
        /*004a*/ 	.short	(.L_2180 - .L_2179)
.L_2179:
        /*004c*/ 	.word	0x00000000
        /*0050*/ 	.short	0x0001
        /*0052*/ 	.short	0x00d8
        /*0054*/ 	.byte	0x00, 0xf0, 0x61, 0x03


	//----- nvinfo : EIATTR_KPARAM_INFO
	.align		4
.L_2180:
        /*0058*/ 	.byte	0x04, 0x17
        /*005a*/ 	.short	(.L_2182 - .L_2181)
.L_2181:
        /*005c*/ 	.word	0x00000000
        /*0060*/ 	.short	0x0000
        /*0062*/ 	.short	0x0000
        /*0064*/ 	.byte	0x00, 0xf0, 0x61, 0x03


	//----- nvinfo : EIATTR_SPARSE_MMA_MASK
	.align		4
.L_2182:
        /*0068*/ 	.byte	0x03, 0x50
        /*006a*/ 	.short	0x0000


	//----- nvinfo : EIATTR_MAXREG_COUNT
	.align		4
        /*006c*/ 	.byte	0x03, 0x1b
        /*006e*/ 	.short	0x0040


	//----- nvinfo : EIATTR_NUM_BARRIERS
	.align		4
        /*0070*/ 	.byte	0x02, 0x4c
        /*0072*/ 	.byte	0x01
	.zero		1


	//----- nvinfo : EIATTR_MERCURY_ISA_VERSION
	.align		4
        /*0074*/ 	.byte	0x03, 0x5f
        /*0076*/ 	.short	0x0101


	//----- nvinfo : EIATTR_EXIT_INSTR_OFFSETS
	.align		4
        /*0078*/ 	.byte	0x04, 0x1c
        /*007a*/ 	.short	(.L_2184 - .L_2183)


	//   ....[0]....
.L_2183:
        /*007c*/ 	.word	0x000007e0


	//   ....[1]....
        /*0080*/ 	.word	0x00007750


	//----- nvinfo : EIATTR_MAX_THREADS
	.align		4
.L_2184:
        /*0084*/ 	.byte	0x04, 0x05
        /*0086*/ 	.short	(.L_2186 - .L_2185)
.L_2185:
        /*0088*/ 	.word	0x00000100
        /*008c*/ 	.word	0x00000001
        /*0090*/ 	.word	0x00000001


	//----- nvinfo : EIATTR_CRS_STACK_SIZE
	.align		4
.L_2186:
        /*0094*/ 	.byte	0x04, 0x1e
        /*0096*/ 	.short	(.L_2188 - .L_2187)
.L_2187:
        /*0098*/ 	.word	0x00000000


	//----- nvinfo : EIATTR_CBANK_PARAM_SIZE
	.align		4
.L_2188:
        /*009c*/ 	.byte	0x03, 0x19
        /*009e*/ 	.short	0x02a8


	//----- nvinfo : EIATTR_PARAM_CBANK
	.align		4
        /*00a0*/ 	.byte	0x04, 0x0a
        /*00a2*/ 	.short	(.L_2190 - .L_2189)
	.align		4
.L_2189:
        /*00a4*/ 	.word	index@(.nv.constant0._ZN2at6native43_GLOBAL__N__7cc8d1ed_10_Dropout_cu_0e96ed3820fused_dropout_kernelIN3c104HalfEfjLin1ELin1EhEEvNS_4cuda6detail10TensorInfoIKT_T1_EENS7_IS8_SA_EENS7_IT4_SA_EESA_T0_NS_15PhiloxCudaStateE)
        /*00a8*/ 	.short	0x0210
        /*00aa*/ 	.short	0x02a8


	//----- nvinfo : EIATTR_SW_WAR
	.align		4
.L_2190:
        /*00ac*/ 	.byte	0x04, 0x36
        /*00ae*/ 	.short	(.L_2192 - .L_2191)
.L_2191:
        /*00b0*/ 	.word	0x00000008
.L_2192:


//--------------------- .nv.info._ZN2at6native43_GLOBAL__N__7cc8d1ed_10_Dropout_cu_0e96ed3820fused_dropout_kernelIN3c104HalfEfjLin1ELi1EhEEvNS_4cuda6detail10TensorInfoIKT_T1_EENS7_IS8_SA_EENS7_IT4_SA_EESA_T0_NS_15PhiloxCudaStateE --------------------------
	.section	.nv.info._ZN2at6native43_GLOBAL__N__7cc8d1ed_10_Dropout_cu_0e96ed3820fused_dropout_kernelIN3c104HalfEfjLin1ELi1EhEEvNS_4cuda6detail10TensorInfoIKT_T1_EENS7_IS8_SA_EENS7_IT4_SA_EESA_T0_NS_15PhiloxCudaStateE,"",@"SHT_CUDA_INFO"
	.sectionflags	@""
	.align	4


	//----- nvinfo : EIATTR_CUDA_API_VERSION
	.align		4
        /*0000*/ 	.byte	0x04, 0x37
        /*0002*/ 	.short	(.L_2194 - .L_2193)
.L_2193:
        /*0004*/ 	.word	0x00000082


	//----- nvinfo : EIATTR_KPARAM_INFO
	.align		4
.L_2194:
        /*0008*/ 	.byte	0x04, 0x17
        /*000a*/ 	.short	(.L_2196 - .L_2195)
.L_2195:
        /*000c*/ 	.word	0x00000000
        /*0010*/ 	.short	0x0005
        /*0012*/ 	.short	0x0290
        /*0014*/ 	.byte	0x00, 0xf0, 0x61, 0x00


	//----- nvinfo : EIATTR_KPARAM_INFO
	.align		4
.L_2196:
        /*0018*/ 	.byte	0x04, 0x17
        /*001a*/ 	.short	(.L_2198 - .L_2197)
.L_2197:
        /*001c*/ 	.word	0x00000000
        /*0020*/ 	.short	0x0004
        /*0022*/ 	.short	0x028c
        /*0024*/ 	.byte	0x00, 0xf0, 0x11, 0x00


	//----- nvinfo : EIATTR_KPARAM_INFO
	.align		4
.L_2198:
        /*0028*/ 	.byte	0x04, 0x17
        /*002a*/ 	.short	(.L_2200 - .L_2199)
.L_2199:
        /*002c*/ 	.word	0x00000000
        /*0030*/ 	.short	0x0003
        /*0032*/ 	.short	0x0288
        /*0034*/ 	.byte	0x00, 0xf0, 0x11, 0x00


	//----- nvinfo : EIATTR_KPARAM_INFO
	.align		4
.L_2200:
        /*0038*/ 	.byte	0x04, 0x17
        /*003a*/ 	.short	(.L_2202 - .L_2201)
.L_2201:
        /*003c*/ 	.word	0x00000000
        /*0040*/ 	.short	0x0002
        /*0042*/ 	.short	0x01b0
        /*0044*/ 	.byte	0x00, 0xf0, 0x61, 0x03


	//----- nvinfo : EIATTR_KPARAM_INFO
	.align		4
.L_2202:
        /*0048*/ 	.byte	0x04, 0x17
        /*004a*/ 	.short	(.L_2204 - .L_2203)
.L_2203:
        /*004c*/ 	.word	0x00000000
        /*0050*/ 	.short	0x0001
        /*0052*/ 	.short	0x00d8
        /*0054*/ 	.byte	0x00, 0xf0, 0x61, 0x03


	//----- nvinfo : EIATTR_KPARAM_INFO
	.align		4
.L_2204:
        /*0058*/ 	.byte	0x04, 0x17
        /*005a*/ 	.short	(.L_2206 - .L_2205)
.L_2205:
        /*005c*/ 	.word	0x00000000
        /*0060*/ 	.short	0x0000
        /*0062*/ 	.short	0x0000
        /*0064*/ 	.byte	0x00, 0xf0, 0x61, 0x03


	//----- nvinfo : EIATTR_SPARSE_MMA_MASK
	.align		4
.L_2206:
        /*0068*/ 	.byte	0x03, 0x50
        /*006a*/ 	.short	0x0000


	//----- nvinfo : EIATTR_MAXREG_COUNT
	.align		4
        /*006c*/ 	.byte	0x03, 0x1b
        /*006e*/ 	.short	0x0040


	//----- nvinfo : EIATTR_NUM_BARRIERS
	.align		4
        /*0070*/ 	.byte	0x02, 0x4c
        /*0072*/ 	.byte	0x01
	.zero		1


	//----- nvinfo : EIATTR_MERCURY_ISA_VERSION
	.align		4
        /*0074*/ 	.byte	0x03, 0x5f
        /*0076*/ 	.short	0x0101


	//----- nvinfo : EIATTR_EXIT_INSTR_OFFSETS
	.align		4
        /*0078*/ 	.byte	0x04, 0x1c
        /*007a*/ 	.short	(.L_2208 - .L_2207)


	//   ....[0]....
.L_2207:
        /*007c*/ 	.word	0x000007e0


	//   ....[1]....
        /*0080*/ 	.word	0x00004640


	//----- nvinfo : EIATTR_MAX_THREADS
	.align		4
.L_2208:
        /*0084*/ 	.byte	0x04, 0x05
        /*0086*/ 	.short	(.L_2210 - .L_2209)
.L_2209:
        /*0088*/ 	.word	0x00000100
        /*008c*/ 	.word	0x00000001
        /*0090*/ 	.word	0x00000001


	//----- nvinfo : EIATTR_CRS_STACK_SIZE
	.align		4
.L_2210:
        /*0094*/ 	.byte	0x04, 0x1e
        /*0096*/ 	.short	(.L_2212 - .L_2211)
.L_2211:
        /*0098*/ 	.word	0x00000000


	//----- nvinfo : EIATTR_CBANK_PARAM_SIZE
	.align		4
.L_2212:
        /*009c*/ 	.byte	0x03, 0x19
        /*009e*/ 	.short	0x02a8


	//----- nvinfo : EIATTR_PARAM_CBANK
	.align		4
        /*00a0*/ 	.byte	0x04, 0x0a
        /*00a2*/ 	.short	(.L_2214 - .L_2213)
	.align		4
.L_2213:
        /*00a4*/ 	.word	index@(.nv.constant0._ZN2at6native43_GLOBAL__N__7cc8d1ed_10_Dropout_cu_0e96ed3820fused_dropout_kernelIN3c104HalfEfjLin1ELi1EhEEvNS_4cuda6detail10TensorInfoIKT_T1_EENS7_IS8_SA_EENS7_IT4_SA_EESA_T0_NS_15PhiloxCudaStateE)
        /*00a8*/ 	.short	0x0210
        /*00aa*/ 	.short	0x02a8


	//----- nvinfo : EIATTR_SW_WAR
	.align		4
.L_2214:
        /*00ac*/ 	.byte	0x04, 0x36
        /*00ae*/ 	.short	(.L_2216 - .L_2215)
.L_2215:
        /*00b0*/ 	.word	0x00000008
.L_2216:


//--------------------- .nv.info._ZN2at6native43_GLOBAL__N__7cc8d1ed_10_Dropout_cu_0e96ed3820fused_dropout_kernelIN3c104HalfEfjLi1ELi1EhEEvNS_4cuda6detail10TensorInfoIKT_T1_EENS7_IS8_SA_EENS7_IT4_SA_EESA_T0_NS_15PhiloxCudaStateE --------------------------
	.section	.nv.info._ZN2at6native43_GLOBAL__N__7cc8d1ed_10_Dropout_cu_0e96ed3820fused_dropout_kernelIN3c104HalfEfjLi1ELi1EhEEvNS_4cuda6detail10TensorInfoIKT_T1_EENS7_IS8_SA_EENS7_IT4_SA_EESA_T0_NS_15PhiloxCudaStateE,"",@"SHT_CUDA_INFO"
	.sectionflags	@""
	.align	4


	//----- nvinfo : EIATTR_CUDA_API_VERSION
	.align		4
        /*0000*/ 	.byte	0x04, 0x37
        /*0002*/ 	.short	(.L_2218 - .L_2217)
.L_2217:
        /*0004*/ 	.word	0x00000082


	//----- nvinfo : EIATTR_KPARAM_INFO
	.align		4
.L_2218:
        /*0008*/ 	.byte	0x04, 0x17
        /*000a*/ 	.short	(.L_2220 - .L_2219)
.L_2219:
        /*000c*/ 	.word	0x00000000
        /*0010*/ 	.short	0x0005
        /*0012*/ 	.short	0x0290
        /*0014*/ 	.byte	0x00, 0xf0, 0x61, 0x00


	//----- nvinfo : EIATTR_KPARAM_INFO
	.align		4
.L_2220:
        /*0018*/ 	.byte	0x04, 0x17
        /*001a*/ 	.short	(.L_2222 - .L_2221)
.L_2221:
        /*001c*/ 	.word	0x00000000
        /*0020*/ 	.short	0x0004
        /*0022*/ 	.short	0x028c
        /*0024*/ 	.byte	0x00, 0xf0, 0x11, 0x00


	//----- nvinfo : EIATTR_KPARAM_INFO
	.align		4
.L_2222:
        /*0028*/ 	.byte	0x04, 0x17
        /*002a*/ 	.short	(.L_2224 - .L_2223)
.L_2223:
        /*002c*/ 	.word	0x00000000
        /*0030*/ 	.short	0x0003
        /*0032*/ 	.short	0x0288
        /*0034*/ 	.byte	0x00, 0xf0, 0x11, 0x00


	//----- nvinfo : EIATTR_KPARAM_INFO
	.align		4
.L_2224:
        /*0038*/ 	.byte	0x04, 0x17
        /*003a*/ 	.short	(.L_2226 - .L_2225)
.L_2225:
        /*003c*/ 	.word	0x00000000
        /*0040*/ 	.short	0x0002
        /*0042*/ 	.short	0x01b0
        /*0044*/ 	.byte	0x00, 0xf0, 0x61, 0x03


	//----- nvinfo : EIATTR_KPARAM_INFO
	.align		4
.L_2226:
        /*0048*/ 	.byte	0x04, 0x17
        /*004a*/ 	.short	(.L_2228 - .L_2227)
.L_2227:
        /*004c*/ 	.word	0x00000000
        /*0050*/ 	.short	0x0001
        /*0052*/ 	.short	0x00d8
        /*0054*/ 	.byte	0x00, 0xf0, 0x61, 0x03


	//----- nvinfo : EIATTR_KPARAM_INFO
	.align		4
.L_2228:
        /*0058*/ 	.byte	0x04, 0x17
        /*005a*/ 	.short	(.L_2230 - .L_2229)
.L_2229:
        /*005c*/ 	.word	0x00000000
        /*0060*/ 	.short	0x0000
        /*0062*/ 	.short	0x0000
        /*0064*/ 	.byte	0x00, 0xf0, 0x61, 0x03


	//----- nvinfo : EIATTR_SPARSE_MMA_MASK
	.align		4
.L_2230:
        /*0068*/ 	.byte	0x03, 0x50
        /*006a*/ 	.short	0x0000


	//----- nvinfo : EIATTR_MAXREG_COUNT
	.align		4
        /*006c*/ 	.byte	0x03, 0x1b
        /*006e*/ 	.short	0x0040


	//----- nvinfo : EIATTR_NUM_BARRIERS
	.align		4
        /*0070*/ 	.byte	0x02, 0x4c
        /*0072*/ 	.byte	0x01
	.zero		1


	//----- nvinfo : EIATTR_MERCURY_ISA_VERSION
	.align		4
        /*0074*/ 	.byte	0x03, 0x5f
        /*0076*/ 	.short	0x0101


	//----- nvinfo : EIATTR_EXIT_INSTR_OFFSETS
	.align		4
        /*0078*/ 	.byte	0x04, 0x1c
        /*007a*/ 	.short	(.L_2232 - .L_2231)


	//   ....[0]....
.L_2231:
        /*007c*/ 	.word	0x000007e0


	//   ....[1]....
        /*0080*/ 	.word	0x00001460


	//----- nvinfo : EIATTR_MAX_THREADS
	.align		4
.L_2232:
        /*0084*/ 	.byte	0x04, 0x05
        /*0086*/ 	.short	(.L_2234 - .L_2233)
.L_2233:
        /*0088*/ 	.word	0x00000100
        /*008c*/ 	.word	0x00000001
        /*0090*/ 	.word	0x00000001


	//----- nvinfo : EIATTR_CRS_STACK_SIZE
	.align		4
.L_2234:
        /*0094*/ 	.byte	0x04, 0x1e
        /*0096*/ 	.short	(.L_2236 - .L_2235)
.L_2235:
        /*0098*/ 	.word	0x00000000


	//----- nvinfo : EIATTR_CBANK_PARAM_SIZE
	.align		4
.L_2236:
        /*009c*/ 	.byte	0x03, 0x19
        /*009e*/ 	.short	0x02a8


	//----- nvinfo : EIATTR_PARAM_CBANK
	.align		4
        /*00a0*/ 	.byte	0x04, 0x0a
        /*00a2*/ 	.short	(.L_2238 - .L_2237)
	.align		4
.L_2237:
        /*00a4*/ 	.word	index@(.nv.constant0._ZN2at6native43_GLOBAL__N__7cc8d1ed_10_Dropout_cu_0e96ed3820fused_dropout_kernelIN3c104HalfEfjLi1ELi1EhEEvNS_4cuda6detail10TensorInfoIKT_T1_EENS7_IS8_SA_EENS7_IT4_SA_EESA_T0_NS_15PhiloxCudaStateE)
        /*00a8*/ 	.short	0x0210
        /*00aa*/ 	.short	0x02a8


	//----- nvinfo : EIATTR_SW_WAR
	.align		4
.L_2238:
        /*00ac*/ 	.byte	0x04, 0x36
        /*00ae*/ 	.short	(.L_2240 - .L_2239)
.L_2239:
        /*00b0*/ 	.word	0x00000008
.L_2240:


//--------------------- .nv.info._ZN2at6native43_GLOBAL__N__7cc8d1ed_10_Dropout_cu_0e96ed3824fused_dropout_kernel_vecIN3c104HalfEfjLi1ELi2EhEEvNS_4cuda6detail10TensorInfoIKT_T1_EENS7_IS8_SA_EENS7_IT4_SA_EESA_T0_NS_15PhiloxCudaStateE --------------------------
	.section	.nv.info._ZN2at6native43_GLOBAL__N__7cc8d1ed_10_Dropout_cu_0e96ed3824fused_dropout_kernel_vecIN3c104HalfEfjLi1ELi2EhEEvNS_4cuda6detail10TensorInfoIKT_T1_EENS7_IS8_SA_EENS7_IT4_SA_EESA_T0_NS_15PhiloxCudaStateE,"",@"SHT_CUDA_INFO"
	.sectionflags	@""
	.align	4


	//----- nvinfo : EIATTR_CUDA_API_VERSION
	.align		4
        /*0000*/ 	.byte	0x04, 0x37
        /*0002*/ 	.short	(.L_2242 - .L_2241)
.L_2241:
        /*0004*/ 	.word	0x00000082


	//----- nvinfo : EIATTR_KPARAM_INFO
	.align		4
.L_2242:
        /*0008*/ 	.byte	0x04, 0x17
        /*000a*/ 	.short	(.L_2244 - .L_2243)
.L_2243:
        /*000c*/ 	.word	0x00000000
        /*0010*/ 	.short	0x0005
        /*0012*/ 	.short	0x0290
        /*0014*/ 	.byte	0x00, 0xf0, 0x61, 0x00


	//----- nvinfo : EIATTR_KPARAM_INFO
	.align		4
.L_2244:
        /*0018*/ 	.byte	0x04, 0x17
        /*001a*/ 	.short	(.L_2246 - .L_2245)
.L_2245:
        /*001c*/ 	.word	0x00000000
        /*0020*/ 	.short	0x0004
        /*0022*/ 	.short	0x028c
        /*0024*/ 	.byte	0x00, 0xf0, 0x11, 0x00


	//----- nvinfo : EIATTR_KPARAM_INFO
	.align		4
.L_2246:
        /*0028*/ 	.byte	0x04, 0x17
        /*002a*/ 	.short	(.L_2248 - .L_2247)
.L_2247:
        /*002c*/ 	.word	0x00000000
        /*0030*/ 	.short	0x0003
        /*0032*/ 	.short	0x0288
        /*0034*/ 	.byte	0x00, 0xf0, 0x11, 0x00


	//----- nvinfo : EIATTR_KPARAM_INFO
	.align		4
.L_2248:
        /*0038*/ 	.byte	0x04, 0x17
        /*003a*/ 	.short	(.L_2250 - .L_2249)
.L_2249:
        /*003c*/ 	.word	0x00000000
        /*0040*/ 	.short	0x0002
        /*0042*/ 	.short	0x01b0
        /*0044*/ 	.byte	0x00, 0xf0, 0x61, 0x03


	//----- nvinfo : EIATTR_KPARAM_INFO
	.align		4
.L_2250:
        /*0048*/ 	.byte	0x04, 0x17
        /*004a*/ 	.short	(.L_2252 - .L_2251)
.L_2251:
        /*004c*/ 	.word	0x00000000
        /*0050*/ 	.short	0x0001
        /*0052*/ 	.short	0x00d8
        /*0054*/ 	.byte	0x00, 0xf0, 0x61, 0x03


	//----- nvinfo : EIATTR_KPARAM_INFO
	.align		4
.L_2252:
        /*0058*/ 	.byte	0x04, 0x17
        /*005a*/ 	.short	(.L_2254 - .L_2253)
.L_2253:
        /*005c*/ 	.word	0x00000000
        /*0060*/ 	.short	0x0000
        /*0062*/ 	.short	0x0000
        /*0064*/ 	.byte	0x00, 0xf0, 0x61, 0x03


	//----- nvinfo : EIATTR_SPARSE_MMA_MASK
	.align		4
.L_2254:
        /*0068*/ 	.byte	0x03, 0x50
        /*006a*/ 	.short	0x0000


	//----- nvinfo : EIATTR_MAXREG_COUNT
	.align		4
        /*006c*/ 	.byte	0x03, 0x1b
        /*006e*/ 	.short	0x0040


	//----- nvinfo : EIATTR_NUM_BARRIERS
	.align		4
        /*0070*/ 	.byte	0x02, 0x4c
        /*0072*/ 	.byte	0x01
	.zero		1


	//----- nvinfo : EIATTR_MERCURY_ISA_VERSION
	.align		4
        /*0074*/ 	.byte	0x03, 0x5f
        /*0076*/ 	.short	0x0101


	//----- nvinfo : EIATTR_EXIT_INSTR_OFFSETS
	.align		4
        /*0078*/ 	.byte	0x04, 0x1c
        /*007a*/ 	.short	(.L_2256 - .L_2255)


	//   ....[0]....
.L_2255:
        /*007c*/ 	.word	0x00000190


	//   ....[1]....
        /*0080*/ 	.word	0x00000e00


	//----- nvinfo : EIATTR_MAX_THREADS
	.align		4
.L_2256:
        /*0084*/ 	.byte	0x04, 0x05
        /*0086*/ 	.short	(.L_2258 - .L_2257)
.L_2257:
        /*0088*/ 	.word	0x00000100
        /*008c*/ 	.word	0x00000001
        /*0090*/ 	.word	0x00000001


	//----- nvinfo : EIATTR_CRS_STACK_SIZE
	.align		4
.L_2258:
        /*0094*/ 	.byte	0x04, 0x1e
        /*0096*/ 	.short	(.L_2260 - .L_2259)
.L_2259:
        /*0098*/ 	.word	0x00000000


	//----- nvinfo : EIATTR_CBANK_PARAM_SIZE
	.align		4
.L_2260:
        /*009c*/ 	.byte	0x03, 0x19
        /*009e*/ 	.short	0x02a8


	//----- nvinfo : EIATTR_PARAM_CBANK
	.align		4
        /*00a0*/ 	.byte	0x04, 0x0a
        /*00a2*/ 	.short	(.L_2262 - .L_2261)
	.align		4
.L_2261:
        /*00a4*/ 	.word	index@(.nv.constant0._ZN2at6native43_GLOBAL__N__7cc8d1ed_10_Dropout_cu_0e96ed3824fused_dropout_kernel_vecIN3c104HalfEfjLi1ELi2EhEEvNS_4cuda6detail10TensorInfoIKT_T1_EENS7_IS8_SA_EENS7_IT4_SA_EESA_T0_NS_15PhiloxCudaStateE)
        /*00a8*/ 	.short	0x0210
        /*00aa*/ 	.short	0x02a8


	//----- nvinfo : EIATTR_SW_WAR
	.align		4
.L_2262:
        /*00ac*/ 	.byte	0x04, 0x36
        /*00ae*/ 	.short	(.L_2264 - .L_2263)
.L_2263:
        /*00b0*/ 	.word	0x00000008
.L_2264:


//--------------------- .nv.info._ZN2at6native43_GLOBAL__N__7cc8d1ed_10_Dropout_cu_0e96ed3824fused_dropout_kernel_vecIN3c104HalfEfjLi1ELi4EhEEvNS_4cuda6detail10TensorInfoIKT_T1_EENS7_IS8_SA_EENS7_IT4_SA_EESA_T0_NS_15PhiloxCudaStateE --------------------------
	.section	.nv.info._ZN2at6native43_GLOBAL__N__7cc8d1ed_10_Dropout_cu_0e96ed3824fused_dropout_kernel_vecIN3c104HalfEfjLi1ELi4EhEEvNS_4cuda6detail10TensorInfoIKT_T1_EENS7_IS8_SA_EENS7_IT4_SA_EESA_T0_NS_15PhiloxCudaStateE,"",@"SHT_CUDA_INFO"
	.sectionflags	@""
	.align	4


	//----- nvinfo : EIATTR_CUDA_API_VERSION
	.align		4
        /*0000*/ 	.byte	0x04, 0x37
        /*0002*/ 	.short	(.L_2266 - .L_2265)
.L_2265:
        /*0004*/ 	.word	0x00000082


	//----- nvinfo : EIATTR_KPARAM_INFO
	.align		4
.L_2266:
        /*0008*/ 	.byte	0x04, 0x17
        /*000a*/ 	.short	(.L_2268 - .L_2267)
.L_2267:
        /*000c*/ 	.word	0x00000000
        /*0010*/ 	.short	0x0005
        /*0012*/ 	.short	0x0290
        /*0014*/ 	.byte	0x00, 0xf0, 0x61, 0x00


	//----- nvinfo : EIATTR_KPARAM_INFO
	.align		4
.L_2268:
        /*0018*/ 	.byte	0x04, 0x17
        /*001a*/ 	.short	(.L_2270 - .L_2269)
.L_2269:
        /*001c*/ 	.word	0x00000000
        /*0020*/ 	.short	0x0004
        /*0022*/ 	.short	0x028c
        /*0024*/ 	.byte	0x00, 0xf0, 0x11, 0x00


	//----- nvinfo : EIATTR_KPARAM_INFO
	.align		4
.L_2270:
        /*0028*/ 	.byte	0x04, 0x17
        /*002a*/ 	.short	(.L_2272 - .L_2271)
.L_2271:
        /*002c*/ 	.word	0x00000000
        /*0030*/ 	.short	0x0003
        /*0032*/ 	.short	0x0288
        /*0034*/ 	.byte	0x00, 0xf0, 0x11, 0x00


	//----- nvinfo : EIATTR_KPARAM_INFO
	.align		4
.L_2272:
        /*0038*/ 	.byte	0x04, 0x17
        /*003a*/ 	.short	(.L_2274 - .L_2273)
.L_2273:
        /*003c*/ 	.word	0x00000000
        /*0040*/ 	.short	0x0002
        /*0042*/ 	.short	0x01b0
        /*0044*/ 	.byte	0x00, 0xf0, 0x61, 0x03


	//----- nvinfo : EIATTR_KPARAM_INFO
	.align		4
.L_2274:
        /*0048*/ 	.byte	0x04, 0x17
        /*004a*/ 	.short	(.L_2276 - .L_2275)
.L_2275:
        /*004c*/ 	.word	0x00000000
        /*0050*/ 	.short	0x0001
        /*0052*/ 	.short	0x00d8
        /*0054*/ 	.byte	0x00, 0xf0, 0x61, 0x03


	//----- nvinfo : EIATTR_KPARAM_INFO
	.align		4
.L_2276:
        /*0058*/ 	.byte	0x04, 0x17
        /*005a*/ 	.short	(.L_2278 - .L_2277)
.L_2277:
        /*005c*/ 	.word	0x00000000
        /*0060*/ 	.short	0x0000
        /*0062*/ 	.short	0x0000
        /*0064*/ 	.byte	0x00, 0xf0, 0x61, 0x03


	//----- nvinfo : EIATTR_SPARSE_MMA_MASK
	.align		4
.L_2278:
        /*0068*/ 	.byte	0x03, 0x50
        /*006a*/ 	.short	0x0000


	//----- nvinfo : EIATTR_MAXREG_COUNT
	.align		4
        /*006c*/ 	.byte	0x03, 0x1b
        /*006e*/ 	.short	0x0040


	//----- nvinfo : EIATTR_NUM_BARRIERS
	.align		4
        /*0070*/ 	.byte	0x02, 0x4c
        /*0072*/ 	.byte	0x01
	.zero		1


	//----- nvinfo : EIATTR_MERCURY_ISA_VERSION
	.align		4
        /*0074*/ 	.byte	0x03, 0x5f
        /*0076*/ 	.short	0x0101


	//----- nvinfo : EIATTR_EXIT_INSTR_OFFSETS
	.align		4
        /*0078*/ 	.byte	0x04, 0x1c
        /*007a*/ 	.short	(.L_2280 - .L_2279)


	//   ....[0]....
.L_2279:
        /*007c*/ 	.word	0x00000170


	//   ....[1]....
        /*0080*/ 	.word	0x00000f50


	//----- nvinfo : EIATTR_MAX_THREADS
	.align		4
.L_2280:
        /*0084*/ 	.byte	0x04, 0x05
        /*0086*/ 	.short	(.L_2282 - .L_2281)
.L_2281:
        /*0088*/ 	.word	0x00000100
        /*008c*/ 	.word	0x00000001
        /*0090*/ 	.word	0x00000001


	//----- nvinfo : EIATTR_CRS_STACK_SIZE
	.align		4
.L_2282:
        /*0094*/ 	.byte	0x04, 0x1e
        /*0096*/ 	.short	(.L_2284 - .L_2283)
.L_2283:
        /*0098*/ 	.word	0x00000000


	//----- nvinfo : EIATTR_CBANK_PARAM_SIZE
	.align		4
.L_2284:
        /*009c*/ 	.byte	0x03, 0x19
        /*009e*/ 	.short	0x02a8


	//----- nvinfo : EIATTR_PARAM_CBANK
	.align		4
        /*00a0*/ 	.byte	0x04, 0x0a
        /*00a2*/ 	.short	(.L_2286 - .L_2285)
	.align		4
.L_2285:
        /*00a4*/ 	.word	index@(.nv.constant0._ZN2at6native43_GLOBAL__N__7cc8d1ed_10_Dropout_cu_0e96ed3824fused_dropout_kernel_vecIN3c104HalfEfjLi1ELi4EhEEvNS_4cuda6detail10TensorInfoIKT_T1_EENS7_IS8_SA_EENS7_IT4_SA_EESA_T0_NS_15PhiloxCudaStateE)
        /*00a8*/ 	.short	0x0210
        /*00aa*/ 	.short	0x02a8


	//----- nvinfo : EIATTR_SW_WAR
	.align		4
.L_2286:
        /*00ac*/ 	.byte	0x04, 0x36
        /*00ae*/ 	.short	(.L_2288 - .L_2287)
.L_2287:
        /*00b0*/ 	.word	0x00000008
.L_2288:


//--------------------- .nv.info._ZN2at6native43_GLOBAL__N__7cc8d1ed_10_Dropout_cu_0e96ed3824fused_dropout_kernel_vecIN3c104HalfEfjLi1ELi8EhEEvNS_4cuda6detail10TensorInfoIKT_T1_EENS7_IS8_SA_EENS7_IT4_SA_EESA_T0_NS_15PhiloxCudaStateE --------------------------
	.section	.nv.info._ZN2at6native43_GLOBAL__N__7cc8d1ed_10_Dropout_cu_0e96ed3824fused_dropout_kernel_vecIN3c104HalfEfjLi1ELi8EhEEvNS_4cuda6detail10TensorInfoIKT_T1_EENS7_IS8_SA_EENS7_IT4_SA_EESA_T0_NS_15PhiloxCudaStateE,"",@"SHT_CUDA_INFO"
	.sectionflags	@""
	.align	4


	//----- nvinfo : EIATTR_CUDA_API_VERSION
	.align		4
        /*0000*/ 	.byte	0x04, 0x37
        /*0002*/ 	.short	(.L_2290 - .L_2289)
.L_2289:
        /*0004*/ 	.word	0x00000082


	//----- nvinfo : EIATTR_KPARAM_INFO
	.align		4
.L_2290:
        /*0008*/ 	.byte	0x04, 0x17
        /*000a*/ 	.short	(.L_2292 - .L_2291)
.L_2291:
        /*000c*/ 	.word	0x00000000
        /*0010*/ 	.short	0x0005
        /*0012*/ 	.short	0x0290
        /*0014*/ 	.byte	0x00, 0xf0, 0x61, 0x00


	//----- nvinfo : EIATTR_KPARAM_INFO
	.align		4
.L_2292:
        /*0018*/ 	.byte	0x04, 0x17
        /*001a*/ 	.short	(.L_2294 - .L_2293)
.L_2293:
        /*001c*/ 	.word	0x00000000
        /*0020*/ 	.short	0x0004
        /*0022*/ 	.short	0x028c
        /*0024*/ 	.byte	0x00, 0xf0, 0x11, 0x00


	//----- nvinfo : EIATTR_KPARAM_INFO
	.align		4
.L_2294:
        /*0028*/ 	.byte	0x04, 0x17
        /*002a*/ 	.short	(.L_2296 - .L_2295)
.L_2295:
        /*002c*/ 	.word	0x00000000
        /*0030*/ 	.short	0x0003
        /*0032*/ 	.short	0x0288
        /*0034*/ 	.byte	0x00, 0xf0, 0x11, 0x00


	//----- nvinfo : EIATTR_KPARAM_INFO
	.align		4
.L_2296:
        /*0038*/ 	.byte	0x04, 0x17
        /*003a*/ 	.short	(.L_2298 - .L_2297)
.L_2297:
        /*003c*/ 	.word	0x00000000
        /*0040*/ 	.short	0x0002
        /*0042*/ 	.short	0x01b0
        /*0044*/ 	.byte	0x00, 0xf0, 0x61, 0x03


	//----- nvinfo : EIATTR_KPARAM_INFO
	.align		4
.L_2298:
        /*0048*/ 	.byte	0x04, 0x17
        /*004a*/ 	.short	(.L_2300 - .L_2299)
.L_2299:
        /*004c*/ 	.word	0x00000000
        /*0050*/ 	.short	0x0001
        /*0052*/ 	.short	0x00d8
        /*0054*/ 	.byte	0x00, 0xf0, 0x61, 0x03


	//----- nvinfo : EIATTR_KPARAM_INFO
	.align		4
.L_2300:
        /*0058*/ 	.byte	0x04, 0x17
        /*005a*/ 	.short	(.L_2302 - .L_2301)
.L_2301:
        /*005c*/ 	.word	0x00000000
        /*0060*/ 	.short	0x0000
        /*0062*/ 	.short	0x0000
        /*0064*/ 	.byte	0x00, 0xf0, 0x61, 0x03


	//----- nvinfo : EIATTR_SPARSE_MMA_MASK
	.align		4
.L_2302:
        /*0068*/ 	.byte	0x03, 0x50
        /*006a*/ 	.short	0x0000


	//----- nvinfo : EIATTR_MAXREG_COUNT
	.align		4
        /*006c*/ 	.byte	0x03, 0x1b
        /*006e*/ 	.short	0x0040


	//----- nvinfo : EIATTR_NUM_BARRIERS
	.align		4
        /*0070*/ 	.byte	0x02, 0x4c
        /*0072*/ 	.byte	0x01
	.zero		1


	//----- nvinfo : EIATTR_MERCURY_ISA_VERSION
	.align		4
        /*0074*/ 	.byte	0x03, 0x5f
        /*0076*/ 	.short	0x0101


	//----- nvinfo : EIATTR_EXIT_INSTR_OFFSETS
	.align		4
        /*0078*/ 	.byte	0x04, 0x1c
        /*007a*/ 	.short	(.L_2304 - .L_2303)


	//   ....[0]....
.L_2303:
        /*007c*/ 	.word	0x00000170


	//   ....[1]....
        /*0080*/ 	.word	0x00001fd0


	//----- nvinfo : EIATTR_MAX_THREADS
	.align		4
.L_2304:
        /*0084*/ 	.byte	0x04, 0x05
        /*0086*/ 	.short	(.L_2306 - .L_2305)
.L_2305:
        /*0088*/ 	.word	0x00000100
        /*008c*/ 	.word	0x00000001
        /*0090*/ 	.word	0x00000001


	//----- nvinfo : EIATTR_CRS_STACK_SIZE
	.align		4
.L_2306:
        /*0094*/ 	.byte	0x04, 0x1e
        /*0096*/ 	.short	(.L_2308 - .L_2307)
.L_2307:
        /*0098*/ 	.word	0x00000000


	//----- nvinfo : EIATTR_CBANK_PARAM_SIZE
	.align		4
.L_2308:
        /*009c*/ 	.byte	0x03, 0x19
        /*009e*/ 	.short	0x02a8


	//----- nvinfo : EIATTR_PARAM_CBANK
	.align		4
        /*00a0*/ 	.byte	0x04, 0x0a
        /*00a2*/ 	.short	(.L_2310 - .L_2309)
	.align		4
.L_2309:
        /*00a4*/ 	.word	index@(.nv.constant0._ZN2at6native43_GLOBAL__N__7cc8d1ed_10_Dropout_cu_0e96ed3824fused_dropout_kernel_vecIN3c104HalfEfjLi1ELi8EhEEvNS_4cuda6detail10TensorInfoIKT_T1_EENS7_IS8_SA_EENS7_IT4_SA_EESA_T0_NS_15PhiloxCudaStateE)
        /*00a8*/ 	.short	0x0210
        /*00aa*/ 	.short	0x02a8


	//----- nvinfo : EIATTR_SW_WAR
	.align		4
.L_2310:
        /*00ac*/ 	.byte	0x04, 0x36
        /*00ae*/ 	.short	(.L_2312 - .L_2311)
.L_2311:
        /*00b0*/ 	.word	0x00000008
.L_2312:


//--------------------- .nv.info._ZN2at6native43_GLOBAL__N__7cc8d1ed_10_Dropout_cu_0e96ed3824fused_dropout_kernel_vecIN3c104HalfEfjLi1ELi16EhEEvNS_4cuda6detail10TensorInfoIKT_T1_EENS7_IS8_SA_EENS7_IT4_SA_EESA_T0_NS_15PhiloxCudaStateE --------------------------
	.section	.nv.info._ZN2at6native43_GLOBAL__N__7cc8d1ed_10_Dropout_cu_0e96ed3824fused_dropout_kernel_vecIN3c104HalfEfjLi1ELi16EhEEvNS_4cuda6detail10TensorInfoIKT_T1_EENS7_IS8_SA_EENS7_IT4_SA_EESA_T0_NS_15PhiloxCudaStateE,"",@"SHT_CUDA_INFO"
	.sectionflags	@""
	.align	4


	//----- nvinfo : EIATTR_CUDA_API_VERSION
	.align		4
        /*0000*/ 	.byte	0x04, 0x37
        /*0002*/ 	.short	(.L_2314 - .L_2313)
.L_2313:
        /*0004*/ 	.word	0x00000082


	//----- nvinfo : EIATTR_KPARAM_INFO
	.align		4
.L_2314:
        /*0008*/ 	.byte	0x04, 0x17
        /*000a*/ 	.short	(.L_2316 - .L_2315)
.L_2315:
        /*000c*/ 	.word	0x00000000
        /*0010*/ 	.short	0x0005
        /*0012*/ 	.short	0x0290
        /*0014*/ 	.byte	0x00, 0xf0, 0x61, 0x00


	//----- nvinfo : EIATTR_KPARAM_INFO
	.align		4
.L_2316:
        /*0018*/ 	.byte	0x04, 0x17
        /*001a*/ 	.short	(.L_2318 - .L_2317)
.L_2317:
        /*001c*/ 	.word	0x00000000
        /*0020*/ 	.short	0x0004
        /*0022*/ 	.short	0x028c
        /*0024*/ 	.byte	0x00, 0xf0, 0x11, 0x00


	//----- nvinfo : EIATTR_KPARAM_INFO
	.align		4
.L_2318:
        /*0028*/ 	.byte	0x04, 0x17
        /*002a*/ 	.short	(.L_2320 - .L_2319)
.L_2319:
        /*002c*/ 	.word	0x00000000
        /*0030*/ 	.short	0x0003
        /*0032*/ 	.short	0x0288
        /*0034*/ 	.byte	0x00, 0xf0, 0x11, 0x00


	//----- nvinfo : EIATTR_KPARAM_INFO
	.align		4
.L_2320:
        /*0038*/ 	.byte	0x04, 0x17
        /*003a*/ 	.short	(.L_2322 - .L_2321)
.L_2321:
        /*003c*/ 	.word	0x00000000
        /*0040*/ 	.short	0x0002
        /*0042*/ 	.short	0x01b0
        /*0044*/ 	.byte	0x00, 0xf0, 0x61, 0x03


	//----- nvinfo : EIATTR_KPARAM_INFO
	.align		4
.L_2322:
        /*0048*/ 	.byte	0x04, 0x17
        /*004a*/ 	.short	(.L_2324 - .L_2323)
.L_2323:
        /*004c*/ 	.word	0x00000000
        /*0050*/ 	.short	0x0001
        /*0052*/ 	.short	0x00d8
        /*0054*/ 	.byte	0x00, 0xf0, 0x61, 0x03


	//----- nvinfo : EIATTR_KPARAM_INFO
	.align		4
.L_2324:
        /*0058*/ 	.byte	0x04, 0x17
        /*005a*/ 	.short	(.L_2326 - .L_2325)
.L_2325:
        /*005c*/ 	.word	0x00000000
        /*0060*/ 	.short	0x0000
        /*0062*/ 	.short	0x0000
        /*0064*/ 	.byte	0x00, 0xf0, 0x61, 0x03


	//----- nvinfo : EIATTR_SPARSE_MMA_MASK
	.align		4
.L_2326:
        /*0068*/ 	.byte	0x03, 0x50
        /*006a*/ 	.short	0x0000


	//----- nvinfo : EIATTR_MAXREG_COUNT
	.align		4
        /*006c*/ 	.byte	0x03, 0x1b
        /*006e*/ 	.short	0x0040


	//----- nvinfo : EIATTR_NUM_BARRIERS
	.align		4
        /*0070*/ 	.byte	0x02, 0x4c
        /*0072*/ 	.byte	0x01
	.zero		1


	//----- nvinfo : EIATTR_MERCURY_ISA_VERSION
	.align		4
        /*0074*/ 	.byte	0x03, 0x5f
        /*0076*/ 	.short	0x0101


	//----- nvinfo : EIATTR_EXIT_INSTR_OFFSETS
	.align		4
        /*0078*/ 	.byte	0x04, 0x1c
        /*007a*/ 	.short	(.L_2328 - .L_2327)


	//   ....[0]....
.L_2327:
        /*007c*/ 	.word	0x00000530


	//   ....[1]....
        /*0080*/ 	.word	0x000037e0


	//----- nvinfo : EIATTR_MAX_THREADS
	.align		4
.L_2328:
        /*0084*/ 	.byte	0x04, 0x05
        /*0086*/ 	.short	(.L_2330 - .L_2329)
.L_2329:
        /*0088*/ 	.word	0x00000100
        /*008c*/ 	.word	0x00000001
        /*0090*/ 	.word	0x00000001


	//----- nvinfo : EIATTR_CRS_STACK_SIZE
	.align		4
.L_2330:
        /*0094*/ 	.byte	0x04, 0x1e
        /*0096*/ 	.short	(.L_2332 - .L_2331)
.L_2331:
        /*0098*/ 	.word	0x00000000


	//----- nvinfo : EIATTR_CBANK_PARAM_SIZE
	.align		4
.L_2332:
        /*009c*/ 	.byte	0x03, 0x19
        /*009e*/ 	.short	0x02a8


	//----- nvinfo : EIATTR_PARAM_CBANK
	.align		4
        /*00a0*/ 	.byte	0x04, 0x0a
        /*00a2*/ 	.short	(.L_2334 - .L_2333)
	.align		4
.L_2333:
        /*00a4*/ 	.word	index@(.nv.constant0._ZN2at6native43_GLOBAL__N__7cc8d1ed_10_Dropout_cu_0e96ed3824fused_dropout_kernel_vecIN3c104HalfEfjLi1ELi16EhEEvNS_4cuda6detail10TensorInfoIKT_T1_EENS7_IS8_SA_EENS7_IT4_SA_EESA_T0_NS_15PhiloxCudaStateE)
        /*00a8*/ 	.short	0x0210
        /*00aa*/ 	.short	0x02a8


	//----- nvinfo : EIATTR_SW_WAR
	.align		4
.L_2334:
        /*00ac*/ 	.byte	0x04, 0x36
        /*00ae*/ 	.short	(.L_2336 - .L_2335)
.L_2335:
        /*00b0*/ 	.word	0x00000008
.L_2336:


//--------------------- .nv.info._ZN2at6native43_GLOBAL__N__7cc8d1ed_10_Dropout_cu_0e96ed3820fused_dropout_kernelIffjLin1ELin1EhEEvNS_4cuda6detail10TensorInfoIKT_T1_EENS5_IS6_S8_EENS5_IT4_S8_EES8_T0_NS_15PhiloxCudaStateE --------------------------
	.section	.nv.info._ZN2at6native43_GLOBAL__N__7cc8d1ed_10_Dropout_cu_0e96ed3820fused_dropout_kernelIffjLin1ELin1EhEEvNS_4cuda6detail10TensorInfoIKT_T1_EENS5_IS6_S8_EENS5_IT4_S8_EES8_T0_NS_15PhiloxCudaStateE,"",@"SHT_CUDA_INFO"
	.sectionflags	@""
	.align	4


	//----- nvinfo : EIATTR_CUDA_API_VERSION
	.align		4
        /*0000*/ 	.byte	0x04, 0x37
        /*0002*/ 	.short	(.L_2338 - .L_2337)
.L_2337:
        /*0004*/ 	.word	0x00000082


	//----- nvinfo : EIATTR_KPARAM_INFO
	.align		4
.L_2338:
        /*0008*/ 	.byte	0x04, 0x17
        /*000a*/ 	.short	(.L_2340 - .L_2339)
.L_2339:
        /*000c*/ 	.word	0x00000000
        /*0010*/ 	.short	0x0005
        /*0012*/ 	.short	0x0290
        /*0014*/ 	.byte	0x00, 0xf0, 0x61, 0x00


	//----- nvinfo : EIATTR_KPARAM_INFO
	.align		4
.L_2340:
        /*0018*/ 	.byte	0x04, 0x17
        /*001a*/ 	.short	(.L_2342 - .L_2341)
.L_2341:
        /*001c*/ 	.word	0x00000000
        /*0020*/ 	.short	0x0004
        /*0022*/ 	.short	0x028c
        /*0024*/ 	.byte	0x00, 0xf0, 0x11, 0x00


	//----- nvinfo : EIATTR_KPARAM_INFO
	.align		4
.L_2342:
        /*0028*/ 	.byte	0x04, 0x17
        /*002a*/ 	.short	(.L_2344 - .L_2343)
.L_2343:
        /*002c*/ 	.word	0x00000000
        /*0030*/ 	.short	0x0003
        /*0032*/ 	.short	0x0288
        /*0034*/ 	.byte	0x00, 0xf0, 0x11, 0x00


	//----- nvinfo : EIATTR_KPARAM_INFO
	.align		4
.L_2344:
        /*0038*/ 	.byte	0x04, 0x17
        /*003a*/ 	.short	(.L_2346 - .L_2345)
.L_2345:
        /*003c*/ 	.word	0x00000000
        /*0040*/ 	.short	0x0002
        /*0042*/ 	.short	0x01b0
        /*0044*/ 	.byte	0x00, 0xf0, 0x61, 0x03


	//----- nvinfo : EIATTR_KPARAM_INFO
	.align		4
.L_2346:
        /*0048*/ 	.byte	0x04, 0x17
        /*004a*/ 	.short	(.L_2348 - .L_2347)
.L_2347:
        /*004c*/ 	.word	0x00000000
        /*0050*/ 	.short	0x0001
        /*0052*/ 	.short	0x00d8
        /*0054*/ 	.byte	0x00, 0xf0, 0x61, 0x03


	//----- nvinfo : EIATTR_KPARAM_INFO
	.align		4
.L_2348:
        /*0058*/ 	.byte	0x04, 0x17
        /*005a*/ 	.short	(.L_2350 - .L_2349)
.L_2349:
        /*005c*/ 	.word	0x00000000
        /*0060*/ 	.short	0x0000
        /*0062*/ 	.short	0x0000
        /*0064*/ 	.byte	0x00, 0xf0, 0x61, 0x03


	//----- nvinfo : EIATTR_SPARSE_MMA_MASK
	.align		4
.L_2350:
        /*0068*/ 	.byte	0x03, 0x50
        /*006a*/ 	.short	0x0000


	//----- nvinfo : EIATTR_MAXREG_COUNT
	.align		4
        /*006c*/ 	.byte	0x03, 0x1b
        /*006e*/ 	.short	0x0040


	//----- nvinfo : EIATTR_NUM_BARRIERS
	.align		4
        /*0070*/ 	.byte	0x02, 0x4c
        /*0072*/ 	.byte	0x01
	.zero		1


	//----- nvinfo : EIATTR_MERCURY_ISA_VERSION
	.align		4
        /*0074*/ 	.byte	0x03, 0x5f
        /*0076*/ 	.short	0x0101


	//----- nvinfo : EIATTR_EXIT_INSTR_OFFSETS
	.align		4
        /*0078*/ 	.byte	0x04, 0x1c
        /*007a*/ 	.short	(.L_2352 - .L_2351)


	//   ....[0]....
.L_2351:
        /*007c*/ 	.word	0x000007e0


	//   ....[1]....
        /*0080*/ 	.word	0x000076d0


	//----- nvinfo : EIATTR_MAX_THREADS
	.align		4
.L_2352:
        /*0084*/ 	.byte	0x04, 0x05
        /*0086*/ 	.short	(.L_2354 - .L_2353)
.L_2353:
        /*0088*/ 	.word	0x00000100
        /*008c*/ 	.word	0x00000001
        /*0090*/ 	.word	0x00000001


	//----- nvinfo : EIATTR_CRS_STACK_SIZE
	.align		4
.L_2354:
        /*0094*/ 	.byte	0x04, 0x1e
        /*0096*/ 	.short	(.L_2356 - .L_2355)
.L_2355:
        /*0098*/ 	.word	0x00000000


	//----- nvinfo : EIATTR_CBANK_PARAM_SIZE
	.align		4
.L_2356:
        /*009c*/ 	.byte	0x03, 0x19
        /*009e*/ 	.short	0x02a8


	//----- nvinfo : EIATTR_PARAM_CBANK
	.align		4
        /*00a0*/ 	.byte	0x04, 0x0a
        /*00a2*/ 	.short	(.L_2358 - .L_2357)
	.align		4
.L_2357:
        /*00a4*/ 	.word	index@(.nv.constant0._ZN2at6native43_GLOBAL__N__7cc8d1ed_10_Dropout_cu_0e96ed3820fused_dropout_kernelIffjLin1ELin1EhEEvNS_4cuda6detail10TensorInfoIKT_T1_EENS5_IS6_S8_EENS5_IT4_S8_EES8_T0_NS_15PhiloxCudaStateE)
        /*00a8*/ 	.short	0x0210
        /*00aa*/ 	.short	0x02a8


	//----- nvinfo : EIATTR_SW_WAR
	.align		4
.L_2358:
        /*00ac*/ 	.byte	0x04, 0x36
        /*00ae*/ 	.short	(.L_2360 - .L_2359)
.L_2359:
        /*00b0*/ 	.word	0x00000008
.L_2360:


//--------------------- .nv.info._ZN2at6native43_GLOBAL__N__7cc8d1ed_10_Dropout_cu_0e96ed3820fused_dropout_kernelIffjLin1ELi1EhEEvNS_4cuda6detail10TensorInfoIKT_T1_EENS5_IS6_S8_EENS5_IT4_S8_EES8_T0_NS_15PhiloxCudaStateE --------------------------
	.section	.nv.info._ZN2at6native43_GLOBAL__N__7cc8d1ed_10_Dropout_cu_0e96ed3820fused_dropout_kernelIffjLin1ELi1EhEEvNS_4cuda6detail10TensorInfoIKT_T1_EENS5_IS6_S8_EENS5_IT4_S8_EES8_T0_NS_15PhiloxCudaStateE,"",@"SHT_CUDA_INFO"
	.sectionflags	@""
	.align	4


	//----- nvinfo : EIATTR_CUDA_API_VERSION
	.align		4
        /*0000*/ 	.byte	0x04, 0x37
        /*0002*/ 	.short	(.L_2362 - .L_2361)
.L_2361:
        /*0004*/ 	.word	0x00000082


	//----- nvinfo : EIATTR_KPARAM_INFO
	.align		4
.L_2362:
        /*0008*/ 	.byte	0x04, 0x17
        /*000a*/ 	.short	(.L_2364 - .L_2363)
.L_2363:
        /*000c*/ 	.word	0x00000000
        /*0010*/ 	.short	0x0005
        /*0012*/ 	.short	0x0290
        /*0014*/ 	.byte	0x00, 0xf0, 0x61, 0x00


	//----- nvinfo : EIATTR_KPARAM_INFO
	.align		4
.L_2364:
        /*0018*/ 	.byte	0x04, 0x17
        /*001a*/ 	.short	(.L_2366 - .L_2365)
.L_2365:
        /*001c*/ 	.word	0x00000000
        /*0020*/ 	.short	0x0004
        /*0022*/ 	.short	0x028c
        /*0024*/ 	.byte	0x00, 0xf0, 0x11, 0x00


	//----- nvinfo : EIATTR_KPARAM_INFO
	.align		4
.L_2366:
        /*0028*/ 	.byte	0x04, 0x17
        /*002a*/ 	.short	(.L_2368 - .L_2367)
.L_2367:
        /*002c*/ 	.word	0x00000000
        /*0030*/ 	.short	0x0003
        /*0032*/ 	.short	0x0288
        /*0034*/ 	.byte	0x00, 0xf0, 0x11, 0x00


	//----- nvinfo : EIATTR_KPARAM_INFO
	.align		4
.L_2368:
        /*0038*/ 	.byte	0x04, 0x17
        /*003a*/ 	.short	(.L_2370 - .L_2369)
.L_2369:
        /*003c*/ 	.word	0x00000000
        /*0040*/ 	.short	0x0002
        /*0042*/ 	.short	0x01b0
        /*0044*/ 	.byte	0x00, 0xf0, 0x61, 0x03


	//----- nvinfo : EIATTR_KPARAM_INFO
	.align		4
.L_2370:
        /*0048*/ 	.byte	0x04, 0x17
        /*004a*/ 	.short	(.L_2372 - .L_2371)
.L_2371:
        /*004c*/ 	.word	0x00000000
        /*0050*/ 	.short	0x0001
        /*0052*/ 	.short	0x00d8
        /*0054*/ 	.byte	0x00, 0xf0, 0x61, 0x03


	//----- nvinfo : EIATTR_KPARAM_INFO
	.align		4
.L_2372:
        /*0058*/ 	.byte	0x04, 0x17
        /*005a*/ 	.short	(.L_2374 - .L_2373)
.L_2373:
        /*005c*/ 	.word	0x00000000
        /*0060*/ 	.short	0x0000
        /*0062*/ 	.short	0x0000
        /*0064*/ 	.byte	0x00, 0xf0, 0x61, 0x03


	//----- nvinfo : EIATTR_SPARSE_MMA_MASK
	.align		4
.L_2374:
        /*0068*/ 	.byte	0x03, 0x50
        /*006a*/ 	.short	0x0000


	//----- nvinfo : EIATTR_MAXREG_COUNT
	.align		4
        /*006c*/ 	.byte	0x03, 0x1b
        /*006e*/ 	.short	0x0040


	//----- nvinfo : EIATTR_NUM_BARRIERS
	.align		4
        /*0070*/ 	.byte	0x02, 0x4c
        /*0072*/ 	.byte	0x01
	.zero		1


	//----- nvinfo : EIATTR_MERCURY_ISA_VERSION
	.align		4
        /*0074*/ 	.byte	0x03, 0x5f
        /*0076*/ 	.short	0x0101


	//----- nvinfo : EIATTR_EXIT_INSTR_OFFSETS
	.align		4
        /*0078*/ 	.byte	0x04, 0x1c
        /*007a*/ 	.short	(.L_2376 - .L_2375)


	//   ....[0]....
.L_2375:
        /*007c*/ 	.word	0x000007e0


	//   ....[1]....
        /*0080*/ 	.word	0x000045c0


	//----- nvinfo : EIATTR_MAX_THREADS
	.align		4
.L_2376:
        /*0084*/ 	.byte	0x04, 0x05
        /*0086*/ 	.short	(.L_2378 - .L_2377)
.L_2377:
        /*0088*/ 	.word	0x00000100
        /*008c*/ 	.word	0x00000001
        /*0090*/ 	.word	0x00000001


	//----- nvinfo : EIATTR_CRS_STACK_SIZE
	.align		4
.L_2378:
        /*0094*/ 	.byte	0x04, 0x1e
        /*0096*/ 	.short	(.L_2380 - .L_2379)
.L_2379:
        /*0098*/ 	.word	0x00000000


	//----- nvinfo : EIATTR_CBANK_PARAM_SIZE
	.align		4
.L_2380:
        /*009c*/ 	.byte	0x03, 0x19
        /*009e*/ 	.short	0x02a8


	//----- nvinfo : EIATTR_PARAM_CBANK
	.align		4
        /*00a0*/ 	.byte	0x04, 0x0a
        /*00a2*/ 	.short	(.L_2382 - .L_2381)
	.align		4
.L_2381:
        /*00a4*/ 	.word	index@(.nv.constant0._ZN2at6native43_GLOBAL__N__7cc8d1ed_10_Dropout_cu_0e96ed3820fused_dropout_kernelIffjLin1ELi1EhEEvNS_4cuda6detail10TensorInfoIKT_T1_EENS5_IS6_S8_EENS5_IT4_S8_EES8_T0_NS_15PhiloxCudaStateE)
        /*00a8*/ 	.short	0x0210
        /*00aa*/ 	.short	0x02a8


	//----- nvinfo : EIATTR_SW_WAR
	.align		4
.L_2382:
        /*00ac*/ 	.byte	0x04, 0x36
        /*00ae*/ 	.short	(.L_2384 - .L_2383)
.L_2383:
        /*00b0*/ 	.word	0x00000008
.L_2384:


//--------------------- .nv.info._ZN2at6native43_GLOBAL__N__7cc8d1ed_10_Dropout_cu_0e96ed3820fused_dropout_kernelIffjLi1ELi1EhEEvNS_4cuda6detail10TensorInfoIKT_T1_EENS5_IS6_S8_EENS5_IT4_S8_EES8_T0_NS_15PhiloxCudaStateE --------------------------
	.section	.nv.info._ZN2at6native43_GLOBAL__N__7cc8d1ed_10_Dropout_cu_0e96ed3820fused_dropout_kernelIffjLi1ELi1EhEEvNS_4cuda6detail10TensorInfoIKT_T1_EENS5_IS6_S8_EENS5_IT4_S8_EES8_T0_NS_15PhiloxCudaStateE,"",@"SHT_CUDA_INFO"
	.sectionflags	@""
	.align	4


	//----- nvinfo : EIATTR_CUDA_API_VERSION
	.align		4
        /*0000*/ 	.byte	0x04, 0x37
        /*0002*/ 	.short	(.L_2386 - .L_2385)
.L_2385:
        /*0004*/ 	.word	0x00000082


	//----- nvinfo : EIATTR_KPARAM_INFO
	.align		4
.L_2386:
        /*0008*/ 	.byte	0x04, 0x17
        /*000a*/ 	.short	(.L_2388 - .L_2387)
.L_2387:
        /*000c*/ 	.word	0x00000000
        /*0010*/ 	.short	0x0005
        /*0012*/ 	.short	0x0290
        /*0014*/ 	.byte	0x00, 0xf0, 0x61, 0x00


	//----- nvinfo : EIATTR_KPARAM_INFO
	.align		4
.L_2388:
        /*0018*/ 	.byte	0x04, 0x17
        /*001a*/ 	.short	(.L_2390 - .L_2389)
.L_2389:
        /*001c*/ 	.word	0x00000000
        /*0020*/ 	.short	0x0004
        /*0022*/ 	.short	0x028c
        /*0024*/ 	.byte	0x00, 0xf0, 0x11, 0x00


	//----- nvinfo : EIATTR_KPARAM_INFO
	.align		4
.L_2390:
        /*0028*/ 	.byte	0x04, 0x17
        /*002a*/ 	.short	(.L_2392 - .L_2391)
.L_2391:
        /*002c*/ 	.word	0x00000000
        /*0030*/ 	.short	0x0003
        /*0032*/ 	.short	0x0288
        /*0034*/ 	.byte	0x00, 0xf0, 0x11, 0x00


	//----- nvinfo : EIATTR_KPARAM_INFO
	.align		4
.L_2392:
        /*0038*/ 	.byte	0x04, 0x17
        /*003a*/ 	.short	(.L_2394 - .L_2393)
.L_2393:
        /*003c*/ 	.word	0x00000000
        /*0040*/ 	.short	0x0002
        /*0042*/ 	.short	0x01b0
        /*0044*/ 	.byte	0x00, 0xf0, 0x61, 0x03


	//----- nvinfo : EIATTR_KPARAM_INFO
	.align		4
.L_2394:
        /*0048*/ 	.byte	0x04, 0x17
        /*004a*/ 	.short	(.L_2396 - .L_2395)
.L_2395:
        /*004c*/ 	.word	0x00000000
        /*0050*/ 	.short	0x0001
        /*0052*/ 	.short	0x00d8
        /*0054*/ 	.byte	0x00, 0xf0, 0x61, 0x03


	//----- nvinfo : EIATTR_KPARAM_INFO
	.align		4
.L_2396:
        /*0058*/ 	.byte	0x04, 0x17
        /*005a*/ 	.short	(.L_2398 - .L_2397)
.L_2397:
        /*005c*/ 	.word	0x00000000
        /*0060*/ 	.short	0x0000
        /*0062*/ 	.short	0x0000
        /*0064*/ 	.byte	0x00, 0xf0, 0x61, 0x03


	//----- nvinfo : EIATTR_SPARSE_MMA_MASK
	.align		4
.L_2398:
        /*0068*/ 	.byte	0x03, 0x50
        /*006a*/ 	.short	0x0000


	//----- nvinfo : EIATTR_MAXREG_COUNT
	.align		4
        /*006c*/ 	.byte	0x03, 0x1b
        /*006e*/ 	.short	0x0040


	//----- nvinfo : EIATTR_NUM_BARRIERS
	.align		4
        /*0070*/ 	.byte	0x02, 0x4c
        /*0072*/ 	.byte	0x01
	.zero		1


	//----- nvinfo : EIATTR_MERCURY_ISA_VERSION
	.align		4
        /*0074*/ 	.byte	0x03, 0x5f
        /*0076*/ 	.short	0x0101


	//----- nvinfo : EIATTR_EXIT_INSTR_OFFSETS
	.align		4
        /*0078*/ 	.byte	0x04, 0x1c
        /*007a*/ 	.short	(.L_2400 - .L_2399)


	//   ....[0]....
.L_2399:
        /*007c*/ 	.word	0x000007e0


	//   ....[1]....
        /*0080*/ 	.word	0x000013e0


	//----- nvinfo : EIATTR_MAX_THREADS
	.align		4
.L_2400:
        /*0084*/ 	.byte	0x04, 0x05
        /*0086*/ 	.short	(.L_2402 - .L_2401)
.L_2401:
        /*0088*/ 	.word	0x00000100
        /*008c*/ 	.word	0x00000001
        /*0090*/ 	.word	0x00000001


	//----- nvinfo : EIATTR_CRS_STACK_SIZE
	.align		4
.L_2402:
        /*0094*/ 	.byte	0x04, 0x1e
        /*0096*/ 	.short	(.L_2404 - .L_2403)
.L_2403:
        /*0098*/ 	.word	0x00000000


	//----- nvinfo : EIATTR_CBANK_PARAM_SIZE
	.align		4
.L_2404:
        /*009c*/ 	.byte	0x03, 0x19
        /*009e*/ 	.short	0x02a8


	//----- nvinfo : EIATTR_PARAM_CBANK
	.align		4
        /*00a0*/ 	.byte	0x04, 0x0a
        /*00a2*/ 	.short	(.L_2406 - .L_2405)
	.align		4
.L_2405:
        /*00a4*/ 	.word	index@(.nv.constant0._ZN2at6native43_GLOBAL__N__7cc8d1ed_10_Dropout_cu_0e96ed3820fused_dropout_kernelIffjLi1ELi1EhEEvNS_4cuda6detail10TensorInfoIKT_T1_EENS5_IS6_S8_EENS5_IT4_S8_EES8_T0_NS_15PhiloxCudaStateE)
        /*00a8*/ 	.short	0x0210
        /*00aa*/ 	.short	0x02a8


	//----- nvinfo : EIATTR_SW_WAR
	.align		4
.L_2406:
        /*00ac*/ 	.byte	0x04, 0x36
        /*00ae*/ 	.short	(.L_2408 - .L_2407)
.L_2407:
        /*00b0*/ 	.word	0x00000008
.L_2408:


//--------------------- .nv.info._ZN2at6native43_GLOBAL__N__7cc8d1ed_10_Dropout_cu_0e96ed3824fused_dropout_kernel_vecIffjLi1ELi2EhEEvNS_4cuda6detail10TensorInfoIKT_T1_EENS5_IS6_S8_EENS5_IT4_S8_EES8_T0_NS_15PhiloxCudaStateE --------------------------
	.section	.nv.info._ZN2at6native43_GLOBAL__N__7cc8d1ed_10_Dropout_cu_0e96ed3824fused_dropout_kernel_vecIffjLi1ELi2EhEEvNS_4cuda6detail10TensorInfoIKT_T1_EENS5_IS6_S8_EENS5_IT4_S8_EES8_T0_NS_15PhiloxCudaStateE,"",@"SHT_CUDA_INFO"
	.sectionflags	@""
	.align	4


	//----- nvinfo : EIATTR_CUDA_API_VERSION
	.align		4
        /*0000*/ 	.byte	0x04, 0x37
        /*0002*/ 	.short	(.L_2410 - .L_2409)
.L_2409:
        /*0004*/ 	.word	0x00000082


	//----- nvinfo : EIATTR_KPARAM_INFO
	.align		4
.L_2410:
        /*0008*/ 	.byte	0x04, 0x17
        /*000a*/ 	.short	(.L_2412 - .L_2411)
.L_2411:
        /*000c*/ 	.word	0x00000000
        /*0010*/ 	.short	0x0005
        /*0012*/ 	.short	0x0290
        /*0014*/ 	.byte	0x00, 0xf0, 0x61, 0x00


	//----- nvinfo : EIATTR_KPARAM_INFO
	.align		4
.L_2412:
        /*0018*/ 	.byte	0x04, 0x17
        /*001a*/ 	.short	(.L_2414 - .L_2413)
.L_2413:
        /*001c*/ 	.word	0x00000000
        /*0020*/ 	.short	0x0004
        /*0022*/ 	.short	0x028c
        /*0024*/ 	.byte	0x00, 0xf0, 0x11, 0x00


	//----- nvinfo : EIATTR_KPARAM_INFO
	.align		4
.L_2414:
        /*0028*/ 	.byte	0x04, 0x17
        /*002a*/ 	.short	(.L_2416 - .L_2415)
.L_2415:
        /*002c*/ 	.word	0x00000000
        /*0030*/ 	.short	0x0003
        /*0032*/ 	.short	0x0288
        /*0034*/ 	.byte	0x00, 0xf0, 0x11, 0x00


	//----- nvinfo : EIATTR_KPARAM_INFO
	.align		4
.L_2416:
        /*0038*/ 	.byte	0x04, 0x17
        /*003a*/ 	.short	(.L_2418 - .L_2417)
.L_2417:
        /*003c*/ 	.word	0x00000000
        /*0040*/ 	.short	0x0002
        /*0042*/ 	.short	0x01b0
        /*0044*/ 	.byte	0x00, 0xf0, 0x61, 0x03


	//----- nvinfo : EIATTR_KPARAM_INFO
	.align		4
.L_2418:
        /*0048*/ 	.byte	0x04, 0x17
        /*004a*/ 	.short	(.L_2420 - .L_2419)
.L_2419:
        /*004c*/ 	.word	0x00000000
        /*0050*/ 	.short	0x0001
        /*0052*/ 	.short	0x00d8
        /*0054*/ 	.byte	0x00, 0xf0, 0x61, 0x03


	//----- nvinfo : EIATTR_KPARAM_INFO
	.align		4
.L_2420:
        /*0058*/ 	.byte	0x04, 0x17
        /*005a*/ 	.short	(.L_2422 - .L_2421)
.L_2421:
        /*005c*/ 	.word	0x00000000
        /*0060*/ 	.short	0x0000
        /*0062*/ 	.short	0x0000
        /*0064*/ 	.byte	0x00, 0xf0, 0x61, 0x03


	//----- nvinfo : EIATTR_SPARSE_MMA_MASK
	.align		4
.L_2422:
        /*0068*/ 	.byte	0x03, 0x50
        /*006a*/ 	.short	0x0000


	//----- nvinfo : EIATTR_MAXREG_COUNT
	.align		4
        /*006c*/ 	.byte	0x03, 0x1b
        /*006e*/ 	.short	0x0040


	//----- nvinfo : EIATTR_NUM_BARRIERS
	.align		4
        /*0070*/ 	.byte	0x02, 0x4c
        /*0072*/ 	.byte	0x01
	.zero		1


	//----- nvinfo : EIATTR_MERCURY_ISA_VERSION
	.align		4
        /*0074*/ 	.byte	0x03, 0x5f
        /*0076*/ 	.short	0x0101


	//----- nvinfo : EIATTR_EXIT_INSTR_OFFSETS
	.align		4
        /*0078*/ 	.byte	0x04, 0x1c
        /*007a*/ 	.short	(.L_2424 - .L_2423)


	//   ....[0]....
.L_2423:
        /*007c*/ 	.word	0x00000190


	//   ....[1]....
        /*0080*/ 	.word	0x00000db0


	//----- nvinfo : EIATTR_MAX_THREADS
	.align		4
.L_2424:
        /*0084*/ 	.byte	0x04, 0x05
        /*0086*/ 	.short	(.L_2426 - .L_2425)
.L_2425:
        /*0088*/ 	.word	0x00000100
        /*008c*/ 	.word	0x00000001
        /*0090*/ 	.word	0x00000001


	//----- nvinfo : EIATTR_CRS_STACK_SIZE
	.align		4
.L_2426:
        /*0094*/ 	.byte	0x04, 0x1e
        /*0096*/ 	.short	(.L_2428 - .L_2427)
.L_2427:
        /*0098*/ 	.word	0x00000000


	//----- nvinfo : EIATTR_CBANK_PARAM_SIZE
	.align		4
.L_2428:
        /*009c*/ 	.byte	0x03, 0x19
        /*009e*/ 	.short	0x02a8


	//----- nvinfo : EIATTR_PARAM_CBANK
	.align		4
        /*00a0*/ 	.byte	0x04, 0x0a
        /*00a2*/ 	.short	(.L_2430 - .L_2429)
	.align		4
.L_2429:
        /*00a4*/ 	.word	index@(.nv.constant0._ZN2at6native43_GLOBAL__N__7cc8d1ed_10_Dropout_cu_0e96ed3824fused_dropout_kernel_vecIffjLi1ELi2EhEEvNS_4cuda6detail10TensorInfoIKT_T1_EENS5_IS6_S8_EENS5_IT4_S8_EES8_T0_NS_15PhiloxCudaStateE)
        /*00a8*/ 	.short	0x0210
        /*00aa*/ 	.short	0x02a8


	//----- nvinfo : EIATTR_SW_WAR
	.align		4
.L_2430:
        /*00ac*/ 	.byte	0x04, 0x36
        /*00ae*/ 	.short	(.L_2432 - .L_2431)
.L_2431:
        /*00b0*/ 	.word	0x00000008
.L_2432:


//--------------------- .nv.info._ZN2at6native43_GLOBAL__N__7cc8d1ed_10_Dropout_cu_0e96ed3824fused_dropout_kernel_vecIffjLi1ELi4EhEEvNS_4cuda6detail10TensorInfoIKT_T1_EENS5_IS6_S8_EENS5_IT4_S8_EES8_T0_NS_15PhiloxCudaStateE --------------------------
	.section	.nv.info._ZN2at6native43_GLOBAL__N__7cc8d1ed_10_Dropout_cu_0e96ed3824fused_dropout_kernel_vecIffjLi1ELi4EhEEvNS_4cuda6detail10TensorInfoIKT_T1_EENS5_IS6_S8_EENS5_IT4_S8_EES8_T0_NS_15PhiloxCudaStateE,"",@"SHT_CUDA_INFO"
	.sectionflags	@""
	.align	4


	//----- nvinfo : EIATTR_CUDA_API_VERSION
	.align		4
        /*0000*/ 	.byte	0x04, 0x37
        /*0002*/ 	.short	(.L_2434 - .L_2433)
.L_2433:
        /*0004*/ 	.word	0x00000082


	//----- nvinfo : EIATTR_KPARAM_INFO
	.align		4
.L_2434:
        /*0008*/ 	.byte	0x04, 0x17
        /*000a*/ 	.short	(.L_2436 - .L_2435)
.L_2435:
        /*000c*/ 	.word	0x00000000
        /*0010*/ 	.short	0x0005
        /*0012*/ 	.short	0x0290
        /*0014*/ 	.byte	0x00, 0xf0, 0x61, 0x00


	//----- nvinfo : EIATTR_KPARAM_INFO
	.align		4
.L_2436:
        /*0018*/ 	.byte	0x04, 0x17
        /*001a*/ 	.short	(.L_2438 - .L_2437)
.L_2437:
        /*001c*/ 	.word	0x00000000
        /*0020*/ 	.short	0x0004
        /*0022*/ 	.short	0x028c
        /*0024*/ 	.byte	0x00, 0xf0, 0x11, 0x00


	//----- nvinfo : EIATTR_KPARAM_INFO
	.align		4
.L_2438:
        /*0028*/ 	.byte	0x04, 0x17
        /*002a*/ 	.short	(.L_2440 - .L_2439)
.L_2439:
        /*002c*/ 	.word	0x00000000
        /*0030*/ 	.short	0x0003
        /*0032*/ 	.short	0x0288
        /*0034*/ 	.byte	0x00, 0xf0, 0x11, 0x00


	//----- nvinfo : EIATTR_KPARAM_INFO
	.align		4
.L_2440:
        /*0038*/ 	.byte	0x04, 0x17
        /*003a*/ 	.short	(.L_2442 - .L_2441)
.L_2441:
        /*003c*/ 	.word	0x00000000
        /*0040*/ 	.short	0x0002
        /*0042*/ 	.short	0x01b0
        /*0044*/ 	.byte	0x00, 0xf0, 0x61, 0x03


	//----- nvinfo : EIATTR_KPARAM_INFO
	.align		4
.L_2442:
        /*0048*/ 	.byte	0x04, 0x17
        /*004a*/ 	.short	(.L_2444 - .L_2443)
.L_2443:
        /*004c*/ 	.word	0x00000000
        /*0050*/ 	.short	0x0001
        /*0052*/ 	.short	0x00d8
        /*0054*/ 	.byte	0x00, 0xf0, 0x61, 0x03


	//----- nvinfo : EIATTR_KPARAM_INFO
	.align		4
.L_2444:
        /*0058*/ 	.byte	0x04, 0x17
        /*005a*/ 	.short	(.L_2446 - .L_2445)
.L_2445:
        /*005c*/ 	.word	0x00000000
        /*0060*/ 	.short	0x0000
        /*0062*/ 	.short	0x0000
        /*0064*/ 	.byte	0x00, 0xf0, 0x61, 0x03


	//----- nvinfo : EIATTR_SPARSE_MMA_MASK
	.align		4
.L_2446:
        /*0068*/ 	.byte	0x03, 0x50
        /*006a*/ 	.short	0x0000


	//----- nvinfo : EIATTR_MAXREG_COUNT
	.align		4
        /*006c*/ 	.byte	0x03, 0x1b
        /*006e*/ 	.short	0x0040


	//----- nvinfo : EIATTR_NUM_BARRIERS
	.align		4
        /*0070*/ 	.byte	0x02, 0x4c
        /*0072*/ 	.byte	0x01
	.zero		1


	//----- nvinfo : EIATTR_MERCURY_ISA_VERSION
	.align		4
        /*0074*/ 	.byte	0x03, 0x5f
        /*0076*/ 	.short	0x0101


	//----- nvinfo : EIATTR_EXIT_INSTR_OFFSETS
	.align		4
        /*0078*/ 	.byte	0x04, 0x1c
        /*007a*/ 	.short	(.L_2448 - .L_2447)


	//   ....[0]....
.L_2447:
        /*007c*/ 	.word	0x00000170


	//   ....[1]....
        /*0080*/ 	.word	0x00000ef0


	//----- nvinfo : EIATTR_MAX_THREADS
	.align		4
.L_2448:
        /*0084*/ 	.byte	0x04, 0x05
        /*0086*/ 	.short	(.L_2450 - .L_2449)
.L_2449:
        /*0088*/ 	.word	0x00000100
        /*008c*/ 	.word	0x00000001
        /*0090*/ 	.word	0x00000001


	//----- nvinfo : EIATTR_CRS_STACK_SIZE
	.align		4
.L_2450:
        /*0094*/ 	.byte	0x04, 0x1e
        /*0096*/ 	.short	(.L_2452 - .L_2451)
.L_2451:
        /*0098*/ 	.word	0x00000000


	//----- nvinfo : EIATTR_CBANK_PARAM_SIZE
	.align		4
.L_2452:
        /*009c*/ 	.byte	0x03, 0x19
        /*009e*/ 	.short	0x02a8


	//----- nvinfo : EIATTR_PARAM_CBANK
	.align		4
        /*00a0*/ 	.byte	0x04, 0x0a
        /*00a2*/ 	.short	(.L_2454 - .L_2453)
	.align		4
.L_2453:
        /*00a4*/ 	.word	index@(.nv.constant0._ZN2at6native43_GLOBAL__N__7cc8d1ed_10_Dropout_cu_0e96ed3824fused_dropout_kernel_vecIffjLi1ELi4EhEEvNS_4cuda6detail10TensorInfoIKT_T1_EENS5_IS6_S8_EENS5_IT4_S8_EES8_T0_NS_15PhiloxCudaStateE)
        /*00a8*/ 	.short	0x0210
        /*00aa*/ 	.short	0x02a8


	//----- nvinfo : EIATTR_SW_WAR
	.align		4
.L_2454:
        /*00ac*/ 	.byte	0x04, 0x36
        /*00ae*/ 	.short	(.L_2456 - .L_2455)
.L_2455:
        /*00b0*/ 	.word	0x00000008
.L_2456:


//--------------------- .nv.info._ZN2at6native43_GLOBAL__N__7cc8d1ed_10_Dropout_cu_0e96ed3824fused_dropout_kernel_vecIffjLi1ELi8EhEEvNS_4cuda6detail10TensorInfoIKT_T1_EENS5_IS6_S8_EENS5_IT4_S8_EES8_T0_NS_15PhiloxCudaStateE --------------------------
	.section	.nv.info._ZN2at6native43_GLOBAL__N__7cc8d1ed_10_Dropout_cu_0e96ed3824fused_dropout_kernel_vecIffjLi1ELi8EhEEvNS_4cuda6detail10TensorInfoIKT_T1_EENS5_IS6_S8_EENS5_IT4_S8_EES8_T0_NS_15PhiloxCudaStateE,"",@"SHT_CUDA_INFO"
	.sectionflags	@""
	.align	4


	//----- nvinfo : EIATTR_CUDA_API_VERSION
	.align		4
        /*0000*/ 	.byte	0x04, 0x37
        /*0002*/ 	.short	(.L_2458 - .L_2457)
.L_2457:
        /*0004*/ 	.word	0x00000082


	//----- nvinfo : EIATTR_KPARAM_INFO
	.align		4
.L_2458:
        /*0008*/ 	.byte	0x04, 0x17
        /*000a*/ 	.short	(.L_2460 - .L_2459)
.L_2459:
        /*000c*/ 	.word	0x00000000
        /*0010*/ 	.short	0x0005
        /*0012*/ 	.short	0x0290
        /*0014*/ 	.byte	0x00, 0xf0, 0x61, 0x00


	//----- nvinfo : EIATTR_KPARAM_INFO
	.align		4
.L_2460:
        /*0018*/ 	.byte	0x04, 0x17
        /*001a*/ 	.short	(.L_2462 - .L_2461)
.L_2461:
        /*001c*/ 	.word	0x00000000
        /*0020*/ 	.short	0x0004
        /*0022*/ 	.short	0x028c
        /*0024*/ 	.byte	0x00, 0xf0, 0x11, 0x00


	//----- nvinfo : EIATTR_KPARAM_INFO
	.align		4
.L_2462:
        /*0028*/ 	.byte	0x04, 0x17
        /*002a*/ 	.short	(.L_2464 - .L_2463)
.L_2463:
        /*002c*/ 	.word	0x00000000
        /*0030*/ 	.short	0x0003
        /*0032*/ 	.short	0x0288
        /*0034*/ 	.byte	0x00, 0xf0, 0x11, 0x00


	//----- nvinfo : EIATTR_KPARAM_INFO
	.align		4
.L_2464:
        /*0038*/ 	.byte	0x04, 0x17
        /*003a*/ 	.short	(.L_2466 - .L_2465)
.L_2465:
        /*003c*/ 	.word	0x00000000
        /*0040*/ 	.short	0x0002
        /*0042*/ 	.short	0x01b0
        /*0044*/ 	.byte	0x00, 0xf0, 0x61, 0x03


	//----- nvinfo : EIATTR_KPARAM_INFO
	.align		4
.L_2466:
        /*0048*/ 	.byte	0x04, 0x17
        /*004a*/ 	.short	(.L_2468 - .L_2467)
.L_2467:
        /*004c*/ 	.word	0x00000000
        /*0050*/ 	.short	0x0001
        /*0052*/ 	.short	0x00d8
        /*0054*/ 	.byte	0x00, 0xf0, 0x61, 0x03


	//----- nvinfo : EIATTR_KPARAM_INFO
	.align		4
.L_2468:
        /*0058*/ 	.byte	0x04, 0x17
        /*005a*/ 	.short	(.L_2470 - .L_2469)
.L_2469:
        /*005c*/ 	.word	0x00000000
        /*0060*/ 	.short	0x0000
        /*0062*/ 	.short	0x0000
        /*0064*/ 	.byte	0x00, 0xf0, 0x61, 0x03


	//----- nvinfo : EIATTR_SPARSE_MMA_MASK
	.align		4
.L_2470:
        /*0068*/ 	.byte	0x03, 0x50
        /*006a*/ 	.short	0x0000


	//----- nvinfo : EIATTR_MAXREG_COUNT
	.align		4
        /*006c*/ 	.byte	0x03, 0x1b
        /*006e*/ 	.short	0x0040


	//----- nvinfo : EIATTR_NUM_BARRIERS
	.align		4
        /*0070*/ 	.byte	0x02, 0x4c
        /*0072*/ 	.byte	0x01
	.zero		1


	//----- nvinfo : EIATTR_MERCURY_ISA_VERSION
	.align		4
        /*0074*/ 	.byte	0x03, 0x5f
        /*0076*/ 	.short	0x0101


	//----- nvinfo : EIATTR_EXIT_INSTR_OFFSETS
	.align		4
        /*0078*/ 	.byte	0x04, 0x1c
        /*007a*/ 	.short	(.L_2472 - .L_2471)


	//   ....[0]....
.L_2471:
        /*007c*/ 	.word	0x00000190


	//   ....[1]....
        /*0080*/ 	.word	0x00001f10


	//----- nvinfo : EIATTR_MAX_THREADS
	.align		4
.L_2472:
        /*0084*/ 	.byte	0x04, 0x05
        /*0086*/ 	.short	(.L_2474 - .L_2473)
.L_2473:
        /*0088*/ 	.word	0x00000100
        /*008c*/ 	.word	0x00000001
        /*0090*/ 	.word	0x00000001


	//----- nvinfo : EIATTR_CRS_STACK_SIZE
	.align		4
.L_2474:
        /*0094*/ 	.byte	0x04, 0x1e
        /*0096*/ 	.short	(.L_2476 - .L_2475)
.L_2475:
        /*0098*/ 	.word	0x00000000


	//----- nvinfo : EIATTR_CBANK_PARAM_SIZE
	.align		4
.L_2476:
        /*009c*/ 	.byte	0x03, 0x19
        /*009e*/ 	.short	0x02a8


	//----- nvinfo : EIATTR_PARAM_CBANK
	.align		4
        /*00a0*/ 	.byte	0x04, 0x0a
        /*00a2*/ 	.short	(.L_2478 - .L_2477)
	.align		4
.L_2477:
        /*00a4*/ 	.word	index@(.nv.constant0._ZN2at6native43_GLOBAL__N__7cc8d1ed_10_Dropout_cu_0e96ed3824fused_dropout_kernel_vecIffjLi1ELi8EhEEvNS_4cuda6detail10TensorInfoIKT_T1_EENS5_IS6_S8_EENS5_IT4_S8_EES8_T0_NS_15PhiloxCudaStateE)
        /*00a8*/ 	.short	0x0210
        /*00aa*/ 	.short	0x02a8


	//----- nvinfo : EIATTR_SW_WAR
	.align		4
.L_2478:
        /*00ac*/ 	.byte	0x04, 0x36
        /*00ae*/ 	.short	(.L_2480 - .L_2479)
.L_2479:
        /*00b0*/ 	.word	0x00000008
.L_2480:


//--------------------- .nv.info._ZN2at6native43_GLOBAL__N__7cc8d1ed_10_Dropout_cu_0e96ed3824fused_dropout_kernel_vecIffjLi1ELi16EhEEvNS_4cuda6detail10TensorInfoIKT_T1_EENS5_IS6_S8_EENS5_IT4_S8_EES8_T0_NS_15PhiloxCudaStateE --------------------------
	.section	.nv.info._ZN2at6native43_GLOBAL__N__7cc8d1ed_10_Dropout_cu_0e96ed3824fused_dropout_kernel_vecIffjLi1ELi16EhEEvNS_4cuda6detail10TensorInfoIKT_T1_EENS5_IS6_S8_EENS5_IT4_S8_EES8_T0_NS_15PhiloxCudaStateE,"",@"SHT_CUDA_INFO"
	.sectionflags	@""
	.align	4


	//----- nvinfo : EIATTR_CUDA_API_VERSION
	.align		4
        /*0000*/ 	.byte	0x04, 0x37
        /*0002*/ 	.short	(.L_2482 - .L_2481)
.L_2481:
        /*0004*/ 	.word	0x00000082


	//----- nvinfo : EIATTR_KPARAM_INFO
	.align		4
.L_2482:
        /*0008*/ 	.byte	0x04, 0x17
        /*000a*/ 	.short	(.L_2484 - .L_2483)
.L_2483:
        /*000c*/ 	.word	0x00000000
        /*0010*/ 	.short	0x0005
        /*0012*/ 	.short	0x0290
        /*0014*/ 	.byte	0x00, 0xf0, 0x61, 0x00


	//----- nvinfo : EIATTR_KPARAM_INFO
	.align		4
.L_2484:
        /*0018*/ 	.byte	0x04, 0x17
        /*001a*/ 	.short	(.L_2486 - .L_2485)
.L_2485:
        /*001c*/ 	.word	0x00000000
        /*0020*/ 	.short	0x0004
        /*0022*/ 	.short	0x028c
        /*0024*/ 	.byte	0x00, 0xf0, 0x11, 0x00


	//----- nvinfo : EIATTR_KPARAM_INFO
	.align		4
.L_2486:
        /*0028*/ 	.byte	0x04, 0x17
        /*002a*/ 	.short	(.L_2488 - .L_2487)
.L_2487:
        /*002c*/ 	.word	0x00000000
        /*0030*/ 	.short	0x0003
        /*0032*/ 	.short	0x0288
        /*0034*/ 	.byte	0x00, 0xf0, 0x11, 0x00


	//----- nvinfo : EIATTR_KPARAM_INFO
	.align		4
.L_2488:
        /*0038*/ 	.byte	0x04, 0x17
        /*003a*/ 	.short	(.L_2490 - .L_2489)
.L_2489:
        /*003c*/ 	.word	0x00000000
        /*0040*/ 	.short	0x0002
        /*0042*/ 	.short	0x01b0
        /*0044*/ 	.byte	0x00, 0xf0, 0x61, 0x03


	//----- nvinfo : EIATTR_KPARAM_INFO
	.align		4
.L_2490:
        /*0048*/ 	.byte	0x04, 0x17
        /*004a*/ 	.short	(.L_2492 - .L_2491)
.L_2491:
        /*004c*/ 	.word	0x00000000
        /*0050*/ 	.short	0x0001
        /*0052*/ 	.short	0x00d8
        /*0054*/ 	.byte	0x00, 0xf0, 0x61, 0x03


	//----- nvinfo : EIATTR_KPARAM_INFO
	.align		4
.L_2492:
        /*0058*/ 	.byte	0x04, 0x17
        /*005a*/ 	.short	(.L_2494 - .L_2493)
.L_2493:
        /*005c*/ 	.word	0x00000000
        /*0060*/ 	.short	0x0000
        /*0062*/ 	.short	0x0000
        /*0064*/ 	.byte	0x00, 0xf0, 0x61, 0x03


	//----- nvinfo : EIATTR_SPARSE_MMA_MASK
	.align		4
.L_2494:
        /*0068*/ 	.byte	0x03, 0x50
        /*006a*/ 	.short	0x0000


	//----- nvinfo : EIATTR_MAXREG_COUNT
	.align		4
        /*006c*/ 	.byte	0x03, 0x1b
        /*006e*/ 	.short	0x0040


	//----- nvinfo : EIATTR_NUM_BARRIERS
	.align		4
        /*0070*/ 	.byte	0x02, 0x4c
        /*0072*/ 	.byte	0x01
	.zero		1


	//----- nvinfo : EIATTR_MERCURY_ISA_VERSION
	.align		4
        /*0074*/ 	.byte	0x03, 0x5f
        /*0076*/ 	.short	0x0101


	//----- nvinfo : EIATTR_EXIT_INSTR_OFFSETS
	.align		4
        /*0078*/ 	.byte	0x04, 0x1c
        /*007a*/ 	.short	(.L_2496 - .L_2495)


	//   ....[0]....
.L_2495:
        /*007c*/ 	.word	0x00000530


	//   ....[1]....
        /*0080*/ 	.word	0x000036a0


	//----- nvinfo : EIATTR_MAX_THREADS
	.align		4
.L_2496:
        /*0084*/ 	.byte	0x04, 0x05
        /*0086*/ 	.short	(.L_2498 - .L_2497)
.L_2497:
        /*0088*/ 	.word	0x00000100
        /*008c*/ 	.word	0x00000001
        /*0090*/ 	.word	0x00000001


	//----- nvinfo : EIATTR_CRS_STACK_SIZE
	.align		4
.L_2498:
        /*0094*/ 	.byte	0x04, 0x1e
        /*0096*/ 	.short	(.L_2500 - .L_2499)
.L_2499:
        /*0098*/ 	.word	0x00000000


	//----- nvinfo : EIATTR_CBANK_PARAM_SIZE
	.align		4
.L_2500:
        /*009c*/ 	.byte	0x03, 0x19
        /*009e*/ 	.short	0x02a8


	//----- nvinfo : EIATTR_PARAM_CBANK
	.align		4
        /*00a0*/ 	.byte	0x04, 0x0a
        /*00a2*/ 	.short	(.L_2502 - .L_2501)
	.align		4
.L_2501:
        /*00a4*/ 	.word	index@(.nv.constant0._ZN2at6native43_GLOBAL__N__7cc8d1ed_10_Dropout_cu_0e96ed3824fused_dropout_kernel_vecIffjLi1ELi16EhEEvNS_4cuda6detail10TensorInfoIKT_T1_EENS5_IS6_S8_EENS5_IT4_S8_EES8_T0_NS_15PhiloxCudaStateE)
        /*00a8*/ 	.short	0x0210
        /*00aa*/ 	.short	0x02a8


	//----- nvinfo : EIATTR_SW_WAR
	.align		4
.L_2502:
        /*00ac*/ 	.byte	0x04, 0x36
        /*00ae*/ 	.short	(.L_2504 - .L_2503)
.L_2503:
        /*00b0*/ 	.word	0x00000008
.L_2504:


//--------------------- .nv.info._ZN2at6native43_GLOBAL__N__7cc8d1ed_10_Dropout_cu_0e96ed3820fused_dropout_kernelIddjLin1ELin1EhEEvNS_4cuda6detail10TensorInfoIKT_T1_EENS5_IS6_S8_EENS5_IT4_S8_EES8_T0_NS_15PhiloxCudaStateE --------------------------
	.section	.nv.info._ZN2at6native43_GLOBAL__N__7cc8d1ed_10_Dropout_cu_0e96ed3820fused_dropout_kernelIddjLin1ELin1EhEEvNS_4cuda6detail10TensorInfoIKT_T1_EENS5_IS6_S8_EENS5_IT4_S8_EES8_T0_NS_15PhiloxCudaStateE,"",@"SHT_CUDA_INFO"
	.sectionflags	@""
	.align	4


	//----- nvinfo : EIATTR_CUDA_API_VERSION
	.align		4
        /*0000*/ 	.byte	0x04, 0x37
        /*0002*/ 	.short	(.L_2506 - .L_2505)
.L_2505:
        /*0004*/ 	.word	0x00000082


	//----- nvinfo : EIATTR_KPARAM_INFO
	.align		4
.L_2506:
        /*0008*/ 	.byte	0x04, 0x17
        /*000a*/ 	.short	(.L_2508 - .L_2507)
.L_2507:
        /*000c*/ 	.word	0x00000000
        /*0010*/ 	.short	0x0005
        /*0012*/ 	.short	0x0298
        /*0014*/ 	.byte	0x00, 0xf0, 0x61, 0x00


	//----- nvinfo : EIATTR_KPARAM_INFO
	.align		4
.L_2508:
        /*0018*/ 	.byte	0x04, 0x17
        /*001a*/ 	.short	(.L_2510 - .L_2509)
.L_2509:
        /*001c*/ 	.word	0x00000000
        /*0020*/ 	.short	0x0004
        /*0022*/ 	.short	0x0290
        /*0024*/ 	.byte	0x00, 0xf0, 0x21, 0x00


	//----- nvinfo : EIATTR_KPARAM_INFO
	.align		4
.L_2510:
        /*0028*/ 	.byte	0x04, 0x17
        /*002a*/ 	.short	(.L_2512 - .L_2511)
.L_2511:
        /*002c*/ 	.word	0x00000000
        /*0030*/ 	.short	0x0003
        /*0032*/ 	.short	0x0288
        /*0034*/ 	.byte	0x00, 0xf0, 0x11, 0x00


	//----- nvinfo : EIATTR_KPARAM_INFO
	.align		4
.L_2512:
        /*0038*/ 	.byte	0x04, 0x17
        /*003a*/ 	.short	(.L_2514 - .L_2513)
.L_2513:
        /*003c*/ 	.word	0x00000000
        /*0040*/ 	.short	0x0002
        /*0042*/ 	.short	0x01b0
        /*0044*/ 	.byte	0x00, 0xf0, 0x61, 0x03


	//----- nvinfo : EIATTR_KPARAM_INFO
	.align		4
.L_2514:
        /*0048*/ 	.byte	0x04, 0x17
        /*004a*/ 	.short	(.L_2516 - .L_2515)
.L_2515:
        /*004c*/ 	.word	0x00000000
        /*0050*/ 	.short	0x0001
        /*0052*/ 	.short	0x00d8
        /*0054*/ 	.byte	0x00, 0xf0, 0x61, 0x03


	//----- nvinfo : EIATTR_KPARAM_INFO
	.align		4
.L_2516:
        /*0058*/ 	.byte	0x04, 0x17
        /*005a*/ 	.short	(.L_2518 - .L_2517)
.L_2517:
        /*005c*/ 	.word	0x00000000
        /*0060*/ 	.short	0x0000
        /*0062*/ 	.short	0x0000
        /*0064*/ 	.byte	0x00, 0xf0, 0x61, 0x03


	//----- nvinfo : EIATTR_SPARSE_MMA_MASK
	.align		4
.L_2518:
        /*0068*/ 	.byte	0x03, 0x50
        /*006a*/ 	.short	0x0000


	//----- nvinfo : EIATTR_MAXREG_COUNT
	.align		4
        /*006c*/ 	.byte	0x03, 0x1b
        /*006e*/ 	.short	0x0040


	//----- nvinfo : EIATTR_NUM_BARRIERS
	.align		4
        /*0070*/ 	.byte	0x02, 0x4c
        /*0072*/ 	.byte	0x01
	.zero		1


	//----- nvinfo : EIATTR_MERCURY_ISA_VERSION
	.align		4
        /*0074*/ 	.byte	0x03, 0x5f
        /*0076*/ 	.short	0x0101


	//----- nvinfo : EIATTR_EXIT_INSTR_OFFSETS
	.align		4
        /*0078*/ 	.byte	0x04, 0x1c
        /*007a*/ 	.short	(.L_2520 - .L_2519)


	//   ....[0]....
.L_2519:
        /*007c*/ 	.word	0x00000790


	//   ....[1]....
        /*0080*/ 	.word	0x00007710


	//----- nvinfo : EIATTR_MAX_THREADS
	.align		4
.L_2520:
        /*0084*/ 	.byte	0x04, 0x05
        /*0086*/ 	.short	(.L_2522 - .L_2521)
.L_2521:
        /*0088*/ 	.word	0x00000100
        /*008c*/ 	.word	0x00000001
        /*0090*/ 	.word	0x00000001


	//----- nvinfo : EIATTR_CRS_STACK_SIZE
	.align		4
.L_2522:
        /*0094*/ 	.byte	0x04, 0x1e
        /*0096*/ 	.short	(.L_2524 - .L_2523)
.L_2523:
        /*0098*/ 	.word	0x00000000


	//----- nvinfo : EIATTR_CBANK_PARAM_SIZE
	.align		4
.L_2524:
        /*009c*/ 	.byte	0x03, 0x19
        /*009e*/ 	.short	0x02b0


	//----- nvinfo : EIATTR_PARAM_CBANK
	.align		4
        /*00a0*/ 	.byte	0x04, 0x0a
        /*00a2*/ 	.short	(.L_2526 - .L_2525)
	.align		4
.L_2525:
        /*00a4*/ 	.word	index@(.nv.constant0._ZN2at6native43_GLOBAL__N__7cc8d1ed_10_Dropout_cu_0e96ed3820fused_dropout_kernelIddjLin1ELin1EhEEvNS_4cuda6detail10TensorInfoIKT_T1_EENS5_IS6_S8_EENS5_IT4_S8_EES8_T0_NS_15PhiloxCudaStateE)
        /*00a8*/ 	.short	0x0210
        /*00aa*/ 	.short	0x02b0


	//----- nvinfo : EIATTR_SW_WAR
	.align		4
.L_2526:
        /*00ac*/ 	.byte	0x04, 0x36
        /*00ae*/ 	.short	(.L_2528 - .L_2527)
.L_2527:
        /*00b0*/ 	.word	0x00000008
.L_2528:


//--------------------- .nv.info._ZN2at6native43_GLOBAL__N__7cc8d1ed_10_Dropout_cu_0e96ed3820fused_dropout_kernelIddjLin1ELi1EhEEvNS_4cuda6detail10TensorInfoIKT_T1_EENS5_IS6_S8_EENS5_IT4_S8_EES8_T0_NS_15PhiloxCudaStateE --------------------------
	.section	.nv.info._ZN2at6native43_GLOBAL__N__7cc8d1ed_10_Dropout_cu_0e96ed3820fused_dropout_kernelIddjLin1ELi1EhEEvNS_4cuda6detail10TensorInfoIKT_T1_EENS5_IS6_S8_EENS5_IT4_S8_EES8_T0_NS_15PhiloxCudaStateE,"",@"SHT_CUDA_INFO"
	.sectionflags	@""
	.align	4


	//----- nvinfo : EIATTR_CUDA_API_VERSION
	.align		4
        /*0000*/ 	.byte	0x04, 0x37
        /*0002*/ 	.short	(.L_2530 - .L_2529)
.L_2529:
        /*0004*/ 	.word	0x00000082


	//----- nvinfo : EIATTR_KPARAM_INFO
	.align		4
.L_2530:
        /*0008*/ 	.byte	0x04, 0x17
        /*000a*/ 	.short	(.L_2532 - .L_2531)
.L_2531:
        /*000c*/ 	.word	0x00000000
        /*0010*/ 	.short	0x0005
        /*0012*/ 	.short	0x0298
        /*0014*/ 	.byte	0x00, 0xf0, 0x61, 0x00


	//----- nvinfo : EIATTR_KPARAM_INFO
	.align		4
.L_2532:
        /*0018*/ 	.byte	0x04, 0x17
        /*001a*/ 	.short	(.L_2534 - .L_2533)
.L_2533:
        /*001c*/ 	.word	0x00000000
        /*0020*/ 	.short	0x0004
        /*0022*/ 	.short	0x0290
        /*0024*/ 	.byte	0x00, 0xf0, 0x21, 0x00


	//----- nvinfo : EIATTR_KPARAM_INFO
	.align		4
.L_2534:
        /*0028*/ 	.byte	0x04, 0x17
        /*002a*/ 	.short	(.L_2536 - .L_2535)
.L_2535:
        /*002c*/ 	.word	0x00000000
        /*0030*/ 	.short	0x0003
        /*0032*/ 	.short	0x0288
        /*0034*/ 	.byte	0x00, 0xf0, 0x11, 0x00


	//----- nvinfo : EIATTR_KPARAM_INFO
	.align		4
.L_2536:
        /*0038*/ 	.byte	0x04, 0x17
        /*003a*/ 	.short	(.L_2538 - .L_2537)
.L_2537:
        /*003c*/ 	.word	0x00000000
        /*0040*/ 	.short	0x0002
        /*0042*/ 	.short	0x01b0
        /*0044*/ 	.byte	0x00, 0xf0, 0x61, 0x03


	//----- nvinfo : EIATTR_KPARAM_INFO
	.align		4
.L_2538:
        /*0048*/ 	.byte	0x04, 0x17
        /*004a*/ 	.short	(.L_2540 - .L_2539)
.L_2539:
        /*004c*/ 	.word	0x00000000
        /*0050*/ 	.short	0x0001
        /*0052*/ 	.short	0x00d8
        /*0054*/ 	.byte	0x00, 0xf0, 0x61, 0x03


	//----- nvinfo : EIATTR_KPARAM_INFO
	.align		4
.L_2540:
        /*0058*/ 	.byte	0x04, 0x17
        /*005a*/ 	.short	(.L_2542 - .L_2541)
.L_2541:
        /*005c*/ 	.word	0x00000000
        /*0060*/ 	.short	0x0000
        /*0062*/ 	.short	0x0000
        /*0064*/ 	.byte	0x00, 0xf0, 0x61, 0x03


	//----- nvinfo : EIATTR_SPARSE_MMA_MASK
	.align		4
.L_2542:
        /*0068*/ 	.byte	0x03, 0x50
        /*006a*/ 	.short	0x0000


	//----- nvinfo : EIATTR_MAXREG_COUNT
	.align		4
        /*006c*/ 	.byte	0x03, 0x1b
        /*006e*/ 	.short	0x0040


	//----- nvinfo : EIATTR_NUM_BARRIERS
	.align		4
        /*0070*/ 	.byte	0x02, 0x4c
        /*0072*/ 	.byte	0x01
	.zero		1


	//----- nvinfo : EIATTR_MERCURY_ISA_VERSION
	.align		4
        /*0074*/ 	.byte	0x03, 0x5f
        /*0076*/ 	.short	0x0101


	//----- nvinfo : EIATTR_EXIT_INSTR_OFFSETS
	.align		4
        /*0078*/ 	.byte	0x04, 0x1c
        /*007a*/ 	.short	(.L_2544 - .L_2543)


	//   ....[0]....
.L_2543:
        /*007c*/ 	.word	0x00000790


	//   ....[1]....
        /*0080*/ 	.word	0x000046c0


	//----- nvinfo : EIATTR_MAX_THREADS
	.align		4
.L_2544:
        /*0084*/ 	.byte	0x04, 0x05
        /*0086*/ 	.short	(.L_2546 - .L_2545)
.L_2545:
        /*0088*/ 	.word	0x00000100
        /*008c*/ 	.word	0x00000001
        /*0090*/ 	.word	0x00000001


	//----- nvinfo : EIATTR_CRS_STACK_SIZE
	.align		4
.L_2546:
        /*0094*/ 	.byte	0x04, 0x1e
        /*0096*/ 	.short	(.L_2548 - .L_2547)
.L_2547:
        /*0098*/ 	.word	0x00000000


	//----- nvinfo : EIATTR_CBANK_PARAM_SIZE
	.align		4
.L_2548:
        /*009c*/ 	.byte	0x03, 0x19
        /*009e*/ 	.short	0x02b0


	//----- nvinfo : EIATTR_PARAM_CBANK
	.align		4
        /*00a0*/ 	.byte	0x04, 0x0a
        /*00a2*/ 	.short	(.L_2550 - .L_2549)
	.align		4
.L_2549:
        /*00a4*/ 	.word	index@(.nv.constant0._ZN2at6native43_GLOBAL__N__7cc8d1ed_10_Dropout_cu_0e96ed3820fused_dropout_kernelIddjLin1ELi1EhEEvNS_4cuda6detail10TensorInfoIKT_T1_EENS5_IS6_S8_EENS5_IT4_S8_EES8_T0_NS_15PhiloxCudaStateE)
        /*00a8*/ 	.short	0x0210
        /*00aa*/ 	.short	0x02b0


	//----- nvinfo : EIATTR_SW_WAR
	.align		4
.L_2550:
        /*00ac*/ 	.byte	0x04, 0x36
        /*00ae*/ 	.short	(.L_2552 - .L_2551)
.L_2551:
        /*00b0*/ 	.word	0x00000008
.L_2552:


//--------------------- .nv.info._ZN2at6native43_GLOBAL__N__7cc8d1ed_10_Dropout_cu_0e96ed3820fused_dropout_kernelIddjLi1ELi1EhEEvNS_4cuda6detail10TensorInfoIKT_T1_EENS5_IS6_S8_EENS5_IT4_S8_EES8_T0_NS_15PhiloxCudaStateE --------------------------
	.section	.nv.info._ZN2at6native43_GLOBAL__N__7cc8d1ed_10_Dropout_cu_0e96ed3820fused_dropout_kernelIddjLi1ELi1EhEEvNS_4cuda6detail10TensorInfoIKT_T1_EENS5_IS6_S8_EENS5_IT4_S8_EES8_T0_NS_15PhiloxCudaStateE,"",@"SHT_CUDA_INFO"
	.sectionflags	@""
	.align	4


	//----- nvinfo : EIATTR_CUDA_API_VERSION
	.align		4
        /*0000*/ 	.byte	0x04, 0x37
        /*0002*/ 	.short	(.L_2554 - .L_2553)
.L_2553:
        /*0004*/ 	.word	0x00000082


	//----- nvinfo : EIATTR_KPARAM_INFO
	.align		4
.L_2554:
        /*0008*/ 	.byte	0x04, 0x17
        /*000a*/ 	.short	(.L_2556 - .L_2555)
.L_2555:
        /*000c*/ 	.word	0x00000000
        /*0010*/ 	.short	0x0005
        /*0012*/ 	.short	0x0298
        /*0014*/ 	.byte	0x00, 0xf0, 0x61, 0x00


	//----- nvinfo : EIATTR_KPARAM_INFO
	.align		4
.L_2556:
        /*0018*/ 	.byte	0x04, 0x17
        /*001a*/ 	.short	(.L_2558 - .L_2557)
.L_2557:
        /*001c*/ 	.word	0x00000000
        /*0020*/ 	.short	0x0004
        /*0022*/ 	.short	0x0290
        /*0024*/ 	.byte	0x00, 0xf0, 0x21, 0x00


	//----- nvinfo : EIATTR_KPARAM_INFO
	.align		4
.L_2558:
        /*0028*/ 	.byte	0x04, 0x17
        /*002a*/ 	.short	(.L_2560 - .L_2559)
.L_2559:
        /*002c*/ 	.word	0x00000000
        /*0030*/ 	.short	0x0003
        /*0032*/ 	.short	0x0288
        /*0034*/ 	.byte	0x00, 0xf0, 0x11, 0x00


	//----- nvinfo : EIATTR_KPARAM_INFO
	.align		4
.L_2560:
        /*0038*/ 	.byte	0x04, 0x17
        /*003a*/ 	.short	(.L_2562 - .L_2561)
.L_2561:
        /*003c*/ 	.word	0x00000000
        /*0040*/ 	.short	0x0002
        /*0042*/ 	.short	0x01b0
        /*0044*/ 	.byte	0x00, 0xf0, 0x61, 0x03


	//----- nvinfo : EIATTR_KPARAM_INFO
	.align		4
.L_2562:
        /*0048*/ 	.byte	0x04, 0x17
        /*004a*/ 	.short	(.L_2564 - .L_2563)
.L_2563:
        /*004c*/ 	.word	0x00000000
        /*0050*/ 	.short	0x0001
        /*0052*/ 	.short	0x00d8
        /*0054*/ 	.byte	0x00, 0xf0, 0x61, 0x03


	//----- nvinfo : EIATTR_KPARAM_INFO
	.align		4
.L_2564:
        /*0058*/ 	.byte	0x04, 0x17
        /*005a*/ 	.short	(.L_2566 - .L_2565)
.L_2565:
        /*005c*/ 	.word	0x00000000
        /*0060*/ 	.short	0x0000
        /*0062*/ 	.short	0x0000
        /*0064*/ 	.byte	0x00, 0xf0, 0x61, 0x03


	//----- nvinfo : EIATTR_SPARSE_MMA_MASK
	.align		4
.L_2566:
        /*0068*/ 	.byte	0x03, 0x50
        /*006a*/ 	.short	0x0000


	//----- nvinfo : EIATTR_MAXREG_COUNT
	.align		4
        /*006c*/ 	.byte	0x03, 0x1b
        /*006e*/ 	.short	0x0040


	//----- nvinfo : EIATTR_NUM_BARRIERS
	.align		4
        /*0070*/ 	.byte	0x02, 0x4c
        /*0072*/ 	.byte	0x01
	.zero		1


	//----- nvinfo : EIATTR_MERCURY_ISA_VERSION
	.align		4
        /*0074*/ 	.byte	0x03, 0x5f
        /*0076*/ 	.short	0x0101


	//----- nvinfo : EIATTR_EXIT_INSTR_OFFSETS
	.align		4
        /*0078*/ 	.byte	0x04, 0x1c
        /*007a*/ 	.short	(.L_2568 - .L_2567)


	//   ....[0]....
.L_2567:
        /*007c*/ 	.word	0x000007b0


	//   ....[1]....
        /*0080*/ 	.word	0x000014e0


	//----- nvinfo : EIATTR_MAX_THREADS
	.align		4
.L_2568:
        /*0084*/ 	.byte	0x04, 0x05
        /*0086*/ 	.short	(.L_2570 - .L_2569)
.L_2569:
        /*0088*/ 	.word	0x00000100
        /*008c*/ 	.word	0x00000001
        /*0090*/ 	.word	0x00000001


	//----- nvinfo : EIATTR_CRS_STACK_SIZE
	.align		4
.L_2570:
        /*0094*/ 	.byte	0x04, 0x1e
        /*0096*/ 	.short	(.L_2572 - .L_2571)
.L_2571:
        /*0098*/ 	.word	0x00000000


	//----- nvinfo : EIATTR_CBANK_PARAM_SIZE
	.align		4
.L_2572:
        /*009c*/ 	.byte	0x03, 0x19
        /*009e*/ 	.short	0x02b0


	//----- nvinfo : EIATTR_PARAM_CBANK
	.align		4
        /*00a0*/ 	.byte	0x04, 0x0a
        /*00a2*/ 	.short	(.L_2574 - .L_2573)
	.align		4
.L_2573:
        /*00a4*/ 	.word	index@(.nv.constant0._ZN2at6native43_GLOBAL__N__7cc8d1ed_10_Dropout_cu_0e96ed3820fused_dropout_kernelIddjLi1ELi1EhEEvNS_4cuda6detail10TensorInfoIKT_T1_EENS5_IS6_S8_EENS5_IT4_S8_EES8_T0_NS_15PhiloxCudaStateE)
        /*00a8*/ 	.short	0x0210
        /*00aa*/ 	.short	0x02b0


	//----- nvinfo : EIATTR_SW_WAR
	.align		4
.L_2574:
        /*00ac*/ 	.byte	0x04, 0x36
        /*00ae*/ 	.short	(.L_2576 - .L_2575)
.L_2575:
        /*00b0*/ 	.word	0x00000008
.L_2576:


//--------------------- .nv.info._ZN2at6native43_GLOBAL__N__7cc8d1ed_10_Dropout_cu_0e96ed3824fused_dropout_kernel_vecIddjLi1ELi2EhEEvNS_4cuda6detail10TensorInfoIKT_T1_EENS5_IS6_S8_EENS5_IT4_S8_EES8_T0_NS_15PhiloxCudaStateE --------------------------
	.section	.nv.info._ZN2at6native43_GLOBAL__N__7cc8d1ed_10_Dropout_cu_0e96ed3824fused_dropout_kernel_vecIddjLi1ELi2EhEEvNS_4cuda6detail10TensorInfoIKT_T1_EENS5_IS6_S8_EENS5_IT4_S8_EES8_T0_NS_15PhiloxCudaStateE,"",@"SHT_CUDA_INFO"
	.sectionflags	@""
	.align	4


	//----- nvinfo : EIATTR_CUDA_API_VERSION
	.align		4
        /*0000*/ 	.byte	0x04, 0x37
        /*0002*/ 	.short	(.L_2578 - .L_2577)
.L_2577:
        /*0004*/ 	.word	0x00000082


	//----- nvinfo : EIATTR_KPARAM_INFO
	.align		4
.L_2578:
        /*0008*/ 	.byte	0x04, 0x17
        /*000a*/ 	.short	(.L_2580 - .L_2579)
.L_2579:
        /*000c*/ 	.word	0x00000000
        /*0010*/ 	.short	0x0005
        /*0012*/ 	.short	0x0298
        /*0014*/ 	.byte	0x00, 0xf0, 0x61, 0x00


	//----- nvinfo : EIATTR_KPARAM_INFO
	.align		4
.L_2580:
        /*0018*/ 	.byte	0x04, 0x17
        /*001a*/ 	.short	(.L_2582 - .L_2581)
.L_2581:
        /*001c*/ 	.word	0x00000000
        /*0020*/ 	.short	0x0004
        /*0022*/ 	.short	0x0290
        /*0024*/ 	.byte	0x00, 0xf0, 0x21, 0x00


	//----- nvinfo : EIATTR_KPARAM_INFO
	.align		4
.L_2582:
        /*0028*/ 	.byte	0x04, 0x17
        /*002a*/ 	.short	(.L_2584 - .L_2583)
.L_2583:
        /*002c*/ 	.word	0x00000000
        /*0030*/ 	.short	0x0003
        /*0032*/ 	.short	0x0288
        /*0034*/ 	.byte	0x00, 0xf0, 0x11, 0x00


	//----- nvinfo : EIATTR_KPARAM_INFO
	.align		4
.L_2584:
        /*0038*/ 	.byte	0x04, 0x17
        /*003a*/ 	.short	(.L_2586 - .L_2585)
.L_2585:
        /*003c*/ 	.word	0x00000000
        /*0040*/ 	.short	0x0002
        /*0042*/ 	.short	0x01b0
        /*0044*/ 	.byte	0x00, 0xf0, 0x61, 0x03


	//----- nvinfo : EIATTR_KPARAM_INFO
	.align		4
.L_2586:
        /*0048*/ 	.byte	0x04, 0x17
        /*004a*/ 	.short	(.L_2588 - .L_2587)
.L_2587:
        /*004c*/ 	.word	0x00000000
        /*0050*/ 	.short	0x0001
        /*0052*/ 	.short	0x00d8
        /*0054*/ 	.byte	0x00, 0xf0, 0x61, 0x03


	//----- nvinfo : EIATTR_KPARAM_INFO
	.align		4
.L_2588:
        /*0058*/ 	.byte	0x04, 0x17
        /*005a*/ 	.short	(.L_2590 - .L_2589)
.L_2589:
        /*005c*/ 	.word	0x00000000
        /*0060*/ 	.short	0x0000
        /*0062*/ 	.short	0x0000
        /*0064*/ 	.byte	0x00, 0xf0, 0x61, 0x03


	//----- nvinfo : EIATTR_SPARSE_MMA_MASK
	.align		4
.L_2590:
        /*0068*/ 	.byte	0x03, 0x50
        /*006a*/ 	.short	0x0000


	//----- nvinfo : EIATTR_MAXREG_COUNT
	.align		4
        /*006c*/ 	.byte	0x03, 0x1b
        /*006e*/ 	.short	0x0040


	//----- nvinfo : EIATTR_NUM_BARRIERS
	.align		4
        /*0070*/ 	.byte	0x02, 0x4c
        /*0072*/ 	.byte	0x01
	.zero		1


	//----- nvinfo : EIATTR_MERCURY_ISA_VERSION
	.align		4
        /*0074*/ 	.byte	0x03, 0x5f
        /*0076*/ 	.short	0x0101


	//----- nvinfo : EIATTR_EXIT_INSTR_OFFSETS
	.align		4
        /*0078*/ 	.byte	0x04, 0x1c
        /*007a*/ 	.short	(.L_2592 - .L_2591)


	//   ....[0]....
.L_2591:
        /*007c*/ 	.word	0x00000230


	//   ....[1]....
        /*0080*/ 	.word	0x00000d90


	//----- nvinfo : EIATTR_MAX_THREADS
	.align		4
.L_2592:
        /*0084*/ 	.byte	0x04, 0x05
        /*0086*/ 	.short	(.L_2594 - .L_2593)
.L_2593:
        /*0088*/ 	.word	0x00000100
        /*008c*/ 	.word	0x00000001
        /*0090*/ 	.word	0x00000001


	//----- nvinfo : EIATTR_CRS_STACK_SIZE
	.align		4
.L_2594:
        /*0094*/ 	.byte	0x04, 0x1e
        /*0096*/ 	.short	(.L_2596 - .L_2595)
.L_2595:
        /*0098*/ 	.word	0x00000000


	//----- nvinfo : EIATTR_CBANK_PARAM_SIZE
	.align		4
.L_2596:
        /*009c*/ 	.byte	0x03, 0x19
        /*009e*/ 	.short	0x02b0


	//----- nvinfo : EIATTR_PARAM_CBANK
	.align		4
        /*00a0*/ 	.byte	0x04, 0x0a
        /*00a2*/ 	.short	(.L_2598 - .L_2597)
	.align		4
.L_2597:
        /*00a4*/ 	.word	index@(.nv.constant0._ZN2at6native43_GLOBAL__N__7cc8d1ed_10_Dropout_cu_0e96ed3824fused_dropout_kernel_vecIddjLi1ELi2EhEEvNS_4cuda6detail10TensorInfoIKT_T1_EENS5_IS6_S8_EENS5_IT4_S8_EES8_T0_NS_15PhiloxCudaStateE)
        /*00a8*/ 	.short	0x0210
        /*00aa*/ 	.short	0x02b0


	//----- nvinfo : EIATTR_SW_WAR
	.align		4
.L_2598:
        /*00ac*/ 	.byte	0x04, 0x36
        /*00ae*/ 	.short	(.L_2600 - .L_2599)
.L_2599:
        /*00b0*/ 	.word	0x00000008
.L_2600:


//--------------------- .nv.info._ZN2at6native43_GLOBAL__N__7cc8d1ed_10_Dropout_cu_0e96ed3824fused_dropout_kernel_vecIddjLi1ELi4EhEEvNS_4cuda6detail10TensorInfoIKT_T1_EENS5_IS6_S8_EENS5_IT4_S8_EES8_T0_NS_15PhiloxCudaStateE --------------------------
	.section	.nv.info._ZN2at6native43_GLOBAL__N__7cc8d1ed_10_Dropout_cu_0e96ed3824fused_dropout_kernel_vecIddjLi1ELi4EhEEvNS_4cuda6detail10TensorInfoIKT_T1_EENS5_IS6_S8_EENS5_IT4_S8_EES8_T0_NS_15PhiloxCudaStateE,"",@"SHT_CUDA_INFO"
	.sectionflags	@""
	.align	4


	//----- nvinfo : EIATTR_CUDA_API_VERSION
	.align		4
        /*0000*/ 	.byte	0x04, 0x37
        /*0002*/ 	.short	(.L_2602 - .L_2601)
.L_2601:
        /*0004*/ 	.word	0x00000082


	//----- nvinfo : EIATTR_KPARAM_INFO
	.align		4
.L_2602:
        /*0008*/ 	.byte	0x04, 0x17
        /*000a*/ 	.short	(.L_2604 - .L_2603)
.L_2603:
        /*000c*/ 	.word	0x00000000
        /*0010*/ 	.short	0x0005
        /*0012*/ 	.short	0x0298
        /*0014*/ 	.byte	0x00, 0xf0, 0x61, 0x00


	//----- nvinfo : EIATTR_KPARAM_INFO
	.align		4
.L_2604:
        /*0018*/ 	.byte	0x04, 0x17
        /*001a*/ 	.short	(.L_2606 - .L_2605)
.L_2605:
        /*001c*/ 	.word	0x00000000
        /*0020*/ 	.short	0x0004
        /*0022*/ 	.short	0x0290
        /*0024*/ 	.byte	0x00, 0xf0, 0x21, 0x00


	//----- nvinfo : EIATTR_KPARAM_INFO
	.align		4
.L_2606:
        /*0028*/ 	.byte	0x04, 0x17
        /*002a*/ 	.short	(.L_2608 - .L_2607)
.L_2607:
        /*002c*/ 	.word	0x00000000
        /*0030*/ 	.short	0x0003
        /*0032*/ 	.short	0x0288
        /*0034*/ 	.byte	0x00, 0xf0, 0x11, 0x00


	//----- nvinfo : EIATTR_KPARAM_INFO
	.align		4
.L_2608:
        /*0038*/ 	.byte	0x04, 0x17
        /*003a*/ 	.short	(.L_2610 - .L_2609)
.L_2609:
        /*003c*/ 	.word	0x00000000
        /*0040*/ 	.short	0x0002
        /*0042*/ 	.short	0x01b0
        /*0044*/ 	.byte	0x00, 0xf0, 0x61, 0x03


	//----- nvinfo : EIATTR_KPARAM_INFO
	.align		4
.L_2610:
        /*0048*/ 	.byte	0x04, 0x17
        /*004a*/ 	.short	(.L_2612 - .L_2611)
.L_2611:
        /*004c*/ 	.word	0x00000000
        /*0050*/ 	.short	0x0001
        /*0052*/ 	.short	0x00d8
        /*0054*/ 	.byte	0x00, 0xf0, 0x61, 0x03


	//----- nvinfo : EIATTR_KPARAM_INFO
	.align		4
.L_2612:
        /*0058*/ 	.byte	0x04, 0x17
        /*005a*/ 	.short	(.L_2614 - .L_2613)
.L_2613:
        /*005c*/ 	.word	0x00000000
        /*0060*/ 	.short	0x0000
        /*0062*/ 	.short	0x0000
        /*0064*/ 	.byte	0x00, 0xf0, 0x61, 0x03


	//----- nvinfo : EIATTR_SPARSE_MMA_MASK
	.align		4
.L_2614:
        /*0068*/ 	.byte	0x03, 0x50
        /*006a*/ 	.short	0x0000


	//----- nvinfo : EIATTR_MAXREG_COUNT
	.align		4
        /*006c*/ 	.byte	0x03, 0x1b
        /*006e*/ 	.short	0x0040


	//----- nvinfo : EIATTR_NUM_BARRIERS
	.align		4
        /*0070*/ 	.byte	0x02, 0x4c
        /*0072*/ 	.byte	0x01
	.zero		1


	//----- nvinfo : EIATTR_MERCURY_ISA_VERSION
	.align		4
        /*0074*/ 	.byte	0x03, 0x5f
        /*0076*/ 	.short	0x0101


	//----- nvinfo : EIATTR_EXIT_INSTR_OFFSETS
	.align		4
        /*0078*/ 	.byte	0x04, 0x1c
        /*007a*/ 	.short	(.L_2616 - .L_2615)


	//   ....[0]....
.L_2615:
        /*007c*/ 	.word	0x00000230


	//   ....[1]....
        /*0080*/ 	.word	0x00001000


	//----- nvinfo : EIATTR_MAX_THREADS
	.align		4
.L_2616:
        /*0084*/ 	.byte	0x04, 0x05
        /*0086*/ 	.short	(.L_2618 - .L_2617)
.L_2617:
        /*0088*/ 	.word	0x00000100
        /*008c*/ 	.word	0x00000001
        /*0090*/ 	.word	0x00000001


	//----- nvinfo : EIATTR_CRS_STACK_SIZE
	.align		4
.L_2618:
        /*0094*/ 	.byte	0x04, 0x1e
        /*0096*/ 	.short	(.L_2620 - .L_2619)
.L_2619:
        /*0098*/ 	.word	0x00000000


	//----- nvinfo : EIATTR_CBANK_PARAM_SIZE
	.align		4
.L_2620:
        /*009c*/ 	.byte	0x03, 0x19
        /*009e*/ 	.short	0x02b0


	//----- nvinfo : EIATTR_PARAM_CBANK
	.align		4
        /*00a0*/ 	.byte	0x04, 0x0a
        /*00a2*/ 	.short	(.L_2622 - .L_2621)
	.align		4
.L_2621:
        /*00a4*/ 	.word	index@(.nv.constant0._ZN2at6native43_GLOBAL__N__7cc8d1ed_10_Dropout_cu_0e96ed3824fused_dropout_kernel_vecIddjLi1ELi4EhEEvNS_4cuda6detail10TensorInfoIKT_T1_EENS5_IS6_S8_EENS5_IT4_S8_EES8_T0_NS_15PhiloxCudaStateE)
        /*00a8*/ 	.short	0x0210
        /*00aa*/ 	.short	0x02b0


	//----- nvinfo : EIATTR_SW_WAR
	.align		4
.L_2622:
        /*00ac*/ 	.byte	0x04, 0x36
        /*00ae*/ 	.short	(.L_2624 - .L_2623)
.L_2623:
        /*00b0*/ 	.word	0x00000008
.L_2624:


//--------------------- .nv.info._ZN2at6native43_GLOBAL__N__7cc8d1ed_10_Dropout_cu_0e96ed3824fused_dropout_kernel_vecIddjLi1ELi8EhEEvNS_4cuda6detail10TensorInfoIKT_T1_EENS5_IS6_S8_EENS5_IT4_S8_EES8_T0_NS_15PhiloxCudaStateE --------------------------
	.section	.nv.info._ZN2at6native43_GLOBAL__N__7cc8d1ed_10_Dropout_cu_0e96ed3824fused_dropout_kernel_vecIddjLi1ELi8EhEEvNS_4cuda6detail10TensorInfoIKT_T1_EENS5_IS6_S8_EENS5_IT4_S8_EES8_T0_NS_15PhiloxCudaStateE,"",@"SHT_CUDA_INFO"
	.sectionflags	@""
	.align	4


	//----- nvinfo : EIATTR_CUDA_API_VERSION
	.align		4
        /*0000*/ 	.byte	0x04, 0x37
        /*0002*/ 	.short	(.L_2626 - .L_2625)
.L_2625:
        /*0004*/ 	.word	0x00000082


	//----- nvinfo : EIATTR_KPARAM_INFO
	.align		4
.L_2626:
        /*0008*/ 	.byte	0x04, 0x17
        /*000a*/ 	.short	(.L_2628 - .L_2627)
.L_2627:
        /*000c*/ 	.word	0x00000000
        /*0010*/ 	.short	0x0005
        /*0012*/ 	.short	0x0298
        /*0014*/ 	.byte	0x00, 0xf0, 0x61, 0x00


	//----- nvinfo : EIATTR_KPARAM_INFO
	.align		4
.L_2628:
        /*0018*/ 	.byte	0x04, 0x17
        /*001a*/ 	.short	(.L_2630 - .L_2629)
.L_2629:
        /*001c*/ 	.word	0x00000000
        /*0020*/ 	.short	0x0004
        /*0022*/ 	.short	0x0290
        /*0024*/ 	.byte	0x00, 0xf0, 0x21, 0x00


	//----- nvinfo : EIATTR_KPARAM_INFO
	.align		4
.L_2630:
        /*0028*/ 	.byte	0x04, 0x17
        /*002a*/ 	.short	(.L_2632 - .L_2631)
.L_2631:
        /*002c*/ 	.word	0x00000000
        /*0030*/ 	.short	0x0003
        /*0032*/ 	.short	0x0288
        /*0034*/ 	.byte	0x00, 0xf0, 0x11, 0x00


	//----- nvinfo : EIATTR_KPARAM_INFO
	.align		4
.L_2632:
        /*0038*/ 	.byte	0x04, 0x17
        /*003a*/ 	.short	(.L_2634 - .L_2633)
.L_2633:
        /*003c*/ 	.word	0x00000000
        /*0040*/ 	.short	0x0002
        /*0042*/ 	.short	0x01b0
        /*0044*/ 	.byte	0x00, 0xf0, 0x61, 0x03


	//----- nvinfo : EIATTR_KPARAM_INFO
	.align		4
.L_2634:
        /*0048*/ 	.byte	0x04, 0x17
        /*004a*/ 	.short	(.L_2636 - .L_2635)
.L_2635:
        /*004c*/ 	.word	0x00000000
        /*0050*/ 	.short	0x0001
        /*0052*/ 	.short	0x00d8
        /*0054*/ 	.byte	0x00, 0xf0, 0x61, 0x03


	//----- nvinfo : EIATTR_KPARAM_INFO
	.align		4
.L_2636:
        /*0058*/ 	.byte	0x04, 0x17
        /*005a*/ 	.short	(.L_2638 - .L_2637)
.L_2637:
        /*005c*/ 	.word	0x00000000
        /*0060*/ 	.short	0x0000
        /*0062*/ 	.short	0x0000
        /*0064*/ 	.byte	0x00, 0xf0, 0x61, 0x03


	//----- nvinfo : EIATTR_SPARSE_MMA_MASK
	.align		4
.L_2638:
        /*0068*/ 	.byte	0x03, 0x50
        /*006a*/ 	.short	0x0000


	//----- nvinfo : EIATTR_MAXREG_COUNT
	.align		4
        /*006c*/ 	.byte	0x03, 0x1b
        /*006e*/ 	.short	0x0040


	//----- nvinfo : EIATTR_NUM_BARRIERS
	.align		4
        /*0070*/ 	.byte	0x02, 0x4c
        /*0072*/ 	.byte	0x01
	.zero		1


	//----- nvinfo : EIATTR_MERCURY_ISA_VERSION
	.align		4
        /*0074*/ 	.byte	0x03, 0x5f
        /*0076*/ 	.short	0x0101


	//----- nvinfo : EIATTR_EXIT_INSTR_OFFSETS
	.align		4
        /*0078*/ 	.byte	0x04, 0x1c
        /*007a*/ 	.short	(.L_2640 - .L_2639)


	//   ....[0]....
.L_2639:
        /*007c*/ 	.word	0x00000530


	//   ....[1]....
        /*0080*/ 	.word	0x00002180


	//----- nvinfo : EIATTR_MAX_THREADS
	.align		4
.L_2640:
        /*0084*/ 	.byte	0x04, 0x05
        /*0086*/ 	.short	(.L_2642 - .L_2641)
.L_2641:
        /*0088*/ 	.word	0x00000100
        /*008c*/ 	.word	0x00000001
        /*0090*/ 	.word	0x00000001


	//----- nvinfo : EIATTR_CRS_STACK_SIZE
	.align		4
.L_2642:
        /*0094*/ 	.byte	0x04, 0x1e
        /*0096*/ 	.short	(.L_2644 - .L_2643)
.L_2643:
        /*0098*/ 	.word	0x00000000


	//----- nvinfo : EIATTR_CBANK_PARAM_SIZE
	.align		4
.L_2644:
        /*009c*/ 	.byte	0x03, 0x19
        /*009e*/ 	.short	0x02b0


	//----- nvinfo : EIATTR_PARAM_CBANK
	.align		4
        /*00a0*/ 	.byte	0x04, 0x0a
        /*00a2*/ 	.short	(.L_2646 - .L_2645)
	.align		4
.L_2645:
        /*00a4*/ 	.word	index@(.nv.constant0._ZN2at6native43_GLOBAL__N__7cc8d1ed_10_Dropout_cu_0e96ed3824fused_dropout_kernel_vecIddjLi1ELi8EhEEvNS_4cuda6detail10TensorInfoIKT_T1_EENS5_IS6_S8_EENS5_IT4_S8_EES8_T0_NS_15PhiloxCudaStateE)
        /*00a8*/ 	.short	0x0210
        /*00aa*/ 	.short	0x02b0


	//----- nvinfo : EIATTR_SW_WAR
	.align		4
.L_2646:
        /*00ac*/ 	.byte	0x04, 0x36
        /*00ae*/ 	.short	(.L_2648 - .L_2647)
.L_2647:
        /*00b0*/ 	.word	0x00000008
.L_2648:


//--------------------- .nv.info._ZN2at6native43_GLOBAL__N__7cc8d1ed_10_Dropout_cu_0e96ed3824fused_dropout_kernel_vecIddjLi1ELi16EhEEvNS_4cuda6detail10TensorInfoIKT_T1_EENS5_IS6_S8_EENS5_IT4_S8_EES8_T0_NS_15PhiloxCudaStateE --------------------------
	.section	.nv.info._ZN2at6native43_GLOBAL__N__7cc8d1ed_10_Dropout_cu_0e96ed3824fused_dropout_kernel_vecIddjLi1ELi16EhEEvNS_4cuda6detail10TensorInfoIKT_T1_EENS5_IS6_S8_EENS5_IT4_S8_EES8_T0_NS_15PhiloxCudaStateE,"",@"SHT_CUDA_INFO"
	.sectionflags	@""
	.align	4


	//----- nvinfo : EIATTR_CUDA_API_VERSION
	.align		4
        /*0000*/ 	.byte	0x04, 0x37
        /*0002*/ 	.short	(.L_2650 - .L_2649)
.L_2649:
        /*0004*/ 	.word	0x00000082


	//----- nvinfo : EIATTR_KPARAM_INFO
	.align		4
.L_2650:
        /*0008*/ 	.byte	0x04, 0x17
        /*000a*/ 	.short	(.L_2652 - .L_2651)
.L_2651:
        /*000c*/ 	.word	0x00000000
        /*0010*/ 	.short	0x0005
        /*0012*/ 	.short	0x0298
        /*0014*/ 	.byte	0x00, 0xf0, 0x61, 0x00


	//----- nvinfo : EIATTR_KPARAM_INFO
	.align		4
.L_2652:
        /*0018*/ 	.byte	0x04, 0x17
        /*001a*/ 	.short	(.L_2654 - .L_2653)
.L_2653:
        /*001c*/ 	.word	0x00000000
        /*0020*/ 	.short	0x0004
        /*0022*/ 	.short	0x0290
        /*0024*/ 	.byte	0x00, 0xf0, 0x21, 0x00


	//----- nvinfo : EIATTR_KPARAM_INFO
	.align		4
.L_2654:
        /*0028*/ 	.byte	0x04, 0x17
        /*002a*/ 	.short	(.L_2656 - .L_2655)
.L_2655:
        /*002c*/ 	.word	0x00000000
        /*0030*/ 	.short	0x0003
        /*0032*/ 	.short	0x0288
        /*0034*/ 	.byte	0x00, 0xf0, 0x11, 0x00


	//----- nvinfo : EIATTR_KPARAM_INFO
	.align		4
.L_2656:
        /*0038*/ 	.byte	0x04, 0x17
        /*003a*/ 	.short	(.L_2658 - .L_2657)
.L_2657:
        /*003c*/ 	.word	0x00000000
        /*0040*/ 	.short	0x0002
        /*0042*/ 	.short	0x01b0
        /*0044*/ 	.byte	0x00, 0xf0, 0x61, 0x03


	//----- nvinfo : EIATTR_KPARAM_INFO
	.align		4
.L_2658:
        /*0048*/ 	.byte	0x04, 0x17
        /*004a*/ 	.short	(.L_2660 - .L_2659)
.L_2659:
        /*004c*/ 	.word	0x00000000
        /*0050*/ 	.short	0x0001
        /*0052*/ 	.short	0x00d8
        /*0054*/ 	.byte	0x00, 0xf0, 0x61, 0x03


	//----- nvinfo : EIATTR_KPARAM_INFO
	.align		4
.L_2660:
        /*0058*/ 	.byte	0x04, 0x17
        /*005a*/ 	.short	(.L_2662 - .L_2661)
.L_2661:
        /*005c*/ 	.word	0x00000000
        /*0060*/ 	.short	0x0000
        /*0062*/ 	.short	0x0000
        /*0064*/ 	.byte	0x00, 0xf0, 0x61, 0x03


	//----- nvinfo : EIATTR_SPARSE_MMA_MASK
	.align		4
.L_2662:
        /*0068*/ 	.byte	0x03, 0x50
        /*006a*/ 	.short	0x0000


	//----- nvinfo : EIATTR_MAXREG_COUNT
	.align		4
        /*006c*/ 	.byte	0x03, 0x1b
        /*006e*/ 	.short	0x0040


	//----- nvinfo : EIATTR_NUM_BARRIERS
	.align		4
        /*0070*/ 	.byte	0x02, 0x4c
        /*0072*/ 	.byte	0x01
	.zero		1


	//----- nvinfo : EIATTR_MERCURY_ISA_VERSION
	.align		4
        /*0074*/ 	.byte	0x03, 0x5f
        /*0076*/ 	.short	0x0101


	//----- nvinfo : EIATTR_EXIT_INSTR_OFFSETS
	.align		4
        /*0078*/ 	.byte	0x04, 0x1c
        /*007a*/ 	.short	(.L_2664 - .L_2663)


	//   ....[0]....
.L_2663:
        /*007c*/ 	.word	0x000005d0


	//   ....[1]....
        /*0080*/ 	.word	0x00003f20


	//----- nvinfo : EIATTR_MAX_THREADS
	.align		4
.L_2664:
        /*0084*/ 	.byte	0x04, 0x05
        /*0086*/ 	.short	(.L_2666 - .L_2665)
.L_2665:
        /*0088*/ 	.word	0x00000100
        /*008c*/ 	.word	0x00000001
        /*0090*/ 	.word	0x00000001


	//----- nvinfo : EIATTR_CRS_STACK_SIZE
	.align		4
.L_2666:
        /*0094*/ 	.byte	0x04, 0x1e
        /*0096*/ 	.short	(.L_2668 - .L_2667)
.L_2667:
        /*0098*/ 	.word	0x00000000


	//----- nvinfo : EIATTR_CBANK_PARAM_SIZE
	.align		4
.L_2668:
        /*009c*/ 	.byte	0x03, 0x19
        /*009e*/ 	.short	0x02b0


	//----- nvinfo : EIATTR_PARAM_CBANK
	.align		4
        /*00a0*/ 	.byte	0x04, 0x0a
        /*00a2*/ 	.short	(.L_2670 - .L_2669)
	.align		4
.L_2669:
        /*00a4*/ 	.word	index@(.nv.constant0._ZN2at6native43_GLOBAL__N__7cc8d1ed_10_Dropout_cu_0e96ed3824fused_dropout_kernel_vecIddjLi1ELi16EhEEvNS_4cuda6detail10TensorInfoIKT_T1_EENS5_IS6_S8_EENS5_IT4_S8_EES8_T0_NS_15PhiloxCudaStateE)
        /*00a8*/ 	.short	0x0210
        /*00aa*/ 	.short	0x02b0


	//----- nvinfo : EIATTR_SW_WAR
	.align		4
.L_2670:
        /*00ac*/ 	.byte	0x04, 0x36
        /*00ae*/ 	.short	(.L_2672 - .L_2671)
.L_2671:
        /*00b0*/ 	.word	0x00000008
.L_2672:


//--------------------- .nv.info._ZN2at6native43_GLOBAL__N__7cc8d1ed_10_Dropout_cu_0e96ed3820fused_dropout_kernelIN3c108BFloat16EfmLin1ELin1EbEEvNS_4cuda6detail10TensorInfoIKT_T1_EENS7_IS8_SA_EENS7_IT4_SA_EESA_T0_NS_15PhiloxCudaStateE --------------------------
	.section	.nv.info._ZN2at6native43_GLOBAL__N__7cc8d1ed_10_Dropout_cu_0e96ed3820fused_dropout_kernelIN3c108BFloat16EfmLin1ELin1EbEEvNS_4cuda6detail10TensorInfoIKT_T1_EENS7_IS8_SA_EENS7_IT4_SA_EESA_T0_NS_15PhiloxCudaStateE,"",@"SHT_CUDA_INFO"
	.sectionflags	@""
	.align	4


	//----- nvinfo : EIATTR_CUDA_API_VERSION
	.align		4
        /*0000*/ 	.byte	0x04, 0x37
        /*0002*/ 	.short	(.L_2674 - .L_2673)
.L_2673:
        /*0004*/ 	.word	0x00000082


	//----- nvinfo : EIATTR_KPARAM_INFO
	.align		4
.L_2674:
        /*0008*/ 	.byte	0x04, 0x17
        /*000a*/ 	.short	(.L_2676 - .L_2675)
.L_2675:
        /*000c*/ 	.word	0x00000000
        /*0010*/ 	.short	0x0005
        /*0012*/ 	.short	0x04f0
        /*0014*/ 	.byte	0x00, 0xf0, 0x61, 0x00


	//----- nvinfo : EIATTR_KPARAM_INFO
	.align		4
.L_2676:
        /*0018*/ 	.byte	0x04, 0x17
        /*001a*/ 	.short	(.L_2678 - .L_2677)
.L_2677:
        /*001c*/ 	.word	0x00000000
        /*0020*/ 	.short	0x0004
        /*0022*/ 	.short	0x04e8
        /*0024*/ 	.byte	0x00, 0xf0, 0x11, 0x00


	//----- nvinfo : EIATTR_KPARAM_INFO
	.align		4
.L_2678:
        /*0028*/ 	.byte	0x04, 0x17
        /*002a*/ 	.short	(.L_2680 - .L_2679)
.L_2679:
        /*002c*/ 	.word	0x00000000
        /*0030*/ 	.short	0x0003
        /*0032*/ 	.short	0x04e0
        /*0034*/ 	.byte	0x00, 0xf0, 0x21, 0x00


	//----- nvinfo : EIATTR_KPARAM_INFO
	.align		4
.L_2680:
        /*0038*/ 	.byte	0x04, 0x17
        /*003a*/ 	.short	(.L_2682 - .L_2681)
.L_2681:
        /*003c*/ 	.word	0x00000000
        /*0040*/ 	.short	0x0002
        /*0042*/ 	.short	0x0340
        /*0044*/ 	.byte	0x00, 0xf0, 0x81, 0x06


	//----- nvinfo : EIATTR_KPARAM_INFO
	.align		4
.L_2682:
        /*0048*/ 	.byte	0x04, 0x17
        /*004a*/ 	.short	(.L_2684 - .L_2683)
.L_2683:
        /*004c*/ 	.word	0x00000000
        /*0050*/ 	.short	0x0001
        /*0052*/ 	.short	0x01a0
        /*0054*/ 	.byte	0x00, 0xf0, 0x81, 0x06


	//----- nvinfo : EIATTR_KPARAM_INFO
	.align		4
.L_2684:
        /*0058*/ 	.byte	0x04, 0x17
        /*005a*/ 	.short	(.L_2686 - .L_2685)
.L_2685:
        /*005c*/ 	.word	0x00000000
        /*0060*/ 	.short	0x0000
        /*0062*/ 	.short	0x0000
        /*0064*/ 	.byte	0x00, 0xf0, 0x81, 0x06


	//----- nvinfo : EIATTR_SPARSE_MMA_MASK
	.align		4
.L_2686:
        /*0068*/ 	.byte	0x03, 0x50
        /*006a*/ 	.short	0x0000


	//----- nvinfo : EIATTR_MAXREG_COUNT
	.align		4
        /*006c*/ 	.byte	0x03, 0x1b
        /*006e*/ 	.short	0x0040


	//----- nvinfo : EIATTR_NUM_BARRIERS
	.align		4
        /*0070*/ 	.byte	0x02, 0x4c
        /*0072*/ 	.byte	0x01
	.zero		1


	//----- nvinfo : EIATTR_MERCURY_ISA_VERSION
	.align		4
        /*0074*/ 	.byte	0x03, 0x5f
        /*0076*/ 	.short	0x0101


	//----- nvinfo : EIATTR_EXIT_INSTR_OFFSETS
	.align		4
        /*0078*/ 	.byte	0x04, 0x1c
        /*007a*/ 	.short	(.L_2688 - .L_2687)


	//   ....[0]....
.L_2687:
        /*007c*/ 	.word	0x00000a30


	//   ....[1]....
        /*0080*/ 	.word	0x0000dc70


	//----- nvinfo : EIATTR_MAX_THREADS
	.align		4
.L_2688:
        /*0084*/ 	.byte	0x04, 0x05
        /*0086*/ 	.short	(.L_2690 - .L_2689)
.L_2689:
        /*0088*/ 	.word	0x00000100
        /*008c*/ 	.word	0x00000001
        /*0090*/ 	.word	0x00000001


	//----- nvinfo : EIATTR_CRS_STACK_SIZE
	.align		4
.L_2690:
        /*0094*/ 	.byte	0x04, 0x1e
        /*0096*/ 	.short	(.L_2692 - .L_2691)
.L_2691:
        /*0098*/ 	.word	0x00000000


	//----- nvinfo : EIATTR_CBANK_PARAM_SIZE
	.align		4
.L_2692:
        /*009c*/ 	.byte	0x03, 0x19
        /*009e*/ 	.short	0x0508


	//----- nvinfo : EIATTR_PARAM_CBANK
	.align		4
        /*00a0*/ 	.byte	0x04, 0x0a
        /*00a2*/ 	.short	(.L_2694 - .L_2693)
	.align		4
.L_2693:
        /*00a4*/ 	.word	index@(.nv.constant0._ZN2at6native43_GLOBAL__N__7cc8d1ed_10_Dropout_cu_0e96ed3820fused_dropout_kernelIN3c108BFloat16EfmLin1ELin1EbEEvNS_4cuda6detail10TensorInfoIKT_T1_EENS7_IS8_SA_EENS7_IT4_SA_EESA_T0_NS_15PhiloxCudaStateE)
        /*00a8*/ 	.short	0x0210
        /*00aa*/ 	.short	0x0508


	//----- nvinfo : EIATTR_SW_WAR
	.align		4
.L_2694:
        /*00ac*/ 	.byte	0x04, 0x36
        /*00ae*/ 	.short	(.L_2696 - .L_2695)
.L_2695:
        /*00b0*/ 	.word	0x00000008
.L_2696:


//--------------------- .nv.info._ZN2at6native43_GLOBAL__N__7cc8d1ed_10_Dropout_cu_0e96ed3820fused_dropout_kernelIN3c108BFloat16EfmLin1ELi1EbEEvNS_4cuda6detail10TensorInfoIKT_T1_EENS7_IS8_SA_EENS7_IT4_SA_EESA_T0_NS_15PhiloxCudaStateE --------------------------
	.section	.nv.info._ZN2at6native43_GLOBAL__N__7cc8d1ed_10_Dropout_cu_0e96ed3820fused_dropout_kernelIN3c108BFloat16EfmLin1ELi1EbEEvNS_4cuda6detail10TensorInfoIKT_T1_EENS7_IS8_SA_EENS7_IT4_SA_EESA_T0_NS_15PhiloxCudaStateE,"",@"SHT_CUDA_INFO"
	.sectionflags	@""
	.align	4


	//----- nvinfo : EIATTR_CUDA_API_VERSION
	.align		4
        /*0000*/ 	.byte	0x04, 0x37
        /*0002*/ 	.short	(.L_2698 - .L_2697)
.L_2697:
        /*0004*/ 	.word	0x00000082


	//----- nvinfo : EIATTR_KPARAM_INFO
	.align		4
.L_2698:
        /*0008*/ 	.byte	0x04, 0x17
        /*000a*/ 	.short	(.L_2700 - .L_2699)
.L_2699:
        /*000c*/ 	.word	0x00000000
        /*0010*/ 	.short	0x0005
        /*0012*/ 	.short	0x04f0
        /*0014*/ 	.byte	0x00, 0xf0, 0x61, 0x00


	//----- nvinfo : EIATTR_KPARAM_INFO
	.align		4
.L_2700:
        /*0018*/ 	.byte	0x04, 0x17
        /*001a*/ 	.short	(.L_2702 - .L_2701)
.L_2701:
        /*001c*/ 	.word	0x00000000
        /*0020*/ 	.short	0x0004
        /*0022*/ 	.short	0x04e8
        /*0024*/ 	.byte	0x00, 0xf0, 0x11, 0x00


	//----- nvinfo : EIATTR_KPARAM_INFO
	.align		4
.L_2702:
        /*0028*/ 	.byte	0x04, 0x17
        /*002a*/ 	.short	(.L_2704 - .L_2703)
.L_2703:
        /*002c*/ 	.word	0x00000000
        /*0030*/ 	.short	0x0003
        /*0032*/ 	.short	0x04e0
        /*0034*/ 	.byte	0x00, 0xf0, 0x21, 0x00


	//----- nvinfo : EIATTR_KPARAM_INFO
	.align		4
.L_2704:
        /*0038*/ 	.byte	0x04, 0x17
        /*003a*/ 	.short	(.L_2706 - .L_2705)
.L_2705:
        /*003c*/ 	.word	0x00000000
        /*0040*/ 	.short	0x0002
        /*0042*/ 	.short	0x0340
        /*0044*/ 	.byte	0x00, 0xf0, 0x81, 0x06


	//----- nvinfo : EIATTR_KPARAM_INFO
	.align		4
.L_2706:
        /*0048*/ 	.byte	0x04, 0x17
        /*004a*/ 	.short	(.L_2708 - .L_2707)
.L_2707:
        /*004c*/ 	.word	0x00000000
        /*0050*/ 	.short	0x0001
        /*0052*/ 	.short	0x01a0
        /*0054*/ 	.byte	0x00, 0xf0, 0x81, 0x06


	//----- nvinfo : EIATTR_KPARAM_INFO
	.align		4
.L_2708:
        /*0058*/ 	.byte	0x04, 0x17
        /*005a*/ 	.short	(.L_2710 - .L_2709)
.L_2709:
        /*005c*/ 	.word	0x00000000
        /*0060*/ 	.short	0x0000
        /*0062*/ 	.short	0x0000
        /*0064*/ 	.byte	0x00, 0xf0, 0x81, 0x06


	//----- nvinfo : EIATTR_SPARSE_MMA_MASK
	.align		4
.L_2710:
        /*0068*/ 	.byte	0x03, 0x50
        /*006a*/ 	.short	0x0000


	//----- nvinfo : EIATTR_MAXREG_COUNT
	.align		4
        /*006c*/ 	.byte	0x03, 0x1b
        /*006e*/ 	.short	0x0040


	//----- nvinfo : EIATTR_NUM_BARRIERS
	.align		4
        /*0070*/ 	.byte	0x02, 0x4c
        /*0072*/ 	.byte	0x01
	.zero		1


	//----- nvinfo : EIATTR_MERCURY_ISA_VERSION
	.align		4
        /*0074*/ 	.byte	0x03, 0x5f
        /*0076*/ 	.short	0x0101


	//----- nvinfo : EIATTR_EXIT_INSTR_OFFSETS
	.align		4
        /*0078*/ 	.byte	0x04, 0x1c
        /*007a*/ 	.short	(.L_2712 - .L_2711)


	//   ....[0]....
.L_2711:
        /*007c*/ 	.word	0x00000a50


	//   ....[1]....
        /*0080*/ 	.word	0x00007ef0


	//----- nvinfo : EIATTR_MAX_THREADS
	.align		4
.L_2712:
        /*0084*/ 	.byte	0x04, 0x05
        /*0086*/ 	.short	(.L_2714 - .L_2713)
.L_2713:
        /*0088*/ 	.word	0x00000100
        /*008c*/ 	.word	0x00000001
        /*0090*/ 	.word	0x00000001


	//----- nvinfo : EIATTR_CRS_STACK_SIZE
	.align		4
.L_2714:
        /*0094*/ 	.byte	0x04, 0x1e
        /*0096*/ 	.short	(.L_2716 - .L_2715)
.L_2715:
        /*0098*/ 	.word	0x00000000


	//----- nvinfo : EIATTR_CBANK_PARAM_SIZE
	.align		4
.L_2716:
        /*009c*/ 	.byte	0x03, 0x19
        /*009e*/ 	.short	0x0508


	//----- nvinfo : EIATTR_PARAM_CBANK
	.align		4
        /*00a0*/ 	.byte	0x04, 0x0a
        /*00a2*/ 	.short	(.L_2718 - .L_2717)
	.align		4
.L_2717:
        /*00a4*/ 	.word	index@(.nv.constant0._ZN2at6native43_GLOBAL__N__7cc8d1ed_10_Dropout_cu_0e96ed3820fused_dropout_kernelIN3c108BFloat16EfmLin1ELi1EbEEvNS_4cuda6detail10TensorInfoIKT_T1_EENS7_IS8_SA_EENS7_IT4_SA_EESA_T0_NS_15PhiloxCudaStateE)
        /*00a8*/ 	.short	0x0210
        /*00aa*/ 	.short	0x0508


	//----- nvinfo : EIATTR_SW_WAR
	.align		4
.L_2718:
        /*00ac*/ 	.byte	0x04, 0x36
        /*00ae*/ 	.short	(.L_2720 - .L_2719)
.L_2719:
        /*00b0*/ 	.word	0x00000008
.L_2720:


//--------------------- .nv.info._ZN2at6native43_GLOBAL__N__7cc8d1ed_10_Dropout_cu_0e96ed3820fused_dropout_kernelIN3c108BFloat16EfmLi1ELi1EbEEvNS_4cuda6detail10TensorInfoIKT_T1_EENS7_IS8_SA_EENS7_IT4_SA_EESA_T0_NS_15PhiloxCudaStateE --------------------------
	.section	.nv.info._ZN2at6native43_GLOBAL__N__7cc8d1ed_10_Dropout_cu_0e96ed3820fused_dropout_kernelIN3c108BFloat16EfmLi1ELi1EbEEvNS_4cuda6detail10TensorInfoIKT_T1_EENS7_IS8_SA_EENS7_IT4_SA_EESA_T0_NS_15PhiloxCudaStateE,"",@"SHT_CUDA_INFO"
	.sectionflags	@""
	.align	4


	//----- nvinfo : EIATTR_CUDA_API_VERSION
	.align		4
        /*0000*/ 	.byte	0x04, 0x37
        /*0002*/ 	.short	(.L_2722 - .L_2721)
.L_2721:
        /*0004*/ 	.word	0x00000082


	//----- nvinfo : EIATTR_KPARAM_INFO
	.align		4
.L_2722:
        /*0008*/ 	.byte	0x04, 0x17
        /*000a*/ 	.short	(.L_2724 - .L_2723)
.L_2723:
        /*000c*/ 	.word	0x00000000
        /*0010*/ 	.short	0x0005
        /*0012*/ 	.short	0x04f0
        /*0014*/ 	.byte	0x00, 0xf0, 0x61, 0x00


	//----- nvinfo : EIATTR_KPARAM_INFO
	.align		4
.L_2724:
        /*0018*/ 	.byte	0x04, 0x17
        /*001a*/ 	.short	(.L_2726 - .L_2725)
.L_2725:
        /*001c*/ 	.word	0x00000000
        /*0020*/ 	.short	0x0004
        /*0022*/ 	.short	0x04e8
        /*0024*/ 	.byte	0x00, 0xf0, 0x11, 0x00


	//----- nvinfo : EIATTR_KPARAM_INFO
	.align		4
.L_2726:
        /*0028*/ 	.byte	0x04, 0x17
        /*002a*/ 	.short	(.L_2728 - .L_2727)
.L_2727:
        /*002c*/ 	.word	0x00000000
        /*0030*/ 	.short	0x0003
        /*0032*/ 	.short	0x04e0
        /*0034*/ 	.byte	0x00, 0xf0, 0x21, 0x00


	//----- nvinfo : EIATTR_KPARAM_INFO
	.align		4
.L_2728:
        /*0038*/ 	.byte	0x04, 0x17
        /*003a*/ 	.short	(.L_2730 - .L_2729)
.L_2729:
        /*003c*/ 	.word	0x00000000
        /*0040*/ 	.short	0x0002
        /*0042*/ 	.short	0x0340
        /*0044*/ 	.byte	0x00, 0xf0, 0x81, 0x06


	//----- nvinfo : EIATTR_KPARAM_INFO
	.align		4
.L_2730:
        /*0048*/ 	.byte	0x04, 0x17
        /*004a*/ 	.short	(.L_2732 - .L_2731)
.L_2731:
        /*004c*/ 	.word	0x00000000
        /*0050*/ 	.short	0x0001
        /*0052*/ 	.short	0x01a0
        /*0054*/ 	.byte	0x00, 0xf0, 0x81, 0x06


	//----- nvinfo : EIATTR_KPARAM_INFO
	.align		4
.L_2732:
        /*0058*/ 	.byte	0x04, 0x17
        /*005a*/ 	.short	(.L_2734 - .L_2733)
.L_2733:
        /*005c*/ 	.word	0x00000000
        /*0060*/ 	.short	0x0000
        /*0062*/ 	.short	0x0000
        /*0064*/ 	.byte	0x00, 0xf0, 0x81, 0x06


	//----- nvinfo : EIATTR_SPARSE_MMA_MASK
	.align		4
.L_2734:
        /*0068*/ 	.byte	0x03, 0x50
        /*006a*/ 	.short	0x0000


	//----- nvinfo : EIATTR_MAXREG_COUNT
	.align		4
        /*006c*/ 	.byte	0x03, 0x1b
        /*006e*/ 	.short	0x0040


	//----- nvinfo : EIATTR_NUM_BARRIERS
	.align		4
        /*0070*/ 	.byte	0x02, 0x4c
        /*0072*/ 	.byte	0x01
	.zero		1


	//----- nvinfo : EIATTR_MERCURY_ISA_VERSION
	.align		4
        /*0074*/ 	.byte	0x03, 0x5f
        /*0076*/ 	.short	0x0101


	//----- nvinfo : EIATTR_EXIT_INSTR_OFFSETS
	.align		4
        /*0078*/ 	.byte	0x04, 0x1c
        /*007a*/ 	.short	(.L_2736 - .L_2735)


	//   ....[0]....
.L_2735:
        /*007c*/ 	.word	0x00000940


	//   ....[1]....
        /*0080*/ 	.word	0x00001920


	//----- nvinfo : EIATTR_MAX_THREADS
	.align		4
.L_2736:
        /*0084*/ 	.byte	0x04, 0x05
        /*0086*/ 	.short	(.L_2738 - .L_2737)
.L_2737:
        /*0088*/ 	.word	0x00000100
        /*008c*/ 	.word	0x00000001
        /*0090*/ 	.word	0x00000001


	//----- nvinfo : EIATTR_CRS_STACK_SIZE
	.align		4
.L_2738:
        /*0094*/ 	.byte	0x04, 0x1e
        /*0096*/ 	.short	(.L_2740 - .L_2739)
.L_2739:
        /*0098*/ 	.word	0x00000000


	//----- nvinfo : EIATTR_CBANK_PARAM_SIZE
	.align		4
.L_2740:
        /*009c*/ 	.byte	0x03, 0x19
        /*009e*/ 	.short	0x0508


	//----- nvinfo : EIATTR_PARAM_CBANK
	.align		4
        /*00a0*/ 	.byte	0x04, 0x0a
        /*00a2*/ 	.short	(.L_2742 - .L_2741)
	.align		4
.L_2741:
        /*00a4*/ 	.word	index@(.nv.constant0._ZN2at6native43_GLOBAL__N__7cc8d1ed_10_Dropout_cu_0e96ed3820fused_dropout_kernelIN3c108BFloat16EfmLi1ELi1EbEEvNS_4cuda6detail10TensorInfoIKT_T1_EENS7_IS8_SA_EENS7_IT4_SA_EESA_T0_NS_15PhiloxCudaStateE)
        /*00a8*/ 	.short	0x0210
        /*00aa*/ 	.short	0x0508


	//----- nvinfo : EIATTR_SW_WAR
	.align		4
.L_2742:
        /*00ac*/ 	.byte	0x04, 0x36
        /*00ae*/ 	.short	(.L_2744 - .L_2743)
.L_2743:
        /*00b0*/ 	.word	0x00000008
.L_2744:


//--------------------- .nv.info._ZN2at6native43_GLOBAL__N__7cc8d1ed_10_Dropout_cu_0e96ed3824fused_dropout_kernel_vecIN3c108BFloat16EfmLi1ELi2EbEEvNS_4cuda6detail10TensorInfoIKT_T1_EENS7_IS8_SA_EENS7_IT4_SA_EESA_T0_NS_15PhiloxCudaStateE --------------------------
	.section	.nv.info._ZN2at6native43_GLOBAL__N__7cc8d1ed_10_Dropout_cu_0e96ed3824fused_dropout_kernel_vecIN3c108BFloat16EfmLi1ELi2EbEEvNS_4cuda6detail10TensorInfoIKT_T1_EENS7_IS8_SA_EENS7_IT4_SA_EESA_T0_NS_15PhiloxCudaStateE,"",@"SHT_CUDA_INFO"
	.sectionflags	@""
	.align	4


	//----- nvinfo : EIATTR_CUDA_API_VERSION
	.align		4
        /*0000*/ 	.byte	0x04, 0x37
        /*0002*/ 	.short	(.L_2746 - .L_2745)
.L_2745:
        /*0004*/ 	.word	0x00000082


	//----- nvinfo : EIATTR_KPARAM_INFO
	.align		4
.L_2746:
        /*0008*/ 	.byte	0x04, 0x17
        /*000a*/ 	.short	(.L_2748 - .L_2747)
.L_2747:
        /*000c*/ 	.word	0x00000000
        /*0010*/ 	.short	0x0005
        /*0012*/ 	.short	0x04f0
        /*0014*/ 	.byte	0x00, 0xf0, 0x61, 0x00


	//----- nvinfo : EIATTR_KPARAM_INFO
	.align		4
.L_2748:
        /*0018*/ 	.byte	0x04, 0x17
        /*001a*/ 	.short	(.L_2750 - .L_2749)
.L_2749:
        /*001c*/ 	.word	0x00000000
        /*0020*/ 	.short	0x0004
        /*0022*/ 	.short	0x04e8
        /*0024*/ 	.byte	0x00, 0xf0, 0x11, 0x00


	//----- nvinfo : EIATTR_KPARAM_INFO
	.align		4
.L_2750:
        /*0028*/ 	.byte	0x04, 0x17
        /*002a*/ 	.short	(.L_2752 - .L_2751)
.L_2751:
        /*002c*/ 	.word	0x00000000
        /*0030*/ 	.short	0x0003
        /*0032*/ 	.short	0x04e0
        /*0034*/ 	.byte	0x00, 0xf0, 0x21, 0x00


	//----- nvinfo : EIATTR_KPARAM_INFO
	.align		4
.L_2752:
        /*0038*/ 	.byte	0x04, 0x17
        /*003a*/ 	.short	(.L_2754 - .L_2753)
.L_2753:
        /*003c*/ 	.word	0x00000000
        /*0040*/ 	.short	0x0002
        /*0042*/ 	.short	0x0340
        /*0044*/ 	.byte	0x00, 0xf0, 0x81, 0x06


	//----- nvinfo : EIATTR_KPARAM_INFO
	.align		4
.L_2754:
        /*0048*/ 	.byte	0x04, 0x17
        /*004a*/ 	.short	(.L_2756 - .L_2755)
.L_2755:
        /*004c*/ 	.word	0x00000000
        /*0050*/ 	.short	0x0001
        /*0052*/ 	.short	0x01a0
        /*0054*/ 	.byte	0x00, 0xf0, 0x81, 0x06


	//----- nvinfo : EIATTR_KPARAM_INFO
	.align		4
.L_2756:
        /*0058*/ 	.byte	0x04, 0x17
        /*005a*/ 	.short	(.L_2758 - .L_2757)
.L_2757:
        /*005c*/ 	.word	0x00000000
        /*0060*/ 	.short	0x0000
        /*0062*/ 	.short	0x0000
        /*0064*/ 	.byte	0x00, 0xf0, 0x81, 0x06


	//----- nvinfo : EIATTR_SPARSE_MMA_MASK
	.align		4
.L_2758:
        /*0068*/ 	.byte	0x03, 0x50
        /*006a*/ 	.short	0x0000


	//----- nvinfo : EIATTR_MAXREG_COUNT
	.align		4
        /*006c*/ 	.byte	0x03, 0x1b
        /*006e*/ 	.short	0x0040


	//----- nvinfo : EIATTR_NUM_BARRIERS
	.align		4
        /*0070*/ 	.byte	0x02, 0x4c
        /*0072*/ 	.byte	0x01
	.zero		1


	//----- nvinfo : EIATTR_MERCURY_ISA_VERSION
	.align		4
        /*0074*/ 	.byte	0x03, 0x5f
        /*0076*/ 	.short	0x0101


	//----- nvinfo : EIATTR_EXIT_INSTR_OFFSETS
	.align		4
        /*0078*/ 	.byte	0x04, 0x1c
        /*007a*/ 	.short	(.L_2760 - .L_2759)


	//   ....[0]....
.L_2759:
        /*007c*/ 	.word	0x00000180


	//   ....[1]....
        /*0080*/ 	.word	0x00000e50


	//----- nvinfo : EIATTR_MAX_THREADS
	.align		4
.L_2760:
        /*0084*/ 	.byte	0x04, 0x05
        /*0086*/ 	.short	(.L_2762 - .L_2761)
.L_2761:
        /*0088*/ 	.word	0x00000100
        /*008c*/ 	.word	0x00000001
        /*0090*/ 	.word	0x00000001


	//----- nvinfo : EIATTR_CRS_STACK_SIZE
	.align		4
.L_2762:
        /*0094*/ 	.byte	0x04, 0x1e
        /*0096*/ 	.short	(.L_2764 - .L_2763)
.L_2763:
        /*0098*/ 	.word	0x00000000


	//----- nvinfo : EIATTR_CBANK_PARAM_SIZE
	.align		4
.L_2764:
        /*009c*/ 	.byte	0x03, 0x19
        /*009e*/ 	.short	0x0508


	//----- nvinfo : EIATTR_PARAM_CBANK
	.align		4
        /*00a0*/ 	.byte	0x04, 0x0a
        /*00a2*/ 	.short	(.L_2766 - .L_2765)
	.align		4
.L_2765:
        /*00a4*/ 	.word	index@(.nv.constant0._ZN2at6native43_GLOBAL__N__7cc8d1ed_10_Dropout_cu_0e96ed3824fused_dropout_kernel_vecIN3c108BFloat16EfmLi1ELi2EbEEvNS_4cuda6detail10TensorInfoIKT_T1_EENS7_IS8_SA_EENS7_IT4_SA_EESA_T0_NS_15PhiloxCudaStateE)
        /*00a8*/ 	.short	0x0210
        /*00aa*/ 	.short	0x0508


	//----- nvinfo : EIATTR_SW_WAR
	.align		4
.L_2766:
        /*00ac*/ 	.byte	0x04, 0x36
        /*00ae*/ 	.short	(.L_2768 - .L_2767)
.L_2767:
        /*00b0*/ 	.word	0x00000008
.L_2768:


//--------------------- .nv.info._ZN2at6native43_GLOBAL__N__7cc8d1ed_10_Dropout_cu_0e96ed3824fused_dropout_kernel_vecIN3c108BFloat16EfmLi1ELi4EbEEvNS_4cuda6detail10TensorInfoIKT_T1_EENS7_IS8_SA_EENS7_IT4_SA_EESA_T0_NS_15PhiloxCudaStateE --------------------------
	.section	.nv.info._ZN2at6native43_GLOBAL__N__7cc8d1ed_10_Dropout_cu_0e96ed3824fused_dropout_kernel_vecIN3c108BFloat16EfmLi1ELi4EbEEvNS_4cuda6detail10TensorInfoIKT_T1_EENS7_IS8_SA_EENS7_IT4_SA_EESA_T0_NS_15PhiloxCudaStateE,"",@"SHT_CUDA_INFO"
	.sectionflags	@""
	.align	4


	//----- nvinfo : EIATTR_CUDA_API_VERSION
	.align		4
        /*0000*/ 	.byte	0x04, 0x37
        /*0002*/ 	.short	(.L_2770 - .L_2769)
.L_2769:
        /*0004*/ 	.word	0x00000082


	//----- nvinfo : EIATTR_KPARAM_INFO
	.align		4
.L_2770:
        /*0008*/ 	.byte	0x04, 0x17
        /*000a*/ 	.short	(.L_2772 - .L_2771)
.L_2771:
        /*000c*/ 	.word	0x00000000
        /*0010*/ 	.short	0x0005
        /*0012*/ 	.short	0x04f0
        /*0014*/ 	.byte	0x00, 0xf0, 0x61, 0x00


	//----- nvinfo : EIATTR_KPARAM_INFO
	.align		4
.L_2772:
        /*0018*/ 	.byte	0x04, 0x17
        /*001a*/ 	.short	(.L_2774 - .L_2773)
.L_2773:
        /*001c*/ 	.word	0x00000000
        /*0020*/ 	.short	0x0004
        /*0022*/ 	.short	0x04e8
        /*0024*/ 	.byte	0x00, 0xf0, 0x11, 0x00


	//----- nvinfo : EIATTR_KPARAM_INFO
	.align		4
.L_2774:
        /*0028*/ 	.byte	0x04, 0x17
        /*002a*/ 	.short	(.L_2776 - .L_2775)
.L_2775:
        /*002c*/ 	.word	0x00000000
        /*0030*/ 	.short	0x0003
        /*0032*/ 	.short	0x04e0
        /*0034*/ 	.byte	0x00, 0xf0, 0x21, 0x00


	//----- nvinfo : EIATTR_KPARAM_INFO
	.align		4
.L_2776:
        /*0038*/ 	.byte	0x04, 0x17
        /*003a*/ 	.short	(.L_2778 - .L_2777)
.L_2777:
        /*003c*/ 	.word	0x00000000
        /*0040*/ 	.short	0x0002
        /*0042*/ 	.short	0x0340
        /*0044*/ 	.byte	0x00, 0xf0, 0x81, 0x06


	//----- nvinfo : EIATTR_KPARAM_INFO
	.align		4
.L_2778:
        /*0048*/ 	.byte	0x04, 0x17
        /*004a*/ 	.short	(.L_2780 - .L_2779)
.L_2779:
        /*004c*/ 	.word	0x00000000
        /*0050*/ 	.short	0x0001
        /*0052*/ 	.short	0x01a0
        /*0054*/ 	.byte	0x00, 0xf0, 0x81, 0x06


	//----- nvinfo : EIATTR_KPARAM_INFO
	.align		4
.L_2780:
        /*0058*/ 	.byte	0x04, 0x17
        /*005a*/ 	.short	(.L_2782 - .L_2781)
.L_2781:
        /*005c*/ 	.word	0x00000000
        /*0060*/ 	.short	0x0000
        /*0062*/ 	.short	0x0000
        /*0064*/ 	.byte	0x00, 0xf0, 0x81, 0x06


	//----- nvinfo : EIATTR_SPARSE_MMA_MASK
	.align		4
.L_2782:
        /*0068*/ 	.byte	0x03, 0x50
        /*006a*/ 	.short	0x0000


	//----- nvinfo : EIATTR_MAXREG_COUNT
	.align		4
        /*006c*/ 	.byte	0x03, 0x1b
        /*006e*/ 	.short	0x0040


	//----- nvinfo : EIATTR_NUM_BARRIERS
	.align		4
        /*0070*/ 	.byte	0x02, 0x4c
        /*0072*/ 	.byte	0x01
	.zero		1


	//----- nvinfo : EIATTR_MERCURY_ISA_VERSION
	.align		4
        /*0074*/ 	.byte	0x03, 0x5f
        /*0076*/ 	.short	0x0101


	//----- nvinfo : EIATTR_EXIT_INSTR_OFFSETS
	.align		4
        /*0078*/ 	.byte	0x04, 0x1c
        /*007a*/ 	.short	(.L_2784 - .L_2783)


	//   ....[0]....
.L_2783:
        /*007c*/ 	.word	0x000001a0


	//   ....[1]....
        /*0080*/ 	.word	0x00001050


	//----- nvinfo : EIATTR_MAX_THREADS
	.align		4
.L_2784:
        /*0084*/ 	.byte	0x04, 0x05
        /*0086*/ 	.short	(.L_2786 - .L_2785)
.L_2785:
        /*0088*/ 	.word	0x00000100
        /*008c*/ 	.word	0x00000001
        /*0090*/ 	.word	0x00000001


	//----- nvinfo : EIATTR_CRS_STACK_SIZE
	.align		4
.L_2786:
        /*0094*/ 	.byte	0x04, 0x1e
        /*0096*/ 	.short	(.L_2788 - .L_2787)
.L_2787:
        /*0098*/ 	.word	0x00000000


	//----- nvinfo : EIATTR_CBANK_PARAM_SIZE
	.align		4
.L_2788:
        /*009c*/ 	.byte	0x03, 0x19
        /*009e*/ 	.short	0x0508


	//----- nvinfo : EIATTR_PARAM_CBANK
	.align		4
        /*00a0*/ 	.byte	0x04, 0x0a
        /*00a2*/ 	.short	(.L_2790 - .L_2789)
	.align		4
.L_2789:
        /*00a4*/ 	.word	index@(.nv.constant0._ZN2at6native43_GLOBAL__N__7cc8d1ed_10_Dropout_cu_0e96ed3824fused_dropout_kernel_vecIN3c108BFloat16EfmLi1ELi4EbEEvNS_4cuda6detail10TensorInfoIKT_T1_EENS7_IS8_SA_EENS7_IT4_SA_EESA_T0_NS_15PhiloxCudaStateE)
        /*00a8*/ 	.short	0x0210
        /*00aa*/ 	.short	0x0508


	//----- nvinfo : EIATTR_SW_WAR
	.align		4
.L_2790:
        /*00ac*/ 	.byte	0x04, 0x36
        /*00ae*/ 	.short	(.L_2792 - .L_2791)
.L_2791:
        /*00b0*/ 	.word	0x00000008
.L_2792:


//--------------------- .nv.info._ZN2at6native43_GLOBAL__N__7cc8d1ed_10_Dropout_cu_0e96ed3824fused_dropout_kernel_vecIN3c108BFloat16EfmLi1ELi8EbEEvNS_4cuda6detail10TensorInfoIKT_T1_EENS7_IS8_SA_EENS7_IT4_SA_EESA_T0_NS_15PhiloxCudaStateE --------------------------
	.section	.nv.info._ZN2at6native43_GLOBAL__N__7cc8d1ed_10_Dropout_cu_0e96ed3824fused_dropout_kernel_vecIN3c108BFloat16EfmLi1ELi8EbEEvNS_4cuda6detail10TensorInfoIKT_T1_EENS7_IS8_SA_EENS7_IT4_SA_EESA_T0_NS_15PhiloxCudaStateE,"",@"SHT_CUDA_INFO"
	.sectionflags	@""
	.align	4


	//----- nvinfo : EIATTR_CUDA_API_VERSION
	.align		4
        /*0000*/ 	.byte	0x04, 0x37
        /*0002*/ 	.short	(.L_2794 - .L_2793)
.L_2793:
        /*0004*/ 	.word	0x00000082


	//----- nvinfo : EIATTR_KPARAM_INFO
	.align		4
.L_2794:
        /*0008*/ 	.byte	0x04, 0x17
        /*000a*/ 	.short	(.L_2796 - .L_2795)
.L_2795:
        /*000c*/ 	.word	0x00000000
        /*0010*/ 	.short	0x0005
        /*0012*/ 	.short	0x04f0
        /*0014*/ 	.byte	0x00, 0xf0, 0x61, 0x00


	//----- nvinfo : EIATTR_KPARAM_INFO
	.align		4
.L_2796:
        /*0018*/ 	.byte	0x04, 0x17
        /*001a*/ 	.short	(.L_2798 - .L_2797)
.L_2797:
        /*001c*/ 	.word	0x00000000
        /*0020*/ 	.short	0x0004
        /*0022*/ 	.short	0x04e8
        /*0024*/ 	.byte	0x00, 0xf0, 0x11, 0x00


	//----- nvinfo : EIATTR_KPARAM_INFO
	.align		4
.L_2798:
        /*0028*/ 	.byte	0x04, 0x17
        /*002a*/ 	.short	(.L_2800 - .L_2799)
.L_2799:
        /*002c*/ 	.word	0x00000000
        /*0030*/ 	.short	0x0003
        /*0032*/ 	.short	0x04e0
        /*0034*/ 	.byte	0x00, 0xf0, 0x21, 0x00


	//----- nvinfo : EIATTR_KPARAM_INFO
	.align		4
.L_2800:
        /*0038*/ 	.byte	0x04, 0x17
        /*003a*/ 	.short	(.L_2802 - .L_2801)
.L_2801:
        /*003c*/ 	.word	0x00000000
        /*0040*/ 	.short	0x0002
        /*0042*/ 	.short	0x0340
        /*0044*/ 	.byte	0x00, 0xf0, 0x81, 0x06


	//----- nvinfo : EIATTR_KPARAM_INFO
	.align		4
.L_2802:
        /*0048*/ 	.byte	0x04, 0x17
        /*004a*/ 	.short	(.L_2804 - .L_2803)
.L_2803:
        /*004c*/ 	.word	0x00000000
        /*0050*/ 	.short	0x0001
        /*0052*/ 	.short	0x01a0
        /*0054*/ 	.byte	0x00, 0xf0, 0x81, 0x06


	//----- nvinfo : EIATTR_KPARAM_INFO
	.align		4
.L_2804:
        /*0058*/ 	.byte	0x04, 0x17
        /*005a*/ 	.short	(.L_2806 - .L_2805)
.L_2805:
        /*005c*/ 	.word	0x00000000
        /*0060*/ 	.short	0x0000
        /*0062*/ 	.short	0x0000
        /*0064*/ 	.byte	0x00, 0xf0, 0x81, 0x06


	//----- nvinfo : EIATTR_SPARSE_MMA_MASK
	.align		4
.L_2806:
        /*0068*/ 	.byte	0x03, 0x50
        /*006a*/ 	.short	0x0000


	//----- nvinfo : EIATTR_MAXREG_COUNT
	.align		4
        /*006c*/ 	.byte	0x03, 0x1b
        /*006e*/ 	.short	0x0040


	//----- nvinfo : EIATTR_NUM_BARRIERS
	.align		4
        /*0070*/ 	.byte	0x02, 0x4c
        /*0072*/ 	.byte	0x01
	.zero		1


	//----- nvinfo : EIATTR_MERCURY_ISA_VERSION
	.align		4
        /*0074*/ 	.byte	0x03, 0x5f
        /*0076*/ 	.short	0x0101


	//----- nvinfo : EIATTR_EXIT_INSTR_OFFSETS
	.align		4
        /*0078*/ 	.byte	0x04, 0x1c
        /*007a*/ 	.short	(.L_2808 - .L_2807)


	//   ....[0]....
.L_2807:
        /*007c*/ 	.word	0x00000180


	//   ....[1]....
        /*0080*/ 	.word	0x000020f0


	//----- nvinfo : EIATTR_MAX_THREADS
	.align		4
.L_2808:
        /*0084*/ 	.byte	0x04, 0x05
        /*0086*/ 	.short	(.L_2810 - .L_2809)
.L_2809:
        /*0088*/ 	.word	0x00000100
        /*008c*/ 	.word	0x00000001
        /*0090*/ 	.word	0x00000001


	//----- nvinfo : EIATTR_CRS_STACK_SIZE
	.align		4
.L_2810:
        /*0094*/ 	.byte	0x04, 0x1e
        /*0096*/ 	.short	(.L_2812 - .L_2811)
.L_2811:
        /*0098*/ 	.word	0x00000000


	//----- nvinfo : EIATTR_CBANK_PARAM_SIZE
	.align		4
.L_2812:
        /*009c*/ 	.byte	0x03, 0x19
        /*009e*/ 	.short	0x0508


	//----- nvinfo : EIATTR_PARAM_CBANK
	.align		4
        /*00a0*/ 	.byte	0x04, 0x0a
        /*00a2*/ 	.short	(.L_2814 - .L_2813)
	.align		4
.L_2813:
        /*00a4*/ 	.word	index@(.nv.constant0._ZN2at6native43_GLOBAL__N__7cc8d1ed_10_Dropout_cu_0e96ed3824fused_dropout_kernel_vecIN3c108BFloat16EfmLi1ELi8EbEEvNS_4cuda6detail10TensorInfoIKT_T1_EENS7_IS8_SA_EENS7_IT4_SA_EESA_T0_NS_15PhiloxCudaStateE)
        /*00a8*/ 	.short	0x0210
        /*00aa*/ 	.short	0x0508


	//----- nvinfo : EIATTR_SW_WAR
	.align		4
.L_2814:
        /*00ac*/ 	.byte	0x04, 0x36
        /*00ae*/ 	.short	(.L_2816 - .L_2815)
.L_2815:
        /*00b0*/ 	.word	0x00000008
.L_2816:


//--------------------- .nv.info._ZN2at6native43_GLOBAL__N__7cc8d1ed_10_Dropout_cu_0e96ed3824fused_dropout_kernel_vecIN3c108BFloat16EfmLi1ELi16EbEEvNS_4cuda6detail10TensorInfoIKT_T1_EENS7_IS8_SA_EENS7_IT4_SA_EESA_T0_NS_15PhiloxCudaStateE --------------------------
	.section	.nv.info._ZN2at6native43_GLOBAL__N__7cc8d1ed_10_Dropout_cu_0e96ed3824fused_dropout_kernel_vecIN3c108BFloat16EfmLi1ELi16EbEEvNS_4cuda6detail10TensorInfoIKT_T1_EENS7_IS8_SA_EENS7_IT4_SA_EESA_T0_NS_15PhiloxCudaStateE,"",@"SHT_CUDA_INFO"
	.sectionflags	@""
	.align	4


	//----- nvinfo : EIATTR_CUDA_API_VERSION
	.align		4
        /*0000*/ 	.byte	0x04, 0x37
        /*0002*/ 	.short	(.L_2818 - .L_2817)
.L_2817:
        /*0004*/ 	.word	0x00000082


	//----- nvinfo : EIATTR_KPARAM_INFO
	.align		4
.L_2818:
        /*0008*/ 	.byte	0x04, 0x17
        /*000a*/ 	.short	(.L_2820 - .L_2819)
.L_2819:
        /*000c*/ 	.word	0x00000000
        /*0010*/ 	.short	0x0005
        /*0012*/ 	.short	0x04f0
        /*0014*/ 	.byte	0x00, 0xf0, 0x61, 0x00


	//----- nvinfo : EIATTR_KPARAM_INFO
	.align		4
.L_2820:
        /*0018*/ 	.byte	0x04, 0x17
        /*001a*/ 	.short	(.L_2822 - .L_2821)
.L_2821:
        /*001c*/ 	.word	0x00000000
        /*0020*/ 	.short	0x0004
        /*0022*/ 	.short	0x04e8
        /*0024*/ 	.byte	0x00, 0xf0, 0x11, 0x00


	//----- nvinfo : EIATTR_KPARAM_INFO
	.align		4
.L_2822:
        /*0028*/ 	.byte	0x04, 0x17
        /*002a*/ 	.short	(.L_2824 - .L_2823)
.L_2823:
        /*002c*/ 	.word	0x00000000
        /*0030*/ 	.short	0x0003
        /*0032*/ 	.short	0x04e0
        /*0034*/ 	.byte	0x00, 0xf0, 0x21, 0x00


	//----- nvinfo : EIATTR_KPARAM_INFO
	.align		4
.L_2824:
        /*0038*/ 	.byte	0x04, 0x17
        /*003a*/ 	.short	(.L_2826 - .L_2825)
.L_2825:
        /*003c*/ 	.word	0x00000000
        /*0040*/ 	.short	0x0002
        /*0042*/ 	.short	0x0340
        /*0044*/ 	.byte	0x00, 0xf0, 0x81, 0x06


	//----- nvinfo : EIATTR_KPARAM_INFO
	.align		4
.L_2826:
        /*0048*/ 	.byte	0x04, 0x17
        /*004a*/ 	.short	(.L_2828 - .L_2827)
.L_2827:
        /*004c*/ 	.word	0x00000000
        /*0050*/ 	.short	0x0001
        /*0052*/ 	.short	0x01a0
        /*0054*/ 	.byte	0x00, 0xf0, 0x81, 0x06


	//----- nvinfo : EIATTR_KPARAM_INFO
	.align		4
.L_2828:
        /*0058*/ 	.byte	0x04, 0x17
        /*005a*/ 	.short	(.L_2830 - .L_2829)
.L_2829:
        /*005c*/ 	.word	0x00000000
        /*0060*/ 	.short	0x0000
        /*0062*/ 	.short	0x0000
        /*0064*/ 	.byte	0x00, 0xf0, 0x81, 0x06


	//----- nvinfo : EIATTR_SPARSE_MMA_MASK
	.align		4
.L_2830:
        /*0068*/ 	.byte	0x03, 0x50
        /*006a*/ 	.short	0x0000


	//----- nvinfo : EIATTR_MAXREG_COUNT
	.align		4
        /*006c*/ 	.byte	0x03, 0x1b
        /*006e*/ 	.short	0x0040


	//----- nvinfo : EIATTR_NUM_BARRIERS
	.align		4
        /*0070*/ 	.byte	0x02, 0x4c
        /*0072*/ 	.byte	0x01
	.zero		1


	//----- nvinfo : EIATTR_MERCURY_ISA_VERSION
	.align		4
        /*0074*/ 	.byte	0x03, 0x5f
        /*0076*/ 	.short	0x0101


	//----- nvinfo : EIATTR_EXIT_INSTR_OFFSETS
	.align		4
        /*0078*/ 	.byte	0x04, 0x1c
        /*007a*/ 	.short	(.L_2832 - .L_2831)


	//   ....[0]....
.L_2831:
        /*007c*/ 	.word	0x00000560


	//   ....[1]....
        /*0080*/ 	.word	0x000039f0


	//----- nvinfo : EIATTR_MAX_THREADS
	.align		4
.L_2832:
        /*0084*/ 	.byte	0x04, 0x05
        /*0086*/ 	.short	(.L_2834 - .L_2833)
.L_2833:
        /*0088*/ 	.word	0x00000100
        /*008c*/ 	.word	0x00000001
        /*0090*/ 	.word	0x00000001


	//----- nvinfo : EIATTR_CRS_STACK_SIZE
	.align		4
.L_2834:
        /*0094*/ 	.byte	0x04, 0x1e
        /*0096*/ 	.short	(.L_2836 - .L_2835)
.L_2835:
        /*0098*/ 	.word	0x00000000


	//----- nvinfo : EIATTR_CBANK_PARAM_SIZE
	.align		4
.L_2836:
        /*009c*/ 	.byte	0x03, 0x19
        /*009e*/ 	.short	0x0508


	//----- nvinfo : EIATTR_PARAM_CBANK
	.align		4
        /*00a0*/ 	.byte	0x04, 0x0a
        /*00a2*/ 	.short	(.L_2838 - .L_2837)
	.align		4
.L_2837:
        /*00a4*/ 	.word	index@(.nv.constant0._ZN2at6native43_GLOBAL__N__7cc8d1ed_10_Dropout_cu_0e96ed3824fused_dropout_kernel_vecIN3c108BFloat16EfmLi1ELi16EbEEvNS_4cuda6detail10TensorInfoIKT_T1_EENS7_IS8_SA_EENS7_IT4_SA_EESA_T0_NS_15PhiloxCudaStateE)
        /*00a8*/ 	.short	0x0210
        /*00aa*/ 	.short	0x0508


	//----- nvinfo : EIATTR_SW_WAR
	.align		4
.L_2838:
        /*00ac*/ 	.byte	0x04, 0x36
        /*00ae*/ 	.short	(.L_2840 - .L_2839)
.L_2839:
        /*00b0*/ 	.word	0x00000008
.L_2840:


//--------------------- .nv.info._ZN2at6native43_GLOBAL__N__7cc8d1ed_10_Dropout_cu_0e96ed3820fused_dropout_kernelIN3c104HalfEfmLin1ELin1EbEEvNS_4cuda6detail10TensorInfoIKT_T1_EENS7_IS8_SA_EENS7_IT4_SA_EESA_T0_NS_15PhiloxCudaStateE --------------------------
	.section	.nv.info._ZN2at6native43_GLOBAL__N__7cc8d1ed_10_Dropout_cu_0e96ed3820fused_dropout_kernelIN3c104HalfEfmLin1ELin1EbEEvNS_4cuda6detail10TensorInfoIKT_T1_EENS7_IS8_SA_EENS7_IT4_SA_EESA_T0_NS_15PhiloxCudaStateE,"",@"SHT_CUDA_INFO"
	.sectionflags	@""
	.align	4


	//----- nvinfo : EIATTR_CUDA_API_VERSION
	.align		4
        /*0000*/ 	.byte	0x04, 0x37
        /*0002*/ 	.short	(.L_2842 - .L_2841)
.L_2841:
        /*0004*/ 	.word	0x00000082


	//----- nvinfo : EIATTR_KPARAM_INFO
	.align		4
.L_2842:
        /*0008*/ 	.byte	0x04, 0x17
        /*000a*/ 	.short	(.L_2844 - .L_2843)
.L_2843:
        /*000c*/ 	.word	0x00000000
        /*0010*/ 	.short	0x0005
        /*0012*/ 	.short	0x04f0
        /*0014*/ 	.byte	0x00, 0xf0, 0x61, 0x00


	//----- nvinfo : EIATTR_KPARAM_INFO
	.align		4
.L_2844:
        /*0018*/ 	.byte	0x04, 0x17
        /*001a*/ 	.short	(.L_2846 - .L_2845)
.L_2845:
        /*001c*/ 	.word	0x00000000
        /*0020*/ 	.short	0x0004
        /*0022*/ 	.short	0x04e8
        /*0024*/ 	.byte	0x00, 0xf0, 0x11, 0x00


	//----- nvinfo : EIATTR_KPARAM_INFO
	.align		4
.L_2846:
        /*0028*/ 	.byte	0x04, 0x17
        /*002a*/ 	.short	(.L_2848 - .L_2847)
.L_2847:
        /*002c*/ 	.word	0x00000000
        /*0030*/ 	.short	0x0003
        /*0032*/ 	.short	0x04e0
        /*0034*/ 	.byte	0x00, 0xf0, 0x21, 0x00


	//----- nvinfo : EIATTR_KPARAM_INFO
	.align		4
.L_2848:
        /*0038*/ 	.byte	0x04, 0x17
        /*003a*/ 	.short	(.L_2850 - .L_2849)
.L_2849:
        /*003c*/ 	.word	0x00000000
        /*0040*/ 	.short	0x0002
        /*0042*/ 	.short	0x0340
        /*0044*/ 	.byte	0x00, 0xf0, 0x81, 0x06


	//----- nvinfo : EIATTR_KPARAM_INFO
	.align		4
.L_2850:
        /*0048*/ 	.byte	0x04, 0x17
        /*004a*/ 	.short	(.L_2852 - .L_2851)
.L_2851:
        /*004c*/ 	.word	0x00000000
        /*0050*/ 	.short	0x0001
        /*0052*/ 	.short	0x01a0
        /*0054*/ 	.byte	0x00, 0xf0, 0x81, 0x06


	//----- nvinfo : EIATTR_KPARAM_INFO
	.align		4
.L_2852:
        /*0058*/ 	.byte	0x04, 0x17
        /*005a*/ 	.short	(.L_2854 - .L_2853)
.L_2853:
        /*005c*/ 	.word	0x00000000
        /*0060*/ 	.short	0x0000
        /*0062*/ 	.short	0x0000
        /*0064*/ 	.byte	0x00, 0xf0, 0x81, 0x06


	//----- nvinfo : EIATTR_SPARSE_MMA_MASK
	.align		4
.L_2854:
        /*0068*/ 	.byte	0x03, 0x50
        /*006a*/ 	.short	0x0000


	//----- nvinfo : EIATTR_MAXREG_COUNT
	.align		4
        /*006c*/ 	.byte	0x03, 0x1b
        /*006e*/ 	.short	0x0040


	//----- nvinfo : EIATTR_NUM_BARRIERS
	.align		4
        /*0070*/ 	.byte	0x02, 0x4c
        /*0072*/ 	.byte	0x01
	.zero		1


	//----- nvinfo : EIATTR_MERCURY_ISA_VERSION
	.align		4
        /*0074*/ 	.byte	0x03, 0x5f
        /*0076*/ 	.short	0x0101


	//----- nvinfo : EIATTR_EXIT_INSTR_OFFSETS
	.align		4
        /*0078*/ 	.byte	0x04, 0x1c
        /*007a*/ 	.short	(.L_2856 - .L_2855)


	//   ....[0]....
.L_2855:
        /*007c*/ 	.word	0x00000a30


	//   ....[1]....
        /*0080*/ 	.word	0x0000dc70


	//----- nvinfo : EIATTR_MAX_THREADS
	.align		4
.L_2856:
        /*0084*/ 	.byte	0x04, 0x05
        /*0086*/ 	.short	(.L_2858 - .L_2857)
.L_2857:
        /*0088*/ 	.word	0x00000100
        /*008c*/ 	.word	0x00000001
        /*0090*/ 	.word	0x00000001


	//----- nvinfo : EIATTR_CRS_STACK_SIZE
	.align		4
.L_2858:
        /*0094*/ 	.byte	0x04, 0x1e
        /*0096*/ 	.short	(.L_2860 - .L_2859)
.L_2859:
        /*0098*/ 	.word	0x00000000


	//----- nvinfo : EIATTR_CBANK_PARAM_SIZE
	.align		4
.L_2860:
        /*009c*/ 	.byte	0x03, 0x19
        /*009e*/ 	.short	0x0508


	//----- nvinfo : EIATTR_PARAM_CBANK
	.align		4
        /*00a0*/ 	.byte	0x04, 0x0a
        /*00a2*/ 	.short	(.L_2862 - .L_2861)
	.align		4
.L_2861:
        /*00a4*/ 	.word	index@(.nv.constant0._ZN2at6native43_GLOBAL__N__7cc8d1ed_10_Dropout_cu_0e96ed3820fused_dropout_kernelIN3c104HalfEfmLin1ELin1EbEEvNS_4cuda6detail10TensorInfoIKT_T1_EENS7_IS8_SA_EENS7_IT4_SA_EESA_T0_NS_15PhiloxCudaStateE)
        /*00a8*/ 	.short	0x0210
        /*00aa*/ 	.short	0x0508


	//----- nvinfo : EIATTR_SW_WAR
	.align		4
.L_2862:
        /*00ac*/ 	.byte	0x04, 0x36
        /*00ae*/ 	.short	(.L_2864 - .L_2863)
.L_2863:
        /*00b0*/ 	.word	0x00000008
.L_2864:


//--------------------- .nv.info._ZN2at6native43_GLOBAL__N__7cc8d1ed_10_Dropout_cu_0e96ed3820fused_dropout_kernelIN3c104HalfEfmLin1ELi1EbEEvNS_4cuda6detail10TensorInfoIKT_T1_EENS7_IS8_SA_EENS7_IT4_SA_EESA_T0_NS_15PhiloxCudaStateE --------------------------
	.section	.nv.info._ZN2at6native43_GLOBAL__N__7cc8d1ed_10_Dropout_cu_0e96ed3820fused_dropout_kernelIN3c104HalfEfmLin1ELi1EbEEvNS_4cuda6detail10TensorInfoIKT_T1_EENS7_IS8_SA_EENS7_IT4_SA_EESA_T0_NS_15PhiloxCudaStateE,"",@"SHT_CUDA_INFO"
	.sectionflags	@""
	.align	4


	//----- nvinfo : EIATTR_CUDA_API_VERSION
	.align		4
        /*0000*/ 	.byte	0x04, 0x37
        /*0002*/ 	.short	(.L_2866 - .L_2865)
.L_2865:
        /*0004*/ 	.word	0x00000082


	//----- nvinfo : EIATTR_KPARAM_INFO
	.align		4
.L_2866:
        /*0008*/ 	.byte	0x04, 0x17
        /*000a*/ 	.short	(.L_2868 - .L_2867)
.L_2867:
        /*000c*/ 	.word	0x00000000
        /*0010*/ 	.short	0x0005
        /*0012*/ 	.short	0x04f0
        /*0014*/ 	.byte	0x00, 0xf0, 0x61, 0x00


	//----- nvinfo : EIATTR_KPARAM_INFO
	.align		4
.L_2868:
        /*0018*/ 	.byte	0x04, 0x17
        /*001a*/ 	.short	(.L_2870 - .L_2869)
.L_2869:
        /*001c*/ 	.word	0x00000000
        /*0020*/ 	.short	0x0004
        /*0022*/ 	.short	0x04e8
        /*0024*/ 	.byte	0x00, 0xf0, 0x11, 0x00


	//----- nvinfo : EIATTR_KPARAM_INFO
	.align		4
.L_2870:
        /*0028*/ 	.byte	0x04, 0x17
        /*002a*/ 	.short	(.L_2872 - .L_2871)
.L_2871:
        /*002c*/ 	.word	0x00000000
        /*0030*/ 	.short	0x0003
        /*0032*/ 	.short	0x04e0
        /*0034*/ 	.byte	0x00, 0xf0, 0x21, 0x00


	//----- nvinfo : EIATTR_KPARAM_INFO
	.align		4
.L_2872:
        /*0038*/ 	.byte	0x04, 0x17
        /*003a*/ 	.short	(.L_2874 - .L_2873)
.L_2873:
        /*003c*/ 	.word	0x00000000
        /*0040*/ 	.short	0x0002
        /*0042*/ 	.short	0x0340
        /*0044*/ 	.byte	0x00, 0xf0, 0x81, 0x06


	//----- nvinfo : EIATTR_KPARAM_INFO
	.align		4
.L_2874:
        /*0048*/ 	.byte	0x04, 0x17
        /*004a*/ 	.short	(.L_2876 - .L_2875)
.L_2875:
        /*004c*/ 	.word	0x00000000
        /*0050*/ 	.short	0x0001
        /*0052*/ 	.short	0x01a0
        /*0054*/ 	.byte	0x00, 0xf0, 0x81, 0x06


	//----- nvinfo : EIATTR_KPARAM_INFO
	.align		4
.L_2876:
        /*0058*/ 	.byte	0x04, 0x17
        /*005a*/ 	.short	(.L_2878 - .L_2877)
.L_2877:
        /*005c*/ 	.word	0x00000000
        /*0060*/ 	.short	0x0000
        /*0062*/ 	.short	0x0000
        /*0064*/ 	.byte	0x00, 0xf0, 0x81, 0x06


	//----- nvinfo : EIATTR_SPARSE_MMA_MASK
	.align		4
.L_2878:
        /*0068*/ 	.byte	0x03, 0x50
        /*006a*/ 	.short	0x0000


	//----- nvinfo : EIATTR_MAXREG_COUNT
	.align		4
        /*006c*/ 	.byte	0x03, 0x1b
        /*006e*/ 	.short	0x0040


	//----- nvinfo : EIATTR_NUM_BARRIERS
	.align		4
        /*0070*/ 	.byte	0x02, 0x4c
        /*0072*/ 	.byte	0x01
	.zero		1


	//----- nvinfo : EIATTR_MERCURY_ISA_VERSION
	.align		4
        /*0074*/ 	.byte	0x03, 0x5f
        /*0076*/ 	.short	0x0101


	//----- nvinfo : EIATTR_EXIT_INSTR_OFFSETS
	.align		4
        /*0078*/ 	.byte	0x04, 0x1c
        /*007a*/ 	.short	(.L_2880 - .L_2879)


	//   ....[0]....
.L_2879:
        /*007c*/ 	.word	0x00000a50


	//   ....[1]....
        /*0080*/ 	.word	0x00007ef0


	//----- nvinfo : EIATTR_MAX_THREADS
	.align		4
.L_2880:
        /*0084*/ 	.byte	0x04, 0x05
        /*0086*/ 	.short	(.L_2882 - .L_2881)
.L_2881:
        /*0088*/ 	.word	0x00000100
        /*008c*/ 	.word	0x00000001
        /*0090*/ 	.word	0x00000001


	//----- nvinfo : EIATTR_CRS_STACK_SIZE
	.align		4
.L_2882:
        /*0094*/ 	.byte	0x04, 0x1e
        /*0096*/ 	.short	(.L_2884 - .L_2883)
.L_2883:
        /*0098*/ 	.word	0x00000000


	//----- nvinfo : EIATTR_CBANK_PARAM_SIZE
	.align		4
.L_2884:
        /*009c*/ 	.byte	0x03, 0x19
        /*009e*/ 	.short	0x0508


	//----- nvinfo : EIATTR_PARAM_CBANK
	.align		4
        /*00a0*/ 	.byte	0x04, 0x0a
        /*00a2*/ 	.short	(.L_2886 - .L_2885)
	.align		4
.L_2885:
        /*00a4*/ 	.word	index@(.nv.constant0._ZN2at6native43_GLOBAL__N__7cc8d1ed_10_Dropout_cu_0e96ed3820fused_dropout_kernelIN3c104HalfEfmLin1ELi1EbEEvNS_4cuda6detail10TensorInfoIKT_T1_EENS7_IS8_SA_EENS7_IT4_SA_EESA_T0_NS_15PhiloxCudaStateE)
        /*00a8*/ 	.short	0x0210
        /*00aa*/ 	.short	0x0508


	//----- nvinfo : EIATTR_SW_WAR
	.align		4
.L_2886:
        /*00ac*/ 	.byte	0x04, 0x36
        /*00ae*/ 	.short	(.L_2888 - .L_2887)
.L_2887:
        /*00b0*/ 	.word	0x00000008
.L_2888:


//--------------------- .nv.info._ZN2at6native43_GLOBAL__N__7cc8d1ed_10_Dropout_cu_0e96ed3820fused_dropout_kernelIN3c104HalfEfmLi1ELi1EbEEvNS_4cuda6detail10TensorInfoIKT_T1_EENS7_IS8_SA_EENS7_IT4_SA_EESA_T0_NS_15PhiloxCudaStateE --------------------------
	.section	.nv.info._ZN2at6native43_GLOBAL__N__7cc8d1ed_10_Dropout_cu_0e96ed3820fused_dropout_kernelIN3c104HalfEfmLi1ELi1EbEEvNS_4cuda6detail10TensorInfoIKT_T1_EENS7_IS8_SA_EENS7_IT4_SA_EESA_T0_NS_15PhiloxCudaStateE,"",@"SHT_CUDA_INFO"
	.sectionflags	@""
	.align	4


	//----- nvinfo : EIATTR_CUDA_API_VERSION
	.align		4
        /*0000*/ 	.byte	0x04, 0x37
        /*0002*/ 	.short	(.L_2890 - .L_2889)
.L_2889:
        /*0004*/ 	.word	0x00000082


	//----- nvinfo : EIATTR_KPARAM_INFO
	.align		4
.L_2890:
        /*0008*/ 	.byte	0x04, 0x17
        /*000a*/ 	.short	(.L_2892 - .L_2891)
.L_2891:
        /*000c*/ 	.word	0x00000000
        /*0010*/ 	.short	0x0005
        /*0012*/ 	.short	0x04f0
        /*0014*/ 	.byte	0x00, 0xf0, 0x61, 0x00


	//----- nvinfo : EIATTR_KPARAM_INFO
	.align		4
.L_2892:
        /*0018*/ 	.byte	0x04, 0x17
        /*001a*/ 	.short	(.L_2894 - .L_2893)
.L_2893:
        /*001c*/ 	.word	0x00000000
        /*0020*/ 	.short	0x0004
        /*0022*/ 	.short	0x04e8
        /*0024*/ 	.byte	0x00, 0xf0, 0x11, 0x00


	//----- nvinfo : EIATTR_KPARAM_INFO
	.align		4
.L_2894:
        /*0028*/ 	.byte	0x04, 0x17
        /*002a*/ 	.short	(.L_2896 - .L_2895)
.L_2895:
        /*002c*/ 	.word	0x00000000
        /*0030*/ 	.short	0x0003
        /*0032*/ 	.short	0x04e0
        /*0034*/ 	.byte	0x00, 0xf0, 0x21, 0x00


	//----- nvinfo : EIATTR_KPARAM_INFO
	.align		4
.L_2896:
        /*0038*/ 	.byte	0x04, 0x17
        /*003a*/ 	.short	(.L_2898 - .L_2897)
.L_2897:
        /*003c*/ 	.word	0x00000000
        /*0040*/ 	.short	0x0002
        /*0042*/ 	.short	0x0340
        /*0044*/ 	.byte	0x00, 0xf0, 0x81, 0x06


	//----- nvinfo : EIATTR_KPARAM_INFO
	.align		4
.L_2898:
        /*0048*/ 	.byte	0x04, 0x17
        /*004a*/ 	.short	(.L_2900 - .L_2899)
.L_2899:
        /*004c*/ 	.word	0x00000000
        /*0050*/ 	.short	0x0001
        /*0052*/ 	.short	0x01a0
        /*0054*/ 	.byte	0x00, 0xf0, 0x81, 0x06


	//----- nvinfo : EIATTR_KPARAM_INFO
	.align		4
.L_2900:
        /*0058*/ 	.byte	0x04, 0x17
        /*005a*/ 	.short	(.L_2902 - .L_2901)
.L_2901:
        /*005c*/ 	.word	0x00000000
        /*0060*/ 	.short	0x0000
        /*0062*/ 	.short	0x0000
        /*0064*/ 	.byte	0x00, 0xf0, 0x81, 0x06


	//----- nvinfo : EIATTR_SPARSE_MMA_MASK
	.align		4
.L_2902:
        /*0068*/ 	.byte	0x03, 0x50
        /*006a*/ 	.short	0x0000


	//----- nvinfo : EIATTR_MAXREG_COUNT
	.align		4
        /*006c*/ 	.byte	0x03, 0x1b
        /*006e*/ 	.short	0x0040


	//----- nvinfo : EIATTR_NUM_BARRIERS
	.align		4
        /*0070*/ 	.byte	0x02, 0x4c
        /*0072*/ 	.byte	0x01
	.zero		1


	//----- nvinfo : EIATTR_MERCURY_ISA_VERSION
	.align		4
        /*0074*/ 	.byte	0x03, 0x5f
        /*0076*/ 	.short	0x0101


	//----- nvinfo : EIATTR_EXIT_INSTR_OFFSETS
	.align		4
        /*0078*/ 	.byte	0x04, 0x1c
        /*007a*/ 	.short	(.L_2904 - .L_2903)


	//   ....[0]....
.L_2903:
        /*007c*/ 	.word	0x00000940


	//   ....[1]....
        /*0080*/ 	.word	0x00001920


	//----- nvinfo : EIATTR_MAX_THREADS
	.align		4
.L_2904:
        /*0084*/ 	.byte	0x04, 0x05
        /*0086*/ 	.short	(.L_2906 - .L_2905)
.L_2905:
        /*0088*/ 	.word	0x00000100
        /*008c*/ 	.word	0x00000001
        /*0090*/ 	.word	0x00000001


	//----- nvinfo : EIATTR_CRS_STACK_SIZE
	.align		4
.L_2906:
        /*0094*/ 	.byte	0x04, 0x1e
        /*0096*/ 	.short	(.L_2908 - .L_2907)
.L_2907:
        /*0098*/ 	.word	0x00000000


	//----- nvinfo : EIATTR_CBANK_PARAM_SIZE
	.align		4
.L_2908:
        /*009c*/ 	.byte	0x03, 0x19
        /*009e*/ 	.short	0x0508


	//----- nvinfo : EIATTR_PARAM_CBANK
	.align		4
        /*00a0*/ 	.byte	0x04, 0x0a
        /*00a2*/ 	.short	(.L_2910 - .L_2909)
	.align		4
.L_2909:
        /*00a4*/ 	.word	index@(.nv.constant0._ZN2at6native43_GLOBAL__N__7cc8d1ed_10_Dropout_cu_0e96ed3820fused_dropout_kernelIN3c104HalfEfmLi1ELi1EbEEvNS_4cuda6detail10TensorInfoIKT_T1_EENS7_IS8_SA_EENS7_IT4_SA_EESA_T0_NS_15PhiloxCudaStateE)
        /*00a8*/ 	.short	0x0210
        /*00aa*/ 	.short	0x0508


	//----- nvinfo : EIATTR_SW_WAR
	.align		4
.L_2910:
        /*00ac*/ 	.byte	0x04, 0x36
        /*00ae*/ 	.short	(.L_2912 - .L_2911)
.L_2911:
        /*00b0*/ 	.word	0x00000008
.L_2912:


//--------------------- .nv.info._ZN2at6native43_GLOBAL__N__7cc8d1ed_10_Dropout_cu_0e96ed3824fused_dropout_kernel_vecIN3c104HalfEfmLi1ELi2EbEEvNS_4cuda6detail10TensorInfoIKT_T1_EENS7_IS8_SA_EENS7_IT4_SA_EESA_T0_NS_15PhiloxCudaStateE --------------------------
	.section	.nv.info._ZN2at6native43_GLOBAL__N__7cc8d1ed_10_Dropout_cu_0e96ed3824fused_dropout_kernel_vecIN3c104HalfEfmLi1ELi2EbEEvNS_4cuda6detail10TensorInfoIKT_T1_EENS7_IS8_SA_EENS7_IT4_SA_EESA_T0_NS_15PhiloxCudaStateE,"",@"SHT_CUDA_INFO"
	.sectionflags	@""
	.align	4


	//----- nvinfo : EIATTR_CUDA_API_VERSION
	.align		4
        /*0000*/ 	.byte	0x04, 0x37
        /*0002*/ 	.short	(.L_2914 - .L_2913)
.L_2913:
        /*0004*/ 	.word	0x00000082


	//----- nvinfo : EIATTR_KPARAM_INFO
	.align		4
.L_2914:
        /*0008*/ 	.byte	0x04, 0x17
        /*000a*/ 	.short	(.L_2916 - .L_2915)
.L_2915:
        /*000c*/ 	.word	0x00000000
        /*0010*/ 	.short	0x0005
        /*0012*/ 	.short	0x04f0
        /*0014*/ 	.byte	0x00, 0xf0, 0x61, 0x00


	//----- nvinfo : EIATTR_KPARAM_INFO
	.align		4
.L_2916:
        /*0018*/ 	.byte	0x04, 0x17
        /*001a*/ 	.short	(.L_2918 - .L_2917)
.L_2917:
        /*001c*/ 	.word	0x00000000
        /*0020*/ 	.short	0x0004
        /*0022*/ 	.short	0x04e8
        /*0024*/ 	.byte	0x00, 0xf0, 0x11, 0x00


	//----- nvinfo : EIATTR_KPARAM_INFO
	.align		4
.L_2918:
        /*0028*/ 	.byte	0x04, 0x17
        /*002a*/ 	.short	(.L_2920 - .L_2919)
.L_2919:
        /*002c*/ 	.word	0x00000000
        /*0030*/ 	.short	0x0003
        /*0032*/ 	.short	0x04e0
        /*0034*/ 	.byte	0x00, 0xf0, 0x21, 0x00


	//----- nvinfo : EIATTR_KPARAM_INFO
	.align		4
.L_2920:
        /*0038*/ 	.byte	0x04, 0x17
        /*003a*/ 	.short	(.L_2922 - .L_2921)
.L_2921:
        /*003c*/ 	.word	0x00000000
        /*0040*/ 	.short	0x0002
        /*0042*/ 	.short	0x0340
        /*0044*/ 	.byte	0x00, 0xf0, 0x81, 0x06


	//----- nvinfo : EIATTR_KPARAM_INFO
	.align		4
.L_2922:
        /*0048*/ 	.byte	0x04, 0x17
        /*004a*/ 	.short	(.L_2924 - .L_2923)
.L_2923:
        /*004c*/ 	.word	0x00000000
        /*0050*/ 	.short	0x0001
        /*0052*/ 	.short	0x01a0
        /*0054*/ 	.byte	0x00, 0xf0, 0x81, 0x06


	//----- nvinfo : EIATTR_KPARAM_INFO
	.align		4
.L_2924:
        /*0058*/ 	.byte	0x04, 0x17
        /*005a*/ 	.short	(.L_2926 - .L_2925)
.L_2925:
        /*005c*/ 	.word	0x00000000
        /*0060*/ 	.short	0x0000
        /*0062*/ 	.short	0x0000
        /*0064*/ 	.byte	0x00, 0xf0, 0x81, 0x06


	//----- nvinfo : EIATTR_SPARSE_MMA_MASK
	.align		4
.L_2926:
        /*0068*/ 	.byte	0x03, 0x50
        /*006a*/ 	.short	0x0000


	//----- nvinfo : EIATTR_MAXREG_COUNT
	.align		4
        /*006c*/ 	.byte	0x03, 0x1b
        /*006e*/ 	.short	0x0040


	//----- nvinfo : EIATTR_NUM_BARRIERS
	.align		4
        /*0070*/ 	.byte	0x02, 0x4c
        /*0072*/ 	.byte	0x01
	.zero		1


	//----- nvinfo : EIATTR_MERCURY_ISA_VERSION
	.align		4
        /*0074*/ 	.byte	0x03, 0x5f
        /*0076*/ 	.short	0x0101


	//----- nvinfo : EIATTR_EXIT_INSTR_OFFSETS
	.align		4
        /*0078*/ 	.byte	0x04, 0x1c
        /*007a*/ 	.short	(.L_2928 - .L_2927)


	//   ....[0]....
.L_2927:
        /*007c*/ 	.word	0x00000180


	//   ....[1]....
        /*0080*/ 	.word	0x00000e40


	//----- nvinfo : EIATTR_MAX_THREADS
	.align		4
.L_2928:
        /*0084*/ 	.byte	0x04, 0x05
        /*0086*/ 	.short	(.L_2930 - .L_2929)
.L_2929:
        /*0088*/ 	.word	0x00000100
        /*008c*/ 	.word	0x00000001
        /*0090*/ 	.word	0x00000001


	//----- nvinfo : EIATTR_CRS_STACK_SIZE
	.align		4
.L_2930:
        /*0094*/ 	.byte	0x04, 0x1e
        /*0096*/ 	.short	(.L_2932 - .L_2931)
.L_2931:
        /*0098*/ 	.word	0x00000000


	//----- nvinfo : EIATTR_CBANK_PARAM_SIZE
	.align		4
.L_2932:
        /*009c*/ 	.byte	0x03, 0x19
        /*009e*/ 	.short	0x0508


	//----- nvinfo : EIATTR_PARAM_CBANK
	.align		4
        /*00a0*/ 	.byte	0x04, 0x0a
        /*00a2*/ 	.short	(.L_2934 - .L_2933)
	.align		4
.L_2933:
        /*00a4*/ 	.word	index@(.nv.constant0._ZN2at6native43_GLOBAL__N__7cc8d1ed_10_Dropout_cu_0e96ed3824fused_dropout_kernel_vecIN3c104HalfEfmLi1ELi2EbEEvNS_4cuda6detail10TensorInfoIKT_T1_EENS7_IS8_SA_EENS7_IT4_SA_EESA_T0_NS_15PhiloxCudaStateE)
        /*00a8*/ 	.short	0x0210
        /*00aa*/ 	.short	0x0508


	//----- nvinfo : EIATTR_SW_WAR
	.align		4
.L_2934:
        /*00ac*/ 	.byte	0x04, 0x36
        /*00ae*/ 	.short	(.L_2936 - .L_2935)
.L_2935:
        /*00b0*/ 	.word	0x00000008
.L_2936:


//--------------------- .nv.info._ZN2at6native43_GLOBAL__N__7cc8d1ed_10_Dropout_cu_0e96ed3824fused_dropout_kernel_vecIN3c104HalfEfmLi1ELi4EbEEvNS_4cuda6detail10TensorInfoIKT_T1_EENS7_IS8_SA_EENS7_IT4_SA_EESA_T0_NS_15PhiloxCudaStateE --------------------------
	.section	.nv.info._ZN2at6native43_GLOBAL__N__7cc8d1ed_10_Dropout_cu_0e96ed3824fused_dropout_kernel_vecIN3c104HalfEfmLi1ELi4EbEEvNS_4cuda6detail10TensorInfoIKT_T1_EENS7_IS8_SA_EENS7_IT4_SA_EESA_T0_NS_15PhiloxCudaStateE,"",@"SHT_CUDA_INFO"
	.sectionflags	@""
	.align	4


	//----- nvinfo : EIATTR_CUDA_API_VERSION
	.align		4
        /*0000*/ 	.byte	0x04, 0x37
        /*0002*/ 	.short	(.L_2938 - .L_2937)
.L_2937:
        /*0004*/ 	.word	0x00000082


	//----- nvinfo : EIATTR_KPARAM_INFO
	.align		4
.L_2938:
        /*0008*/ 	.byte	0x04, 0x17
        /*000a*/ 	.short	(.L_2940 - .L_2939)
.L_2939:
        /*000c*/ 	.word	0x00000000
        /*0010*/ 	.short	0x0005
        /*0012*/ 	.short	0x04f0
        /*0014*/ 	.byte	0x00, 0xf0, 0x61, 0x00


	//----- nvinfo : EIATTR_KPARAM_INFO
	.align		4
.L_2940:
        /*0018*/ 	.byte	0x04, 0x17
        /*001a*/ 	.short	(.L_2942 - .L_2941)
.L_2941:
        /*001c*/ 	.word	0x00000000
        /*0020*/ 	.short	0x0004
        /*0022*/ 	.short	0x04e8
        /*0024*/ 	.byte	0x00, 0xf0, 0x11, 0x00


	//----- nvinfo : EIATTR_KPARAM_INFO
	.align		4
.L_2942:
        /*0028*/ 	.byte	0x04, 0x17
        /*002a*/ 	.short	(.L_2944 - .L_2943)
.L_2943:
        /*002c*/ 	.word	0x00000000
        /*0030*/ 	.short	0x0003
        /*0032*/ 	.short	0x04e0
        /*0034*/ 	.byte	0x00, 0xf0, 0x21, 0x00


	//----- nvinfo : EIATTR_KPARAM_INFO
	.align		4
.L_2944:
        /*0038*/ 	.byte	0x04, 0x17
        /*003a*/ 	.short	(.L_2946 - .L_2945)
.L_2945:
        /*003c*/ 	.word	0x00000000
        /*0040*/ 	.short	0x0002
        /*0042*/ 	.short	0x0340
        /*0044*/ 	.byte	0x00, 0xf0, 0x81, 0x06


	//----- nvinfo : EIATTR_KPARAM_INFO
	.align		4
.L_2946:
        /*0048*/ 	.byte	0x04, 0x17
        /*004a*/ 	.short	(.L_2948 - .L_2947)
.L_2947:
        /*004c*/ 	.word	0x00000000
        /*0050*/ 	.short	0x0001
        /*0052*/ 	.short	0x01a0
        /*0054*/ 	.byte	0x00, 0xf0, 0x81, 0x06


	//----- nvinfo : EIATTR_KPARAM_INFO
	.align		4
.L_2948:
        /*0058*/ 	.byte	0x04, 0x17
        /*005a*/ 	.short	(.L_2950 - .L_2949)
.L_2949:
        /*005c*/ 	.word	0x00000000
        /*0060*/ 	.short	0x0000
        /*0062*/ 	.short	0x0000
        /*0064*/ 	.byte	0x00, 0xf0, 0x81, 0x06


	//----- nvinfo : EIATTR_SPARSE_MMA_MASK
	.align		4
.L_2950:
        /*0068*/ 	.byte	0x03, 0x50
        /*006a*/ 	.short	0x0000


	//----- nvinfo : EIATTR_MAXREG_COUNT
	.align		4
        /*006c*/ 	.byte	0x03, 0x1b
        /*006e*/ 	.short	0x0040


	//----- nvinfo : EIATTR_NUM_BARRIERS
	.align		4
        /*0070*/ 	.byte	0x02, 0x4c
        /*0072*/ 	.byte	0x01
	.zero		1


	//----- nvinfo : EIATTR_MERCURY_ISA_VERSION
	.align		4
        /*0074*/ 	.byte	0x03, 0x5f
        /*0076*/ 	.short	0x0101


	//----- nvinfo : EIATTR_EXIT_INSTR_OFFSETS
	.align		4
        /*0078*/ 	.byte	0x04, 0x1c
        /*007a*/ 	.short	(.L_2952 - .L_2951)


	//   ....[0]....
.L_2951:
        /*007c*/ 	.word	0x000001a0


	//   ....[1]....
        /*0080*/ 	.word	0x00001030


	//----- nvinfo : EIATTR_MAX_THREADS
	.align		4
.L_2952:
        /*0084*/ 	.byte	0x04, 0x05
        /*0086*/ 	.short	(.L_2954 - .L_2953)
.L_2953:
        /*0088*/ 	.word	0x00000100
        /*008c*/ 	.word	0x00000001
        /*0090*/ 	.word	0x00000001


	//----- nvinfo : EIATTR_CRS_STACK_SIZE
	.align		4
.L_2954:
        /*0094*/ 	.byte	0x04, 0x1e
        /*0096*/ 	.short	(.L_2956 - .L_2955)
.L_2955:
        /*0098*/ 	.word	0x00000000


	//----- nvinfo : EIATTR_CBANK_PARAM_SIZE
	.align		4
.L_2956:
        /*009c*/ 	.byte	0x03, 0x19
        /*009e*/ 	.short	0x0508


	//----- nvinfo : EIATTR_PARAM_CBANK
	.align		4
        /*00a0*/ 	.byte	0x04, 0x0a
        /*00a2*/ 	.short	(.L_2958 - .L_2957)
	.align		4
.L_2957:
        /*00a4*/ 	.word	index@(.nv.constant0._ZN2at6native43_GLOBAL__N__7cc8d1ed_10_Dropout_cu_0e96ed3824fused_dropout_kernel_vecIN3c104HalfEfmLi1ELi4EbEEvNS_4cuda6detail10TensorInfoIKT_T1_EENS7_IS8_SA_EENS7_IT4_SA_EESA_T0_NS_15PhiloxCudaStateE)
        /*00a8*/ 	.short	0x0210
        /*00aa*/ 	.short	0x0508


	//----- nvinfo : EIATTR_SW_WAR
	.align		4
.L_2958:
        /*00ac*/ 	.byte	0x04, 0x36
        /*00ae*/ 	.short	(.L_2960 - .L_2959)
.L_2959:
        /*00b0*/ 	.word	0x00000008
.L_2960:


//--------------------- .nv.info._ZN2at6native43_GLOBAL__N__7cc8d1ed_10_Dropout_cu_0e96ed3824fused_dropout_kernel_vecIN3c104HalfEfmLi1ELi8EbEEvNS_4cuda6detail10TensorInfoIKT_T1_EENS7_IS8_SA_EENS7_IT4_SA_EESA_T0_NS_15PhiloxCudaStateE --------------------------
	.section	.nv.info._ZN2at6native43_GLOBAL__N__7cc8d1ed_10_Dropout_cu_0e96ed3824fused_dropout_kernel_vecIN3c104HalfEfmLi1ELi8EbEEvNS_4cuda6detail10TensorInfoIKT_T1_EENS7_IS8_SA_EENS7_IT4_SA_EESA_T0_NS_15PhiloxCudaStateE,"",@"SHT_CUDA_INFO"
	.sectionflags	@""
	.align	4


	//----- nvinfo : EIATTR_CUDA_API_VERSION
	.align		4
        /*0000*/ 	.byte	0x04, 0x37
        /*0002*/ 	.short	(.L_2962 - .L_2961)
.L_2961:
        /*0004*/ 	.word	0x00000082


	//----- nvinfo : EIATTR_KPARAM_INFO
	.align		4
.L_2962:
        /*0008*/ 	.byte	0x04, 0x17
        /*000a*/ 	.short	(.L_2964 - .L_2963)
.L_2963:
        /*000c*/ 	.word	0x00000000
        /*0010*/ 	.short	0x0005
        /*0012*/ 	.short	0x04f0
        /*0014*/ 	.byte	0x00, 0xf0, 0x61, 0x00


	//----- nvinfo : EIATTR_KPARAM_INFO
	.align		4
.L_2964:
        /*0018*/ 	.byte	0x04, 0x17
        /*001a*/ 	.short	(.L_2966 - .L_2965)
.L_2965:
        /*001c*/ 	.word	0x00000000
        /*0020*/ 	.short	0x0004
        /*0022*/ 	.short	0x04e8
        /*0024*/ 	.byte	0x00, 0xf0, 0x11, 0x00


	//----- nvinfo : EIATTR_KPARAM_INFO
	.align		4
.L_2966:
        /*0028*/ 	.byte	0x04, 0x17
        /*002a*/ 	.short	(.L_2968 - .L_2967)
.L_2967:
        /*002c*/ 	.word	0x00000000
        /*0030*/ 	.short	0x0003
        /*0032*/ 	.short	0x04e0
        /*0034*/ 	.byte	0x00, 0xf0, 0x21, 0x00


	//----- nvinfo : EIATTR_KPARAM_INFO
	.align		4
.L_2968:
        /*0038*/ 	.byte	0x04, 0x17
        /*003a*/ 	.short	(.L_2970 - .L_2969)
.L_2969:
        /*003c*/ 	.word	0x00000000
        /*0040*/ 	.short	0x0002
        /*0042*/ 	.short	0x0340
        /*0044*/ 	.byte	0x00, 0xf0, 0x81, 0x06


	//----- nvinfo : EIATTR_KPARAM_INFO
	.align		4
.L_2970:
        /*0048*/ 	.byte	0x04, 0x17
        /*004a*/ 	.short	(.L_2972 - .L_2971)
.L_2971:
        /*004c*/ 	.word	0x00000000
        /*0050*/ 	.short	0x0001
        /*0052*/ 	.short	0x01a0
        /*0054*/ 	.byte	0x00, 0xf0, 0x81, 0x06


	//----- nvinfo : EIATTR_KPARAM_INFO
	.align		4
.L_2972:
        /*0058*/ 	.byte	0x04, 0x17
        /*005a*/ 	.short	(.L_2974 - .L_2973)
.L_2973:
        /*005c*/ 	.word	0x00000000
        /*0060*/ 	.short	0x0000
        /*0062*/ 	.short	0x0000
        /*0064*/ 	.byte	0x00, 0xf0, 0x81, 0x06


	//----- nvinfo : EIATTR_SPARSE_MMA_MASK
	.align		4
.L_2974:
        /*0068*/ 	.byte	0x03, 0x50
        /*006a*/ 	.short	0x0000


	//----- nvinfo : EIATTR_MAXREG_COUNT
	.align		4
        /*006c*/ 	.byte	0x03, 0x1b
        /*006e*/ 	.short	0x0040


	//----- nvinfo : EIATTR_NUM_BARRIERS
	.align		4
        /*0070*/ 	.byte	0x02, 0x4c
        /*0072*/ 	.byte	0x01
	.zero		1


	//----- nvinfo : EIATTR_MERCURY_ISA_VERSION
	.align		4
        /*0074*/ 	.byte	0x03, 0x5f
        /*0076*/ 	.short	0x0101


	//----- nvinfo : EIATTR_EXIT_INSTR_OFFSETS
	.align		4
        /*0078*/ 	.byte	0x04, 0x1c
        /*007a*/ 	.short	(.L_2976 - .L_2975)


	//   ....[0]....
.L_2975:
        /*007c*/ 	.word	0x00000180


	//   ....[1]....
        /*0080*/ 	.word	0x000020b0


	//----- nvinfo : EIATTR_MAX_THREADS
	.align		4
.L_2976:
        /*0084*/ 	.byte	0x04, 0x05
        /*0086*/ 	.short	(.L_2978 - .L_2977)
.L_2977:
        /*0088*/ 	.word	0x00000100
        /*008c*/ 	.word	0x00000001
        /*0090*/ 	.word	0x00000001


	//----- nvinfo : EIATTR_CRS_STACK_SIZE
	.align		4
.L_2978:
        /*0094*/ 	.byte	0x04, 0x1e
        /*0096*/ 	.short	(.L_2980 - .L_2979)
.L_2979:
        /*0098*/ 	.word	0x00000000


	//----- nvinfo : EIATTR_CBANK_PARAM_SIZE
	.align		4
.L_2980:
        /*009c*/ 	.byte	0x03, 0x19
        /*009e*/ 	.short	0x0508


	//----- nvinfo : EIATTR_PARAM_CBANK
	.align		4
        /*00a0*/ 	.byte	0x04, 0x0a
        /*00a2*/ 	.short	(.L_2982 - .L_2981)
	.align		4
.L_2981:
        /*00a4*/ 	.word	index@(.nv.constant0._ZN2at6native43_GLOBAL__N__7cc8d1ed_10_Dropout_cu_0e96ed3824fused_dropout_kernel_vecIN3c104HalfEfmLi1ELi8EbEEvNS_4cuda6detail10TensorInfoIKT_T1_EENS7_IS8_SA_EENS7_IT4_SA_EESA_T0_NS_15PhiloxCudaStateE)
        /*00a8*/ 	.short	0x0210
        /*00aa*/ 	.short	0x0508


	//----- nvinfo : EIATTR_SW_WAR
	.align		4
.L_2982:
        /*00ac*/ 	.byte	0x04, 0x36
        /*00ae*/ 	.short	(.L_2984 - .L_2983)
.L_2983:
        /*00b0*/ 	.word	0x00000008
.L_2984:


//--------------------- .nv.info._ZN2at6native43_GLOBAL__N__7cc8d1ed_10_Dropout_cu_0e96ed3824fused_dropout_kernel_vecIN3c104HalfEfmLi1ELi16EbEEvNS_4cuda6detail10TensorInfoIKT_T1_EENS7_IS8_SA_EENS7_IT4_SA_EESA_T0_NS_15PhiloxCudaStateE --------------------------
	.section	.nv.info._ZN2at6native43_GLOBAL__N__7cc8d1ed_10_Dropout_cu_0e96ed3824fused_dropout_kernel_vecIN3c104HalfEfmLi1ELi16EbEEvNS_4cuda6detail10TensorInfoIKT_T1_EENS7_IS8_SA_EENS7_IT4_SA_EESA_T0_NS_15PhiloxCudaStateE,"",@"SHT_CUDA_INFO"
	.sectionflags	@""
	.align	4


	//----- nvinfo : EIATTR_CUDA_API_VERSION
	.align		4
        /*0000*/ 	.byte	0x04, 0x37
        /*0002*/ 	.short	(.L_2986 - .L_2985)
.L_2985:
        /*0004*/ 	.word	0x00000082


	//----- nvinfo : EIATTR_KPARAM_INFO
	.align		4
.L_2986:
        /*0008*/ 	.byte	0x04, 0x17
        /*000a*/ 	.short	(.L_2988 - .L_2987)
.L_2987:
        /*000c*/ 	.word	0x00000000
        /*0010*/ 	.short	0x0005
        /*0012*/ 	.short	0x04f0
        /*0014*/ 	.byte	0x00, 0xf0, 0x61, 0x00


	//----- nvinfo : EIATTR_KPARAM_INFO
	.align		4
.L_2988:
        /*0018*/ 	.byte	0x04, 0x17
        /*001a*/ 	.short	(.L_2990 - .L_2989)
.L_2989:
        /*001c*/ 	.word	0x00000000
        /*0020*/ 	.short	0x0004
        /*0022*/ 	.short	0x04e8
        /*0024*/ 	.byte	0x00, 0xf0, 0x11, 0x00


	//----- nvinfo : EIATTR_KPARAM_INFO
	.align		4
.L_2990:
        /*0028*/ 	.byte	0x04, 0x17
        /*002a*/ 	.short	(.L_2992 - .L_2991)
.L_2991:
        /*002c*/ 	.word	0x00000000
        /*0030*/ 	.short	0x0003
        /*0032*/ 	.short	0x04e0
        /*0034*/ 	.byte	0x00, 0xf0, 0x21, 0x00


	//----- nvinfo : EIATTR_KPARAM_INFO
	.align		4
.L_2992:
        /*0038*/ 	.byte	0x04, 0x17
        /*003a*/ 	.short	(.L_2994 - .L_2993)
.L_2993:
        /*003c*/ 	.word	0x00000000
        /*0040*/ 	.short	0x0002
        /*0042*/ 	.short	0x0340
        /*0044*/ 	.byte	0x00, 0xf0, 0x81, 0x06


	//----- nvinfo : EIATTR_KPARAM_INFO
	.align		4
.L_2994:
        /*0048*/ 	.byte	0x04, 0x17
        /*004a*/ 	.short	(.L_2996 - .L_2995)
.L_2995:
        /*004c*/ 	.word	0x00000000
        /*0050*/ 	.short	0x0001
        /*0052*/ 	.short	0x01a0
        /*0054*/ 	.byte	0x00, 0xf0, 0x81, 0x06


	//----- nvinfo : EIATTR_KPARAM_INFO
	.align		4
.L_2996:
        /*0058*/ 	.byte	0x04, 0x17
        /*005a*/ 	.short	(.L_2998 - .L_2997)
.L_2997:
        /*005c*/ 	.word	0x00000000
        /*0060*/ 	.short	0x0000
        /*0062*/ 	.short	0x0000
        /*0064*/ 	.byte	0x00, 0xf0, 0x81, 0x06


	//----- nvinfo : EIATTR_SPARSE_MMA_MASK
	.align		4
.L_2998:
        /*0068*/ 	.byte	0x03, 0x50
        /*006a*/ 	.short	0x0000


	//----- nvinfo : EIATTR_MAXREG_COUNT
	.align		4
        /*006c*/ 	.byte	0x03, 0x1b
        /*006e*/ 	.short	0x0040


	//----- nvinfo : EIATTR_NUM_BARRIERS
	.align		4
        /*0070*/ 	.byte	0x02, 0x4c
        /*0072*/ 	.byte	0x01
	.zero		1


	//----- nvinfo : EIATTR_MERCURY_ISA_VERSION
	.align		4
        /*0074*/ 	.byte	0x03, 0x5f
        /*0076*/ 	.short	0x0101


	//----- nvinfo : EIATTR_EXIT_INSTR_OFFSETS
	.align		4
        /*0078*/ 	.byte	0x04, 0x1c
        /*007a*/ 	.short	(.L_3000 - .L_2999)


	//   ....[0]....
.L_2999:
        /*007c*/ 	.word	0x00000560


	//   ....[1]....
        /*0080*/ 	.word	0x00003970


	//----- nvinfo : EIATTR_MAX_THREADS
	.align		4
.L_3000:
        /*0084*/ 	.byte	0x04, 0x05
        /*0086*/ 	.short	(.L_3002 - .L_3001)
.L_3001:
        /*0088*/ 	.word	0x00000100
        /*008c*/ 	.word	0x00000001
        /*0090*/ 	.word	0x00000001


	//----- nvinfo : EIATTR_CRS_STACK_SIZE
	.align		4
.L_3002:
        /*0094*/ 	.byte	0x04, 0x1e
        /*0096*/ 	.short	(.L_3004 - .L_3003)
.L_3003:
        /*0098*/ 	.word	0x00000000


	//----- nvinfo : EIATTR_CBANK_PARAM_SIZE
	.align		4
.L_3004:
        /*009c*/ 	.byte	0x03, 0x19
        /*009e*/ 	.short	0x0508


	//----- nvinfo : EIATTR_PARAM_CBANK
	.align		4
        /*00a0*/ 	.byte	0x04, 0x0a
        /*00a2*/ 	.short	(.L_3006 - .L_3005)
	.align		4
.L_3005:
        /*00a4*/ 	.word	index@(.nv.constant0._ZN2at6native43_GLOBAL__N__7cc8d1ed_10_Dropout_cu_0e96ed3824fused_dropout_kernel_vecIN3c104HalfEfmLi1ELi16EbEEvNS_4cuda6detail10TensorInfoIKT_T1_EENS7_IS8_SA_EENS7_IT4_SA_EESA_T0_NS_15PhiloxCudaStateE)
        /*00a8*/ 	.short	0x0210
        /*00aa*/ 	.short	0x0508


	//----- nvinfo : EIATTR_SW_WAR
	.align		4
.L_3006:
        /*00ac*/ 	.byte	0x04, 0x36
        /*00ae*/ 	.short	(.L_3008 - .L_3007)
.L_3007:
        /*00b0*/ 	.word	0x00000008
.L_3008:


//--------------------- .nv.info._ZN2at6native43_GLOBAL__N__7cc8d1ed_10_Dropout_cu_0e96ed3820fused_dropout_kernelIffmLin1ELin1EbEEvNS_4cuda6detail10TensorInfoIKT_T1_EENS5_IS6_S8_EENS5_IT4_S8_EES8_T0_NS_15PhiloxCudaStateE --------------------------
	.section	.nv.info._ZN2at6native43_GLOBAL__N__7cc8d1ed_10_Dropout_cu_0e96ed3820fused_dropout_kernelIffmLin1ELin1EbEEvNS_4cuda6detail10TensorInfoIKT_T1_EENS5_IS6_S8_EENS5_IT4_S8_EES8_T0_NS_15PhiloxCudaStateE,"",@"SHT_CUDA_INFO"
	.sectionflags	@""
	.align	4


	//----- nvinfo : EIATTR_CUDA_API_VERSION
	.align		4
        /*0000*/ 	.byte	0x04, 0x37
        /*0002*/ 	.short	(.L_3010 - .L_3009)
.L_3009:
        /*0004*/ 	.word	0x00000082


	//----- nvinfo : EIATTR_KPARAM_INFO
	.align		4
.L_3010:
        /*0008*/ 	.byte	0x04, 0x17
        /*000a*/ 	.short	(.L_3012 - .L_3011)
.L_3011:
        /*000c*/ 	.word	0x00000000
        /*0010*/ 	.short	0x0005
        /*0012*/ 	.short	0x04f0
        /*0014*/ 	.byte	0x00, 0xf0, 0x61, 0x00


	//----- nvinfo : EIATTR_KPARAM_INFO
	.align		4
.L_3012:
        /*0018*/ 	.byte	0x04, 0x17
        /*001a*/ 	.short	(.L_3014 - .L_3013)
.L_3013:
        /*001c*/ 	.word	0x00000000
        /*0020*/ 	.short	0x0004
        /*0022*/ 	.short	0x04e8
        /*0024*/ 	.byte	0x00, 0xf0, 0x11, 0x00


	//----- nvinfo : EIATTR_KPARAM_INFO
	.align		4
.L_3014:
        /*0028*/ 	.byte	0x04, 0x17
        /*002a*/ 	.short	(.L_3016 - .L_3015)
.L_3015:
        /*002c*/ 	.word	0x00000000
        /*0030*/ 	.short	0x0003
        /*0032*/ 	.short	0x04e0
        /*0034*/ 	.byte	0x00, 0xf0, 0x21, 0x00


	//----- nvinfo : EIATTR_KPARAM_INFO
	.align		4
.L_3016:
        /*0038*/ 	.byte	0x04, 0x17
        /*003a*/ 	.short	(.L_3018 - .L_3017)
.L_3017:
        /*003c*/ 	.word	0x00000000
        /*0040*/ 	.short	0x0002
        /*0042*/ 	.short	0x0340
        /*0044*/ 	.byte	0x00, 0xf0, 0x81, 0x06


	//----- nvinfo : EIATTR_KPARAM_INFO
	.align		4
.L_3018:
        /*0048*/ 	.byte	0x04, 0x17
        /*004a*/ 	.short	(.L_3020 - .L_3019)
.L_3019:
        /*004c*/ 	.word	0x00000000
        /*0050*/ 	.short	0x0001
        /*0052*/ 	.short	0x01a0
        /*0054*/ 	.byte	0x00, 0xf0, 0x81, 0x06


	//----- nvinfo : EIATTR_KPARAM_INFO
	.align		4
.L_3020:
        /*0058*/ 	.byte	0x04, 0x17
        /*005a*/ 	.short	(.L_3022 - .L_3021)
.L_3021:
        /*005c*/ 	.word	0x00000000
        /*0060*/ 	.short	0x0000
        /*0062*/ 	.short	0x0000
        /*0064*/ 	.byte	0x00, 0xf0, 0x81, 0x06


	//----- nvinfo : EIATTR_SPARSE_MMA_MASK
	.align		4
.L_3022:
        /*0068*/ 	.byte	0x03, 0x50
        /*006a*/ 	.short	0x0000


	//----- nvinfo : EIATTR_MAXREG_COUNT
	.align		4
        /*006c*/ 	.byte	0x03, 0x1b
        /*006e*/ 	.short	0x0040


	//----- nvinfo : EIATTR_NUM_BARRIERS
	.align		4
        /*0070*/ 	.byte	0x02, 0x4c
        /*0072*/ 	.byte	0x01
	.zero		1


	//----- nvinfo : EIATTR_MERCURY_ISA_VERSION
	.align		4
        /*0074*/ 	.byte	0x03, 0x5f
        /*0076*/ 	.short	0x0101


	//----- nvinfo : EIATTR_EXIT_INSTR_OFFSETS
	.align		4
        /*0078*/ 	.byte	0x04, 0x1c
        /*007a*/ 	.short	(.L_3024 - .L_3023)


	//   ....[0]....
.L_3023:
        /*007c*/ 	.word	0x00000a30


	//   ....[1]....
        /*0080*/ 	.word	0x0000dbd0


	//----- nvinfo : EIATTR_MAX_THREADS
	.align		4
.L_3024:
        /*0084*/ 	.byte	0x04, 0x05
        /*0086*/ 	.short	(.L_3026 - .L_3025)
.L_3025:
        /*0088*/ 	.word	0x00000100
        /*008c*/ 	.word	0x00000001
        /*0090*/ 	.word	0x00000001


	//----- nvinfo : EIATTR_CRS_STACK_SIZE
	.align		4
.L_3026:
        /*0094*/ 	.byte	0x04, 0x1e
        /*0096*/ 	.short	(.L_3028 - .L_3027)
.L_3027:
        /*0098*/ 	.word	0x00000000


	//----- nvinfo : EIATTR_CBANK_PARAM_SIZE
	.align		4
.L_3028:
        /*009c*/ 	.byte	0x03, 0x19
        /*009e*/ 	.short	0x0508


	//----- nvinfo : EIATTR_PARAM_CBANK
	.align		4
        /*00a0*/ 	.byte	0x04, 0x0a
        /*00a2*/ 	.short	(.L_3030 - .L_3029)
	.align		4
.L_3029:
        /*00a4*/ 	.word	index@(.nv.constant0._ZN2at6native43_GLOBAL__N__7cc8d1ed_10_Dropout_cu_0e96ed3820fused_dropout_kernelIffmLin1ELin1EbEEvNS_4cuda6detail10TensorInfoIKT_T1_EENS5_IS6_S8_EENS5_IT4_S8_EES8_T0_NS_15PhiloxCudaStateE)
        /*00a8*/ 	.short	0x0210
        /*00aa*/ 	.short	0x0508


	//----- nvinfo : EIATTR_SW_WAR
	.align		4
.L_3030:
        /*00ac*/ 	.byte	0x04, 0x36
        /*00ae*/ 	.short	(.L_3032 - .L_3031)
.L_3031:
        /*00b0*/ 	.word	0x00000008
.L_3032:


//--------------------- .nv.info._ZN2at6native43_GLOBAL__N__7cc8d1ed_10_Dropout_cu_0e96ed3820fused_dropout_kernelIffmLin1ELi1EbEEvNS_4cuda6detail10TensorInfoIKT_T1_EENS5_IS6_S8_EENS5_IT4_S8_EES8_T0_NS_15PhiloxCudaStateE --------------------------
	.section	.nv.info._ZN2at6native43_GLOBAL__N__7cc8d1ed_10_Dropout_cu_0e96ed3820fused_dropout_kernelIffmLin1ELi1EbEEvNS_4cuda6detail10TensorInfoIKT_T1_EENS5_IS6_S8_EENS5_IT4_S8_EES8_T0_NS_15PhiloxCudaStateE,"",@"SHT_CUDA_INFO"
	.sectionflags	@""
	.align	4


	//----- nvinfo : EIATTR_CUDA_API_VERSION
	.align		4
        /*0000*/ 	.byte	0x04, 0x37
        /*0002*/ 	.short	(.L_3034 - .L_3033)
.L_3033:
        /*0004*/ 	.word	0x00000082


	//----- nvinfo : EIATTR_KPARAM_INFO
	.align		4
.L_3034:
        /*0008*/ 	.byte	0x04, 0x17
        /*000a*/ 	.short	(.L_3036 - .L_3035)
.L_3035:
        /*000c*/ 	.word	0x00000000
        /*0010*/ 	.short	0x0005
        /*0012*/ 	.short	0x04f0
        /*0014*/ 	.byte	0x00, 0xf0, 0x61, 0x00


	//----- nvinfo : EIATTR_KPARAM_INFO
	.align		4
.L_3036:
        /*0018*/ 	.byte	0x04, 0x17
        /*001a*/ 	.short	(.L_3038 - .L_3037)
.L_3037:
        /*001c*/ 	.word	0x00000000
        /*0020*/ 	.short	0x0004
        /*0022*/ 	.short	0x04e8
        /*0024*/ 	.byte	0x00, 0xf0, 0x11, 0x00


	//----- nvinfo : EIATTR_KPARAM_INFO
	.align		4
.L_3038:
        /*0028*/ 	.byte	0x04, 0x17
        /*002a*/ 	.short	(.L_3040 - .L_3039)
.L_3039:
        /*002c*/ 	.word	0x00000000
        /*0030*/ 	.short	0x0003
        /*0032*/ 	.short	0x04e0
        /*0034*/ 	.byte	0x00, 0xf0, 0x21, 0x00


	//----- nvinfo : EIATTR_KPARAM_INFO
	.align		4
.L_3040:
        /*0038*/ 	.byte	0x04, 0x17
        /*003a*/ 	.short	(.L_3042 - .L_3041)
.L_3041:
        /*003c*/ 	.word	0x00000000
        /*0040*/ 	.short	0x0002
        /*0042*/ 	.short	0x0340
        /*0044*/ 	.byte	0x00, 0xf0, 0x81, 0x06


	//----- nvinfo : EIATTR_KPARAM_INFO
	.align		4
.L_3042:
        /*0048*/ 	.byte	0x04, 0x17
        /*004a*/ 	.short	(.L_3044 - .L_3043)
.L_3043:
        /*004c*/ 	.word	0x00000000
        /*0050*/ 	.short	0x0001
        /*0052*/ 	.short	0x01a0
        /*0054*/ 	.byte	0x00, 0xf0, 0x81, 0x06


	//----- nvinfo : EIATTR_KPARAM_INFO
	.align		4
.L_3044:
        /*0058*/ 	.byte	0x04, 0x17
        /*005a*/ 	.short	(.L_3046 - .L_3045)
.L_3045:
        /*005c*/ 	.word	0x00000000
        /*0060*/ 	.short	0x0000
        /*0062*/ 	.short	0x0000
        /*0064*/ 	.byte	0x00, 0xf0, 0x81, 0x06


	//----- nvinfo : EIATTR_SPARSE_MMA_MASK
	.align		4
.L_3046:
        /*0068*/ 	.byte	0x03, 0x50
        /*006a*/ 	.short	0x0000


	//----- nvinfo : EIATTR_MAXREG_COUNT
	.align		4
        /*006c*/ 	.byte	0x03, 0x1b
        /*006e*/ 	.short	0x0040


	//----- nvinfo : EIATTR_NUM_BARRIERS
	.align		4
        /*0070*/ 	.byte	0x02, 0x4c
        /*0072*/ 	.byte	0x01
	.zero		1


	//----- nvinfo : EIATTR_MERCURY_ISA_VERSION
	.align		4
        /*0074*/ 	.byte	0x03, 0x5f
        /*0076*/ 	.short	0x0101


	//----- nvinfo : EIATTR_EXIT_INSTR_OFFSETS
	.align		4
        /*0078*/ 	.byte	0x04, 0x1c
        /*007a*/ 	.short	(.L_3048 - .L_3047)


	//   ....[0]....
.L_3047:
        /*007c*/ 	.word	0x00000a50


	//   ....[1]....
        /*0080*/ 	.word	0x00007e50


	//----- nvinfo : EIATTR_MAX_THREADS
	.align		4
.L_3048:
        /*0084*/ 	.byte	0x04, 0x05
        /*0086*/ 	.short	(.L_3050 - .L_3049)
.L_3049:
        /*0088*/ 	.word	0x00000100
        /*008c*/ 	.word	0x00000001
        /*0090*/ 	.word	0x00000001


	//----- nvinfo : EIATTR_CRS_STACK_SIZE
	.align		4
.L_3050:
        /*0094*/ 	.byte	0x04, 0x1e
        /*0096*/ 	.short	(.L_3052 - .L_3051)
.L_3051:
        /*0098*/ 	.word	0x00000000


	//----- nvinfo : EIATTR_CBANK_PARAM_SIZE
	.align		4
.L_3052:
        /*009c*/ 	.byte	0x03, 0x19
        /*009e*/ 	.short	0x0508


	//----- nvinfo : EIATTR_PARAM_CBANK
	.align		4
        /*00a0*/ 	.byte	0x04, 0x0a
        /*00a2*/ 	.short	(.L_3054 - .L_3053)
	.align		4
.L_3053:
        /*00a4*/ 	.word	index@(.nv.constant0._ZN2at6native43_GLOBAL__N__7cc8d1ed_10_Dropout_cu_0e96ed3820fused_dropout_kernelIffmLin1ELi1EbEEvNS_4cuda6detail10TensorInfoIKT_T1_EENS5_IS6_S8_EENS5_IT4_S8_EES8_T0_NS_15PhiloxCudaStateE)
        /*00a8*/ 	.short	0x0210
        /*00aa*/ 	.short	0x0508


	//----- nvinfo : EIATTR_SW_WAR
	.align		4
.L_3054:
        /*00ac*/ 	.byte	0x04, 0x36
        /*00ae*/ 	.short	(.L_3056 - .L_3055)
.L_3055:
        /*00b0*/ 	.word	0x00000008
.L_3056:


//--------------------- .nv.info._ZN2at6native43_GLOBAL__N__7cc8d1ed_10_Dropout_cu_0e96ed3820fused_dropout_kernelIffmLi1ELi1EbEEvNS_4cuda6detail10TensorInfoIKT_T1_EENS5_IS6_S8_EENS5_IT4_S8_EES8_T0_NS_15PhiloxCudaStateE --------------------------
	.section	.nv.info._ZN2at6native43_GLOBAL__N__7cc8d1ed_10_Dropout_cu_0e96ed3820fused_dropout_kernelIffmLi1ELi1EbEEvNS_4cuda6detail10TensorInfoIKT_T1_EENS5_IS6_S8_EENS5_IT4_S8_EES8_T0_NS_15PhiloxCudaStateE,"",@"SHT_CUDA_INFO"
	.sectionflags	@""
	.align	4


	//----- nvinfo : EIATTR_CUDA_API_VERSION
	.align		4
        /*0000*/ 	.byte	0x04, 0x37
        /*0002*/ 	.short	(.L_3058 - .L_3057)
.L_3057:
        /*0004*/ 	.word	0x00000082


	//----- nvinfo : EIATTR_KPARAM_INFO
	.align		4
.L_3058:
        /*0008*/ 	.byte	0x04, 0x17
        /*000a*/ 	.short	(.L_3060 - .L_3059)
.L_3059:
        /*000c*/ 	.word	0x00000000
        /*0010*/ 	.short	0x0005
        /*0012*/ 	.short	0x04f0
        /*0014*/ 	.byte	0x00, 0xf0, 0x61, 0x00


	//----- nvinfo : EIATTR_KPARAM_INFO
	.align		4
.L_3060:
        /*0018*/ 	.byte	0x04, 0x17
        /*001a*/ 	.short	(.L_3062 - .L_3061)
.L_3061:
        /*001c*/ 	.word	0x00000000
        /*0020*/ 	.short	0x0004
        /*0022*/ 	.short	0x04e8
        /*0024*/ 	.byte	0x00, 0xf0, 0x11, 0x00


	//----- nvinfo : EIATTR_KPARAM_INFO
	.align		4
.L_3062:
        /*0028*/ 	.byte	0x04, 0x17
        /*002a*/ 	.short	(.L_3064 - .L_3063)
.L_3063:
        /*002c*/ 	.word	0x00000000
        /*0030*/ 	.short	0x0003
        /*0032*/ 	.short	0x04e0
        /*0034*/ 	.byte	0x00, 0xf0, 0x21, 0x00


	//----- nvinfo : EIATTR_KPARAM_INFO
	.align		4
.L_3064:
        /*0038*/ 	.byte	0x04, 0x17
        /*003a*/ 	.short	(.L_3066 - .L_3065)
.L_3065:
        /*003c*/ 	.word	0x00000000
        /*0040*/ 	.short	0x0002
        /*0042*/ 	.short	0x0340
        /*0044*/ 	.byte	0x00, 0xf0, 0x81, 0x06


	//----- nvinfo : EIATTR_KPARAM_INFO
	.align		4
.L_3066:
        /*0048*/ 	.byte	0x04, 0x17
        /*004a*/ 	.short	(.L_3068 - .L_3067)
.L_3067:
        /*004c*/ 	.word	0x00000000
        /*0050*/ 	.short	0x0001
        /*0052*/ 	.short	0x01a0
        /*0054*/ 	.byte	0x00, 0xf0, 0x81, 0x06


	//----- nvinfo : EIATTR_KPARAM_INFO
	.align		4
.L_3068:
        /*0058*/ 	.byte	0x04, 0x17
        /*005a*/ 	.short	(.L_3070 - .L_3069)
.L_3069:
        /*005c*/ 	.word	0x00000000
        /*0060*/ 	.short	0x0000
        /*0062*/ 	.short	0x0000
        /*0064*/ 	.byte	0x00, 0xf0, 0x81, 0x06


	//----- nvinfo : EIATTR_SPARSE_MMA_MASK
	.align		4
.L_3070:
        /*0068*/ 	.byte	0x03, 0x50
        /*006a*/ 	.short	0x0000


	//----- nvinfo : EIATTR_MAXREG_COUNT
	.align		4
        /*006c*/ 	.byte	0x03, 0x1b
        /*006e*/ 	.short	0x0040


	//----- nvinfo : EIATTR_NUM_BARRIERS
	.align		4
        /*0070*/ 	.byte	0x02, 0x4c
        /*0072*/ 	.byte	0x01
	.zero		1


	//----- nvinfo : EIATTR_MERCURY_ISA_VERSION
	.align		4
        /*0074*/ 	.byte	0x03, 0x5f
        /*0076*/ 	.short	0x0101


	//----- nvinfo : EIATTR_EXIT_INSTR_OFFSETS
	.align		4
        /*0078*/ 	.byte	0x04, 0x1c
        /*007a*/ 	.short	(.L_3072 - .L_3071)


	//   ....[0]....
.L_3071:
        /*007c*/ 	.word	0x00000940


	//   ....[1]....
        /*0080*/ 	.word	0x00001860


	//----- nvinfo : EIATTR_MAX_THREADS
	.align		4
.L_3072:
        /*0084*/ 	.byte	0x04, 0x05
        /*0086*/ 	.short	(.L_3074 - .L_3073)
.L_3073:
        /*0088*/ 	.word	0x00000100
        /*008c*/ 	.word	0x00000001
        /*0090*/ 	.word	0x00000001


	//----- nvinfo : EIATTR_CRS_STACK_SIZE
	.align		4
.L_3074:
        /*0094*/ 	.byte	0x04, 0x1e
        /*0096*/ 	.short	(.L_3076 - .L_3075)
.L_3075:
        /*0098*/ 	.word	0x00000000


	//----- nvinfo : EIATTR_CBANK_PARAM_SIZE
	.align		4
.L_3076:
        /*009c*/ 	.byte	0x03, 0x19
        /*009e*/ 	.short	0x0508


	//----- nvinfo : EIATTR_PARAM_CBANK
	.align		4
        /*00a0*/ 	.byte	0x04, 0x0a
        /*00a2*/ 	.short	(.L_3078 - .L_3077)
	.align		4
.L_3077:
        /*00a4*/ 	.word	index@(.nv.constant0._ZN2at6native43_GLOBAL__N__7cc8d1ed_10_Dropout_cu_0e96ed3820fused_dropout_kernelIffmLi1ELi1EbEEvNS_4cuda6detail10TensorInfoIKT_T1_EENS5_IS6_S8_EENS5_IT4_S8_EES8_T0_NS_15PhiloxCudaStateE)
        /*00a8*/ 	.short	0x0210
        /*00aa*/ 	.short	0x0508


	//----- nvinfo : EIATTR_SW_WAR
	.align		4
.L_3078:
        /*00ac*/ 	.byte	0x04, 0x36
        /*00ae*/ 	.short	(.L_3080 - .L_3079)
.L_3079:
        /*00b0*/ 	.word	0x00000008
.L_3080:


//--------------------- .nv.info._ZN2at6native43_GLOBAL__N__7cc8d1ed_10_Dropout_cu_0e96ed3824fused_dropout_kernel_vecIffmLi1ELi2EbEEvNS_4cuda6detail10TensorInfoIKT_T1_EENS5_IS6_S8_EENS5_IT4_S8_EES8_T0_NS_15PhiloxCudaStateE --------------------------
	.section	.nv.info._ZN2at6native43_GLOBAL__N__7cc8d1ed_10_Dropout_cu_0e96ed3824fused_dropout_kernel_vecIffmLi1ELi2EbEEvNS_4cuda6detail10TensorInfoIKT_T1_EENS5_IS6_S8_EENS5_IT4_S8_EES8_T0_NS_15PhiloxCudaStateE,"",@"SHT_CUDA_INFO"
	.sectionflags	@""
	.align	4


	//----- nvinfo : EIATTR_CUDA_API_VERSION
	.align		4
        /*0000*/ 	.byte	0x04, 0x37
        /*0002*/ 	.short	(.L_3082 - .L_3081)
.L_3081:
        /*0004*/ 	.word	0x00000082


	//----- nvinfo : EIATTR_KPARAM_INFO
	.align		4
.L_3082:
        /*0008*/ 	.byte	0x04, 0x17
        /*000a*/ 	.short	(.L_3084 - .L_3083)
.L_3083:
        /*000c*/ 	.word	0x00000000
        /*0010*/ 	.short	0x0005
        /*0012*/ 	.short	0x04f0
        /*0014*/ 	.byte	0x00, 0xf0, 0x61, 0x00


	//----- nvinfo : EIATTR_KPARAM_INFO
	.align		4
.L_3084:
        /*0018*/ 	.byte	0x04, 0x17
        /*001a*/ 	.short	(.L_3086 - .L_3085)
.L_3085:
        /*001c*/ 	.word	0x00000000
        /*0020*/ 	.short	0x0004
        /*0022*/ 	.short	0x04e8
        /*0024*/ 	.byte	0x00, 0xf0, 0x11, 0x00


	//----- nvinfo : EIATTR_KPARAM_INFO
	.align		4
.L_3086:
        /*0028*/ 	.byte	0x04, 0x17
        /*002a*/ 	.short	(.L_3088 - .L_3087)
.L_3087:
        /*002c*/ 	.word	0x00000000
        /*0030*/ 	.short	0x0003
        /*0032*/ 	.short	0x04e0
        /*0034*/ 	.byte	0x00, 0xf0, 0x21, 0x00


	//----- nvinfo : EIATTR_KPARAM_INFO
	.align		4
.L_3088:
        /*0038*/ 	.byte	0x04, 0x17
        /*003a*/ 	.short	(.L_3090 - .L_3089)
.L_3089:
        /*003c*/ 	.word	0x00000000
        /*0040*/ 	.short	0x0002
        /*0042*/ 	.short	0x0340
        /*0044*/ 	.byte	0x00, 0xf0, 0x81, 0x06


	//----- nvinfo : EIATTR_KPARAM_INFO
	.align		4
.L_3090:
        /*0048*/ 	.byte	0x04, 0x17
        /*004a*/ 	.short	(.L_3092 - .L_3091)
.L_3091:
        /*004c*/ 	.word	0x00000000
        /*0050*/ 	.short	0x0001
        /*0052*/ 	.short	0x01a0
        /*0054*/ 	.byte	0x00, 0xf0, 0x81, 0x06


	//----- nvinfo : EIATTR_KPARAM_INFO
	.align		4
.L_3092:
        /*0058*/ 	.byte	0x04, 0x17
        /*005a*/ 	.short	(.L_3094 - .L_3093)
.L_3093:
        /*005c*/ 	.word	0x00000000
        /*0060*/ 	.short	0x0000
        /*0062*/ 	.short	0x0000
        /*0064*/ 	.byte	0x00, 0xf0, 0x81, 0x06


	//----- nvinfo : EIATTR_SPARSE_MMA_MASK
	.align		4
.L_3094:
        /*0068*/ 	.byte	0x03, 0x50
        /*006a*/ 	.short	0x0000


	//----- nvinfo : EIATTR_MAXREG_COUNT
	.align		4
        /*006c*/ 	.byte	0x03, 0x1b
        /*006e*/ 	.short	0x0040


	//----- nvinfo : EIATTR_NUM_BARRIERS
	.align		4
        /*0070*/ 	.byte	0x02, 0x4c
        /*0072*/ 	.byte	0x01
	.zero		1


	//----- nvinfo : EIATTR_MERCURY_ISA_VERSION
	.align		4
        /*0074*/ 	.byte	0x03, 0x5f
        /*0076*/ 	.short	0x0101


	//----- nvinfo : EIATTR_EXIT_INSTR_OFFSETS
	.align		4
        /*0078*/ 	.byte	0x04, 0x1c
        /*007a*/ 	.short	(.L_3096 - .L_3095)


	//   ....[0]....
.L_3095:
        /*007c*/ 	.word	0x00000190


	//   ....[1]....
        /*0080*/ 	.word	0x00000e20


	//----- nvinfo : EIATTR_MAX_THREADS
	.align		4
.L_3096:
        /*0084*/ 	.byte	0x04, 0x05
        /*0086*/ 	.short	(.L_3098 - .L_3097)
.L_3097:
        /*0088*/ 	.word	0x00000100
        /*008c*/ 	.word	0x00000001
        /*0090*/ 	.word	0x00000001


	//----- nvinfo : EIATTR_CRS_STACK_SIZE
	.align		4
.L_3098:
        /*0094*/ 	.byte	0x04, 0x1e
        /*0096*/ 	.short	(.L_3100 - .L_3099)
.L_3099:
        /*0098*/ 	.word	0x00000000


	//----- nvinfo : EIATTR_CBANK_PARAM_SIZE
	.align		4
.L_3100:
        /*009c*/ 	.byte	0x03, 0x19
        /*009e*/ 	.short	0x0508


	//----- nvinfo : EIATTR_PARAM_CBANK
	.align		4
        /*00a0*/ 	.byte	0x04, 0x0a
        /*00a2*/ 	.short	(.L_3102 - .L_3101)
	.align		4
.L_3101:
        /*00a4*/ 	.word	index@(.nv.constant0._ZN2at6native43_GLOBAL__N__7cc8d1ed_10_Dropout_cu_0e96ed3824fused_dropout_kernel_vecIffmLi1ELi2EbEEvNS_4cuda6detail10TensorInfoIKT_T1_EENS5_IS6_S8_EENS5_IT4_S8_EES8_T0_NS_15PhiloxCudaStateE)
        /*00a8*/ 	.short	0x0210
        /*00aa*/ 	.short	0x0508


	//----- nvinfo : EIATTR_SW_WAR
	.align		4
.L_3102:
        /*00ac*/ 	.byte	0x04, 0x36
        /*00ae*/ 	.short	(.L_3104 - .L_3103)
.L_3103:
        /*00b0*/ 	.word	0x00000008
.L_3104:


//--------------------- .nv.info._ZN2at6native43_GLOBAL__N__7cc8d1ed_10_Dropout_cu_0e96ed3824fused_dropout_kernel_vecIffmLi1ELi4EbEEvNS_4cuda6detail10TensorInfoIKT_T1_EENS5_IS6_S8_EENS5_IT4_S8_EES8_T0_NS_15PhiloxCudaStateE --------------------------
	.section	.nv.info._ZN2at6native43_GLOBAL__N__7cc8d1ed_10_Dropout_cu_0e96ed3824fused_dropout_kernel_vecIffmLi1ELi4EbEEvNS_4cuda6detail10TensorInfoIKT_T1_EENS5_IS6_S8_EENS5_IT4_S8_EES8_T0_NS_15PhiloxCudaStateE,"",@"SHT_CUDA_INFO"
	.sectionflags	@""
	.align	4


	//----- nvinfo : EIATTR_CUDA_API_VERSION
	.align		4
        /*0000*/ 	.byte	0x04, 0x37
        /*0002*/ 	.short	(.L_3106 - .L_3105)
.L_3105:
        /*0004*/ 	.word	0x00000082


	//----- nvinfo : EIATTR_KPARAM_INFO
	.align		4
.L_3106:
        /*0008*/ 	.byte	0x04, 0x17
        /*000a*/ 	.short	(.L_3108 - .L_3107)
.L_3107:
        /*000c*/ 	.word	0x00000000
        /*0010*/ 	.short	0x0005
        /*0012*/ 	.short	0x04f0
        /*0014*/ 	.byte	0x00, 0xf0, 0x61, 0x00


	//----- nvinfo : EIATTR_KPARAM_INFO
	.align		4
.L_3108:
        /*0018*/ 	.byte	0x04, 0x17
        /*001a*/ 	.short	(.L_3110 - .L_3109)
.L_3109:
        /*001c*/ 	.word	0x00000000
        /*0020*/ 	.short	0x0004
        /*0022*/ 	.short	0x04e8
        /*0024*/ 	.byte	0x00, 0xf0, 0x11, 0x00


	//----- nvinfo : EIATTR_KPARAM_INFO
	.align		4
.L_3110:
        /*0028*/ 	.byte	0x04, 0x17
        /*002a*/ 	.short	(.L_3112 - .L_3111)
.L_3111:
        /*002c*/ 	.word	0x00000000
        /*0030*/ 	.short	0x0003
        /*0032*/ 	.short	0x04e0
        /*0034*/ 	.byte	0x00, 0xf0, 0x21, 0x00


	//----- nvinfo : EIATTR_KPARAM_INFO
	.align		4
.L_3112:
        /*0038*/ 	.byte	0x04, 0x17
        /*003a*/ 	.short	(.L_3114 - .L_3113)
.L_3113:
        /*003c*/ 	.word	0x00000000
        /*0040*/ 	.short	0x0002
        /*0042*/ 	.short	0x0340
        /*0044*/ 	.byte	0x00, 0xf0, 0x81, 0x06


	//----- nvinfo : EIATTR_KPARAM_INFO
	.align		4
.L_3114:
        /*0048*/ 	.byte	0x04, 0x17
        /*004a*/ 	.short	(.L_3116 - .L_3115)
.L_3115:
        /*004c*/ 	.word	0x00000000
        /*0050*/ 	.short	0x0001
        /*0052*/ 	.short	0x01a0
        /*0054*/ 	.byte	0x00, 0xf0, 0x81, 0x06


	//----- nvinfo : EIATTR_KPARAM_INFO
	.align		4
.L_3116:
        /*0058*/ 	.byte	0x04, 0x17
        /*005a*/ 	.short	(.L_3118 - .L_3117)
.L_3117:
        /*005c*/ 	.word	0x00000000
        /*0060*/ 	.short	0x0000
        /*0062*/ 	.short	0x0000
        /*0064*/ 	.byte	0x00, 0xf0, 0x81, 0x06


	//----- nvinfo : EIATTR_SPARSE_MMA_MASK
	.align		4
.L_3118:
        /*0068*/ 	.byte	0x03, 0x50
        /*006a*/ 	.short	0x0000


	//----- nvinfo : EIATTR_MAXREG_COUNT
	.align		4
        /*006c*/ 	.byte	0x03, 0x1b
        /*006e*/ 	.short	0x0040


	//----- nvinfo : EIATTR_NUM_BARRIERS
	.align		4
        /*0070*/ 	.byte	0x02, 0x4c
        /*0072*/ 	.byte	0x01
	.zero		1


	//----- nvinfo : EIATTR_MERCURY_ISA_VERSION
	.align		4
        /*0074*/ 	.byte	0x03, 0x5f
        /*0076*/ 	.short	0x0101


	//----- nvinfo : EIATTR_EXIT_INSTR_OFFSETS
	.align		4
        /*0078*/ 	.byte	0x04, 0x1c
        /*007a*/ 	.short	(.L_3120 - .L_3119)


	//   ....[0]....
.L_3119:
        /*007c*/ 	.word	0x00000180


	//   ....[1]....
        /*0080*/ 	.word	0x00000fd0


	//----- nvinfo : EIATTR_MAX_THREADS
	.align		4
.L_3120:
        /*0084*/ 	.byte	0x04, 0x05
        /*0086*/ 	.short	(.L_3122 - .L_3121)
.L_3121:
        /*0088*/ 	.word	0x00000100
        /*008c*/ 	.word	0x00000001
        /*0090*/ 	.word	0x00000001


	//----- nvinfo : EIATTR_CRS_STACK_SIZE
	.align		4
.L_3122:
        /*0094*/ 	.byte	0x04, 0x1e
        /*0096*/ 	.short	(.L_3124 - .L_3123)
.L_3123:
        /*0098*/ 	.word	0x00000000


	//----- nvinfo : EIATTR_CBANK_PARAM_SIZE
	.align		4
.L_3124:
        /*009c*/ 	.byte	0x03, 0x19
        /*009e*/ 	.short	0x0508


	//----- nvinfo : EIATTR_PARAM_CBANK
	.align		4
        /*00a0*/ 	.byte	0x04, 0x0a
        /*00a2*/ 	.short	(.L_3126 - .L_3125)
	.align		4
.L_3125:
        /*00a4*/ 	.word	index@(.nv.constant0._ZN2at6native43_GLOBAL__N__7cc8d1ed_10_Dropout_cu_0e96ed3824fused_dropout_kernel_vecIffmLi1ELi4EbEEvNS_4cuda6detail10TensorInfoIKT_T1_EENS5_IS6_S8_EENS5_IT4_S8_EES8_T0_NS_15PhiloxCudaStateE)
        /*00a8*/ 	.short	0x0210
        /*00aa*/ 	.short	0x0508


	//----- nvinfo : EIATTR_SW_WAR
	.align		4
.L_3126:
        /*00ac*/ 	.byte	0x04, 0x36
        /*00ae*/ 	.short	(.L_3128 - .L_3127)
.L_3127:
        /*00b0*/ 	.word	0x00000008
.L_3128:


//--------------------- .nv.info._ZN2at6native43_GLOBAL__N__7cc8d1ed_10_Dropout_cu_0e96ed3824fused_dropout_kernel_vecIffmLi1ELi8EbEEvNS_4cuda6detail10TensorInfoIKT_T1_EENS5_IS6_S8_EENS5_IT4_S8_EES8_T0_NS_15PhiloxCudaStateE --------------------------
	.section	.nv.info._ZN2at6native43_GLOBAL__N__7cc8d1ed_10_Dropout_cu_0e96ed3824fused_dropout_kernel_vecIffmLi1ELi8EbEEvNS_4cuda6detail10TensorInfoIKT_T1_EENS5_IS6_S8_EENS5_IT4_S8_EES8_T0_NS_15PhiloxCudaStateE,"",@"SHT_CUDA_INFO"
	.sectionflags	@""
	.align	4


	//----- nvinfo : EIATTR_CUDA_API_VERSION
	.align		4
        /*0000*/ 	.byte	0x04, 0x37
        /*0002*/ 	.short	(.L_3130 - .L_3129)
.L_3129:
        /*0004*/ 	.word	0x00000082


	//----- nvinfo : EIATTR_KPARAM_INFO
	.align		4
.L_3130:
        /*0008*/ 	.byte	0x04, 0x17
        /*000a*/ 	.short	(.L_3132 - .L_3131)
.L_3131:
        /*000c*/ 	.word	0x00000000
        /*0010*/ 	.short	0x0005
        /*0012*/ 	.short	0x04f0
        /*0014*/ 	.byte	0x00, 0xf0, 0x61, 0x00


	//----- nvinfo : EIATTR_KPARAM_INFO
	.align		4
.L_3132:
        /*0018*/ 	.byte	0x04, 0x17
        /*001a*/ 	.short	(.L_3134 - .L_3133)
.L_3133:
        /*001c*/ 	.word	0x00000000
        /*0020*/ 	.short	0x0004
        /*0022*/ 	.short	0x04e8
        /*0024*/ 	.byte	0x00, 0xf0, 0x11, 0x00


	//----- nvinfo : EIATTR_KPARAM_INFO
	.align		4
.L_3134:
        /*0028*/ 	.byte	0x04, 0x17
        /*002a*/ 	.short	(.L_3136 - .L_3135)
.L_3135:
        /*002c*/ 	.word	0x00000000
        /*0030*/ 	.short	0x0003
        /*0032*/ 	.short	0x04e0
        /*0034*/ 	.byte	0x00, 0xf0, 0x21, 0x00


	//----- nvinfo : EIATTR_KPARAM_INFO
	.align		4
.L_3136:
        /*0038*/ 	.byte	0x04, 0x17
        /*003a*/ 	.short	(.L_3138 - .L_3137)
.L_3137:
        /*003c*/ 	.word	0x00000000
        /*0040*/ 	.short	0x0002
        /*0042*/ 	.short	0x0340
        /*0044*/ 	.byte	0x00, 0xf0, 0x81, 0x06


	//----- nvinfo : EIATTR_KPARAM_INFO
	.align		4
.L_3138:
        /*0048*/ 	.byte	0x04, 0x17
        /*004a*/ 	.short	(.L_3140 - .L_3139)
.L_3139:
        /*004c*/ 	.word	0x00000000
        /*0050*/ 	.short	0x0001
        /*0052*/ 	.short	0x01a0
        /*0054*/ 	.byte	0x00, 0xf0, 0x81, 0x06


	//----- nvinfo : EIATTR_KPARAM_INFO
	.align		4
.L_3140:
        /*0058*/ 	.byte	0x04, 0x17
        /*005a*/ 	.short	(.L_3142 - .L_3141)
.L_3141:
        /*005c*/ 	.word	0x00000000
        /*0060*/ 	.short	0x0000
        /*0062*/ 	.short	0x0000
        /*0064*/ 	.byte	0x00, 0xf0, 0x81, 0x06


	//----- nvinfo : EIATTR_SPARSE_MMA_MASK
	.align		4
.L_3142:
        /*0068*/ 	.byte	0x03, 0x50
        /*006a*/ 	.short	0x0000


	//----- nvinfo : EIATTR_MAXREG_COUNT
	.align		4
        /*006c*/ 	.byte	0x03, 0x1b
        /*006e*/ 	.short	0x0040


	//----- nvinfo : EIATTR_NUM_BARRIERS
	.align		4
        /*0070*/ 	.byte	0x02, 0x4c
        /*0072*/ 	.byte	0x01
	.zero		1


	//----- nvinfo : EIATTR_MERCURY_ISA_VERSION
	.align		4
        /*0074*/ 	.byte	0x03, 0x5f
        /*0076*/ 	.short	0x0101


	//----- nvinfo : EIATTR_EXIT_INSTR_OFFSETS
	.align		4
        /*0078*/ 	.byte	0x04, 0x1c
        /*007a*/ 	.short	(.L_3144 - .L_3143)


	//   ....[0]....
.L_3143:
        /*007c*/ 	.word	0x000001a0


	//   ....[1]....
        /*0080*/ 	.word	0x00002020


	//----- nvinfo : EIATTR_MAX_THREADS
	.align		4
.L_3144:
        /*0084*/ 	.byte	0x04, 0x05
        /*0086*/ 	.short	(.L_3146 - .L_3145)
.L_3145:
        /*0088*/ 	.word	0x00000100
        /*008c*/ 	.word	0x00000001
        /*0090*/ 	.word	0x00000001


	//----- nvinfo : EIATTR_CRS_STACK_SIZE
	.align		4
.L_3146:
        /*0094*/ 	.byte	0x04, 0x1e
        /*0096*/ 	.short	(.L_3148 - .L_3147)
.L_3147:
        /*0098*/ 	.word	0x00000000


	//----- nvinfo : EIATTR_CBANK_PARAM_SIZE
	.align		4
.L_3148:
        /*009c*/ 	.byte	0x03, 0x19
        /*009e*/ 	.short	0x0508


	//----- nvinfo : EIATTR_PARAM_CBANK
	.align		4
        /*00a0*/ 	.byte	0x04, 0x0a
        /*00a2*/ 	.short	(.L_3150 - .L_3149)
	.align		4
.L_3149:
        /*00a4*/ 	.word	index@(.nv.constant0._ZN2at6native43_GLOBAL__N__7cc8d1ed_10_Dropout_cu_0e96ed3824fused_dropout_kernel_vecIffmLi1ELi8EbEEvNS_4cuda6detail10TensorInfoIKT_T1_EENS5_IS6_S8_EENS5_IT4_S8_EES8_T0_NS_15PhiloxCudaStateE)
        /*00a8*/ 	.short	0x0210
        /*00aa*/ 	.short	0x0508


	//----- nvinfo : EIATTR_SW_WAR
	.align		4
.L_3150:
        /*00ac*/ 	.byte	0x04, 0x36
        /*00ae*/ 	.short	(.L_3152 - .L_3151)
.L_3151:
        /*00b0*/ 	.word	0x00000008
.L_3152:


//--------------------- .nv.info._ZN2at6native43_GLOBAL__N__7cc8d1ed_10_Dropout_cu_0e96ed3824fused_dropout_kernel_vecIffmLi1ELi16EbEEvNS_4cuda6detail10TensorInfoIKT_T1_EENS5_IS6_S8_EENS5_IT4_S8_EES8_T0_NS_15PhiloxCudaStateE --------------------------
	.section	.nv.info._ZN2at6native43_GLOBAL__N__7cc8d1ed_10_Dropout_cu_0e96ed3824fused_dropout_kernel_vecIffmLi1ELi16EbEEvNS_4cuda6detail10TensorInfoIKT_T1_EENS5_IS6_S8_EENS5_IT4_S8_EES8_T0_NS_15PhiloxCudaStateE,"",@"SHT_CUDA_INFO"
	.sectionflags	@""
	.align	4


	//----- nvinfo : EIATTR_CUDA_API_VERSION
	.align		4
        /*0000*/ 	.byte	0x04, 0x37
        /*0002*/ 	.short	(.L_3154 - .L_3153)
.L_3153:
        /*0004*/ 	.word	0x00000082


	//----- nvinfo : EIATTR_KPARAM_INFO
	.align		4
.L_3154:
        /*0008*/ 	.byte	0x04, 0x17
        /*000a*/ 	.short	(.L_3156 - .L_3155)
.L_3155:
        /*000c*/ 	.word	0x00000000
        /*0010*/ 	.short	0x0005
        /*0012*/ 	.short	0x04f0
        /*0014*/ 	.byte	0x00, 0xf0, 0x61, 0x00


	//----- nvinfo : EIATTR_KPARAM_INFO
	.align		4
.L_3156:
        /*0018*/ 	.byte	0x04, 0x17
        /*001a*/ 	.short	(.L_3158 - .L_3157)
.L_3157:
        /*001c*/ 	.word	0x00000000
        /*0020*/ 	.short	0x0004
        /*0022*/ 	.short	0x04e8
        /*0024*/ 	.byte	0x00, 0xf0, 0x11, 0x00


	//----- nvinfo : EIATTR_KPARAM_INFO
	.align		4
.L_3158:
        /*0028*/ 	.byte	0x04, 0x17
        /*002a*/ 	.short	(.L_3160 - .L_3159)
.L_3159:
        /*002c*/ 	.word	0x00000000
        /*0030*/ 	.short	0x0003
        /*0032*/ 	.short	0x04e0
        /*0034*/ 	.byte	0x00, 0xf0, 0x21, 0x00


	//----- nvinfo : EIATTR_KPARAM_INFO
	.align		4
.L_3160:
        /*0038*/ 	.byte	0x04, 0x17
        /*003a*/ 	.short	(.L_3162 - .L_3161)
.L_3161:
        /*003c*/ 	.word	0x00000000
        /*0040*/ 	.short	0x0002
        /*0042*/ 	.short	0x0340
        /*0044*/ 	.byte	0x00, 0xf0, 0x81, 0x06


	//----- nvinfo : EIATTR_KPARAM_INFO
	.align		4
.L_3162:
        /*0048*/ 	.byte	0x04, 0x17
        /*004a*/ 	.short	(.L_3164 - .L_3163)
.L_3163:
        /*004c*/ 	.word	0x00000000
        /*0050*/ 	.short	0x0001
        /*0052*/ 	.short	0x01a0
        /*0054*/ 	.byte	0x00, 0xf0, 0x81, 0x06


	//----- nvinfo : EIATTR_KPARAM_INFO
	.align		4
.L_3164:
        /*0058*/ 	.byte	0x04, 0x17
        /*005a*/ 	.short	(.L_3166 - .L_3165)
.L_3165:
        /*005c*/ 	.word	0x00000000
        /*0060*/ 	.short	0x0000
        /*0062*/ 	.short	0x0000
        /*0064*/ 	.byte	0x00, 0xf0, 0x81, 0x06


	//----- nvinfo : EIATTR_SPARSE_MMA_MASK
	.align		4
.L_3166:
        /*0068*/ 	.byte	0x03, 0x50
        /*006a*/ 	.short	0x0000


	//----- nvinfo : EIATTR_MAXREG_COUNT
	.align		4
        /*006c*/ 	.byte	0x03, 0x1b
        /*006e*/ 	.short	0x0040


	//----- nvinfo : EIATTR_NUM_BARRIERS
	.align		4
        /*0070*/ 	.byte	0x02, 0x4c
        /*0072*/ 	.byte	0x01
	.zero		1


	//----- nvinfo : EIATTR_MERCURY_ISA_VERSION
	.align		4
        /*0074*/ 	.byte	0x03, 0x5f
        /*0076*/ 	.short	0x0101


	//----- nvinfo : EIATTR_EXIT_INSTR_OFFSETS
	.align		4
        /*0078*/ 	.byte	0x04, 0x1c
        /*007a*/ 	.short	(.L_3168 - .L_3167)


	//   ....[0]....
.L_3167:
        /*007c*/ 	.word	0x00000540


	//   ....[1]....
        /*0080*/ 	.word	0x00003810


	//----- nvinfo : EIATTR_MAX_THREADS
	.align		4
.L_3168:
        /*0084*/ 	.byte	0x04, 0x05
        /*0086*/ 	.short	(.L_3170 - .L_3169)
.L_3169:
        /*0088*/ 	.word	0x00000100
        /*008c*/ 	.word	0x00000001
        /*0090*/ 	.word	0x00000001


	//----- nvinfo : EIATTR_CRS_STACK_SIZE
	.align		4
.L_3170:
        /*0094*/ 	.byte	0x04, 0x1e
        /*0096*/ 	.short	(.L_3172 - .L_3171)
.L_3171:
        /*0098*/ 	.word	0x00000000


	//----- nvinfo : EIATTR_CBANK_PARAM_SIZE
	.align		4
.L_3172:
        /*009c*/ 	.byte	0x03, 0x19
        /*009e*/ 	.short	0x0508


	//----- nvinfo : EIATTR_PARAM_CBANK
	.align		4
        /*00a0*/ 	.byte	0x04, 0x0a
        /*00a2*/ 	.short	(.L_3174 - .L_3173)
	.align		4
.L_3173:
        /*00a4*/ 	.word	index@(.nv.constant0._ZN2at6native43_GLOBAL__N__7cc8d1ed_10_Dropout_cu_0e96ed3824fused_dropout_kernel_vecIffmLi1ELi16EbEEvNS_4cuda6detail10TensorInfoIKT_T1_EENS5_IS6_S8_EENS5_IT4_S8_EES8_T0_NS_15PhiloxCudaStateE)
        /*00a8*/ 	.short	0x0210
        /*00aa*/ 	.short	0x0508


	//----- nvinfo : EIATTR_SW_WAR
	.align		4
.L_3174:
        /*00ac*/ 	.byte	0x04, 0x36
        /*00ae*/ 	.short	(.L_3176 - .L_3175)
.L_3175:
        /*00b0*/ 	.word	0x00000008
.L_3176:


//--------------------- .nv.info._ZN2at6native43_GLOBAL__N__7cc8d1ed_10_Dropout_cu_0e96ed3820fused_dropout_kernelIddmLin1ELin1EbEEvNS_4cuda6detail10TensorInfoIKT_T1_EENS5_IS6_S8_EENS5_IT4_S8_EES8_T0_NS_15PhiloxCudaStateE --------------------------
	.section	.nv.info._ZN2at6native43_GLOBAL__N__7cc8d1ed_10_Dropout_cu_0e96ed3820fused_dropout_kernelIddmLin1ELin1EbEEvNS_4cuda6detail10TensorInfoIKT_T1_EENS5_IS6_S8_EENS5_IT4_S8_EES8_T0_NS_15PhiloxCudaStateE,"",@"SHT_CUDA_INFO"
	.sectionflags	@""
	.align	4


	//----- nvinfo : EIATTR_CUDA_API_VERSION
	.align		4
        /*0000*/ 	.byte	0x04, 0x37
        /*0002*/ 	.short	(.L_3178 - .L_3177)
.L_3177:
        /*0004*/ 	.word	0x00000082


	//----- nvinfo : EIATTR_KPARAM_INFO
	.align		4
.L_3178:
        /*0008*/ 	.byte	0x04, 0x17
        /*000a*/ 	.short	(.L_3180 - .L_3179)
.L_3179:
        /*000c*/ 	.word	0x00000000
        /*0010*/ 	.short	0x0005
        /*0012*/ 	.short	0x04f0
        /*0014*/ 	.byte	0x00, 0xf0, 0x61, 0x00


	//----- nvinfo : EIATTR_KPARAM_INFO
	.align		4
.L_3180:
        /*0018*/ 	.byte	0x04, 0x17
        /*001a*/ 	.short	(.L_3182 - .L_3181)
.L_3181:
        /*001c*/ 	.word	0x00000000
        /*0020*/ 	.short	0x0004
        /*0022*/ 	.short	0x04e8
        /*0024*/ 	.byte	0x00, 0xf0, 0x21, 0x00


	//----- nvinfo : EIATTR_KPARAM_INFO
	.align		4
.L_3182:
        /*0028*/ 	.byte	0x04, 0x17
        /*002a*/ 	.short	(.L_3184 - .L_3183)
.L_3183:
        /*002c*/ 	.word	0x00000000
        /*0030*/ 	.short	0x0003
        /*0032*/ 	.short	0x04e0
        /*0034*/ 	.byte	0x00, 0xf0, 0x21, 0x00


	//----- nvinfo : EIATTR_KPARAM_INFO
	.align		4
.L_3184:
        /*0038*/ 	.byte	0x04, 0x17
        /*003a*/ 	.short	(.L_3186 - .L_3185)
.L_3185:
        /*003c*/ 	.word	0x00000000
        /*0040*/ 	.short	0x0002
        /*0042*/ 	.short	0x0340
        /*0044*/ 	.byte	0x00, 0xf0, 0x81, 0x06


	//----- nvinfo : EIATTR_KPARAM_INFO
	.align		4
.L_3186:
        /*0048*/ 	.byte	0x04, 0x17
        /*004a*/ 	.short	(.L_3188 - .L_3187)
.L_3187:
        /*004c*/ 	.word	0x00000000
        /*0050*/ 	.short	0x0001
        /*0052*/ 	.short	0x01a0
        /*0054*/ 	.byte	0x00, 0xf0, 0x81, 0x06


	//----- nvinfo : EIATTR_KPARAM_INFO
	.align		4
.L_3188:
        /*0058*/ 	.byte	0x04, 0x17
        /*005a*/ 	.short	(.L_3190 - .L_3189)
.L_3189:
        /*005c*/ 	.word	0x00000000
        /*0060*/ 	.short	0x0000
        /*0062*/ 	.short	0x0000
        /*0064*/ 	.byte	0x00, 0xf0, 0x81, 0x06


	//----- nvinfo : EIATTR_SPARSE_MMA_MASK
	.align		4
.L_3190:
        /*0068*/ 	.byte	0x03, 0x50
        /*006a*/ 	.short	0x0000


	//----- nvinfo : EIATTR_MAXREG_COUNT
	.align		4
        /*006c*/ 	.byte	0x03, 0x1b
        /*006e*/ 	.short	0x0040


	//----- nvinfo : EIATTR_NUM_BARRIERS
	.align		4
        /*0070*/ 	.byte	0x02, 0x4c
        /*0072*/ 	.byte	0x01
	.zero		1


	//----- nvinfo : EIATTR_MERCURY_ISA_VERSION
	.align		4
        /*0074*/ 	.byte	0x03, 0x5f
        /*0076*/ 	.short	0x0101


	//----- nvinfo : EIATTR_EXIT_INSTR_OFFSETS
	.align		4
        /*0078*/ 	.byte	0x04, 0x1c
        /*007a*/ 	.short	(.L_3192 - .L_3191)


	//   ....[0]....
.L_3191:
        /*007c*/ 	.word	0x000009f0


	//   ....[1]....
        /*0080*/ 	.word	0x0000df80


	//----- nvinfo : EIATTR_MAX_THREADS
	.align		4
.L_3192:
        /*0084*/ 	.byte	0x04, 0x05
        /*0086*/ 	.short	(.L_3194 - .L_3193)
.L_3193:
        /*0088*/ 	.word	0x00000100
        /*008c*/ 	.word	0x00000001
        /*0090*/ 	.word	0x00000001


	//----- nvinfo : EIATTR_CRS_STACK_SIZE
	.align		4
.L_3194:
        /*0094*/ 	.byte	0x04, 0x1e
        /*0096*/ 	.short	(.L_3196 - .L_3195)
.L_3195:
        /*0098*/ 	.word	0x00000000


	//----- nvinfo : EIATTR_CBANK_PARAM_SIZE
	.align		4
.L_3196:
        /*009c*/ 	.byte	0x03, 0x19
        /*009e*/ 	.short	0x0508


	//----- nvinfo : EIATTR_PARAM_CBANK
	.align		4
        /*00a0*/ 	.byte	0x04, 0x0a
        /*00a2*/ 	.short	(.L_3198 - .L_3197)
	.align		4
.L_3197:
        /*00a4*/ 	.word	index@(.nv.constant0._ZN2at6native43_GLOBAL__N__7cc8d1ed_10_Dropout_cu_0e96ed3820fused_dropout_kernelIddmLin1ELin1EbEEvNS_4cuda6detail10TensorInfoIKT_T1_EENS5_IS6_S8_EENS5_IT4_S8_EES8_T0_NS_15PhiloxCudaStateE)
        /*00a8*/ 	.short	0x0210
        /*00aa*/ 	.short	0x0508


	//----- nvinfo : EIATTR_SW_WAR
	.align		4
.L_3198:
        /*00ac*/ 	.byte	0x04, 0x36
        /*00ae*/ 	.short	(.L_3200 - .L_3199)
.L_3199:
        /*00b0*/ 	.word	0x00000008
.L_3200:


//--------------------- .nv.info._ZN2at6native43_GLOBAL__N__7cc8d1ed_10_Dropout_cu_0e96ed3820fused_dropout_kernelIddmLin1ELi1EbEEvNS_4cuda6detail10TensorInfoIKT_T1_EENS5_IS6_S8_EENS5_IT4_S8_EES8_T0_NS_15PhiloxCudaStateE --------------------------
	.section	.nv.info._ZN2at6native43_GLOBAL__N__7cc8d1ed_10_Dropout_cu_0e96ed3820fused_dropout_kernelIddmLin1ELi1EbEEvNS_4cuda6detail10TensorInfoIKT_T1_EENS5_IS6_S8_EENS5_IT4_S8_EES8_T0_NS_15PhiloxCudaStateE,"",@"SHT_CUDA_INFO"
	.sectionflags	@""
	.align	4


	//----- nvinfo : EIATTR_CUDA_API_VERSION
	.align		4
        /*0000*/ 	.byte	0x04, 0x37
        /*0002*/ 	.short	(.L_3202 - .L_3201)
.L_3201:
        /*0004*/ 	.word	0x00000082


	//----- nvinfo : EIATTR_KPARAM_INFO
	.align		4
.L_3202:
        /*0008*/ 	.byte	0x04, 0x17
        /*000a*/ 	.short	(.L_3204 - .L_3203)
.L_3203:
        /*000c*/ 	.word	0x00000000
        /*0010*/ 	.short	0x0005
        /*0012*/ 	.short	0x04f0
        /*0014*/ 	.byte	0x00, 0xf0, 0x61, 0x00


	//----- nvinfo : EIATTR_KPARAM_INFO
	.align		4
.L_3204:
        /*0018*/ 	.byte	0x04, 0x17
        /*001a*/ 	.short	(.L_3206 - .L_3205)
.L_3205:
        /*001c*/ 	.word	0x00000000
        /*0020*/ 	.short	0x0004
        /*0022*/ 	.short	0x04e8
        /*0024*/ 	.byte	0x00, 0xf0, 0x21, 0x00


	//----- nvinfo : EIATTR_KPARAM_INFO
	.align		4
.L_3206:
        /*0028*/ 	.byte	0x04, 0x17
        /*002a*/ 	.short	(.L_3208 - .L_3207)
.L_3207:
        /*002c*/ 	.word	0x00000000
        /*0030*/ 	.short	0x0003
        /*0032*/ 	.short	0x04e0
        /*0034*/ 	.byte	0x00, 0xf0, 0x21, 0x00


	//----- nvinfo : EIATTR_KPARAM_INFO
	.align		4
.L_3208:
        /*0038*/ 	.byte	0x04, 0x17
        /*003a*/ 	.short	(.L_3210 - .L_3209)
.L_3209:
        /*003c*/ 	.word	0x00000000
        /*0040*/ 	.short	0x0002
        /*0042*/ 	.short	0x0340
        /*0044*/ 	.byte	0x00, 0xf0, 0x81, 0x06


	//----- nvinfo : EIATTR_KPARAM_INFO
	.align		4
.L_3210:
        /*0048*/ 	.byte	0x04, 0x17
        /*004a*/ 	.short	(.L_3212 - .L_3211)
.L_3211:
        /*004c*/ 	.word	0x00000000
        /*0050*/ 	.short	0x0001
        /*0052*/ 	.short	0x01a0
        /*0054*/ 	.byte	0x00, 0xf0, 0x81, 0x06


	//----- nvinfo : EIATTR_KPARAM_INFO
	.align		4
.L_3212:
        /*0058*/ 	.byte	0x04, 0x17
        /*005a*/ 	.short	(.L_3214 - .L_3213)
.L_3213:
        /*005c*/ 	.word	0x00000000
        /*0060*/ 	.short	0x0000
        /*0062*/ 	.short	0x0000
        /*0064*/ 	.byte	0x00, 0xf0, 0x81, 0x06


	//----- nvinfo : EIATTR_SPARSE_MMA_MASK
	.align		4
.L_3214:
        /*0068*/ 	.byte	0x03, 0x50
        /*006a*/ 	.short	0x0000


	//----- nvinfo : EIATTR_MAXREG_COUNT
	.align		4
        /*006c*/ 	.byte	0x03, 0x1b
        /*006e*/ 	.short	0x0040


	//----- nvinfo : EIATTR_NUM_BARRIERS
	.align		4
        /*0070*/ 	.byte	0x02, 0x4c
        /*0072*/ 	.byte	0x01
	.zero		1


	//----- nvinfo : EIATTR_MERCURY_ISA_VERSION
	.align		4
        /*0074*/ 	.byte	0x03, 0x5f
        /*0076*/ 	.short	0x0101


	//----- nvinfo : EIATTR_EXIT_INSTR_OFFSETS
	.align		4
        /*0078*/ 	.byte	0x04, 0x1c
        /*007a*/ 	.short	(.L_3216 - .L_3215)


	//   ....[0]....
.L_3215:
        /*007c*/ 	.word	0x000009d0


	//   ....[1]....
        /*0080*/ 	.word	0x000079c0


	//----- nvinfo : EIATTR_MAX_THREADS
	.align		4
.L_3216:
        /*0084*/ 	.byte	0x04, 0x05
        /*0086*/ 	.short	(.L_3218 - .L_3217)
.L_3217:
        /*0088*/ 	.word	0x00000100
        /*008c*/ 	.word	0x00000001
        /*0090*/ 	.word	0x00000001


	//----- nvinfo : EIATTR_CRS_STACK_SIZE
	.align		4
.L_3218:
        /*0094*/ 	.byte	0x04, 0x1e
        /*0096*/ 	.short	(.L_3220 - .L_3219)
.L_3219:
        /*0098*/ 	.word	0x00000000


	//----- nvinfo : EIATTR_CBANK_PARAM_SIZE
	.align		4
.L_3220:
        /*009c*/ 	.byte	0x03, 0x19
        /*009e*/ 	.short	0x0508


	//----- nvinfo : EIATTR_PARAM_CBANK
	.align		4
        /*00a0*/ 	.byte	0x04, 0x0a
        /*00a2*/ 	.short	(.L_3222 - .L_3221)
	.align		4
.L_3221:
        /*00a4*/ 	.word	index@(.nv.constant0._ZN2at6native43_GLOBAL__N__7cc8d1ed_10_Dropout_cu_0e96ed3820fused_dropout_kernelIddmLin1ELi1EbEEvNS_4cuda6detail10TensorInfoIKT_T1_EENS5_IS6_S8_EENS5_IT4_S8_EES8_T0_NS_15PhiloxCudaStateE)
        /*00a8*/ 	.short	0x0210
        /*00aa*/ 	.short	0x0508


	//----- nvinfo : EIATTR_SW_WAR
	.align		4
.L_3222:
        /*00ac*/ 	.byte	0x04, 0x36
        /*00ae*/ 	.short	(.L_3224 - .L_3223)
.L_3223:
        /*00b0*/ 	.word	0x00000008
.L_3224:


//--------------------- .nv.info._ZN2at6native43_GLOBAL__N__7cc8d1ed_10_Dropout_cu_0e96ed3820fused_dropout_kernelIddmLi1ELi1EbEEvNS_4cuda6detail10TensorInfoIKT_T1_EENS5_IS6_S8_EENS5_IT4_S8_EES8_T0_NS_15PhiloxCudaStateE --------------------------
	.section	.nv.info._ZN2at6native43_GLOBAL__N__7cc8d1ed_10_Dropout_cu_0e96ed3820fused_dropout_kernelIddmLi1ELi1EbEEvNS_4cuda6detail10TensorInfoIKT_T1_EENS5_IS6_S8_EENS5_IT4_S8_EES8_T0_NS_15PhiloxCudaStateE,"",@"SHT_CUDA_INFO"
	.sectionflags	@""
	.align	4


	//----- nvinfo : EIATTR_CUDA_API_VERSION
	.align		4
        /*0000*/ 	.byte	0x04, 0x37
        /*0002*/ 	.short	(.L_3226 - .L_3225)
.L_3225:
        /*0004*/ 	.word	0x00000082


	//----- nvinfo : EIATTR_KPARAM_INFO
	.align		4
.L_3226:
        /*0008*/ 	.byte	0x04, 0x17
        /*000a*/ 	.short	(.L_3228 - .L_3227)
.L_3227:
        /*000c*/ 	.word	0x00000000
        /*0010*/ 	.short	0x0005
        /*0012*/ 	.short	0x04f0
        /*0014*/ 	.byte	0x00, 0xf0, 0x61, 0x00


	//----- nvinfo : EIATTR_KPARAM_INFO
	.align		4
.L_3228:
        /*0018*/ 	.byte	0x04, 0x17
        /*001a*/ 	.short	(.L_3230 - .L_3229)
.L_3229:
        /*001c*/ 	.word	0x00000000
        /*0020*/ 	.short	0x0004
        /*0022*/ 	.short	0x04e8
        /*0024*/ 	.byte	0x00, 0xf0, 0x21, 0x00


	//----- nvinfo : EIATTR_KPARAM_INFO
	.align		4
.L_3230:
        /*0028*/ 	.byte	0x04, 0x17
        /*002a*/ 	.short	(.L_3232 - .L_3231)
.L_3231:
        /*002c*/ 	.word	0x00000000
        /*0030*/ 	.short	0x0003
        /*0032*/ 	.short	0x04e0
        /*0034*/ 	.byte	0x00, 0xf0, 0x21, 0x00


	//----- nvinfo : EIATTR_KPARAM_INFO
	.align		4
.L_3232:
        /*0038*/ 	.byte	0x04, 0x17
        /*003a*/ 	.short	(.L_3234 - .L_3233)
.L_3233:
        /*003c*/ 	.word	0x00000000
        /*0040*/ 	.short	0x0002
        /*0042*/ 	.short	0x0340
        /*0044*/ 	.byte	0x00, 0xf0, 0x81, 0x06


	//----- nvinfo : EIATTR_KPARAM_INFO
	.align		4
.L_3234:
        /*0048*/ 	.byte	0x04, 0x17
        /*004a*/ 	.short	(.L_3236 - .L_3235)
.L_3235:
        /*004c*/ 	.word	0x00000000
        /*0050*/ 	.short	0x0001
        /*0052*/ 	.short	0x01a0
        /*0054*/ 	.byte	0x00, 0xf0, 0x81, 0x06


	//----- nvinfo : EIATTR_KPARAM_INFO
	.align		4
.L_3236:
        /*0058*/ 	.byte	0x04, 0x17
        /*005a*/ 	.short	(.L_3238 - .L_3237)
.L_3237:
        /*005c*/ 	.word	0x00000000
        /*0060*/ 	.short	0x0000
        /*0062*/ 	.short	0x0000
        /*0064*/ 	.byte	0x00, 0xf0, 0x81, 0x06


	//----- nvinfo : EIATTR_SPARSE_MMA_MASK
	.align		4
.L_3238:
        /*0068*/ 	.byte	0x03, 0x50
        /*006a*/ 	.short	0x0000


	//----- nvinfo : EIATTR_MAXREG_COUNT
	.align		4
        /*006c*/ 	.byte	0x03, 0x1b
        /*006e*/ 	.short	0x0040


	//----- nvinfo : EIATTR_NUM_BARRIERS
	.align		4
        /*0070*/ 	.byte	0x02, 0x4c
        /*0072*/ 	.byte	0x01
	.zero		1


	//----- nvinfo : EIATTR_MERCURY_ISA_VERSION
	.align		4
        /*0074*/ 	.byte	0x03, 0x5f
        /*0076*/ 	.short	0x0101


	//----- nvinfo : EIATTR_EXIT_INSTR_OFFSETS
	.align		4
        /*0078*/ 	.byte	0x04, 0x1c
        /*007a*/ 	.short	(.L_3240 - .L_3239)


	//   ....[0]....
.L_3239:
        /*007c*/ 	.word	0x000008e0


	//   ....[1]....
        /*0080*/ 	.word	0x00001900


	//----- nvinfo : EIATTR_MAX_THREADS
	.align		4
.L_3240:
        /*0084*/ 	.byte	0x04, 0x05
        /*0086*/ 	.short	(.L_3242 - .L_3241)
.L_3241:
        /*0088*/ 	.word	0x00000100
        /*008c*/ 	.word	0x00000001
        /*0090*/ 	.word	0x00000001


	//----- nvinfo : EIATTR_CRS_STACK_SIZE
	.align		4
.L_3242:
        /*0094*/ 	.byte	0x04, 0x1e
        /*0096*/ 	.short	(.L_3244 - .L_3243)
.L_3243:
        /*0098*/ 	.word	0x00000000


	//----- nvinfo : EIATTR_CBANK_PARAM_SIZE
	.align		4
.L_3244:
        /*009c*/ 	.byte	0x03, 0x19
        /*009e*/ 	.short	0x0508


	//----- nvinfo : EIATTR_PARAM_CBANK
	.align		4
        /*00a0*/ 	.byte	0x04, 0x0a
        /*00a2*/ 	.short	(.L_3246 - .L_3245)
	.align		4
.L_3245:
        /*00a4*/ 	.word	index@(.nv.constant0._ZN2at6native43_GLOBAL__N__7cc8d1ed_10_Dropout_cu_0e96ed3820fused_dropout_kernelIddmLi1ELi1EbEEvNS_4cuda6detail10TensorInfoIKT_T1_EENS5_IS6_S8_EENS5_IT4_S8_EES8_T0_NS_15PhiloxCudaStateE)
        /*00a8*/ 	.short	0x0210
        /*00aa*/ 	.short	0x0508


	//----- nvinfo : EIATTR_SW_WAR
	.align		4
.L_3246:
        /*00ac*/ 	.byte	0x04, 0x36
        /*00ae*/ 	.short	(.L_3248 - .L_3247)
.L_3247:
        /*00b0*/ 	.word	0x00000008
.L_3248:


//--------------------- .nv.info._ZN2at6native43_GLOBAL__N__7cc8d1ed_10_Dropout_cu_0e96ed3824fused_dropout_kernel_vecIddmLi1ELi2EbEEvNS_4cuda6detail10TensorInfoIKT_T1_EENS5_IS6_S8_EENS5_IT4_S8_EES8_T0_NS_15PhiloxCudaStateE --------------------------
	.section	.nv.info._ZN2at6native43_GLOBAL__N__7cc8d1ed_10_Dropout_cu_0e96ed3824fused_dropout_kernel_vecIddmLi1ELi2EbEEvNS_4cuda6detail10TensorInfoIKT_T1_EENS5_IS6_S8_EENS5_IT4_S8_EES8_T0_NS_15PhiloxCudaStateE,"",@"SHT_CUDA_INFO"
	.sectionflags	@""
	.align	4


	//----- nvinfo : EIATTR_CUDA_API_VERSION
	.align		4
        /*0000*/ 	.byte	0x04, 0x37
        /*0002*/ 	.short	(.L_3250 - .L_3249)
.L_3249:
        /*0004*/ 	.word	0x00000082


	//----- nvinfo : EIATTR_KPARAM_INFO
	.align		4
.L_3250:
        /*0008*/ 	.byte	0x04, 0x17
        /*000a*/ 	.short	(.L_3252 - .L_3251)
.L_3251:
        /*000c*/ 	.word	0x00000000
        /*0010*/ 	.short	0x0005
        /*0012*/ 	.short	0x04f0
        /*0014*/ 	.byte	0x00, 0xf0, 0x61, 0x00


	//----- nvinfo : EIATTR_KPARAM_INFO
	.align		4
.L_3252:
        /*0018*/ 	.byte	0x04, 0x17
        /*001a*/ 	.short	(.L_3254 - .L_3253)
.L_3253:
        /*001c*/ 	.word	0x00000000
        /*0020*/ 	.short	0x0004
        /*0022*/ 	.short	0x04e8
        /*0024*/ 	.byte	0x00, 0xf0, 0x21, 0x00


	//----- nvinfo : EIATTR_KPARAM_INFO
	.align		4
.L_3254:
        /*0028*/ 	.byte	0x04, 0x17
        /*002a*/ 	.short	(.L_3256 - .L_3255)
.L_3255:
        /*002c*/ 	.word	0x00000000
        /*0030*/ 	.short	0x0003
        /*0032*/ 	.short	0x04e0
        /*0034*/ 	.byte	0x00, 0xf0, 0x21, 0x00


	//----- nvinfo : EIATTR_KPARAM_INFO
	.align		4
.L_3256:
        /*0038*/ 	.byte	0x04, 0x17
        /*003a*/ 	.short	(.L_3258 - .L_3257)
.L_3257:
        /*003c*/ 	.word	0x00000000
        /*0040*/ 	.short	0x0002
        /*0042*/ 	.short	0x0340
        /*0044*/ 	.byte	0x00, 0xf0, 0x81, 0x06


	//----- nvinfo : EIATTR_KPARAM_INFO
	.align		4
.L_3258:
        /*0048*/ 	.byte	0x04, 0x17
        /*004a*/ 	.short	(.L_3260 - .L_3259)
.L_3259:
        /*004c*/ 	.word	0x00000000
        /*0050*/ 	.short	0x0001
        /*0052*/ 	.short	0x01a0
        /*0054*/ 	.byte	0x00, 0xf0, 0x81, 0x06


	//----- nvinfo : EIATTR_KPARAM_INFO
	.align		4
.L_3260:
        /*0058*/ 	.byte	0x04, 0x17
        /*005a*/ 	.short	(.L_3262 - .L_3261)
.L_3261:
        /*005c*/ 	.word	0x00000000
        /*0060*/ 	.short	0x0000
        /*0062*/ 	.short	0x0000
        /*0064*/ 	.byte	0x00, 0xf0, 0x81, 0x06


	//----- nvinfo : EIATTR_SPARSE_MMA_MASK
	.align		4
.L_3262:
        /*0068*/ 	.byte	0x03, 0x50
        /*006a*/ 	.short	0x0000


	//----- nvinfo : EIATTR_MAXREG_COUNT
	.align		4
        /*006c*/ 	.byte	0x03, 0x1b
        /*006e*/ 	.short	0x0040


	//----- nvinfo : EIATTR_NUM_BARRIERS
	.align		4
        /*0070*/ 	.byte	0x02, 0x4c
        /*0072*/ 	.byte	0x01
	.zero		1


	//----- nvinfo : EIATTR_MERCURY_ISA_VERSION
	.align		4
        /*0074*/ 	.byte	0x03, 0x5f
        /*0076*/ 	.short	0x0101


	//----- nvinfo : EIATTR_EXIT_INSTR_OFFSETS
	.align		4
        /*0078*/ 	.byte	0x04, 0x1c
        /*007a*/ 	.short	(.L_3264 - .L_3263)


	//   ....[0]....
.L_3263:
        /*007c*/ 	.word	0x00000240


	//   ....[1]....
        /*0080*/ 	.word	0x00000e40


	//----- nvinfo : EIATTR_MAX_THREADS
	.align		4
.L_3264:
        /*0084*/ 	.byte	0x04, 0x05
        /*0086*/ 	.short	(.L_3266 - .L_3265)
.L_3265:
        /*0088*/ 	.word	0x00000100
        /*008c*/ 	.word	0x00000001
        /*0090*/ 	.word	0x00000001


	//----- nvinfo : EIATTR_CRS_STACK_SIZE
	.align		4
.L_3266:
        /*0094*/ 	.byte	0x04, 0x1e
        /*0096*/ 	.short	(.L_3268 - .L_3267)
.L_3267:
        /*0098*/ 	.word	0x00000000


	//----- nvinfo : EIATTR_CBANK_PARAM_SIZE
	.align		4
.L_3268:
        /*009c*/ 	.byte	0x03, 0x19
        /*009e*/ 	.short	0x0508


	//----- nvinfo : EIATTR_PARAM_CBANK
	.align		4
        /*00a0*/ 	.byte	0x04, 0x0a
        /*00a2*/ 	.short	(.L_3270 - .L_3269)
	.align		4
.L_3269:
        /*00a4*/ 	.word	index@(.nv.constant0._ZN2at6native43_GLOBAL__N__7cc8d1ed_10_Dropout_cu_0e96ed3824fused_dropout_kernel_vecIddmLi1ELi2EbEEvNS_4cuda6detail10TensorInfoIKT_T1_EENS5_IS6_S8_EENS5_IT4_S8_EES8_T0_NS_15PhiloxCudaStateE)
        /*00a8*/ 	.short	0x0210
        /*00aa*/ 	.short	0x0508


	//----- nvinfo : EIATTR_SW_WAR
	.align		4
.L_3270:
        /*00ac*/ 	.byte	0x04, 0x36
        /*00ae*/ 	.short	(.L_3272 - .L_3271)
.L_3271:
        /*00b0*/ 	.word	0x00000008
.L_3272:


//--------------------- .nv.info._ZN2at6native43_GLOBAL__N__7cc8d1ed_10_Dropout_cu_0e96ed3824fused_dropout_kernel_vecIddmLi1ELi4EbEEvNS_4cuda6detail10TensorInfoIKT_T1_EENS5_IS6_S8_EENS5_IT4_S8_EES8_T0_NS_15PhiloxCudaStateE --------------------------
	.section	.nv.info._ZN2at6native43_GLOBAL__N__7cc8d1ed_10_Dropout_cu_0e96ed3824fused_dropout_kernel_vecIddmLi1ELi4EbEEvNS_4cuda6detail10TensorInfoIKT_T1_EENS5_IS6_S8_EENS5_IT4_S8_EES8_T0_NS_15PhiloxCudaStateE,"",@"SHT_CUDA_INFO"
	.sectionflags	@""
	.align	4


	//----- nvinfo : EIATTR_CUDA_API_VERSION
	.align		4
        /*0000*/ 	.byte	0x04, 0x37
        /*0002*/ 	.short	(.L_3274 - .L_3273)
.L_3273:
        /*0004*/ 	.word	0x00000082


	//----- nvinfo : EIATTR_KPARAM_INFO
	.align		4
.L_3274:
        /*0008*/ 	.byte	0x04, 0x17
        /*000a*/ 	.short	(.L_3276 - .L_3275)
.L_3275:
        /*000c*/ 	.word	0x00000000
        /*0010*/ 	.short	0x0005
        /*0012*/ 	.short	0x04f0
        /*0014*/ 	.byte	0x00, 0xf0, 0x61, 0x00


	//----- nvinfo : EIATTR_KPARAM_INFO
	.align		4
.L_3276:
        /*0018*/ 	.byte	0x04, 0x17
        /*001a*/ 	.short	(.L_3278 - .L_3277)
.L_3277:
        /*001c*/ 	.word	0x00000000
        /*0020*/ 	.short	0x0004
        /*0022*/ 	.short	0x04e8
        /*0024*/ 	.byte	0x00, 0xf0, 0x21, 0x00


	//----- nvinfo : EIATTR_KPARAM_INFO
	.align		4
.L_3278:
        /*0028*/ 	.byte	0x04, 0x17
        /*002a*/ 	.short	(.L_3280 - .L_3279)
.L_3279:
        /*002c*/ 	.word	0x00000000
        /*0030*/ 	.short	0x0003
        /*0032*/ 	.short	0x04e0
        /*0034*/ 	.byte	0x00, 0xf0, 0x21, 0x00


	//----- nvinfo : EIATTR_KPARAM_INFO
	.align		4
.L_3280:
        /*0038*/ 	.byte	0x04, 0x17
        /*003a*/ 	.short	(.L_3282 - .L_3281)
.L_3281:
        /*003c*/ 	.word	0x00000000
        /*0040*/ 	.short	0x0002
        /*0042*/ 	.short	0x0340
        /*0044*/ 	.byte	0x00, 0xf0, 0x81, 0x06


	//----- nvinfo : EIATTR_KPARAM_INFO
	.align		4
.L_3282:
        /*0048*/ 	.byte	0x04, 0x17
        /*004a*/ 	.short	(.L_3284 - .L_3283)
.L_3283:
        /*004c*/ 	.word	0x00000000
        /*0050*/ 	.short	0x0001
        /*0052*/ 	.short	0x01a0
        /*0054*/ 	.byte	0x00, 0xf0, 0x81, 0x06


	//----- nvinfo : EIATTR_KPARAM_INFO
	.align		4
.L_3284:
        /*0058*/ 	.byte	0x04, 0x17
        /*005a*/ 	.short	(.L_3286 - .L_3285)
.L_3285:
        /*005c*/ 	.word	0x00000000
        /*0060*/ 	.short	0x0000
        /*0062*/ 	.short	0x0000
        /*0064*/ 	.byte	0x00, 0xf0, 0x81, 0x06


	//----- nvinfo : EIATTR_SPARSE_MMA_MASK
	.align		4
.L_3286:
        /*0068*/ 	.byte	0x03, 0x50
        /*006a*/ 	.short	0x0000


	//----- nvinfo : EIATTR_MAXREG_COUNT
	.align		4
        /*006c*/ 	.byte	0x03, 0x1b
        /*006e*/ 	.short	0x0040


	//----- nvinfo : EIATTR_NUM_BARRIERS
	.align		4
        /*0070*/ 	.byte	0x02, 0x4c
        /*0072*/ 	.byte	0x01
	.zero		1


	//----- nvinfo : EIATTR_MERCURY_ISA_VERSION
	.align		4
        /*0074*/ 	.byte	0x03, 0x5f
        /*0076*/ 	.short	0x0101


	//----- nvinfo : EIATTR_EXIT_INSTR_OFFSETS
	.align		4
        /*0078*/ 	.byte	0x04, 0x1c
        /*007a*/ 	.short	(.L_3288 - .L_3287)


	//   ....[0]....
.L_3287:
        /*007c*/ 	.word	0x00000240


	//   ....[1]....
        /*0080*/ 	.word	0x00001090


	//----- nvinfo : EIATTR_MAX_THREADS
	.align		4
.L_3288:
        /*0084*/ 	.byte	0x04, 0x05
        /*0086*/ 	.short	(.L_3290 - .L_3289)
.L_3289:
        /*0088*/ 	.word	0x00000100
        /*008c*/ 	.word	0x00000001
        /*0090*/ 	.word	0x00000001


	//----- nvinfo : EIATTR_CRS_STACK_SIZE
	.align		4
.L_3290:
        /*0094*/ 	.byte	0x04, 0x1e
        /*0096*/ 	.short	(.L_3292 - .L_3291)
.L_3291:
        /*0098*/ 	.word	0x00000000


	//----- nvinfo : EIATTR_CBANK_PARAM_SIZE
	.align		4
.L_3292:
        /*009c*/ 	.byte	0x03, 0x19
        /*009e*/ 	.short	0x0508


	//----- nvinfo : EIATTR_PARAM_CBANK
	.align		4
        /*00a0*/ 	.byte	0x04, 0x0a
        /*00a2*/ 	.short	(.L_3294 - .L_3293)
	.align		4
.L_3293:
        /*00a4*/ 	.word	index@(.nv.constant0._ZN2at6native43_GLOBAL__N__7cc8d1ed_10_Dropout_cu_0e96ed3824fused_dropout_kernel_vecIddmLi1ELi4EbEEvNS_4cuda6detail10TensorInfoIKT_T1_EENS5_IS6_S8_EENS5_IT4_S8_EES8_T0_NS_15PhiloxCudaStateE)
        /*00a8*/ 	.short	0x0210
        /*00aa*/ 	.short	0x0508


	//----- nvinfo : EIATTR_SW_WAR
	.align		4
.L_3294:
        /*00ac*/ 	.byte	0x04, 0x36
        /*00ae*/ 	.short	(.L_3296 - .L_3295)
.L_3295:
        /*00b0*/ 	.word	0x00000008
.L_3296:


//--------------------- .nv.info._ZN2at6native43_GLOBAL__N__7cc8d1ed_10_Dropout_cu_0e96ed3824fused_dropout_kernel_vecIddmLi1ELi8EbEEvNS_4cuda6detail10TensorInfoIKT_T1_EENS5_IS6_S8_EENS5_IT4_S8_EES8_T0_NS_15PhiloxCudaStateE --------------------------
	.section	.nv.info._ZN2at6native43_GLOBAL__N__7cc8d1ed_10_Dropout_cu_0e96ed3824fused_dropout_kernel_vecIddmLi1ELi8EbEEvNS_4cuda6detail10TensorInfoIKT_T1_EENS5_IS6_S8_EENS5_IT4_S8_EES8_T0_NS_15PhiloxCudaStateE,"",@"SHT_CUDA_INFO"
	.sectionflags	@""
	.align	4


	//----- nvinfo : EIATTR_CUDA_API_VERSION
	.align		4
        /*0000*/ 	.byte	0x04, 0x37
        /*0002*/ 	.short	(.L_3298 - .L_3297)
.L_3297:
        /*0004*/ 	.word	0x00000082


	//----- nvinfo : EIATTR_KPARAM_INFO
	.align		4
.L_3298:
        /*0008*/ 	.byte	0x04, 0x17
        /*000a*/ 	.short	(.L_3300 - .L_3299)
.L_3299:
        /*000c*/ 	.word	0x00000000
        /*0010*/ 	.short	0x0005
        /*0012*/ 	.short	0x04f0
        /*0014*/ 	.byte	0x00, 0xf0, 0x61, 0x00


	//----- nvinfo : EIATTR_KPARAM_INFO
	.align		4
.L_3300:
        /*0018*/ 	.byte	0x04, 0x17
        /*001a*/ 	.short	(.L_3302 - .L_3301)
.L_3301:
        /*001c*/ 	.word	0x00000000
        /*0020*/ 	.short	0x0004
        /*0022*/ 	.short	0x04e8
        /*0024*/ 	.byte	0x00, 0xf0, 0x21, 0x00


	//----- nvinfo : EIATTR_KPARAM_INFO
	.align		4
.L_3302:
        /*0028*/ 	.byte	0x04, 0x17
        /*002a*/ 	.short	(.L_3304 - .L_3303)
.L_3303:
        /*002c*/ 	.word	0x00000000
        /*0030*/ 	.short	0x0003
        /*0032*/ 	.short	0x04e0
        /*0034*/ 	.byte	0x00, 0xf0, 0x21, 0x00


	//----- nvinfo : EIATTR_KPARAM_INFO
	.align		4
.L_3304:
        /*0038*/ 	.byte	0x04, 0x17
        /*003a*/ 	.short	(.L_3306 - .L_3305)
.L_3305:
        /*003c*/ 	.word	0x00000000
        /*0040*/ 	.short	0x0002
        /*0042*/ 	.short	0x0340
        /*0044*/ 	.byte	0x00, 0xf0, 0x81, 0x06


	//----- nvinfo : EIATTR_KPARAM_INFO
	.align		4
.L_3306:
        /*0048*/ 	.byte	0x04, 0x17
        /*004a*/ 	.short	(.L_3308 - .L_3307)
.L_3307:
        /*004c*/ 	.word	0x00000000
        /*0050*/ 	.short	0x0001
        /*0052*/ 	.short	0x01a0
        /*0054*/ 	.byte	0x00, 0xf0, 0x81, 0x06


	//----- nvinfo : EIATTR_KPARAM_INFO
	.align		4
.L_3308:
        /*0058*/ 	.byte	0x04, 0x17
        /*005a*/ 	.short	(.L_3310 - .L_3309)
.L_3309:
        /*005c*/ 	.word	0x00000000
        /*0060*/ 	.short	0x0000
        /*0062*/ 	.short	0x0000
        /*0064*/ 	.byte	0x00, 0xf0, 0x81, 0x06


	//----- nvinfo : EIATTR_SPARSE_MMA_MASK
	.align		4
.L_3310:
        /*0068*/ 	.byte	0x03, 0x50
        /*006a*/ 	.short	0x0000


	//----- nvinfo : EIATTR_MAXREG_COUNT
	.align		4
        /*006c*/ 	.byte	0x03, 0x1b
        /*006e*/ 	.short	0x0040


	//----- nvinfo : EIATTR_NUM_BARRIERS
	.align		4
        /*0070*/ 	.byte	0x02, 0x4c
        /*0072*/ 	.byte	0x01
	.zero		1


	//----- nvinfo : EIATTR_MERCURY_ISA_VERSION
	.align		4
        /*0074*/ 	.byte	0x03, 0x5f
        /*0076*/ 	.short	0x0101


	//----- nvinfo : EIATTR_EXIT_INSTR_OFFSETS
	.align		4
        /*0078*/ 	.byte	0x04, 0x1c
        /*007a*/ 	.short	(.L_3312 - .L_3311)


	//   ....[0]....
.L_3311:
        /*007c*/ 	.word	0x00000560


	//   ....[1]....
        /*0080*/ 	.word	0x00002210


	//----- nvinfo : EIATTR_MAX_THREADS
	.align		4
.L_3312:
        /*0084*/ 	.byte	0x04, 0x05
        /*0086*/ 	.short	(.L_3314 - .L_3313)
.L_3313:
        /*0088*/ 	.word	0x00000100
        /*008c*/ 	.word	0x00000001
        /*0090*/ 	.word	0x00000001


	//----- nvinfo : EIATTR_CRS_STACK_SIZE
	.align		4
.L_3314:
        /*0094*/ 	.byte	0x04, 0x1e
        /*0096*/ 	.short	(.L_3316 - .L_3315)
.L_3315:
        /*0098*/ 	.word	0x00000000


	//----- nvinfo : EIATTR_CBANK_PARAM_SIZE
	.align		4
.L_3316:
        /*009c*/ 	.byte	0x03, 0x19
        /*009e*/ 	.short	0x0508


	//----- nvinfo : EIATTR_PARAM_CBANK
	.align		4
        /*00a0*/ 	.byte	0x04, 0x0a
        /*00a2*/ 	.short	(.L_3318 - .L_3317)
	.align		4
.L_3317:
        /*00a4*/ 	.word	index@(.nv.constant0._ZN2at6native43_GLOBAL__N__7cc8d1ed_10_Dropout_cu_0e96ed3824fused_dropout_kernel_vecIddmLi1ELi8EbEEvNS_4cuda6detail10TensorInfoIKT_T1_EENS5_IS6_S8_EENS5_IT4_S8_EES8_T0_NS_15PhiloxCudaStateE)
        /*00a8*/ 	.short	0x0210
        /*00aa*/ 	.short	0x0508


	//----- nvinfo : EIATTR_SW_WAR
	.align		4
.L_3318:
        /*00ac*/ 	.byte	0x04, 0x36
        /*00ae*/ 	.short	(.L_3320 - .L_3319)
.L_3319:
        /*00b0*/ 	.word	0x00000008
.L_3320:


//--------------------- .nv.info._ZN2at6native43_GLOBAL__N__7cc8d1ed_10_Dropout_cu_0e96ed3824fused_dropout_kernel_vecIddmLi1ELi16EbEEvNS_4cuda6detail10TensorInfoIKT_T1_EENS5_IS6_S8_EENS5_IT4_S8_EES8_T0_NS_15PhiloxCudaStateE --------------------------
	.section	.nv.info._ZN2at6native43_GLOBAL__N__7cc8d1ed_10_Dropout_cu_0e96ed3824fused_dropout_kernel_vecIddmLi1ELi16EbEEvNS_4cuda6detail10TensorInfoIKT_T1_EENS5_IS6_S8_EENS5_IT4_S8_EES8_T0_NS_15PhiloxCudaStateE,"",@"SHT_CUDA_INFO"
	.sectionflags	@""
	.align	4


	//----- nvinfo : EIATTR_CUDA_API_VERSION
	.align		4
        /*0000*/ 	.byte	0x04, 0x37
        /*0002*/ 	.short	(.L_3322 - .L_3321)
.L_3321:
        /*0004*/ 	.word	0x00000082


	//----- nvinfo : EIATTR_KPARAM_INFO
	.align		4
.L_3322:
        /*0008*/ 	.byte	0x04, 0x17
        /*000a*/ 	.short	(.L_3324 - .L_3323)
.L_3323:
        /*000c*/ 	.word	0x00000000
        /*0010*/ 	.short	0x0005
        /*0012*/ 	.short	0x04f0
        /*0014*/ 	.byte	0x00, 0xf0, 0x61, 0x00


	//----- nvinfo : EIATTR_KPARAM_INFO
	.align		4
.L_3324:
        /*0018*/ 	.byte	0x04, 0x17
        /*001a*/ 	.short	(.L_3326 - .L_3325)
.L_3325:
        /*001c*/ 	.word	0x00000000
        /*0020*/ 	.short	0x0004
        /*0022*/ 	.short	0x04e8
        /*0024*/ 	.byte	0x00, 0xf0, 0x21, 0x00


	//----- nvinfo : EIATTR_KPARAM_INFO
	.align		4
.L_3326:
        /*0028*/ 	.byte	0x04, 0x17
        /*002a*/ 	.short	(.L_3328 - .L_3327)
.L_3327:
        /*002c*/ 	.word	0x00000000
        /*0030*/ 	.short	0x0003
        /*0032*/ 	.short	0x04e0
        /*0034*/ 	.byte	0x00, 0xf0, 0x21, 0x00


	//----- nvinfo : EIATTR_KPARAM_INFO
	.align		4
.L_3328:
        /*0038*/ 	.byte	0x04, 0x17
        /*003a*/ 	.short	(.L_3330 - .L_3329)
.L_3329:
        /*003c*/ 	.word	0x00000000
        /*0040*/ 	.short	0x0002
        /*0042*/ 	.short	0x0340
        /*0044*/ 	.byte	0x00, 0xf0, 0x81, 0x06


	//----- nvinfo : EIATTR_KPARAM_INFO
	.align		4
.L_3330:
        /*0048*/ 	.byte	0x04, 0x17
        /*004a*/ 	.short	(.L_3332 - .L_3331)
.L_3331:
        /*004c*/ 	.word	0x00000000
        /*0050*/ 	.short	0x0001
        /*0052*/ 	.short	0x01a0
        /*0054*/ 	.byte	0x00, 0xf0, 0x81, 0x06


	//----- nvinfo : EIATTR_KPARAM_INFO
	.align		4
.L_3332:
        /*0058*/ 	.byte	0x04, 0x17
        /*005a*/ 	.short	(.L_3334 - .L_3333)
.L_3333:
        /*005c*/ 	.word	0x00000000
        /*0060*/ 	.short	0x0000
        /*0062*/ 	.short	0x0000
        /*0064*/ 	.byte	0x00, 0xf0, 0x81, 0x06


	//----- nvinfo : EIATTR_SPARSE_MMA_MASK
	.align		4
.L_3334:
        /*0068*/ 	.byte	0x03, 0x50
        /*006a*/ 	.short	0x0000


	//----- nvinfo : EIATTR_MAXREG_COUNT
	.align		4
        /*006c*/ 	.byte	0x03, 0x1b
        /*006e*/ 	.short	0x0040


	//----- nvinfo : EIATTR_NUM_BARRIERS
	.align		4
        /*0070*/ 	.byte	0x02, 0x4c
        /*0072*/ 	.byte	0x01
	.zero		1


	//----- nvinfo : EIATTR_MERCURY_ISA_VERSION
	.align		4
        /*0074*/ 	.byte	0x03, 0x5f
        /*0076*/ 	.short	0x0101


	//----- nvinfo : EIATTR_EXIT_INSTR_OFFSETS
	.align		4
        /*0078*/ 	.byte	0x04, 0x1c
        /*007a*/ 	.short	(.L_3336 - .L_3335)


	//   ....[0]....
.L_3335:
        /*007c*/ 	.word	0x000005e0


	//   ....[1]....
        /*0080*/ 	.word	0x00003ef0


	//----- nvinfo : EIATTR_MAX_THREADS
	.align		4
.L_3336:
        /*0084*/ 	.byte	0x04, 0x05
        /*0086*/ 	.short	(.L_3338 - .L_3337)
.L_3337:
        /*0088*/ 	.word	0x00000100
        /*008c*/ 	.word	0x00000001
        /*0090*/ 	.word	0x00000001


	//----- nvinfo : EIATTR_CRS_STACK_SIZE
	.align		4
.L_3338:
        /*0094*/ 	.byte	0x04, 0x1e
        /*0096*/ 	.short	(.L_3340 - .L_3339)
.L_3339:
        /*0098*/ 	.word	0x00000000


	//----- nvinfo : EIATTR_CBANK_PARAM_SIZE
	.align		4
.L_3340:
        /*009c*/ 	.byte	0x03, 0x19
        /*009e*/ 	.short	0x0508


	//----- nvinfo : EIATTR_PARAM_CBANK
	.align		4
        /*00a0*/ 	.byte	0x04, 0x0a
        /*00a2*/ 	.short	(.L_3342 - .L_3341)
	.align		4
.L_3341:
        /*00a4*/ 	.word	index@(.nv.constant0._ZN2at6native43_GLOBAL__N__7cc8d1ed_10_Dropout_cu_0e96ed3824fused_dropout_kernel_vecIddmLi1ELi16EbEEvNS_4cuda6detail10TensorInfoIKT_T1_EENS5_IS6_S8_EENS5_IT4_S8_EES8_T0_NS_15PhiloxCudaStateE)
        /*00a8*/ 	.short	0x0210
        /*00aa*/ 	.short	0x0508


	//----- nvinfo : EIATTR_SW_WAR
	.align		4
.L_3342:
        /*00ac*/ 	.byte	0x04, 0x36
        /*00ae*/ 	.short	(.L_3344 - .L_3343)
.L_3343:
        /*00b0*/ 	.word	0x00000008
.L_3344:


//--------------------- .nv.info._ZN2at6native43_GLOBAL__N__7cc8d1ed_10_Dropout_cu_0e96ed3820fused_dropout_kernelIN3c108BFloat16EfjLin1ELin1EbEEvNS_4cuda6detail10TensorInfoIKT_T1_EENS7_IS8_SA_EENS7_IT4_SA_EESA_T0_NS_15PhiloxCudaStateE --------------------------
	.section	.nv.info._ZN2at6native43_GLOBAL__N__7cc8d1ed_10_Dropout_cu_0e96ed3820fused_dropout_kernelIN3c108BFloat16EfjLin1ELin1EbEEvNS_4cuda6detail10TensorInfoIKT_T1_EENS7_IS8_SA_EENS7_IT4_SA_EESA_T0_NS_15PhiloxCudaStateE,"",@"SHT_CUDA_INFO"
	.sectionflags	@""
	.align	4


	//----- nvinfo : EIATTR_CUDA_API_VERSION
	.align		4
        /*0000*/ 	.byte	0x04, 0x37
        /*0002*/ 	.short	(.L_3346 - .L_3345)
.L_3345:
        /*0004*/ 	.word	0x00000082


	//----- nvinfo : EIATTR_KPARAM_INFO
	.align		4
.L_3346:
        /*0008*/ 	.byte	0x04, 0x17
        /*000a*/ 	.short	(.L_3348 - .L_3347)
.L_3347:
        /*000c*/ 	.word	0x00000000
        /*0010*/ 	.short	0x0005
        /*0012*/ 	.short	0x0290
        /*0014*/ 	.byte	0x00, 0xf0, 0x61, 0x00


	//----- nvinfo : EIATTR_KPARAM_INFO
	.align		4
.L_3348:
        /*0018*/ 	.byte	0x04, 0x17
        /*001a*/ 	.short	(.L_3350 - .L_3349)
.L_3349:
        /*001c*/ 	.word	0x00000000
        /*0020*/ 	.short	0x0004
        /*0022*/ 	.short	0x028c
        /*0024*/ 	.byte	0x00, 0xf0, 0x11, 0x00


	//----- nvinfo : EIATTR_KPARAM_INFO
	.align		4
.L_3350:
        /*0028*/ 	.byte	0x04, 0x17
        /*002a*/ 	.short	(.L_3352 - .L_3351)
.L_3351:
        /*002c*/ 	.word	0x00000000
        /*0030*/ 	.short	0x0003
        /*0032*/ 	.short	0x0288
        /*0034*/ 	.byte	0x00, 0xf0, 0x11, 0x00


	//----- nvinfo : EIATTR_KPARAM_INFO
	.align		4
.L_3352:
        /*0038*/ 	.byte	0x04, 0x17
        /*003a*/ 	.short	(.L_3354 - .L_3353)
.L_3353:
        /*003c*/ 	.word	0x00000000
        /*0040*/ 	.short	0x0002
        /*0042*/ 	.short	0x01b0
        /*0044*/ 	.byte	0x00, 0xf0, 0x61, 0x03


	//----- nvinfo : EIATTR_KPARAM_INFO
	.align		4
.L_3354:
        /*0048*/ 	.byte	0x04, 0x17
        /*004a*/ 	.short	(.L_3356 - .L_3355)
.L_3355:
        /*004c*/ 	.word	0x00000000
        /*0050*/ 	.short	0x0001
        /*0052*/ 	.short	0x00d8
        /*0054*/ 	.byte	0x00, 0xf0, 0x61, 0x03


	//----- nvinfo : EIATTR_KPARAM_INFO
	.align		4
.L_3356:
        /*0058*/ 	.byte	0x04, 0x17
        /*005a*/ 	.short	(.L_3358 - .L_3357)
.L_3357:
        /*005c*/ 	.word	0x00000000
        /*0060*/ 	.short	0x0000
        /*0062*/ 	.short	0x0000
        /*0064*/ 	.byte	0x00, 0xf0, 0x61, 0x03


	//----- nvinfo : EIATTR_SPARSE_MMA_MASK
	.align		4
.L_3358:
        /*0068*/ 	.byte	0x03, 0x50
        /*006a*/ 	.short	0x0000


	//----- nvinfo : EIATTR_MAXREG_COUNT
	.align		4
        /*006c*/ 	.byte	0x03, 0x1b
        /*006e*/ 	.short	0x0040


	//----- nvinfo : EIATTR_NUM_BARRIERS
	.align		4
        /*0070*/ 	.byte	0x02, 0x4c
        /*0072*/ 	.byte	0x01
	.zero		1


	//----- nvinfo : EIATTR_MERCURY_ISA_VERSION
	.align		4
        /*0074*/ 	.byte	0x03, 0x5f
        /*0076*/ 	.short	0x0101


	//----- nvinfo : EIATTR_EXIT_INSTR_OFFSETS
	.align		4
        /*0078*/ 	.byte	0x04, 0x1c
        /*007a*/ 	.short	(.L_3360 - .L_3359)


	//   ....[0]....
.L_3359:
        /*007c*/ 	.word	0x000007e0


	//   ....[1]....
        /*0080*/ 	.word	0x000077b0


	//----- nvinfo : EIATTR_MAX_THREADS
	.align		4
.L_3360:
        /*0084*/ 	.byte	0x04, 0x05
        /*0086*/ 	.short	(.L_3362 - .L_3361)
.L_3361:
        /*0088*/ 	.word	0x00000100
        /*008c*/ 	.word	0x00000001
        /*0090*/ 	.word	0x00000001


	//----- nvinfo : EIATTR_CRS_STACK_SIZE
	.align		4
.L_3362:
        /*0094*/ 	.byte	0x04, 0x1e
        /*0096*/ 	.short	(.L_3364 - .L_3363)
.L_3363:
        /*0098*/ 	.word	0x00000000


	//----- nvinfo : EIATTR_CBANK_PARAM_SIZE
	.align		4
.L_3364:
        /*009c*/ 	.byte	0x03, 0x19
        /*009e*/ 	.short	0x02a8


	//----- nvinfo : EIATTR_PARAM_CBANK
	.align		4
        /*00a0*/ 	.byte	0x04, 0x0a
        /*00a2*/ 	.short	(.L_3366 - .L_3365)
	.align		4
.L_3365:
        /*00a4*/ 	.word	index@(.nv.constant0._ZN2at6native43_GLOBAL__N__7cc8d1ed_10_Dropout_cu_0e96ed3820fused_dropout_kernelIN3c108BFloat16EfjLin1ELin1EbEEvNS_4cuda6detail10TensorInfoIKT_T1_EENS7_IS8_SA_EENS7_IT4_SA_EESA_T0_NS_15PhiloxCudaStateE)
        /*00a8*/ 	.short	0x0210
        /*00aa*/ 	.short	0x02a8


	//----- nvinfo : EIATTR_SW_WAR
	.align		4
.L_3366:
        /*00ac*/ 	.byte	0x04, 0x36
        /*00ae*/ 	.short	(.L_3368 - .L_3367)
.L_3367:
        /*00b0*/ 	.word	0x00000008
.L_3368:


//--------------------- .nv.info._ZN2at6native43_GLOBAL__N__7cc8d1ed_10_Dropout_cu_0e96ed3820fused_dropout_kernelIN3c108BFloat16EfjLin1ELi1EbEEvNS_4cuda6detail10TensorInfoIKT_T1_EENS7_IS8_SA_EENS7_IT4_SA_EESA_T0_NS_15PhiloxCudaStateE --------------------------
	.section	.nv.info._ZN2at6native43_GLOBAL__N__7cc8d1ed_10_Dropout_cu_0e96ed3820fused_dropout_kernelIN3c108BFloat16EfjLin1ELi1EbEEvNS_4cuda6detail10TensorInfoIKT_T1_EENS7_IS8_SA_EENS7_IT4_SA_EESA_T0_NS_15PhiloxCudaStateE,"",@"SHT_CUDA_INFO"
	.sectionflags	@""
	.align	4


	//----- nvinfo : EIATTR_CUDA_API_VERSION
	.align		4
        /*0000*/ 	.byte	0x04, 0x37
        /*0002*/ 	.short	(.L_3370 - .L_3369)
.L_3369:
        /*0004*/ 	.word	0x00000082


	//----- nvinfo : EIATTR_KPARAM_INFO
	.align		4
.L_3370:
        /*0008*/ 	.byte	0x04, 0x17
        /*000a*/ 	.short	(.L_3372 - .L_3371)
.L_3371:
        /*000c*/ 	.word	0x00000000
        /*0010*/ 	.short	0x0005
        /*0012*/ 	.short	0x0290
        /*0014*/ 	.byte	0x00, 0xf0, 0x61, 0x00


	//----- nvinfo : EIATTR_KPARAM_INFO
	.align		4
.L_3372:
        /*0018*/ 	.byte	0x04, 0x17
        /*001a*/ 	.short	(.L_3374 - .L_3373)
.L_3373:
        /*001c*/ 	.word	0x00000000
        /*0020*/ 	.short	0x0004
        /*0022*/ 	.short	0x028c
        /*0024*/ 	.byte	0x00, 0xf0, 0x11, 0x00


	//----- nvinfo : EIATTR_KPARAM_INFO
	.align		4
.L_3374:
        /*0028*/ 	.byte	0x04, 0x17
        /*002a*/ 	.short	(.L_3376 - .L_3375)
.L_3375:
        /*002c*/ 	.word	0x00000000
        /*0030*/ 	.short	0x0003
        /*0032*/ 	.short	0x0288
        /*0034*/ 	.byte	0x00, 0xf0, 0x11, 0x00


	//----- nvinfo : EIATTR_KPARAM_INFO
	.align		4
.L_3376:
        /*0038*/ 	.byte	0x04, 0x17
        /*003a*/ 	.short	(.L_3378 - .L_3377)
.L_3377:
        /*003c*/ 	.word	0x00000000
        /*0040*/ 	.short	0x0002
        /*0042*/ 	.short	0x01b0
        /*0044*/ 	.byte	0x00, 0xf0, 0x61, 0x03


	//----- nvinfo : EIATTR_KPARAM_INFO
	.align		4
.L_3378:
        /*0048*/ 	.byte	0x04, 0x17
        /*004a*/ 	.short	(.L_3380 - .L_3379)
.L_3379:
        /*004c*/ 	.word	0x00000000
        /*0050*/ 	.short	0x0001
        /*0052*/ 	.short	0x00d8
        /*0054*/ 	.byte	0x00, 0xf0, 0x61, 0x03


	//----- nvinfo : EIATTR_KPARAM_INFO
	.align		4
.L_3380:
        /*0058*/ 	.byte	0x04, 0x17
        /*005a*/ 	.short	(.L_3382 - .L_3381)
.L_3381:
        /*005c*/ 	.word	0x00000000
        /*0060*/ 	.short	0x0000
        /*0062*/ 	.short	0x0000
        /*0064*/ 	.byte	0x00, 0xf0, 0x61, 0x03


	//----- nvinfo : EIATTR_SPARSE_MMA_MASK
	.align		4
.L_3382:
        /*0068*/ 	.byte	0x03, 0x50
        /*006a*/ 	.short	0x0000


	//----- nvinfo : EIATTR_MAXREG_COUNT
	.align		4
        /*006c*/ 	.byte	0x03, 0x1b
        /*006e*/ 	.short	0x0040


	//----- nvinfo : EIATTR_NUM_BARRIERS
	.align		4
        /*0070*/ 	.byte	0x02, 0x4c
        /*0072*/ 	.byte	0x01
	.zero		1


	//----- nvinfo : EIATTR_MERCURY_ISA_VERSION
	.align		4
        /*0074*/ 	.byte	0x03, 0x5f
        /*0076*/ 	.short	0x0101


	//----- nvinfo : EIATTR_EXIT_INSTR_OFFSETS
	.align		4
        /*0078*/ 	.byte	0x04, 0x1c
        /*007a*/ 	.short	(.L_3384 - .L_3383)


	//   ....[0]....
.L_3383:
        /*007c*/ 	.word	0x000007e0


	//   ....[1]....
        /*0080*/ 	.word	0x000046b0


	//----- nvinfo : EIATTR_MAX_THREADS
	.align		4
.L_3384:
        /*0084*/ 	.byte	0x04, 0x05
        /*0086*/ 	.short	(.L_3386 - .L_3385)
.L_3385:
        /*0088*/ 	.word	0x00000100
        /*008c*/ 	.word	0x00000001
        /*0090*/ 	.word	0x00000001


	//----- nvinfo : EIATTR_CRS_STACK_SIZE
	.align		4
.L_3386:
        /*0094*/ 	.byte	0x04, 0x1e
        /*0096*/ 	.short	(.L_3388 - .L_3387)
.L_3387:
        /*0098*/ 	.word	0x00000000


	//----- nvinfo : EIATTR_CBANK_PARAM_SIZE
	.align		4
.L_3388:
        /*009c*/ 	.byte	0x03, 0x19
        /*009e*/ 	.short	0x02a8


	//----- nvinfo : EIATTR_PARAM_CBANK
	.align		4
        /*00a0*/ 	.byte	0x04, 0x0a
        /*00a2*/ 	.short	(.L_3390 - .L_3389)
	.align		4
.L_3389:
        /*00a4*/ 	.word	index@(.nv.constant0._ZN2at6native43_GLOBAL__N__7cc8d1ed_10_Dropout_cu_0e96ed3820fused_dropout_kernelIN3c108BFloat16EfjLin1ELi1EbEEvNS_4cuda6detail10TensorInfoIKT_T1_EENS7_IS8_SA_EENS7_IT4_SA_EESA_T0_NS_15PhiloxCudaStateE)
        /*00a8*/ 	.short	0x0210
        /*00aa*/ 	.short	0x02a8


	//----- nvinfo : EIATTR_SW_WAR
	.align		4
.L_3390:
        /*00ac*/ 	.byte	0x04, 0x36
        /*00ae*/ 	.short	(.L_3392 - .L_3391)
.L_3391:
        /*00b0*/ 	.word	0x00000008
.L_3392:


//--------------------- .nv.info._ZN2at6native43_GLOBAL__N__7cc8d1ed_10_Dropout_cu_0e96ed3820fused_dropout_kernelIN3c108BFloat16EfjLi1ELi1EbEEvNS_4cuda6detail10TensorInfoIKT_T1_EENS7_IS8_SA_EENS7_IT4_SA_EESA_T0_NS_15PhiloxCudaStateE --------------------------
	.section	.nv.info._ZN2at6native43_GLOBAL__N__7cc8d1ed_10_Dropout_cu_0e96ed3820fused_dropout_kernelIN3c108BFloat16EfjLi1ELi1EbEEvNS_4cuda6detail10TensorInfoIKT_T1_EENS7_IS8_SA_EENS7_IT4_SA_EESA_T0_NS_15PhiloxCudaStateE,"",@"SHT_CUDA_INFO"
	.sectionflags	@""
	.align	4


	//----- nvinfo : EIATTR_CUDA_API_VERSION
	.align		4
        /*0000*/ 	.byte	0x04, 0x37
        /*0002*/ 	.short	(.L_3394 - .L_3393)
.L_3393:
        /*0004*/ 	.word	0x00000082


	//----- nvinfo : EIATTR_KPARAM_INFO
	.align		4
.L_3394:
        /*0008*/ 	.byte	0x04, 0x17
        /*000a*/ 	.short	(.L_3396 - .L_3395)
.L_3395:
        /*000c*/ 	.word	0x00000000
        /*0010*/ 	.short	0x0005
        /*0012*/ 	.short	0x0290
        /*0014*/ 	.byte	0x00, 0xf0, 0x61, 0x00


	//----- nvinfo : EIATTR_KPARAM_INFO
	.align		4
.L_3396:
        /*0018*/ 	.byte	0x04, 0x17
        /*001a*/ 	.short	(.L_3398 - .L_3397)
.L_3397:
        /*001c*/ 	.word	0x00000000
        /*0020*/ 	.short	0x0004
        /*0022*/ 	.short	0x028c
        /*0024*/ 	.byte	0x00, 0xf0, 0x11, 0x00


	//----- nvinfo : EIATTR_KPARAM_INFO
	.align		4
.L_3398:
        /*0028*/ 	.byte	0x04, 0x17
        /*002a*/ 	.short	(.L_3400 - .L_3399)
.L_3399:
        /*002c*/ 	.word	0x00000000
        /*0030*/ 	.short	0x0003
        /*0032*/ 	.short	0x0288
        /*0034*/ 	.byte	0x00, 0xf0, 0x11, 0x00


	//----- nvinfo : EIATTR_KPARAM_INFO
	.align		4
.L_3400:
        /*0038*/ 	.byte	0x04, 0x17
        /*003a*/ 	.short	(.L_3402 - .L_3401)
.L_3401:
        /*003c*/ 	.word	0x00000000
        /*0040*/ 	.short	0x0002
        /*0042*/ 	.short	0x01b0
        /*0044*/ 	.byte	0x00, 0xf0, 0x61, 0x03


	//----- nvinfo : EIATTR_KPARAM_INFO
	.align		4
.L_3402:
        /*0048*/ 	.byte	0x04, 0x17
        /*004a*/ 	.short	(.L_3404 - .L_3403)
.L_3403:
        /*004c*/ 	.word	0x00000000
        /*0050*/ 	.short	0x0001
        /*0052*/ 	.short	0x00d8
        /*0054*/ 	.byte	0x00, 0xf0, 0x61, 0x03


	//----- nvinfo : EIATTR_KPARAM_INFO
	.align		4
.L_3404:
        /*0058*/ 	.byte	0x04, 0x17
        /*005a*/ 	.short	(.L_3406 - .L_3405)
.L_3405:
        /*005c*/ 	.word	0x00000000
        /*0060*/ 	.short	0x0000
        /*0062*/ 	.short	0x0000
        /*0064*/ 	.byte	0x00, 0xf0, 0x61, 0x03


	//----- nvinfo : EIATTR_SPARSE_MMA_MASK
	.align		4
.L_3406:
        /*0068*/ 	.byte	0x03, 0x50
        /*006a*/ 	.short	0x0000


	//----- nvinfo : EIATTR_MAXREG_COUNT
	.align		4
        /*006c*/ 	.byte	0x03, 0x1b
        /*006e*/ 	.short	0x0040


	//----- nvinfo : EIATTR_NUM_BARRIERS
	.align		4
        /*0070*/ 	.byte	0x02, 0x4c
        /*0072*/ 	.byte	0x01
	.zero		1


	//----- nvinfo : EIATTR_MERCURY_ISA_VERSION
	.align		4
        /*0074*/ 	.byte	0x03, 0x5f
        /*0076*/ 	.short	0x0101


	//----- nvinfo : EIATTR_EXIT_INSTR_OFFSETS
	.align		4
        /*0078*/ 	.byte	0x04, 0x1c
        /*007a*/ 	.short	(.L_3408 - .L_3407)


	//   ....[0]....
.L_3407:
        /*007c*/ 	.word	0x000007e0


	//   ....[1]....
        /*0080*/ 	.word	0x000014a0


	//----- nvinfo : EIATTR_MAX_THREADS
	.align		4
.L_3408:
        /*0084*/ 	.byte	0x04, 0x05
        /*0086*/ 	.short	(.L_3410 - .L_3409)
.L_3409:
        /*0088*/ 	.word	0x00000100
        /*008c*/ 	.word	0x00000001
        /*0090*/ 	.word	0x00000001


	//----- nvinfo : EIATTR_CRS_STACK_SIZE
	.align		4
.L_3410:
        /*0094*/ 	.byte	0x04, 0x1e
        /*0096*/ 	.short	(.L_3412 - .L_3411)
.L_3411:
        /*0098*/ 	.word	0x00000000


	//----- nvinfo : EIATTR_CBANK_PARAM_SIZE
	.align		4
.L_3412:
        /*009c*/ 	.byte	0x03, 0x19
        /*009e*/ 	.short	0x02a8


	//----- nvinfo : EIATTR_PARAM_CBANK
	.align		4
        /*00a0*/ 	.byte	0x04, 0x0a
        /*00a2*/ 	.short	(.L_3414 - .L_3413)
	.align		4
.L_3413:
        /*00a4*/ 	.word	index@(.nv.constant0._ZN2at6native43_GLOBAL__N__7cc8d1ed_10_Dropout_cu_0e96ed3820fused_dropout_kernelIN3c108BFloat16EfjLi1ELi1EbEEvNS_4cuda6detail10TensorInfoIKT_T1_EENS7_IS8_SA_EENS7_IT4_SA_EESA_T0_NS_15PhiloxCudaStateE)
        /*00a8*/ 	.short	0x0210
        /*00aa*/ 	.short	0x02a8


	//----- nvinfo : EIATTR_SW_WAR
	.align		4
.L_3414:
        /*00ac*/ 	.byte	0x04, 0x36
        /*00ae*/ 	.short	(.L_3416 - .L_3415)
.L_3415:
        /*00b0*/ 	.word	0x00000008
.L_3416:


//--------------------- .nv.info._ZN2at6native43_GLOBAL__N__7cc8d1ed_10_Dropout_cu_0e96ed3824fused_dropout_kernel_vecIN3c108BFloat16EfjLi1ELi2EbEEvNS_4cuda6detail10TensorInfoIKT_T1_EENS7_IS8_SA_EENS7_IT4_SA_EESA_T0_NS_15PhiloxCudaStateE --------------------------
	.section	.nv.info._ZN2at6native43_GLOBAL__N__7cc8d1ed_10_Dropout_cu_0e96ed3824fused_dropout_kernel_vecIN3c108BFloat16EfjLi1ELi2EbEEvNS_4cuda6detail10TensorInfoIKT_T1_EENS7_IS8_SA_EENS7_IT4_SA_EESA_T0_NS_15PhiloxCudaStateE,"",@"SHT_CUDA_INFO"
	.sectionflags	@""
	.align	4


	//----- nvinfo : EIATTR_CUDA_API_VERSION
	.align		4
        /*0000*/ 	.byte	0x04, 0x37
        /*0002*/ 	.short	(.L_3418 - .L_3417)
.L_3417:
        /*0004*/ 	.word	0x00000082


	//----- nvinfo : EIATTR_KPARAM_INFO
	.align		4
.L_3418:
        /*0008*/ 	.byte	0x04, 0x17
        /*000a*/ 	.short	(.L_3420 - .L_3419)
.L_3419:
        /*000c*/ 	.word	0x00000000
        /*0010*/ 	.short	0x0005
        /*0012*/ 	.short	0x0290
        /*0014*/ 	.byte	0x00, 0xf0, 0x61, 0x00


	//----- nvinfo : EIATTR_KPARAM_INFO
	.align		4
.L_3420:
        /*0018*/ 	.byte	0x04, 0x17
        /*001a*/ 	.short	(.L_3422 - .L_3421)
.L_3421:
        /*001c*/ 	.word	0x00000000
        /*0020*/ 	.short	0x0004
        /*0022*/ 	.short	0x028c
        /*0024*/ 	.byte	0x00, 0xf0, 0x11, 0x00


	//----- nvinfo : EIATTR_KPARAM_INFO
	.align		4
.L_3422:
        /*0028*/ 	.byte	0x04, 0x17
        /*002a*/ 	.short	(.L_3424 - .L_3423)
.L_3423:
        /*002c*/ 	.word	0x00000000
        /*0030*/ 	.short	0x0003
        /*0032*/ 	.short	0x0288
        /*0034*/ 	.byte	0x00, 0xf0, 0x11, 0x00


	//----- nvinfo : EIATTR_KPARAM_INFO
	.align		4
.L_3424:
        /*0038*/ 	.byte	0x04, 0x17
        /*003a*/ 	.short	(.L_3426 - .L_3425)
.L_3425:
        /*003c*/ 	.word	0x00000000
        /*0040*/ 	.short	0x0002
        /*0042*/ 	.short	0x01b0
        /*0044*/ 	.byte	0x00, 0xf0, 0x61, 0x03


	//----- nvinfo : EIATTR_KPARAM_INFO
	.align		4
.L_3426:
        /*0048*/ 	.byte	0x04, 0x17
        /*004a*/ 	.short	(.L_3428 - .L_3427)
.L_3427:
        /*004c*/ 	.word	0x00000000
        /*0050*/ 	.short	0x0001
        /*0052*/ 	.short	0x00d8
        /*0054*/ 	.byte	0x00, 0xf0, 0x61, 0x03


	//----- nvinfo : EIATTR_KPARAM_INFO
	.align		4
.L_3428:
        /*0058*/ 	.byte	0x04, 0x17
        /*005a*/ 	.short	(.L_3430 - .L_3429)
.L_3429:
        /*005c*/ 	.word	0x00000000
        /*0060*/ 	.short	0x0000
        /*0062*/ 	.short	0x0000
        /*0064*/ 	.byte	0x00, 0xf0, 0x61, 0x03


	//----- nvinfo : EIATTR_SPARSE_MMA_MASK
	.align		4
.L_3430:
        /*0068*/ 	.byte	0x03, 0x50
        /*006a*/ 	.short	0x0000


	//----- nvinfo : EIATTR_MAXREG_COUNT
	.align		4
        /*006c*/ 	.byte	0x03, 0x1b
        /*006e*/ 	.short	0x0040


	//----- nvinfo : EIATTR_NUM_BARRIERS
	.align		4
        /*0070*/ 	.byte	0x02, 0x4c
        /*0072*/ 	.byte	0x01
	.zero		1


	//----- nvinfo : EIATTR_MERCURY_ISA_VERSION
	.align		4
        /*0074*/ 	.byte	0x03, 0x5f
        /*0076*/ 	.short	0x0101


	//----- nvinfo : EIATTR_EXIT_INSTR_OFFSETS
	.align		4
        /*0078*/ 	.byte	0x04, 0x1c
        /*007a*/ 	.short	(.L_3432 - .L_3431)


	//   ....[0]....
.L_3431:
        /*007c*/ 	.word	0x00000190


	//   ....[1]....
        /*0080*/ 	.word	0x00000e30


	//----- nvinfo : EIATTR_MAX_THREADS
	.align		4
.L_3432:
        /*0084*/ 	.byte	0x04, 0x05
        /*0086*/ 	.short	(.L_3434 - .L_3433)
.L_3433:
        /*0088*/ 	.word	0x00000100
        /*008c*/ 	.word	0x00000001
        /*0090*/ 	.word	0x00000001


	//----- nvinfo : EIATTR_CRS_STACK_SIZE
	.align		4
.L_3434:
        /*0094*/ 	.byte	0x04, 0x1e
        /*0096*/ 	.short	(.L_3436 - .L_3435)
.L_3435:
        /*0098*/ 	.word	0x00000000


	//----- nvinfo : EIATTR_CBANK_PARAM_SIZE
	.align		4
.L_3436:
        /*009c*/ 	.byte	0x03, 0x19
        /*009e*/ 	.short	0x02a8


	//----- nvinfo : EIATTR_PARAM_CBANK
	.align		4
        /*00a0*/ 	.byte	0x04, 0x0a
        /*00a2*/ 	.short	(.L_3438 - .L_3437)
	.align		4
.L_3437:
        /*00a4*/ 	.word	index@(.nv.constant0._ZN2at6native43_GLOBAL__N__7cc8d1ed_10_Dropout_cu_0e96ed3824fused_dropout_kernel_vecIN3c108BFloat16EfjLi1ELi2EbEEvNS_4cuda6detail10TensorInfoIKT_T1_EENS7_IS8_SA_EENS7_IT4_SA_EESA_T0_NS_15PhiloxCudaStateE)
        /*00a8*/ 	.short	0x0210
        /*00aa*/ 	.short	0x02a8


	//----- nvinfo : EIATTR_SW_WAR
	.align		4
.L_3438:
        /*00ac*/ 	.byte	0x04, 0x36
        /*00ae*/ 	.short	(.L_3440 - .L_3439)
.L_3439:
        /*00b0*/ 	.word	0x00000008
.L_3440:


//--------------------- .nv.info._ZN2at6native43_GLOBAL__N__7cc8d1ed_10_Dropout_cu_0e96ed3824fused_dropout_kernel_vecIN3c108BFloat16EfjLi1ELi4EbEEvNS_4cuda6detail10TensorInfoIKT_T1_EENS7_IS8_SA_EENS7_IT4_SA_EESA_T0_NS_15PhiloxCudaStateE --------------------------
	.section	.nv.info._ZN2at6native43_GLOBAL__N__7cc8d1ed_10_Dropout_cu_0e96ed3824fused_dropout_kernel_vecIN3c108BFloat16EfjLi1ELi4EbEEvNS_4cuda6detail10TensorInfoIKT_T1_EENS7_IS8_SA_EENS7_IT4_SA_EESA_T0_NS_15PhiloxCudaStateE,"",@"SHT_CUDA_INFO"
	.sectionflags	@""
	.align	4


	//----- nvinfo : EIATTR_CUDA_API_VERSION
	.align		4
        /*0000*/ 	.byte	0x04, 0x37
        /*0002*/ 	.short	(.L_3442 - .L_3441)
.L_3441:
        /*0004*/ 	.word	0x00000082


	//----- nvinfo : EIATTR_KPARAM_INFO
	.align		4
.L_3442:
        /*0008*/ 	.byte	0x04, 0x17
        /*000a*/ 	.short	(.L_3444 - .L_3443)
.L_3443:
        /*000c*/ 	.word	0x00000000
        /*0010*/ 	.short	0x0005
        /*0012*/ 	.short	0x0290
        /*0014*/ 	.byte	0x00, 0xf0, 0x61, 0x00


	//----- nvinfo : EIATTR_KPARAM_INFO
	.align		4
.L_3444:
        /*0018*/ 	.byte	0x04, 0x17
        /*001a*/ 	.short	(.L_3446 - .L_3445)
.L_3445:
        /*001c*/ 	.word	0x00000000
        /*0020*/ 	.short	0x0004
        /*0022*/ 	.short	0x028c
        /*0024*/ 	.byte	0x00, 0xf0, 0x11, 0x00


	//----- nvinfo : EIATTR_KPARAM_INFO
	.align		4
.L_3446:
        /*0028*/ 	.byte	0x04, 0x17
        /*002a*/ 	.short	(.L_3448 - .L_3447)
.L_3447:
        /*002c*/ 	.word	0x00000000
        /*0030*/ 	.short	0x0003
        /*0032*/ 	.short	0x0288
        /*0034*/ 	.byte	0x00, 0xf0, 0x11, 0x00


	//----- nvinfo : EIATTR_KPARAM_INFO
	.align		4
.L_3448:
        /*0038*/ 	.byte	0x04, 0x17
        /*003a*/ 	.short	(.L_3450 - .L_3449)
.L_3449:
        /*003c*/ 	.word	0x00000000
        /*0040*/ 	.short	0x0002
        /*0042*/ 	.short	0x01b0
        /*0044*/ 	.byte	0x00, 0xf0, 0x61, 0x03


	//----- nvinfo : EIATTR_KPARAM_INFO
	.align		4
.L_3450:
        /*0048*/ 	.byte	0x04, 0x17
        /*004a*/ 	.short	(.L_3452 - .L_3451)
.L_3451:
        /*004c*/ 	.word	0x00000000
        /*0050*/ 	.short	0x0001
        /*0052*/ 	.short	0x00d8
        /*0054*/ 	.byte	0x00, 0xf0, 0x61, 0x03


	//----- nvinfo : EIATTR_KPARAM_INFO
	.align		4
.L_3452:
        /*0058*/ 	.byte	0x04, 0x17
        /*005a*/ 	.short	(.L_3454 - .L_3453)
.L_3453:
        /*005c*/ 	.word	0x00000000
        /*0060*/ 	.short	0x0000
        /*0062*/ 	.short	0x0000
        /*0064*/ 	.byte	0x00, 0xf0, 0x61, 0x03


	//----- nvinfo : EIATTR_SPARSE_MMA_MASK
	.align		4
.L_3454:
        /*0068*/ 	.byte	0x03, 0x50
        /*006a*/ 	.short	0x0000


	//----- nvinfo : EIATTR_MAXREG_COUNT
	.align		4
        /*006c*/ 	.byte	0x03, 0x1b
        /*006e*/ 	.short	0x0040


	//----- nvinfo : EIATTR_NUM_BARRIERS
	.align		4
        /*0070*/ 	.byte	0x02, 0x4c
        /*0072*/ 	.byte	0x01
	.zero		1


	//----- nvinfo : EIATTR_MERCURY_ISA_VERSION
	.align		4
        /*0074*/ 	.byte	0x03, 0x5f
        /*0076*/ 	.short	0x0101


	//----- nvinfo : EIATTR_EXIT_INSTR_OFFSETS
	.align		4
        /*0078*/ 	.byte	0x04, 0x1c
        /*007a*/ 	.short	(.L_3456 - .L_3455)


	//   ....[0]....
.L_3455:
        /*007c*/ 	.word	0x00000170


	//   ....[1]....
        /*0080*/ 	.word	0x00000fb0


	//----- nvinfo : EIATTR_MAX_THREADS
	.align		4
.L_3456:
        /*0084*/ 	.byte	0x04, 0x05
        /*0086*/ 	.short	(.L_3458 - .L_3457)
.L_3457:
        /*0088*/ 	.word	0x00000100
        /*008c*/ 	.word	0x00000001
        /*0090*/ 	.word	0x00000001


	//----- nvinfo : EIATTR_CRS_STACK_SIZE
	.align		4
.L_3458:
        /*0094*/ 	.byte	0x04, 0x1e
        /*0096*/ 	.short	(.L_3460 - .L_3459)
.L_3459:
        /*0098*/ 	.word	0x00000000


	//----- nvinfo : EIATTR_CBANK_PARAM_SIZE
	.align		4
.L_3460:
        /*009c*/ 	.byte	0x03, 0x19
        /*009e*/ 	.short	0x02a8


	//----- nvinfo : EIATTR_PARAM_CBANK
	.align		4
        /*00a0*/ 	.byte	0x04, 0x0a
        /*00a2*/ 	.short	(.L_3462 - .L_3461)
	.align		4
.L_3461:
        /*00a4*/ 	.word	index@(.nv.constant0._ZN2at6native43_GLOBAL__N__7cc8d1ed_10_Dropout_cu_0e96ed3824fused_dropout_kernel_vecIN3c108BFloat16EfjLi1ELi4EbEEvNS_4cuda6detail10TensorInfoIKT_T1_EENS7_IS8_SA_EENS7_IT4_SA_EESA_T0_NS_15PhiloxCudaStateE)
        /*00a8*/ 	.short	0x0210
        /*00aa*/ 	.short	0x02a8


	//----- nvinfo : EIATTR_SW_WAR
	.align		4
.L_3462:
        /*00ac*/ 	.byte	0x04, 0x36
        /*00ae*/ 	.short	(.L_3464 - .L_3463)
.L_3463:
        /*00b0*/ 	.word	0x00000008
.L_3464:


//--------------------- .nv.info._ZN2at6native43_GLOBAL__N__7cc8d1ed_10_Dropout_cu_0e96ed3824fused_dropout_kernel_vecIN3c108BFloat16EfjLi1ELi8EbEEvNS_4cuda6detail10TensorInfoIKT_T1_EENS7_IS8_SA_EENS7_IT4_SA_EESA_T0_NS_15PhiloxCudaStateE --------------------------
	.section	.nv.info._ZN2at6native43_GLOBAL__N__7cc8d1ed_10_Dropout_cu_0e96ed3824fused_dropout_kernel_vecIN3c108BFloat16EfjLi1ELi8EbEEvNS_4cuda6detail10TensorInfoIKT_T1_EENS7_IS8_SA_EENS7_IT4_SA_EESA_T0_NS_15PhiloxCudaStateE,"",@"SHT_CUDA_INFO"
	.sectionflags	@""
	.align	4


	//----- nvinfo : EIATTR_CUDA_API_VERSION
	.align		4
        /*0000*/ 	.byte	0x04, 0x37
        /*0002*/ 	.short	(.L_3466 - .L_3465)
.L_3465:
        /*0004*/ 	.word	0x00000082


	//----- nvinfo : EIATTR_KPARAM_INFO
	.align		4
.L_3466:
        /*0008*/ 	.byte	0x04, 0x17
        /*000a*/ 	.short	(.L_3468 - .L_3467)
.L_3467:
        /*000c*/ 	.word	0x00000000
        /*0010*/ 	.short	0x0005
        /*0012*/ 	.short	0x0290
        /*0014*/ 	.byte	0x00, 0xf0, 0x61, 0x00


	//----- nvinfo : EIATTR_KPARAM_INFO
	.align		4
.L_3468:
        /*0018*/ 	.byte	0x04, 0x17
        /*001a*/ 	.short	(.L_3470 - .L_3469)
.L_3469:
        /*001c*/ 	.word	0x00000000
        /*0020*/ 	.short	0x0004
        /*0022*/ 	.short	0x028c
        /*0024*/ 	.byte	0x00, 0xf0, 0x11, 0x00


	//----- nvinfo : EIATTR_KPARAM_INFO
	.align		4
.L_3470:
        /*0028*/ 	.byte	0x04, 0x17
        /*002a*/ 	.short	(.L_3472 - .L_3471)
.L_3471:
        /*002c*/ 	.word	0x00000000
        /*0030*/ 	.short	0x0003
        /*0032*/ 	.short	0x0288
        /*0034*/ 	.byte	0x00, 0xf0, 0x11, 0x00


	//----- nvinfo : EIATTR_KPARAM_INFO
	.align		4
.L_3472:
        /*0038*/ 	.byte	0x04, 0x17
        /*003a*/ 	.short	(.L_3474 - .L_3473)
.L_3473:
        /*003c*/ 	.word	0x00000000
        /*0040*/ 	.short	0x0002
        /*0042*/ 	.short	0x01b0
        /*0044*/ 	.byte	0x00, 0xf0, 0x61, 0x03


	//----- nvinfo : EIATTR_KPARAM_INFO
	.align		4
.L_3474:
        /*0048*/ 	.byte	0x04, 0x17
        /*004a*/ 	.short	(.L_3476 - .L_3475)
.L_3475:
        /*004c*/ 	.word	0x00000000
        /*0050*/ 	.short	0x0001
        /*0052*/ 	.short	0x00d8
        /*0054*/ 	.byte	0x00, 0xf0, 0x61, 0x03


	//----- nvinfo : EIATTR_KPARAM_INFO
	.align		4
.L_3476:
        /*0058*/ 	.byte	0x04, 0x17
        /*005a*/ 	.short	(.L_3478 - .L_3477)
.L_3477:
        /*005c*/ 	.word	0x00000000
        /*0060*/ 	.short	0x0000
        /*0062*/ 	.short	0x0000
        /*0064*/ 	.byte	0x00, 0xf0, 0x61, 0x03


	//----- nvinfo : EIATTR_SPARSE_MMA_MASK
	.align		4
.L_3478:
        /*0068*/ 	.byte	0x03, 0x50
        /*006a*/ 	.short	0x0000


	//----- nvinfo : EIATTR_MAXREG_COUNT
	.align		4
        /*006c*/ 	.byte	0x03, 0x1b
        /*006e*/ 	.short	0x0040


	//----- nvinfo : EIATTR_NUM_BARRIERS
	.align		4
        /*0070*/ 	.byte	0x02, 0x4c
        /*0072*/ 	.byte	0x01
	.zero		1


	//----- nvinfo : EIATTR_MERCURY_ISA_VERSION
	.align		4
        /*0074*/ 	.byte	0x03, 0x5f
        /*0076*/ 	.short	0x0101


	//----- nvinfo : EIATTR_EXIT_INSTR_OFFSETS
	.align		4
        /*0078*/ 	.byte	0x04, 0x1c
        /*007a*/ 	.short	(.L_3480 - .L_3479)


	//   ....[0]....
.L_3479:
        /*007c*/ 	.word	0x00000170


	//   ....[1]....
        /*0080*/ 	.word	0x00002090


	//----- nvinfo : EIATTR_MAX_THREADS
	.align		4
.L_3480:
        /*0084*/ 	.byte	0x04, 0x05
        /*0086*/ 	.short	(.L_3482 - .L_3481)
.L_3481:
        /*0088*/ 	.word	0x00000100
        /*008c*/ 	.word	0x00000001
        /*0090*/ 	.word	0x00000001


	//----- nvinfo : EIATTR_CRS_STACK_SIZE
	.align		4
.L_3482:
        /*0094*/ 	.byte	0x04, 0x1e
        /*0096*/ 	.short	(.L_3484 - .L_3483)
.L_3483:
        /*0098*/ 	.word	0x00000000


	//----- nvinfo : EIATTR_CBANK_PARAM_SIZE
	.align		4
.L_3484:
        /*009c*/ 	.byte	0x03, 0x19
        /*009e*/ 	.short	0x02a8


	//----- nvinfo : EIATTR_PARAM_CBANK
	.align		4
        /*00a0*/ 	.byte	0x04, 0x0a
        /*00a2*/ 	.short	(.L_3486 - .L_3485)
	.align		4
.L_3485:
        /*00a4*/ 	.word	index@(.nv.constant0._ZN2at6native43_GLOBAL__N__7cc8d1ed_10_Dropout_cu_0e96ed3824fused_dropout_kernel_vecIN3c108BFloat16EfjLi1ELi8EbEEvNS_4cuda6detail10TensorInfoIKT_T1_EENS7_IS8_SA_EENS7_IT4_SA_EESA_T0_NS_15PhiloxCudaStateE)
        /*00a8*/ 	.short	0x0210
        /*00aa*/ 	.short	0x02a8


	//----- nvinfo : EIATTR_SW_WAR
	.align		4
.L_3486:
        /*00ac*/ 	.byte	0x04, 0x36
        /*00ae*/ 	.short	(.L_3488 - .L_3487)
.L_3487:
        /*00b0*/ 	.word	0x00000008
.L_3488:


//--------------------- .nv.info._ZN2at6native43_GLOBAL__N__7cc8d1ed_10_Dropout_cu_0e96ed3824fused_dropout_kernel_vecIN3c108BFloat16EfjLi1ELi16EbEEvNS_4cuda6detail10TensorInfoIKT_T1_EENS7_IS8_SA_EENS7_IT4_SA_EESA_T0_NS_15PhiloxCudaStateE --------------------------
	.section	.nv.info._ZN2at6native43_GLOBAL__N__7cc8d1ed_10_Dropout_cu_0e96ed3824fused_dropout_kernel_vecIN3c108BFloat16EfjLi1ELi16EbEEvNS_4cuda6detail10TensorInfoIKT_T1_EENS7_IS8_SA_EENS7_IT4_SA_EESA_T0_NS_15PhiloxCudaStateE,"",@"SHT_CUDA_INFO"
	.sectionflags	@""
	.align	4


	//----- nvinfo : EIATTR_CUDA_API_VERSION
	.align		4
        /*0000*/ 	.byte	0x04, 0x37
        /*0002*/ 	.short	(.L_3490 - .L_3489)
.L_3489:
        /*0004*/ 	.word	0x00000082


	//----- nvinfo : EIATTR_KPARAM_INFO
	.align		4
.L_3490:
        /*0008*/ 	.byte	0x04, 0x17
        /*000a*/ 	.short	(.L_3492 - .L_3491)
.L_3491:
        /*000c*/ 	.word	0x00000000
        /*0010*/ 	.short	0x0005
        /*0012*/ 	.short	0x0290
        /*0014*/ 	.byte	0x00, 0xf0, 0x61, 0x00


	//----- nvinfo : EIATTR_KPARAM_INFO
	.align		4
.L_3492:
        /*0018*/ 	.byte	0x04, 0x17
        /*001a*/ 	.short	(.L_3494 - .L_3493)
.L_3493:
        /*001c*/ 	.word	0x00000000
        /*0020*/ 	.short	0x0004
        /*0022*/ 	.short	0x028c
        /*0024*/ 	.byte	0x00, 0xf0, 0x11, 0x00


	//----- nvinfo : EIATTR_KPARAM_INFO
	.align		4
.L_3494:
        /*0028*/ 	.byte	0x04, 0x17
        /*002a*/ 	.short	(.L_3496 - .L_3495)
.L_3495:
        /*002c*/ 	.word	0x00000000
        /*0030*/ 	.short	0x0003
        /*0032*/ 	.short	0x0288
        /*0034*/ 	.byte	0x00, 0xf0, 0x11, 0x00


	//----- nvinfo : EIATTR_KPARAM_INFO
	.align		4
.L_3496:
        /*0038*/ 	.byte	0x04, 0x17
        /*003a*/ 	.short	(.L_3498 - .L_3497)
.L_3497:
        /*003c*/ 	.word	0x00000000
        /*0040*/ 	.short	0x0002
        /*0042*/ 	.short	0x01b0
        /*0044*/ 	.byte	0x00, 0xf0, 0x61, 0x03


	//----- nvinfo : EIATTR_KPARAM_INFO
	.align		4
.L_3498:
        /*0048*/ 	.byte	0x04, 0x17
        /*004a*/ 	.short	(.L_3500 - .L_3499)
.L_3499:
        /*004c*/ 	.word	0x00000000
        /*0050*/ 	.short	0x0001
        /*0052*/ 	.short	0x00d8
        /*0054*/ 	.byte	0x00, 0xf0, 0x61, 0x03


	//----- nvinfo : EIATTR_KPARAM_INFO
	.align		4
.L_3500:
        /*0058*/ 	.byte	0x04, 0x17
        /*005a*/ 	.short	(.L_3502 - .L_3501)
.L_3501:
        /*005c*/ 	.word	0x00000000
        /*0060*/ 	.short	0x0000
        /*0062*/ 	.short	0x0000
        /*0064*/ 	.byte	0x00, 0xf0, 0x61, 0x03


	//----- nvinfo : EIATTR_SPARSE_MMA_MASK
	.align		4
.L_3502:
        /*0068*/ 	.byte	0x03, 0x50
        /*006a*/ 	.short	0x0000


	//----- nvinfo : EIATTR_MAXREG_COUNT
	.align		4
        /*006c*/ 	.byte	0x03, 0x1b
        /*006e*/ 	.short	0x0040


	//----- nvinfo : EIATTR_NUM_BARRIERS
	.align		4
        /*0070*/ 	.byte	0x02, 0x4c
        /*0072*/ 	.byte	0x01
	.zero		1


	//----- nvinfo : EIATTR_MERCURY_ISA_VERSION
	.align		4
        /*0074*/ 	.byte	0x03, 0x5f
        /*0076*/ 	.short	0x0101


	//----- nvinfo : EIATTR_EXIT_INSTR_OFFSETS
	.align		4
        /*0078*/ 	.byte	0x04, 0x1c
        /*007a*/ 	.short	(.L_3504 - .L_3503)


	//   ....[0]....
.L_3503:
        /*007c*/ 	.word	0x00000530


	//   ....[1]....
        /*0080*/ 	.word	0x00003960


	//----- nvinfo : EIATTR_MAX_THREADS
	.align		4
.L_3504:
        /*0084*/ 	.byte	0x04, 0x05
        /*0086*/ 	.short	(.L_3506 - .L_3505)
.L_3505:
        /*0088*/ 	.word	0x00000100
        /*008c*/ 	.word	0x00000001
        /*0090*/ 	.word	0x00000001


	//----- nvinfo : EIATTR_CRS_STACK_SIZE
	.align		4
.L_3506:
        /*0094*/ 	.byte	0x04, 0x1e
        /*0096*/ 	.short	(.L_3508 - .L_3507)
.L_3507:
        /*0098*/ 	.word	0x00000000


	//----- nvinfo : EIATTR_CBANK_PARAM_SIZE
	.align		4
.L_3508:
        /*009c*/ 	.byte	0x03, 0x19
        /*009e*/ 	.short	0x02a8


	//----- nvinfo : EIATTR_PARAM_CBANK
	.align		4
        /*00a0*/ 	.byte	0x04, 0x0a
        /*00a2*/ 	.short	(.L_3510 - .L_3509)
	.align		4
.L_3509:
        /*00a4*/ 	.word	index@(.nv.constant0._ZN2at6native43_GLOBAL__N__7cc8d1ed_10_Dropout_cu_0e96ed3824fused_dropout_kernel_vecIN3c108BFloat16EfjLi1ELi16EbEEvNS_4cuda6detail10TensorInfoIKT_T1_EENS7_IS8_SA_EENS7_IT4_SA_EESA_T0_NS_15PhiloxCudaStateE)
        /*00a8*/ 	.short	0x0210
        /*00aa*/ 	.short	0x02a8


	//----- nvinfo : EIATTR_SW_WAR
	.align		4
.L_3510:
        /*00ac*/ 	.byte	0x04, 0x36
        /*00ae*/ 	.short	(.L_3512 - .L_3511)
.L_3511:
        /*00b0*/ 	.word	0x00000008
.L_3512:


//--------------------- .nv.info._ZN2at6native43_GLOBAL__N__7cc8d1ed_10_Dropout_cu_0e96ed3820fused_dropout_kernelIN3c104HalfEfjLin1ELin1EbEEvNS_4cuda6detail10TensorInfoIKT_T1_EENS7_IS8_SA_EENS7_IT4_SA_EESA_T0_NS_15PhiloxCudaStateE --------------------------
	.section	.nv.info._ZN2at6native43_GLOBAL__N__7cc8d1ed_10_Dropout_cu_0e96ed3820fused_dropout_kernelIN3c104HalfEfjLin1ELin1EbEEvNS_4cuda6detail10TensorInfoIKT_T1_EENS7_IS8_SA_EENS7_IT4_SA_EESA_T0_NS_15PhiloxCudaStateE,"",@"SHT_CUDA_INFO"
	.sectionflags	@""
	.align	4


	//----- nvinfo : EIATTR_CUDA_API_VERSION
	.align		4
        /*0000*/ 	.byte	0x04, 0x37
        /*0002*/ 	.short	(.L_3514 - .L_3513)
.L_3513:
        /*0004*/ 	.word	0x00000082


	//----- nvinfo : EIATTR_KPARAM_INFO
	.align		4
.L_3514:
        /*0008*/ 	.byte	0x04, 0x17
        /*000a*/ 	.short	(.L_3516 - .L_3515)
.L_3515:
        /*000c*/ 	.word	0x00000000
        /*0010*/ 	.short	0x0005
        /*0012*/ 	.short	0x0290
        /*0014*/ 	.byte	0x00, 0xf0, 0x61, 0x00


	//----- nvinfo : EIATTR_KPARAM_INFO
	.align		4
.L_3516:
        /*0018*/ 	.byte	0x04, 0x17
        /*001a*/ 	.short	(.L_3518 - .L_3517)
.L_3517:
        /*001c*/ 	.word	0x00000000
        /*0020*/ 	.short	0x0004
        /*0022*/ 	.short	0x028c
        /*0024*/ 	.byte	0x00, 0xf0, 0x11, 0x00


	//----- nvinfo : EIATTR_KPARAM_INFO
	.align		4
.L_3518:
        /*0028*/ 	.byte	0x04, 0x17
        /*002a*/ 	.short	(.L_3520 - .L_3519)
.L_3519:
        /*002c*/ 	.word	0x00000000
        /*0030*/ 	.short	0x0003
        /*0032*/ 	.short	0x0288
        /*0034*/ 	.byte	0x00, 0xf0, 0x11, 0x00


	//----- nvinfo : EIATTR_KPARAM_INFO
	.align		4
.L_3520:
        /*0038*/ 	.byte	0x04, 0x17
        /*003a*/ 	.short	(.L_3522 - .L_3521)
.L_3521:
        /*003c*/ 	.word	0x00000000
        /*0040*/ 	.short	0x0002
        /*0042*/ 	.short	0x01b0
        /*0044*/ 	.byte	0x00, 0xf0, 0x61, 0x03


	//----- nvinfo : EIATTR_KPARAM_INFO
	.align		4
.L_3522:
        /*0048*/ 	.byte	0x04, 0x17
        /*004a*/ 	.short	(.L_3524 - .L_3523)
.L_3523:
        /*004c*/ 	.word	0x00000000
        /*0050*/ 	.short	0x0001
        /*0052*/ 	.short	0x00d8
        /*0054*/ 	.byte	0x00, 0xf0, 0x61, 0x03


	//----- nvinfo : EIATTR_KPARAM_INFO
	.align		4
.L_3524:
        /*0058*/ 	.byte	0x04, 0x17
        /*005a*/ 	.short	(.L_3526 - .L_3525)
.L_3525:
        /*005c*/ 	.word	0x00000000
        /*0060*/ 	.short	0x0000
        /*0062*/ 	.short	0x0000
        /*0064*/ 	.byte	0x00, 0xf0, 0x61, 0x03


	//----- nvinfo : EIATTR_SPARSE_MMA_MASK
	.align		4
.L_3526:
        /*0068*/ 	.byte	0x03, 0x50
        /*006a*/ 	.short	0x0000


	//----- nvinfo : EIATTR_MAXREG_COUNT
	.align		4
        /*006c*/ 	.byte	0x03, 0x1b
        /*006e*/ 	.short	0x0040


	//----- nvinfo : EIATTR_NUM_BARRIERS
	.align		4
        /*0070*/ 	.byte	0x02, 0x4c
        /*0072*/ 	.byte	0x01
	.zero		1


	//----- nvinfo : EIATTR_MERCURY_ISA_VERSION
	.align		4
        /*0074*/ 	.byte	0x03, 0x5f
        /*0076*/ 	.short	0x0101


	//----- nvinfo : EIATTR_EXIT_INSTR_OFFSETS
	.align		4
        /*0078*/ 	.byte	0x04, 0x1c
        /*007a*/ 	.short	(.L_3528 - .L_3527)


	//   ....[0]....
.L_3527:
        /*007c*/ 	.word	0x000007e0


	//   ....[1]....
        /*0080*/ 	.word	0x000077b0


	//----- nvinfo : EIATTR_MAX_THREADS
	.align		4
.L_3528:
        /*0084*/ 	.byte	0x04, 0x05
        /*0086*/ 	.short	(.L_3530 - .L_3529)
.L_3529:
        /*0088*/ 	.word	0x00000100
        /*008c*/ 	.word	0x00000001
        /*0090*/ 	.word	0x00000001


	//----- nvinfo : EIATTR_CRS_STACK_SIZE
	.align		4
.L_3530:
        /*0094*/ 	.byte	0x04, 0x1e
        /*0096*/ 	.short	(.L_3532 - .L_3531)
.L_3531:
        /*0098*/ 	.word	0x00000000


	//----- nvinfo : EIATTR_CBANK_PARAM_SIZE
	.align		4
.L_3532:
        /*009c*/ 	.byte	0x03, 0x19
        /*009e*/ 	.short	0x02a8


	//----- nvinfo : EIATTR_PARAM_CBANK
	.align		4
        /*00a0*/ 	.byte	0x04, 0x0a
        /*00a2*/ 	.short	(.L_3534 - .L_3533)
	.align		4
.L_3533:
        /*00a4*/ 	.word	index@(.nv.constant0._ZN2at6native43_GLOBAL__N__7cc8d1ed_10_Dropout_cu_0e96ed3820fused_dropout_kernelIN3c104HalfEfjLin1ELin1EbEEvNS_4cuda6detail10TensorInfoIKT_T1_EENS7_IS8_SA_EENS7_IT4_SA_EESA_T0_NS_15PhiloxCudaStateE)
        /*00a8*/ 	.short	0x0210
        /*00aa*/ 	.short	0x02a8


	//----- nvinfo : EIATTR_SW_WAR
	.align		4
.L_3534:
        /*00ac*/ 	.byte	0x04, 0x36
        /*00ae*/ 	.short	(.L_3536 - .L_3535)
.L_3535:
        /*00b0*/ 	.word	0x00000008
.L_3536:


//--------------------- .nv.info._ZN2at6native43_GLOBAL__N__7cc8d1ed_10_Dropout_cu_0e96ed3820fused_dropout_kernelIN3c104HalfEfjLin1ELi1EbEEvNS_4cuda6detail10TensorInfoIKT_T1_EENS7_IS8_SA_EENS7_IT4_SA_EESA_T0_NS_15PhiloxCudaStateE --------------------------
	.section	.nv.info._ZN2at6native43_GLOBAL__N__7cc8d1ed_10_Dropout_cu_0e96ed3820fused_dropout_kernelIN3c104HalfEfjLin1ELi1EbEEvNS_4cuda6detail10TensorInfoIKT_T1_EENS7_IS8_SA_EENS7_IT4_SA_EESA_T0_NS_15PhiloxCudaStateE,"",@"SHT_CUDA_INFO"
	.sectionflags	@""
	.align	4


	//----- nvinfo : EIATTR_CUDA_API_VERSION
	.align		4
        /*0000*/ 	.byte	0x04, 0x37
        /*0002*/ 	.short	(.L_3538 - .L_3537)
.L_3537:
        /*0004*/ 	.word	0x00000082


	//----- nvinfo : EIATTR_KPARAM_INFO
	.align		4
.L_3538:
        /*0008*/ 	.byte	0x04, 0x17
        /*000a*/ 	.short	(.L_3540 - .L_3539)
.L_3539:
        /*000c*/ 	.word	0x00000000
        /*0010*/ 	.short	0x0005
        /*0012*/ 	.short	0x0290
        /*0014*/ 	.byte	0x00, 0xf0, 0x61, 0x00


	//----- nvinfo : EIATTR_KPARAM_INFO
	.align		4
.L_3540:
        /*0018*/ 	.byte	0x04, 0x17
        /*001a*/ 	.short	(.L_3542 - .L_3541)
.L_3541:
        /*001c*/ 	.word	0x00000000
        /*0020*/ 	.short	0x0004
        /*0022*/ 	.short	0x028c
        /*0024*/ 	.byte	0x00, 0xf0, 0x11, 0x00


	//----- nvinfo : EIATTR_KPARAM_INFO
	.align		4
.L_3542:
        /*0028*/ 	.byte	0x04, 0x17
        /*002a*/ 	.short	(.L_3544 - .L_3543)
.L_3543:
        /*002c*/ 	.word	0x00000000
        /*0030*/ 	.short	0x0003
        /*0032*/ 	.short	0x0288
        /*0034*/ 	.byte	0x00, 0xf0, 0x11, 0x00


	//----- nvinfo : EIATTR_KPARAM_INFO
	.align		4
.L_3544:
        /*0038*/ 	.byte	0x04, 0x17
        /*003a*/ 	.short	(.L_3546 - .L_3545)
.L_3545:
        /*003c*/ 	.word	0x00000000
        /*0040*/ 	.short	0x0002
        /*0042*/ 	.short	0x01b0
        /*0044*/ 	.byte	0x00, 0xf0, 0x61, 0x03


	//----- nvinfo : EIATTR_KPARAM_INFO
	.align		4
.L_3546:
        /*0048*/ 	.byte	0x04, 0x17
        /*004a*/ 	.short	(.L_3548 - .L_3547)
.L_3547:
        /*004c*/ 	.word	0x00000000
        /*0050*/ 	.short	0x0001
        /*0052*/ 	.short	0x00d8
        /*0054*/ 	.byte	0x00, 0xf0, 0x61, 0x03


	//----- nvinfo : EIATTR_KPARAM_INFO
	.align		4
.L_3548:
        /*0058*/ 	.byte	0x04, 0x17
        /*005a*/ 	.short	(.L_3550 - .L_3549)
.L_3549:
        /*005c*/ 	.word	0x00000000
        /*0060*/ 	.short	0x0000
        /*0062*/ 	.short	0x0000
        /*0064*/ 	.byte	0x00, 0xf0, 0x61, 0x03


	//----- nvinfo : EIATTR_SPARSE_MMA_MASK
	.align		4
.L_3550:
        /*0068*/ 	.byte	0x03, 0x50
        /*006a*/ 	.short	0x0000


	//----- nvinfo : EIATTR_MAXREG_COUNT
	.align		4
        /*006c*/ 	.byte	0x03, 0x1b
        /*006e*/ 	.short	0x0040


	//----- nvinfo : EIATTR_NUM_BARRIERS
	.align		4
        /*0070*/ 	.byte	0x02, 0x4c
        /*0072*/ 	.byte	0x01
	.zero		1


	//----- nvinfo : EIATTR_MERCURY_ISA_VERSION
	.align		4
        /*0074*/ 	.byte	0x03, 0x5f
        /*0076*/ 	.short	0x0101


	//----- nvinfo : EIATTR_EXIT_INSTR_OFFSETS
	.align		4
        /*0078*/ 	.byte	0x04, 0x1c
        /*007a*/ 	.short	(.L_3552 - .L_3551)


	//   ....[0]....
.L_3551:
        /*007c*/ 	.word	0x000007e0


	//   ....[1]....
        /*0080*/ 	.word	0x000046b0


	//----- nvinfo : EIATTR_MAX_THREADS
	.align		4
.L_3552:
        /*0084*/ 	.byte	0x04, 0x05
        /*0086*/ 	.short	(.L_3554 - .L_3553)
.L_3553:
        /*0088*/ 	.word	0x00000100
        /*008c*/ 	.word	0x00000001
        /*0090*/ 	.word	0x00000001


	//----- nvinfo : EIATTR_CRS_STACK_SIZE
	.align		4
.L_3554:
        /*0094*/ 	.byte	0x04, 0x1e
        /*0096*/ 	.short	(.L_3556 - .L_3555)
.L_3555:
        /*0098*/ 	.word	0x00000000


	//----- nvinfo : EIATTR_CBANK_PARAM_SIZE
	.align		4
.L_3556:
        /*009c*/ 	.byte	0x03, 0x19
        /*009e*/ 	.short	0x02a8


	//----- nvinfo : EIATTR_PARAM_CBANK
	.align		4
        /*00a0*/ 	.byte	0x04, 0x0a
        /*00a2*/ 	.short	(.L_3558 - .L_3557)
	.align		4
.L_3557:
        /*00a4*/ 	.word	index@(.nv.constant0._ZN2at6native43_GLOBAL__N__7cc8d1ed_10_Dropout_cu_0e96ed3820fused_dropout_kernelIN3c104HalfEfjLin1ELi1EbEEvNS_4cuda6detail10TensorInfoIKT_T1_EENS7_IS8_SA_EENS7_IT4_SA_EESA_T0_NS_15PhiloxCudaStateE)
        /*00a8*/ 	.short	0x0210
        /*00aa*/ 	.short	0x02a8


	//----- nvinfo : EIATTR_SW_WAR
	.align		4
.L_3558:
        /*00ac*/ 	.byte	0x04, 0x36
        /*00ae*/ 	.short	(.L_3560 - .L_3559)
.L_3559:
        /*00b0*/ 	.word	0x00000008
.L_3560:


//--------------------- .nv.info._ZN2at6native43_GLOBAL__N__7cc8d1ed_10_Dropout_cu_0e96ed3820fused_dropout_kernelIN3c104HalfEfjLi1ELi1EbEEvNS_4cuda6detail10TensorInfoIKT_T1_EENS7_IS8_SA_EENS7_IT4_SA_EESA_T0_NS_15PhiloxCudaStateE --------------------------
	.section	.nv.info._ZN2at6native43_GLOBAL__N__7cc8d1ed_10_Dropout_cu_0e96ed3820fused_dropout_kernelIN3c104HalfEfjLi1ELi1EbEEvNS_4cuda6detail10TensorInfoIKT_T1_EENS7_IS8_SA_EENS7_IT4_SA_EESA_T0_NS_15PhiloxCudaStateE,"",@"SHT_CUDA_INFO"
	.sectionflags	@""
	.align	4


	//----- nvinfo : EIATTR_CUDA_API_VERSION
	.align		4
        /*0000*/ 	.byte	0x04, 0x37
        /*0002*/ 	.short	(.L_3562 - .L_3561)
.L_3561:
        /*0004*/ 	.word	0x00000082


	//----- nvinfo : EIATTR_KPARAM_INFO
	.align		4
.L_3562:
        /*0008*/ 	.byte	0x04, 0x17
        /*000a*/ 	.short	(.L_3564 - .L_3563)
.L_3563:
        /*000c*/ 	.word	0x00000000
        /*0010*/ 	.short	0x0005
        /*0012*/ 	.short	0x0290
        /*0014*/ 	.byte	0x00, 0xf0, 0x61, 0x00


	//----- nvinfo : EIATTR_KPARAM_INFO
	.align		4
.L_3564:
        /*0018*/ 	.byte	0x04, 0x17
        /*001a*/ 	.short	(.L_3566 - .L_3565)
.L_3565:
        /*001c*/ 	.word	0x00000000
        /*0020*/ 	.short	0x0004
        /*0022*/ 	.short	0x028c
        /*0024*/ 	.byte	0x00, 0xf0, 0x11, 0x00


	//----- nvinfo : EIATTR_KPARAM_INFO
	.align		4
.L_3566:
        /*0028*/ 	.byte	0x04, 0x17
        /*002a*/ 	.short	(.L_3568 - .L_3567)
.L_3567:
        /*002c*/ 	.word	0x00000000
        /*0030*/ 	.short	0x0003
        /*0032*/ 	.short	0x0288
        /*0034*/ 	.byte	0x00, 0xf0, 0x11, 0x00


	//----- nvinfo : EIATTR_KPARAM_INFO
	.align		4
.L_3568:
        /*0038*/ 	.byte	0x04, 0x17
        /*003a*/ 	.short	(.L_3570 - .L_3569)
.L_3569:
        /*003c*/ 	.word	0x00000000
        /*0040*/ 	.short	0x0002
        /*0042*/ 	.short	0x01b0
        /*0044*/ 	.byte	0x00, 0xf0, 0x61, 0x03


	//----- nvinfo : EIATTR_KPARAM_INFO
	.align		4
.L_3570:
        /*0048*/ 	.byte	0x04, 0x17
        /*004a*/ 	.short	(.L_3572 - .L_3571)
.L_3571:
        /*004c*/ 	.word	0x00000000
        /*0050*/ 	.short	0x0001
        /*0052*/ 	.short	0x00d8
        /*0054*/ 	.byte	0x00, 0xf0, 0x61, 0x03


	//----- nvinfo : EIATTR_KPARAM_INFO
	.align		4
.L_3572:
        /*0058*/ 	.byte	0x04, 0x17
        /*005a*/ 	.short	(.L_3574 - .L_3573)
.L_3573:
        /*005c*/ 	.word	0x00000000
        /*0060*/ 	.short	0x0000
        /*0062*/ 	.short	0x0000
        /*0064*/ 	.byte	0x00, 0xf0, 0x61, 0x03


	//----- nvinfo : EIATTR_SPARSE_MMA_MASK
	.align		4
.L_3574:
        /*0068*/ 	.byte	0x03, 0x50
        /*006a*/ 	.short	0x0000


	//----- nvinfo : EIATTR_MAXREG_COUNT
	.align		4
        /*006c*/ 	.byte	0x03, 0x1b
        /*006e*/ 	.short	0x0040


	//----- nvinfo : EIATTR_NUM_BARRIERS
	.align		4
        /*0070*/ 	.byte	0x02, 0x4c
        /*0072*/ 	.byte	0x01
	.zero		1


	//----- nvinfo : EIATTR_MERCURY_ISA_VERSION
	.align		4
        /*0074*/ 	.byte	0x03, 0x5f
        /*0076*/ 	.short	0x0101


	//----- nvinfo : EIATTR_EXIT_INSTR_OFFSETS
	.align		4
        /*0078*/ 	.byte	0x04, 0x1c
        /*007a*/ 	.short	(.L_3576 - .L_3575)


	//   ....[0]....
.L_3575:
        /*007c*/ 	.word	0x000007e0


	//   ....[1]....
        /*0080*/ 	.word	0x000014a0


	//----- nvinfo : EIATTR_MAX_THREADS
	.align		4
.L_3576:
        /*0084*/ 	.byte	0x04, 0x05
        /*0086*/ 	.short	(.L_3578 - .L_3577)
.L_3577:
        /*0088*/ 	.word	0x00000100
        /*008c*/ 	.word	0x00000001
        /*0090*/ 	.word	0x00000001


	//----- nvinfo : EIATTR_CRS_STACK_SIZE
	.align		4
.L_3578:
        /*0094*/ 	.byte	0x04, 0x1e
        /*0096*/ 	.short	(.L_3580 - .L_3579)
.L_3579:
        /*0098*/ 	.word	0x00000000


	//----- nvinfo : EIATTR_CBANK_PARAM_SIZE
	.align		4
.L_3580:
        /*009c*/ 	.byte	0x03, 0x19
        /*009e*/ 	.short	0x02a8


	//----- nvinfo : EIATTR_PARAM_CBANK
	.align		4
        /*00a0*/ 	.byte	0x04, 0x0a
        /*00a2*/ 	.short	(.L_3582 - .L_3581)
	.align		4
.L_3581:
        /*00a4*/ 	.word	index@(.nv.constant0._ZN2at6native43_GLOBAL__N__7cc8d1ed_10_Dropout_cu_0e96ed3820fused_dropout_kernelIN3c104HalfEfjLi1ELi1EbEEvNS_4cuda6detail10TensorInfoIKT_T1_EENS7_IS8_SA_EENS7_IT4_SA_EESA_T0_NS_15PhiloxCudaStateE)
        /*00a8*/ 	.short	0x0210
        /*00aa*/ 	.short	0x02a8


	//----- nvinfo : EIATTR_SW_WAR
	.align		4
.L_3582:
        /*00ac*/ 	.byte	0x04, 0x36
        /*00ae*/ 	.short	(.L_3584 - .L_3583)
.L_3583:
        /*00b0*/ 	.word	0x00000008
.L_3584:


//--------------------- .nv.info._ZN2at6native43_GLOBAL__N__7cc8d1ed_10_Dropout_cu_0e96ed3824fused_dropout_kernel_vecIN3c104HalfEfjLi1ELi2EbEEvNS_4cuda6detail10TensorInfoIKT_T1_EENS7_IS8_SA_EENS7_IT4_SA_EESA_T0_NS_15PhiloxCudaStateE --------------------------
	.section	.nv.info._ZN2at6native43_GLOBAL__N__7cc8d1ed_10_Dropout_cu_0e96ed3824fused_dropout_kernel_vecIN3c104HalfEfjLi1ELi2EbEEvNS_4cuda6detail10TensorInfoIKT_T1_EENS7_IS8_SA_EENS7_IT4_SA_EESA_T0_NS_15PhiloxCudaStateE,"",@"SHT_CUDA_INFO"
	.sectionflags	@""
	.align	4


	//----- nvinfo : EIATTR_CUDA_API_VERSION
	.align		4
        /*0000*/ 	.byte	0x04, 0x37
        /*0002*/ 	.short	(.L_3586 - .L_3585)
.L_3585:
        /*0004*/ 	.word	0x00000082


	//----- nvinfo : EIATTR_KPARAM_INFO
	.align		4
.L_3586:
        /*0008*/ 	.byte	0x04, 0x17
        /*000a*/ 	.short	(.L_3588 - .L_3587)
.L_3587:
        /*000c*/ 	.word	0x00000000
        /*0010*/ 	.short	0x0005
        /*0012*/ 	.short	0x0290
        /*0014*/ 	.byte	0x00, 0xf0, 0x61, 0x00


	//----- nvinfo : EIATTR_KPARAM_INFO
	.align		4
.L_3588:
        /*0018*/ 	.byte	0x04, 0x17
        /*001a*/ 	.short	(.L_3590 - .L_3589)
.L_3589:
        /*001c*/ 	.word	0x00000000
        /*0020*/ 	.short	0x0004
        /*0022*/ 	.short	0x028c
        /*0024*/ 	.byte	0x00, 0xf0, 0x11, 0x00


	//----- nvinfo : EIATTR_KPARAM_INFO
	.align		4
.L_3590:
        /*0028*/ 	.byte	0x04, 0x17
        /*002a*/ 	.short	(.L_3592 - .L_3591)
.L_3591:
        /*002c*/ 	.word	0x00000000
        /*0030*/ 	.short	0x0003
        /*0032*/ 	.short	0x0288
        /*0034*/ 	.byte	0x00, 0xf0, 0x11, 0x00


	//----- nvinfo : EIATTR_KPARAM_INFO
	.align		4
.L_3592:
        /*0038*/ 	.byte	0x04, 0x17
        /*003a*/ 	.short	(.L_3594 - .L_3593)
.L_3593:
        /*003c*/ 	.word	0x00000000
        /*0040*/ 	.short	0x0002
        /*0042*/ 	.short	0x01b0
        /*0044*/ 	.byte	0x00, 0xf0, 0x61, 0x03


	//----- nvinfo : EIATTR_KPARAM_INFO
	.align		4
.L_3594:
        /*0048*/ 	.byte	0x04, 0x17
        /*004a*/ 	.short	(.L_3596 - .L_3595)
.L_3595:
        /*004c*/ 	.word	0x00000000
        /*0050*/ 	.short	0x0001
        /*0052*/ 	.short	0x00d8
        /*0054*/ 	.byte	0x00, 0xf0, 0x61, 0x03


	//----- nvinfo : EIATTR_KPARAM_INFO
	.align		4
.L_3596:
        /*0058*/ 	.byte	0x04, 0x17
        /*005a*/ 	.short	(.L_3598 - .L_3597)
.L_3597:
        /*005c*/ 	.word	0x00000000
        /*0060*/ 	.short	0x0000
        /*0062*/ 	.short	0x0000
        /*0064*/ 	.byte	0x00, 0xf0, 0x61, 0x03


	//----- nvinfo : EIATTR_SPARSE_MMA_MASK
	.align		4
.L_3598:
        /*0068*/ 	.byte	0x03, 0x50
        /*006a*/ 	.short	0x0000


	//----- nvinfo : EIATTR_MAXREG_COUNT
	.align		4
        /*006c*/ 	.byte	0x03, 0x1b
        /*006e*/ 	.short	0x0040


	//----- nvinfo : EIATTR_NUM_BARRIERS
	.align		4
        /*0070*/ 	.byte	0x02, 0x4c
        /*0072*/ 	.byte	0x01
	.zero		1


	//----- nvinfo : EIATTR_MERCURY_ISA_VERSION
	.align		4
        /*0074*/ 	.byte	0x03, 0x5f
        /*0076*/ 	.short	0x0101


	//----- nvinfo : EIATTR_EXIT_INSTR_OFFSETS
	.align		4
        /*0078*/ 	.byte	0x04, 0x1c
        /*007a*/ 	.short	(.L_3600 - .L_3599)


	//   ....[0]....
.L_3599:
        /*007c*/ 	.word	0x00000190


	//   ....[1]....
        /*0080*/ 	.word	0x00000e20


	//----- nvinfo : EIATTR_MAX_THREADS
	.align		4
.L_3600:
        /*0084*/ 	.byte	0x04, 0x05
        /*0086*/ 	.short	(.L_3602 - .L_3601)
.L_3601:
        /*0088*/ 	.word	0x00000100
        /*008c*/ 	.word	0x00000001
        /*0090*/ 	.word	0x00000001


	//----- nvinfo : EIATTR_CRS_STACK_SIZE
	.align		4
.L_3602:
        /*0094*/ 	.byte	0x04, 0x1e
        /*0096*/ 	.short	(.L_3604 - .L_3603)
.L_3603:
        /*0098*/ 	.word	0x00000000


	//----- nvinfo : EIATTR_CBANK_PARAM_SIZE
	.align		4
.L_3604:
        /*009c*/ 	.byte	0x03, 0x19
        /*009e*/ 	.short	0x02a8


	//----- nvinfo : EIATTR_PARAM_CBANK
	.align		4
        /*00a0*/ 	.byte	0x04, 0x0a
        /*00a2*/ 	.short	(.L_3606 - .L_3605)
	.align		4
.L_3605:
        /*00a4*/ 	.word	index@(.nv.constant0._ZN2at6native43_GLOBAL__N__7cc8d1ed_10_Dropout_cu_0e96ed3824fused_dropout_kernel_vecIN3c104HalfEfjLi1ELi2EbEEvNS_4cuda6detail10TensorInfoIKT_T1_EENS7_IS8_SA_EENS7_IT4_SA_EESA_T0_NS_15PhiloxCudaStateE)
        /*00a8*/ 	.short	0x0210
        /*00aa*/ 	.short	0x02a8


	//----- nvinfo : EIATTR_SW_WAR
	.align		4
.L_3606:
        /*00ac*/ 	.byte	0x04, 0x36
        /*00ae*/ 	.short	(.L_3608 - .L_3607)
.L_3607:
        /*00b0*/ 	.word	0x00000008
.L_3608:


//--------------------- .nv.info._ZN2at6native43_GLOBAL__N__7cc8d1ed_10_Dropout_cu_0e96ed3824fused_dropout_kernel_vecIN3c104HalfEfjLi1ELi4EbEEvNS_4cuda6detail10TensorInfoIKT_T1_EENS7_IS8_SA_EENS7_IT4_SA_EESA_T0_NS_15PhiloxCudaStateE --------------------------
	.section	.nv.info._ZN2at6native43_GLOBAL__N__7cc8d1ed_10_Dropout_cu_0e96ed3824fused_dropout_kernel_vecIN3c104HalfEfjLi1ELi4EbEEvNS_4cuda6detail10TensorInfoIKT_T1_EENS7_IS8_SA_EENS7_IT4_SA_EESA_T0_NS_15PhiloxCudaStateE,"",@"SHT_CUDA_INFO"
	.sectionflags	@""
	.align	4


	//----- nvinfo : EIATTR_CUDA_API_VERSION
	.align		4
        /*0000*/ 	.byte	0x04, 0x37
        /*0002*/ 	.short	(.L_3610 - .L_3609)
.L_3609:
        /*0004*/ 	.word	0x00000082


	//----- nvinfo : EIATTR_KPARAM_INFO
	.align		4
.L_3610:
        /*0008*/ 	.byte	0x04, 0x17
        /*000a*/ 	.short	(.L_3612 - .L_3611)
.L_3611:
        /*000c*/ 	.word	0x00000000
        /*0010*/ 	.short	0x0005
        /*0012*/ 	.short	0x0290
        /*0014*/ 	.byte	0x00, 0xf0, 0x61, 0x00


	//----- nvinfo : EIATTR_KPARAM_INFO
	.align		4
.L_3612:
        /*0018*/ 	.byte	0x04, 0x17
        /*001a*/ 	.short	(.L_3614 - .L_3613)
.L_3613:
        /*001c*/ 	.word	0x00000000
        /*0020*/ 	.short	0x0004
        /*0022*/ 	.short	0x028c
        /*0024*/ 	.byte	0x00, 0xf0, 0x11, 0x00


	//----- nvinfo : EIATTR_KPARAM_INFO
	.align		4
.L_3614:
        /*0028*/ 	.byte	0x04, 0x17
        /*002a*/ 	.short	(.L_3616 - .L_3615)
.L_3615:
        /*002c*/ 	.word	0x00000000
        /*0030*/ 	.short	0x0003
        /*0032*/ 	.short	0x0288
        /*0034*/ 	.byte	0x00, 0xf0, 0x11, 0x00


	//----- nvinfo : EIATTR_KPARAM_INFO
	.align		4
.L_3616:
        /*0038*/ 	.byte	0x04, 0x17
        /*003a*/ 	.short	(.L_3618 - .L_3617)
.L_3617:
        /*003c*/ 	.word	0x00000000
        /*0040*/ 	.short	0x0002
        /*0042*/ 	.short	0x01b0
        /*0044*/ 	.byte	0x00, 0xf0, 0x61, 0x03


	//----- nvinfo : EIATTR_KPARAM_INFO
	.align		4
.L_3618:
        /*0048*/ 	.byte	0x04, 0x17
        /*004a*/ 	.short	(.L_3620 - .L_3619)
.L_3619:
        /*004c*/ 	.word	0x00000000
        /*0050*/ 	.short	0x0001
        /*0052*/ 	.short	0x00d8
        /*0054*/ 	.byte	0x00, 0xf0, 0x61, 0x03


	//----- nvinfo : EIATTR_KPARAM_INFO
	.align		4
.L_3620:
        /*0058*/ 	.byte	0x04, 0x17
        /*005a*/ 	.short	(.L_3622 - .L_3621)
.L_3621:
        /*005c*/ 	.word	0x00000000
        /*0060*/ 	.short	0x0000
        /*0062*/ 	.short	0x0000
        /*0064*/ 	.byte	0x00, 0xf0, 0x61, 0x03


	//----- nvinfo : EIATTR_SPARSE_MMA_MASK
	.align		4
.L_3622:
        /*0068*/ 	.byte	0x03, 0x50
        /*006a*/ 	.short	0x0000


	//----- nvinfo : EIATTR_MAXREG_COUNT
	.align		4
        /*006c*/ 	.byte	0x03, 0x1b
        /*006e*/ 	.short	0x0040


	//----- nvinfo : EIATTR_NUM_BARRIERS
	.align		4
        /*0070*/ 	.byte	0x02, 0x4c
        /*0072*/ 	.byte	0x01
	.zero		1


	//----- nvinfo : EIATTR_MERCURY_ISA_VERSION
	.align		4
        /*0074*/ 	.byte	0x03, 0x5f
        /*0076*/ 	.short	0x0101


	//----- nvinfo : EIATTR_EXIT_INSTR_OFFSETS
	.align		4
        /*0078*/ 	.byte	0x04, 0x1c
        /*007a*/ 	.short	(.L_3624 - .L_3623)


	//   ....[0]....
.L_3623:
        /*007c*/ 	.word	0x00000170


	//   ....[1]....
        /*0080*/ 	.word	0x00000f90


	//----- nvinfo : EIATTR_MAX_THREADS
	.align		4
.L_3624:
        /*0084*/ 	.byte	0x04, 0x05
        /*0086*/ 	.short	(.L_3626 - .L_3625)
.L_3625:
        /*0088*/ 	.word	0x00000100
        /*008c*/ 	.word	0x00000001
        /*0090*/ 	.word	0x00000001


	//----- nvinfo : EIATTR_CRS_STACK_SIZE
	.align		4
.L_3626:
        /*0094*/ 	.byte	0x04, 0x1e
        /*0096*/ 	.short	(.L_3628 - .L_3627)
.L_3627:
        /*0098*/ 	.word	0x00000000


	//----- nvinfo : EIATTR_CBANK_PARAM_SIZE
	.align		4
.L_3628:
        /*009c*/ 	.byte	0x03, 0x19
        /*009e*/ 	.short	0x02a8


	//----- nvinfo : EIATTR_PARAM_CBANK
	.align		4
        /*00a0*/ 	.byte	0x04, 0x0a
        /*00a2*/ 	.short	(.L_3630 - .L_3629)
	.align		4
.L_3629:
        /*00a4*/ 	.word	index@(.nv.constant0._ZN2at6native43_GLOBAL__N__7cc8d1ed_10_Dropout_cu_0e96ed3824fused_dropout_kernel_vecIN3c104HalfEfjLi1ELi4EbEEvNS_4cuda6detail10TensorInfoIKT_T1_EENS7_IS8_SA_EENS7_IT4_SA_EESA_T0_NS_15PhiloxCudaStateE)
        /*00a8*/ 	.short	0x0210
        /*00aa*/ 	.short	0x02a8


	//----- nvinfo : EIATTR_SW_WAR
	.align		4
.L_3630:
        /*00ac*/ 	.byte	0x04, 0x36
        /*00ae*/ 	.short	(.L_3632 - .L_3631)
.L_3631:
        /*00b0*/ 	.word	0x00000008
.L_3632:


//--------------------- .nv.info._ZN2at6native43_GLOBAL__N__7cc8d1ed_10_Dropout_cu_0e96ed3824fused_dropout_kernel_vecIN3c104HalfEfjLi1ELi8EbEEvNS_4cuda6detail10TensorInfoIKT_T1_EENS7_IS8_SA_EENS7_IT4_SA_EESA_T0_NS_15PhiloxCudaStateE --------------------------
	.section	.nv.info._ZN2at6native43_GLOBAL__N__7cc8d1ed_10_Dropout_cu_0e96ed3824fused_dropout_kernel_vecIN3c104HalfEfjLi1ELi8EbEEvNS_4cuda6detail10TensorInfoIKT_T1_EENS7_IS8_SA_EENS7_IT4_SA_EESA_T0_NS_15PhiloxCudaStateE,"",@"SHT_CUDA_INFO"
	.sectionflags	@""
	.align	4


	//----- nvinfo : EIATTR_CUDA_API_VERSION
	.align		4
        /*0000*/ 	.byte	0x04, 0x37
        /*0002*/ 	.short	(.L_3634 - .L_3633)
.L_3633:
        /*0004*/ 	.word	0x00000082


	//----- nvinfo : EIATTR_KPARAM_INFO
	.align		4
.L_3634:
        /*0008*/ 	.byte	0x04, 0x17
        /*000a*/ 	.short	(.L_3636 - .L_3635)
.L_3635:
        /*000c*/ 	.word	0x00000000
        /*0010*/ 	.short	0x0005
        /*0012*/ 	.short	0x0290
        /*0014*/ 	.byte	0x00, 0xf0, 0x61, 0x00


	//----- nvinfo : EIATTR_KPARAM_INFO
	.align		4
.L_3636:
        /*0018*/ 	.byte	0x04, 0x17
        /*001a*/ 	.short	(.L_3638 - .L_3637)
.L_3637:
        /*001c*/ 	.word	0x00000000
        /*0020*/ 	.short	0x0004
        /*0022*/ 	.short	0x028c
        /*0024*/ 	.byte	0x00, 0xf0, 0x11, 0x00


	//----- nvinfo : EIATTR_KPARAM_INFO
	.align		4
.L_3638:
        /*0028*/ 	.byte	0x04, 0x17
        /*002a*/ 	.short	(.L_3640 - .L_3639)
.L_3639:
        /*002c*/ 	.word	0x00000000
        /*0030*/ 	.short	0x0003
        /*0032*/ 	.short	0x0288
        /*0034*/ 	.byte	0x00, 0xf0, 0x11, 0x00


	//----- nvinfo : EIATTR_KPARAM_INFO
	.align		4
.L_3640:
        /*0038*/ 	.byte	0x04, 0x17
        /*003a*/ 	.short	(.L_3642 - .L_3641)
.L_3641:
        /*003c*/ 	.word	0x00000000
        /*0040*/ 	.short	0x0002
        /*0042*/ 	.short	0x01b0
        /*0044*/ 	.byte	0x00, 0xf0, 0x61, 0x03


	//----- nvinfo : EIATTR_KPARAM_INFO
	.align		4
.L_3642:
        /*0048*/ 	.byte	0x04, 0x17
        /*004a*/ 	.short	(.L_3644 - .L_3643)
.L_3643:
        /*004c*/ 	.word	0x00000000
        /*0050*/ 	.short	0x0001
        /*0052*/ 	.short	0x00d8
        /*0054*/ 	.byte	0x00, 0xf0, 0x61, 0x03


	//----- nvinfo : EIATTR_KPARAM_INFO
	.align		4
.L_3644:
        /*0058*/ 	.byte	0x04, 0x17
        /*005a*/ 	.short	(.L_3646 - .L_3645)
.L_3645:
        /*005c*/ 	.word	0x00000000
        /*0060*/ 	.short	0x0000
        /*0062*/ 	.short	0x0000
        /*0064*/ 	.byte	0x00, 0xf0, 0x61, 0x03


	//----- nvinfo : EIATTR_SPARSE_MMA_MASK
	.align		4
.L_3646:
        /*0068*/ 	.byte	0x03, 0x50
        /*006a*/ 	.short	0x0000


	//----- nvinfo : EIATTR_MAXREG_COUNT
	.align		4
        /*006c*/ 	.byte	0x03, 0x1b
        /*006e*/ 	.short	0x0040


	//----- nvinfo : EIATTR_NUM_BARRIERS
	.align		4
        /*0070*/ 	.byte	0x02, 0x4c
        /*0072*/ 	.byte	0x01
	.zero		1


	//----- nvinfo : EIATTR_MERCURY_ISA_VERSION
	.align		4
        /*0074*/ 	.byte	0x03, 0x5f
        /*0076*/ 	.short	0x0101


	//----- nvinfo : EIATTR_EXIT_INSTR_OFFSETS
	.align		4
        /*0078*/ 	.byte	0x04, 0x1c
        /*007a*/ 	.short	(.L_3648 - .L_3647)


	//   ....[0]....
.L_3647:
        /*007c*/ 	.word	0x00000170


	//   ....[1]....
        /*0080*/ 	.word	0x00002040


	//----- nvinfo : EIATTR_MAX_THREADS
	.align		4
.L_3648:
        /*0084*/ 	.byte	0x04, 0x05
        /*0086*/ 	.short	(.L_3650 - .L_3649)
.L_3649:
        /*0088*/ 	.word	0x00000100
        /*008c*/ 	.word	0x00000001
        /*0090*/ 	.word	0x00000001


	//----- nvinfo : EIATTR_CRS_STACK_SIZE
	.align		4
.L_3650:
        /*0094*/ 	.byte	0x04, 0x1e
        /*0096*/ 	.short	(.L_3652 - .L_3651)
.L_3651:
        /*0098*/ 	.word	0x00000000


	//----- nvinfo : EIATTR_CBANK_PARAM_SIZE
	.align		4
.L_3652:
        /*009c*/ 	.byte	0x03, 0x19
        /*009e*/ 	.short	0x02a8


	//----- nvinfo : EIATTR_PARAM_CBANK
	.align		4
        /*00a0*/ 	.byte	0x04, 0x0a
        /*00a2*/ 	.short	(.L_3654 - .L_3653)
	.align		4
.L_3653:
        /*00a4*/ 	.word	index@(.nv.constant0._ZN2at6native43_GLOBAL__N__7cc8d1ed_10_Dropout_cu_0e96ed3824fused_dropout_kernel_vecIN3c104HalfEfjLi1ELi8EbEEvNS_4cuda6detail10TensorInfoIKT_T1_EENS7_IS8_SA_EENS7_IT4_SA_EESA_T0_NS_15PhiloxCudaStateE)
        /*00a8*/ 	.short	0x0210
        /*00aa*/ 	.short	0x02a8


	//----- nvinfo : EIATTR_SW_WAR
	.align		4
.L_3654:
        /*00ac*/ 	.byte	0x04, 0x36
        /*00ae*/ 	.short	(.L_3656 - .L_3655)
.L_3655:
        /*00b0*/ 	.word	0x00000008
.L_3656:


//--------------------- .nv.info._ZN2at6native43_GLOBAL__N__7cc8d1ed_10_Dropout_cu_0e96ed3824fused_dropout_kernel_vecIN3c104HalfEfjLi1ELi16EbEEvNS_4cuda6detail10TensorInfoIKT_T1_EENS7_IS8_SA_EENS7_IT4_SA_EESA_T0_NS_15PhiloxCudaStateE --------------------------
	.section	.nv.info._ZN2at6native43_GLOBAL__N__7cc8d1ed_10_Dropout_cu_0e96ed3824fused_dropout_kernel_vecIN3c104HalfEfjLi1ELi16EbEEvNS_4cuda6detail10TensorInfoIKT_T1_EENS7_IS8_SA_EENS7_IT4_SA_EESA_T0_NS_15PhiloxCudaStateE,"",@"SHT_CUDA_INFO"
	.sectionflags	@""
	.align	4


	//----- nvinfo : EIATTR_CUDA_API_VERSION
	.align		4
        /*0000*/ 	.byte	0x04, 0x37
        /*0002*/ 	.short	(.L_3658 - .L_3657)
.L_3657:
        /*0004*/ 	.word	0x00000082


	//----- nvinfo : EIATTR_KPARAM_INFO
	.align		4
.L_3658:
        /*0008*/ 	.byte	0x04, 0x17
        /*000a*/ 	.short	(.L_3660 - .L_3659)
.L_3659:
        /*000c*/ 	.word	0x00000000
        /*0010*/ 	.short	0x0005
        /*0012*/ 	.short	0x0290
        /*0014*/ 	.byte	0x00, 0xf0, 0x61, 0x00


	//----- nvinfo : EIATTR_KPARAM_INFO
	.align		4
.L_3660:
        /*0018*/ 	.byte	0x04, 0x17
        /*001a*/ 	.short	(.L_3662 - .L_3661)
.L_3661:
        /*001c*/ 	.word	0x00000000
        /*0020*/ 	.short	0x0004
        /*0022*/ 	.short	0x028c
        /*0024*/ 	.byte	0x00, 0xf0, 0x11, 0x00


	//----- nvinfo : EIATTR_KPARAM_INFO
	.align		4
.L_3662:
        /*0028*/ 	.byte	0x04, 0x17
        /*002a*/ 	.short	(.L_3664 - .L_3663)
.L_3663:
        /*002c*/ 	.word	0x00000000
        /*0030*/ 	.short	0x0003
        /*0032*/ 	.short	0x0288
        /*0034*/ 	.byte	0x00, 0xf0, 0x11, 0x00


	//----- nvinfo : EIATTR_KPARAM_INFO
	.align		4
.L_3664:
        /*0038*/ 	.byte	0x04, 0x17
        /*003a*/ 	.short	(.L_3666 - .L_3665)
.L_3665:
        /*003c*/ 	.word	0x00000000
        /*0040*/ 	.short	0x0002
        /*0042*/ 	.short	0x01b0
        /*0044*/ 	.byte	0x00, 0xf0, 0x61, 0x03


	//----- nvinfo : EIATTR_KPARAM_INFO
	.align		4
.L_3666:
        /*0048*/ 	.byte	0x04, 0x17
        /*004a*/ 	.short	(.L_3668 - .L_3667)
.L_3667:
        /*004c*/ 	.word	0x00000000
        /*0050*/ 	.short	0x0001
        /*0052*/ 	.short	0x00d8
        /*0054*/ 	.byte	0x00, 0xf0, 0x61, 0x03


	//----- nvinfo : EIATTR_KPARAM_INFO
	.align		4
.L_3668:
        /*0058*/ 	.byte	0x04, 0x17
        /*005a*/ 	.short	(.L_3670 - .L_3669)
.L_3669:
        /*005c*/ 	.word	0x00000000
        /*0060*/ 	.short	0x0000
        /*0062*/ 	.short	0x0000
        /*0064*/ 	.byte	0x00, 0xf0, 0x61, 0x03


	//----- nvinfo : EIATTR_SPARSE_MMA_MASK
	.align		4
.L_3670:
        /*0068*/ 	.byte	0x03, 0x50
        /*006a*/ 	.short	0x0000


	//----- nvinfo : EIATTR_MAXREG_COUNT
	.align		4
        /*006c*/ 	.byte	0x03, 0x1b
        /*006e*/ 	.short	0x0040


	//----- nvinfo : EIATTR_NUM_BARRIERS
	.align		4
        /*0070*/ 	.byte	0x02, 0x4c
        /*0072*/ 	.byte	0x01
	.zero		1


	//----- nvinfo : EIATTR_MERCURY_ISA_VERSION
	.align		4
        /*0074*/ 	.byte	0x03, 0x5f
        /*0076*/ 	.short	0x0101


	//----- nvinfo : EIATTR_EXIT_INSTR_OFFSETS
	.align		4
        /*0078*/ 	.byte	0x04, 0x1c
        /*007a*/ 	.short	(.L_3672 - .L_3671)


	//   ....[0]....
.L_3671:
        /*007c*/ 	.word	0x00000530


	//   ....[1]....
        /*0080*/ 	.word	0x000038e0


	//----- nvinfo : EIATTR_MAX_THREADS
	.align		4
.L_3672:
        /*0084*/ 	.byte	0x04, 0x05
        /*0086*/ 	.short	(.L_3674 - .L_3673)
.L_3673:
        /*0088*/ 	.word	0x00000100
        /*008c*/ 	.word	0x00000001
        /*0090*/ 	.word	0x00000001


	//----- nvinfo : EIATTR_CRS_STACK_SIZE
	.align		4
.L_3674:
        /*0094*/ 	.byte	0x04, 0x1e
        /*0096*/ 	.short	(.L_3676 - .L_3675)
.L_3675:
        /*0098*/ 	.word	0x00000000


	//----- nvinfo : EIATTR_CBANK_PARAM_SIZE
	.align		4
.L_3676:
        /*009c*/ 	.byte	0x03, 0x19
        /*009e*/ 	.short	0x02a8


	//----- nvinfo : EIATTR_PARAM_CBANK
	.align		4
        /*00a0*/ 	.byte	0x04, 0x0a
        /*00a2*/ 	.short	(.L_3678 - .L_3677)
	.align		4
.L_3677:
        /*00a4*/ 	.word	index@(.nv.constant0._ZN2at6native43_GLOBAL__N__7cc8d1ed_10_Dropout_cu_0e96ed3824fused_dropout_kernel_vecIN3c104HalfEfjLi1ELi16EbEEvNS_4cuda6detail10TensorInfoIKT_T1_EENS7_IS8_SA_EENS7_IT4_SA_EESA_T0_NS_15PhiloxCudaStateE)
        /*00a8*/ 	.short	0x0210
        /*00aa*/ 	.short	0x02a8


	//----- nvinfo : EIATTR_SW_WAR
	.align		4
.L_3678:
        /*00ac*/ 	.byte	0x04, 0x36
        /*00ae*/ 	.short	(.L_3680 - .L_3679)
.L_3679:
        /*00b0*/ 	.word	0x00000008
.L_3680:


//--------------------- .nv.info._ZN2at6native43_GLOBAL__N__7cc8d1ed_10_Dropout_cu_0e96ed3820fused_dropout_kernelIffjLin1ELin1EbEEvNS_4cuda6detail10TensorInfoIKT_T1_EENS5_IS6_S8_EENS5_IT4_S8_EES8_T0_NS_15PhiloxCudaStateE --------------------------
	.section	.nv.info._ZN2at6native43_GLOBAL__N__7cc8d1ed_10_Dropout_cu_0e96ed3820fused_dropout_kernelIffjLin1ELin1EbEEvNS_4cuda6detail10TensorInfoIKT_T1_EENS5_IS6_S8_EENS5_IT4_S8_EES8_T0_NS_15PhiloxCudaStateE,"",@"SHT_CUDA_INFO"
	.sectionflags	@""
	.align	4


	//----- nvinfo : EIATTR_CUDA_API_VERSION
	.align		4
        /*0000*/ 	.byte	0x04, 0x37
        /*0002*/ 	.short	(.L_3682 - .L_3681)
.L_3681:
        /*0004*/ 	.word	0x00000082


	//----- nvinfo : EIATTR_KPARAM_INFO
	.align		4
.L_3682:
        /*0008*/ 	.byte	0x04, 0x17
        /*000a*/ 	.short	(.L_3684 - .L_3683)
.L_3683:
        /*000c*/ 	.word	0x00000000
        /*0010*/ 	.short	0x0005
        /*0012*/ 	.short	0x0290
        /*0014*/ 	.byte	0x00, 0xf0, 0x61, 0x00


	//----- nvinfo : EIATTR_KPARAM_INFO
	.align		4
.L_3684:
        /*0018*/ 	.byte	0x04, 0x17
        /*001a*/ 	.short	(.L_3686 - .L_3685)
.L_3685:
        /*001c*/ 	.word	0x00000000
        /*0020*/ 	.short	0x0004
        /*0022*/ 	.short	0x028c
        /*0024*/ 	.byte	0x00, 0xf0, 0x11, 0x00


	//----- nvinfo : EIATTR_KPARAM_INFO
	.align		4
.L_3686:
        /*0028*/ 	.byte	0x04, 0x17
        /*002a*/ 	.short	(.L_3688 - .L_3687)
.L_3687:
        /*002c*/ 	.word	0x00000000
        /*0030*/ 	.short	0x0003
        /*0032*/ 	.short	0x0288
        /*0034*/ 	.byte	0x00, 0xf0, 0x11, 0x00


	//----- nvinfo : EIATTR_KPARAM_INFO
	.align		4
.L_3688:
        /*0038*/ 	.byte	0x04, 0x17
        /*003a*/ 	.short	(.L_3690 - .L_3689)
.L_3689:
        /*003c*/ 	.word	0x00000000
        /*0040*/ 	.short	0x0002
        /*0042*/ 	.short	0x01b0
        /*0044*/ 	.byte	0x00, 0xf0, 0x61, 0x03


	//----- nvinfo : EIATTR_KPARAM_INFO
	.align		4
.L_3690:
        /*0048*/ 	.byte	0x04, 0x17
        /*004a*/ 	.short	(.L_3692 - .L_3691)
.L_3691:
        /*004c*/ 	.word	0x00000000
        /*0050*/ 	.short	0x0001
        /*0052*/ 	.short	0x00d8
        /*0054*/ 	.byte	0x00, 0xf0, 0x61, 0x03


	//----- nvinfo : EIATTR_KPARAM_INFO
	.align		4
.L_3692:
        /*0058*/ 	.byte	0x04, 0x17
        /*005a*/ 	.short	(.L_3694 - .L_3693)
.L_3693:
        /*005c*/ 	.word	0x00000000
        /*0060*/ 	.short	0x0000
        /*0062*/ 	.short	0x0000
        /*0064*/ 	.byte	0x00, 0xf0, 0x61, 0x03


	//----- nvinfo : EIATTR_SPARSE_MMA_MASK
	.align		4
.L_3694:
        /*0068*/ 	.byte	0x03, 0x50
        /*006a*/ 	.short	0x0000


	//----- nvinfo : EIATTR_MAXREG_COUNT
	.align		4
        /*006c*/ 	.byte	0x03, 0x1b
        /*006e*/ 	.short	0x0040


	//----- nvinfo : EIATTR_NUM_BARRIERS
	.align		4
        /*0070*/ 	.byte	0x02, 0x4c
        /*0072*/ 	.byte	0x01
	.zero		1


	//----- nvinfo : EIATTR_MERCURY_ISA_VERSION
	.align		4
        /*0074*/ 	.byte	0x03, 0x5f
        /*0076*/ 	.short	0x0101


	//----- nvinfo : EIATTR_EXIT_INSTR_OFFSETS
	.align		4
        /*0078*/ 	.byte	0x04, 0x1c
        /*007a*/ 	.short	(.L_3696 - .L_3695)


	//   ....[0]....
.L_3695:
        /*007c*/ 	.word	0x000007e0


	//   ....[1]....
        /*0080*/ 	.word	0x00007710


	//----- nvinfo : EIATTR_MAX_THREADS
	.align		4
.L_3696:
        /*0084*/ 	.byte	0x04, 0x05
        /*0086*/ 	.short	(.L_3698 - .L_3697)
.L_3697:
        /*0088*/ 	.word	0x00000100
        /*008c*/ 	.word	0x00000001
        /*0090*/ 	.word	0x00000001


	//----- nvinfo : EIATTR_CRS_STACK_SIZE
	.align		4
.L_3698:
        /*0094*/ 	.byte	0x04, 0x1e
        /*0096*/ 	.short	(.L_3700 - .L_3699)
.L_3699:
        /*0098*/ 	.word	0x00000000


	//----- nvinfo : EIATTR_CBANK_PARAM_SIZE
	.align		4
.L_3700:
        /*009c*/ 	.byte	0x03, 0x19
        /*009e*/ 	.short	0x02a8


	//----- nvinfo : EIATTR_PARAM_CBANK
	.align		4
        /*00a0*/ 	.byte	0x04, 0x0a
        /*00a2*/ 	.short	(.L_3702 - .L_3701)
	.align		4
.L_3701:
        /*00a4*/ 	.word	index@(.nv.constant0._ZN2at6native43_GLOBAL__N__7cc8d1ed_10_Dropout_cu_0e96ed3820fused_dropout_kernelIffjLin1ELin1EbEEvNS_4cuda6detail10TensorInfoIKT_T1_EENS5_IS6_S8_EENS5_IT4_S8_EES8_T0_NS_15PhiloxCudaStateE)
        /*00a8*/ 	.short	0x0210
        /*00aa*/ 	.short	0x02a8


	//----- nvinfo : EIATTR_SW_WAR
	.align		4
.L_3702:
        /*00ac*/ 	.byte	0x04, 0x36
        /*00ae*/ 	.short	(.L_3704 - .L_3703)
.L_3703:
        /*00b0*/ 	.word	0x00000008
.L_3704:


//--------------------- .nv.info._ZN2at6native43_GLOBAL__N__7cc8d1ed_10_Dropout_cu_0e96ed3820fused_dropout_kernelIffjLin1ELi1EbEEvNS_4cuda6detail10TensorInfoIKT_T1_EENS5_IS6_S8_EENS5_IT4_S8_EES8_T0_NS_15PhiloxCudaStateE --------------------------
	.section	.nv.info._ZN2at6native43_GLOBAL__N__7cc8d1ed_10_Dropout_cu_0e96ed3820fused_dropout_kernelIffjLin1ELi1EbEEvNS_4cuda6detail10TensorInfoIKT_T1_EENS5_IS6_S8_EENS5_IT4_S8_EES8_T0_NS_15PhiloxCudaStateE,"",@"SHT_CUDA_INFO"
	.sectionflags	@""
	.align	4


	//----- nvinfo : EIATTR_CUDA_API_VERSION
	.align		4
        /*0000*/ 	.byte	0x04, 0x37
        /*0002*/ 	.short	(.L_3706 - .L_3705)
.L_3705:
        /*0004*/ 	.word	0x00000082


	//----- nvinfo : EIATTR_KPARAM_INFO
	.align		4
.L_3706:
        /*0008*/ 	.byte	0x04, 0x17
        /*000a*/ 	.short	(.L_3708 - .L_3707)
.L_3707:
        /*000c*/ 	.word	0x00000000
        /*0010*/ 	.short	0x0005
        /*0012*/ 	.short	0x0290
        /*0014*/ 	.byte	0x00, 0xf0, 0x61, 0x00


	//----- nvinfo : EIATTR_KPARAM_INFO
	.align		4
.L_3708:
        /*0018*/ 	.byte	0x04, 0x17
        /*001a*/ 	.short	(.L_3710 - .L_3709)
.L_3709:
        /*001c*/ 	.word	0x00000000
        /*0020*/ 	.short	0x0004
        /*0022*/ 	.short	0x028c
        /*0024*/ 	.byte	0x00, 0xf0, 0x11, 0x00


	//----- nvinfo : EIATTR_KPARAM_INFO
	.align		4
.L_3710:
        /*0028*/ 	.byte	0x04, 0x17
        /*002a*/ 	.short	(.L_3712 - .L_3711)
.L_3711:
        /*002c*/ 	.word	0x00000000
        /*0030*/ 	.short	0x0003
        /*0032*/ 	.short	0x0288
        /*0034*/ 	.byte	0x00, 0xf0, 0x11, 0x00


	//----- nvinfo : EIATTR_KPARAM_INFO
	.align		4
.L_3712:
        /*0038*/ 	.byte	0x04, 0x17
        /*003a*/ 	.short	(.L_3714 - .L_3713)
.L_3713:
        /*003c*/ 	.word	0x00000000
        /*0040*/ 	.short	0x0002
        /*0042*/ 	.short	0x01b0
        /*0044*/ 	.byte	0x00, 0xf0, 0x61, 0x03


	//----- nvinfo : EIATTR_KPARAM_INFO
	.align		4
.L_3714:
        /*0048*/ 	.byte	0x04, 0x17
        /*004a*/ 	.short	(.L_3716 - .L_3715)
.L_3715:
        /*004c*/ 	.word	0x00000000
        /*0050*/ 	.short	0x0001
        /*0052*/ 	.short	0x00d8
        /*0054*/ 	.byte	0x00, 0xf0, 0x61, 0x03


	//----- nvinfo : EIATTR_KPARAM_INFO
	.align		4
.L_3716:
        /*0058*/ 	.byte	0x04, 0x17
        /*005a*/ 	.short	(.L_3718 - .L_3717)
.L_3717:
        /*005c*/ 	.word	0x00000000
        /*0060*/ 	.short	0x0000
        /*0062*/ 	.short	0x0000
        /*0064*/ 	.byte	0x00, 0xf0, 0x61, 0x03


	//----- nvinfo : EIATTR_SPARSE_MMA_MASK
	.align		4
.L_3718:
        /*0068*/ 	.byte	0x03, 0x50
        /*006a*/ 	.short	0x0000


	//----- nvinfo : EIATTR_MAXREG_COUNT
	.align		4
        /*006c*/ 	.byte	0x03, 0x1b
        /*006e*/ 	.short	0x0040


	//----- nvinfo : EIATTR_NUM_BARRIERS
	.align		4
        /*0070*/ 	.byte	0x02, 0x4c
        /*0072*/ 	.byte	0x01
	.zero		1


	//----- nvinfo : EIATTR_MERCURY_ISA_VERSION
	.align		4
        /*0074*/ 	.byte	0x03, 0x5f
        /*0076*/ 	.short	0x0101


	//----- nvinfo : EIATTR_EXIT_INSTR_OFFSETS
	.align		4
        /*0078*/ 	.byte	0x04, 0x1c
        /*007a*/ 	.short	(.L_3720 - .L_3719)


	//   ....[0]....
.L_3719:
        /*007c*/ 	.word	0x000007e0


	//   ....[1]....
        /*0080*/ 	.word	0x00004600


	//----- nvinfo : EIATTR_MAX_THREADS
	.align		4
.L_3720:
        /*0084*/ 	.byte	0x04, 0x05
        /*0086*/ 	.short	(.L_3722 - .L_3721)
.L_3721:
        /*0088*/ 	.word	0x00000100
        /*008c*/ 	.word	0x00000001
        /*0090*/ 	.word	0x00000001


	//----- nvinfo : EIATTR_CRS_STACK_SIZE
	.align		4
.L_3722:
        /*0094*/ 	.byte	0x04, 0x1e
        /*0096*/ 	.short	(.L_3724 - .L_3723)
.L_3723:
        /*0098*/ 	.word	0x00000000


	//----- nvinfo : EIATTR_CBANK_PARAM_SIZE
	.align		4
.L_3724:
        /*009c*/ 	.byte	0x03, 0x19
        /*009e*/ 	.short	0x02a8


	//----- nvinfo : EIATTR_PARAM_CBANK
	.align		4
        /*00a0*/ 	.byte	0x04, 0x0a
        /*00a2*/ 	.short	(.L_3726 - .L_3725)
	.align		4
.L_3725:
        /*00a4*/ 	.word	index@(.nv.constant0._ZN2at6native43_GLOBAL__N__7cc8d1ed_10_Dropout_cu_0e96ed3820fused_dropout_kernelIffjLin1ELi1EbEEvNS_4cuda6detail10TensorInfoIKT_T1_EENS5_IS6_S8_EENS5_IT4_S8_EES8_T0_NS_15PhiloxCudaStateE)
        /*00a8*/ 	.short	0x0210
        /*00aa*/ 	.short	0x02a8


	//----- nvinfo : EIATTR_SW_WAR
	.align		4
.L_3726:
        /*00ac*/ 	.byte	0x04, 0x36
        /*00ae*/ 	.short	(.L_3728 - .L_3727)
.L_3727:
        /*00b0*/ 	.word	0x00000008
.L_3728:


//--------------------- .nv.info._ZN2at6native43_GLOBAL__N__7cc8d1ed_10_Dropout_cu_0e96ed3820fused_dropout_kernelIffjLi1ELi1EbEEvNS_4cuda6detail10TensorInfoIKT_T1_EENS5_IS6_S8_EENS5_IT4_S8_EES8_T0_NS_15PhiloxCudaStateE --------------------------
	.section	.nv.info._ZN2at6native43_GLOBAL__N__7cc8d1ed_10_Dropout_cu_0e96ed3820fused_dropout_kernelIffjLi1ELi1EbEEvNS_4cuda6detail10TensorInfoIKT_T1_EENS5_IS6_S8_EENS5_IT4_S8_EES8_T0_NS_15PhiloxCudaStateE,"",@"SHT_CUDA_INFO"
	.sectionflags	@""
	.align	4


	//----- nvinfo : EIATTR_CUDA_API_VERSION
	.align		4
        /*0000*/ 	.byte	0x04, 0x37
        /*0002*/ 	.short	(.L_3730 - .L_3729)
.L_3729:
        /*0004*/ 	.word	0x00000082


	//----- nvinfo : EIATTR_KPARAM_INFO
	.align		4
.L_3730:
        /*0008*/ 	.byte	0x04, 0x17
        /*000a*/ 	.short	(.L_3732 - .L_3731)
.L_3731:
        /*000c*/ 	.word	0x00000000
        /*0010*/ 	.short	0x0005
        /*0012*/ 	.short	0x0290
        /*0014*/ 	.byte	0x00, 0xf0, 0x61, 0x00


	//----- nvinfo : EIATTR_KPARAM_INFO
	.align		4
.L_3732:
        /*0018*/ 	.byte	0x04, 0x17
        /*001a*/ 	.short	(.L_3734 - .L_3733)
.L_3733:
        /*001c*/ 	.word	0x00000000
        /*0020*/ 	.short	0x0004
        /*0022*/ 	.short	0x028c
        /*0024*/ 	.byte	0x00, 0xf0, 0x11, 0x00


	//----- nvinfo : EIATTR_KPARAM_INFO
	.align		4
.L_3734:
        /*0028*/ 	.byte	0x04, 0x17
        /*002a*/ 	.short	(.L_3736 - .L_3735)
.L_3735:
        /*002c*/ 	.word	0x00000000
        /*0030*/ 	.short	0x0003
        /*0032*/ 	.short	0x0288
        /*0034*/ 	.byte	0x00, 0xf0, 0x11, 0x00


	//----- nvinfo : EIATTR_KPARAM_INFO
	.align		4
.L_3736:
        /*0038*/ 	.byte	0x04, 0x17
        /*003a*/ 	.short	(.L_3738 - .L_3737)
.L_3737:
        /*003c*/ 	.word	0x00000000
        /*0040*/ 	.short	0x0002
        /*0042*/ 	.short	0x01b0
        /*0044*/ 	.byte	0x00, 0xf0, 0x61, 0x03


	//----- nvinfo : EIATTR_KPARAM_INFO
	.align		4
.L_3738:
        /*0048*/ 	.byte	0x04, 0x17
        /*004a*/ 	.short	(.L_3740 - .L_3739)
.L_3739:
        /*004c*/ 	.word	0x00000000
        /*0050*/ 	.short	0x0001
        /*0052*/ 	.short	0x00d8
        /*0054*/ 	.byte	0x00, 0xf0, 0x61, 0x03


	//----- nvinfo : EIATTR_KPARAM_INFO
	.align		4
.L_3740:
        /*0058*/ 	.byte	0x04, 0x17
        /*005a*/ 	.short	(.L_3742 - .L_3741)
.L_3741:
        /*005c*/ 	.word	0x00000000
        /*0060*/ 	.short	0x0000
        /*0062*/ 	.short	0x0000
        /*0064*/ 	.byte	0x00, 0xf0, 0x61, 0x03


	//----- nvinfo : EIATTR_SPARSE_MMA_MASK
	.align		4
.L_3742:
        /*0068*/ 	.byte	0x03, 0x50
        /*006a*/ 	.short	0x0000


	//----- nvinfo : EIATTR_MAXREG_COUNT
	.align		4
        /*006c*/ 	.byte	0x03, 0x1b
        /*006e*/ 	.short	0x0040


	//----- nvinfo : EIATTR_NUM_BARRIERS
	.align		4
        /*0070*/ 	.byte	0x02, 0x4c
        /*0072*/ 	.byte	0x01
	.zero		1


	//----- nvinfo : EIATTR_MERCURY_ISA_VERSION
	.align		4
        /*0074*/ 	.byte	0x03, 0x5f
        /*0076*/ 	.short	0x0101


	//----- nvinfo : EIATTR_EXIT_INSTR_OFFSETS
	.align		4
        /*0078*/ 	.byte	0x04, 0x1c
        /*007a*/ 	.short	(.L_3744 - .L_3743)


	//   ....[0]....
.L_3743:
        /*007c*/ 	.word	0x000007e0


	//   ....[1]....
        /*0080*/ 	.word	0x00001420


	//----- nvinfo : EIATTR_MAX_THREADS
	.align		4
.L_3744:
        /*0084*/ 	.byte	0x04, 0x05
        /*0086*/ 	.short	(.L_3746 - .L_3745)
.L_3745:
        /*0088*/ 	.word	0x00000100
        /*008c*/ 	.word	0x00000001
        /*0090*/ 	.word	0x00000001


	//----- nvinfo : EIATTR_CRS_STACK_SIZE
	.align		4
.L_3746:
        /*0094*/ 	.byte	0x04, 0x1e
        /*0096*/ 	.short	(.L_3748 - .L_3747)
.L_3747:
        /*0098*/ 	.word	0x00000000


	//----- nvinfo : EIATTR_CBANK_PARAM_SIZE
	.align		4
.L_3748:
        /*009c*/ 	.byte	0x03, 0x19
        /*009e*/ 	.short	0x02a8


	//----- nvinfo : EIATTR_PARAM_CBANK
	.align		4
        /*00a0*/ 	.byte	0x04, 0x0a
        /*00a2*/ 	.short	(.L_3750 - .L_3749)
	.align		4
.L_3749:
        /*00a4*/ 	.word	index@(.nv.constant0._ZN2at6native43_GLOBAL__N__7cc8d1ed_10_Dropout_cu_0e96ed3820fused_dropout_kernelIffjLi1ELi1EbEEvNS_4cuda6detail10TensorInfoIKT_T1_EENS5_IS6_S8_EENS5_IT4_S8_EES8_T0_NS_15PhiloxCudaStateE)
        /*00a8*/ 	.short	0x0210
        /*00aa*/ 	.short	0x02a8


	//----- nvinfo : EIATTR_SW_WAR
	.align		4
.L_3750:
        /*00ac*/ 	.byte	0x04, 0x36
        /*00ae*/ 	.short	(.L_3752 - .L_3751)
.L_3751:
        /*00b0*/ 	.word	0x00000008
.L_3752:


//--------------------- .nv.info._ZN2at6native43_GLOBAL__N__7cc8d1ed_10_Dropout_cu_0e96ed3824fused_dropout_kernel_vecIffjLi1ELi2EbEEvNS_4cuda6detail10TensorInfoIKT_T1_EENS5_IS6_S8_EENS5_IT4_S8_EES8_T0_NS_15PhiloxCudaStateE --------------------------
	.section	.nv.info._ZN2at6native43_GLOBAL__N__7cc8d1ed_10_Dropout_cu_0e96ed3824fused_dropout_kernel_vecIffjLi1ELi2EbEEvNS_4cuda6detail10TensorInfoIKT_T1_EENS5_IS6_S8_EENS5_IT4_S8_EES8_T0_NS_15PhiloxCudaStateE,"",@"SHT_CUDA_INFO"
	.sectionflags	@""
	.align	4


	//----- nvinfo : EIATTR_CUDA_API_VERSION
	.align		4
        /*0000*/ 	.byte	0x04, 0x37
        /*0002*/ 	.short	(.L_3754 - .L_3753)
.L_3753:
        /*0004*/ 	.word	0x00000082


	//----- nvinfo : EIATTR_KPARAM_INFO
	.align		4
.L_3754:
        /*0008*/ 	.byte	0x04, 0x17
        /*000a*/ 	.short	(.L_3756 - .L_3755)
.L_3755:
        /*000c*/ 	.word	0x00000000
        /*0010*/ 	.short	0x0005
        /*0012*/ 	.short	0x0290
        /*0014*/ 	.byte	0x00, 0xf0, 0x61, 0x00


	//----- nvinfo : EIATTR_KPARAM_INFO
	.align		4
.L_3756:
        /*0018*/ 	.byte	0x04, 0x17
        /*001a*/ 	.short	(.L_3758 - .L_3757)
.L_3757:
        /*001c*/ 	.word	0x00000000
        /*0020*/ 	.short	0x0004
        /*0022*/ 	.short	0x028c
        /*0024*/ 	.byte	0x00, 0xf0, 0x11, 0x00


	//----- nvinfo : EIATTR_KPARAM_INFO
	.align		4
.L_3758:
        /*0028*/ 	.byte	0x04, 0x17
        /*002a*/ 	.short	(.L_3760 - .L_3759)
.L_3759:
        /*002c*/ 	.word	0x00000000
        /*0030*/ 	.short	0x0003
        /*0032*/ 	.short	0x0288
        /*0034*/ 	.byte	0x00, 0xf0, 0x11, 0x00


	//----- nvinfo : EIATTR_KPARAM_INFO
	.align		4
.L_3760:
        /*0038*/ 	.byte	0x04, 0x17
        /*003a*/ 	.short	(.L_3762 - .L_3761)
.L_3761:
        /*003c*/ 	.word	0x00000000
        /*0040*/ 	.short	0x0002
        /*0042*/ 	.short	0x01b0
        /*0044*/ 	.byte	0x00, 0xf0, 0x61, 0x03


	//----- nvinfo : EIATTR_KPARAM_INFO
	.align		4
.L_3762:
        /*0048*/ 	.byte	0x04, 0x17
        /*004a*/ 	.short	(.L_3764 - .L_3763)
.L_3763:
        /*004c*/ 	.word	0x00000000
        /*0050*/ 	.short	0x0001
        /*0052*/ 	.short	0x00d8
        /*0054*/ 	.byte	0x00, 0xf0, 0x61, 0x03


	//----- nvinfo : EIATTR_KPARAM_INFO
	.align		4
.L_3764:
        /*0058*/ 	.byte	0x04, 0x17
        /*005a*/ 	.short	(.L_3766 - .L_3765)
.L_3765:
        /*005c*/ 	.word	0x00000000
        /*0060*/ 	.short	0x0000
        /*0062*/ 	.short	0x0000
        /*0064*/ 	.byte	0x00, 0xf0, 0x61, 0x03


	//----- nvinfo : EIATTR_SPARSE_MMA_MASK
	.align		4
.L_3766:
        /*0068*/ 	.byte	0x03, 0x50
        /*006a*/ 	.short	0x0000


	//----- nvinfo : EIATTR_MAXREG_COUNT
	.align		4
        /*006c*/ 	.byte	0x03, 0x1b
        /*006e*/ 	.short	0x0040


	//----- nvinfo : EIATTR_NUM_BARRIERS
	.align		4
        /*0070*/ 	.byte	0x02, 0x4c
        /*0072*/ 	.byte	0x01
	.zero		1


	//----- nvinfo : EIATTR_MERCURY_ISA_VERSION
	.align		4
        /*0074*/ 	.byte	0x03, 0x5f
        /*0076*/ 	.short	0x0101


	//----- nvinfo : EIATTR_EXIT_INSTR_OFFSETS
	.align		4
        /*0078*/ 	.byte	0x04, 0x1c
        /*007a*/ 	.short	(.L_3768 - .L_3767)


	//   ....[0]....
.L_3767:
        /*007c*/ 	.word	0x00000190


	//   ....[1]....
        /*0080*/ 	.word	0x00000dd0


	//----- nvinfo : EIATTR_MAX_THREADS
	.align		4
.L_3768:
        /*0084*/ 	.byte	0x04, 0x05
        /*0086*/ 	.short	(.L_3770 - .L_3769)
.L_3769:
        /*0088*/ 	.word	0x00000100
        /*008c*/ 	.word	0x00000001
        /*0090*/ 	.word	0x00000001


	//----- nvinfo : EIATTR_CRS_STACK_SIZE
	.align		4
.L_3770:
        /*0094*/ 	.byte	0x04, 0x1e
        /*0096*/ 	.short	(.L_3772 - .L_3771)
.L_3771:
        /*0098*/ 	.word	0x00000000


	//----- nvinfo : EIATTR_CBANK_PARAM_SIZE
	.align		4
.L_3772:
        /*009c*/ 	.byte	0x03, 0x19
        /*009e*/ 	.short	0x02a8


	//----- nvinfo : EIATTR_PARAM_CBANK
	.align		4
        /*00a0*/ 	.byte	0x04, 0x0a
        /*00a2*/ 	.short	(.L_3774 - .L_3773)
	.align		4
.L_3773:
        /*00a4*/ 	.word	index@(.nv.constant0._ZN2at6native43_GLOBAL__N__7cc8d1ed_10_Dropout_cu_0e96ed3824fused_dropout_kernel_vecIffjLi1ELi2EbEEvNS_4cuda6detail10TensorInfoIKT_T1_EENS5_IS6_S8_EENS5_IT4_S8_EES8_T0_NS_15PhiloxCudaStateE)
        /*00a8*/ 	.short	0x0210
        /*00aa*/ 	.short	0x02a8


	//----- nvinfo : EIATTR_SW_WAR
	.align		4
.L_3774:
        /*00ac*/ 	.byte	0x04, 0x36
        /*00ae*/ 	.short	(.L_3776 - .L_3775)
.L_3775:
        /*00b0*/ 	.word	0x00000008
.L_3776:


//--------------------- .nv.info._ZN2at6native43_GLOBAL__N__7cc8d1ed_10_Dropout_cu_0e96ed3824fused_dropout_kernel_vecIffjLi1ELi4EbEEvNS_4cuda6detail10TensorInfoIKT_T1_EENS5_IS6_S8_EENS5_IT4_S8_EES8_T0_NS_15PhiloxCudaStateE --------------------------
	.section	.nv.info._ZN2at6native43_GLOBAL__N__7cc8d1ed_10_Dropout_cu_0e96ed3824fused_dropout_kernel_vecIffjLi1ELi4EbEEvNS_4cuda6detail10TensorInfoIKT_T1_EENS5_IS6_S8_EENS5_IT4_S8_EES8_T0_NS_15PhiloxCudaStateE,"",@"SHT_CUDA_INFO"
	.sectionflags	@""
	.align	4


	//----- nvinfo : EIATTR_CUDA_API_VERSION
	.align		4
        /*0000*/ 	.byte	0x04, 0x37
        /*0002*/ 	.short	(.L_3778 - .L_3777)
.L_3777:
        /*0004*/ 	.word	0x00000082


	//----- nvinfo : EIATTR_KPARAM_INFO
	.align		4
.L_3778:
        /*0008*/ 	.byte	0x04, 0x17
        /*000a*/ 	.short	(.L_3780 - .L_3779)
.L_3779:
        /*000c*/ 	.word	0x00000000
        /*0010*/ 	.short	0x0005
        /*0012*/ 	.short	0x0290
        /*0014*/ 	.byte	0x00, 0xf0, 0x61, 0x00


	//----- nvinfo : EIATTR_KPARAM_INFO
	.align		4
.L_3780:
        /*0018*/ 	.byte	0x04, 0x17
        /*001a*/ 	.short	(.L_3782 - .L_3781)
.L_3781:
        /*001c*/ 	.word	0x00000000
        /*0020*/ 	.short	0x0004
        /*0022*/ 	.short	0x028c
        /*0024*/ 	.byte	0x00, 0xf0, 0x11, 0x00


	//----- nvinfo : EIATTR_KPARAM_INFO
	.align		4
.L_3782:
        /*0028*/ 	.byte	0x04, 0x17
        /*002a*/ 	.short	(.L_3784 - .L_3783)
.L_3783:
        /*002c*/ 	.word	0x00000000
        /*0030*/ 	.short	0x0003
        /*0032*/ 	.short	0x0288
        /*0034*/ 	.byte	0x00, 0xf0, 0x11, 0x00


	//----- nvinfo : EIATTR_KPARAM_INFO
	.align		4
.L_3784:
        /*0038*/ 	.byte	0x04, 0x17
        /*003a*/ 	.short	(.L_3786 - .L_3785)
.L_3785:
        /*003c*/ 	.word	0x00000000
        /*0040*/ 	.short	0x0002
        /*0042*/ 	.short	0x01b0
        /*0044*/ 	.byte	0x00, 0xf0, 0x61, 0x03


	//----- nvinfo : EIATTR_KPARAM_INFO
	.align		4
.L_3786:
        /*0048*/ 	.byte	0x04, 0x17
        /*004a*/ 	.short	(.L_3788 - .L_3787)
.L_3787:
        /*004c*/ 	.word	0x00000000
        /*0050*/ 	.short	0x0001
        /*0052*/ 	.short	0x00d8
        /*0054*/ 	.byte	0x00, 0xf0, 0x61, 0x03


	//----- nvinfo : EIATTR_KPARAM_INFO
	.align		4
.L_3788:
        /*0058*/ 	.byte	0x04, 0x17
        /*005a*/ 	.short	(.L_3790 - .L_3789)
.L_3789:
        /*005c*/ 	.word	0x00000000
        /*0060*/ 	.short	0x0000
        /*0062*/ 	.short	0x0000
        /*0064*/ 	.byte	0x00, 0xf0, 0x61, 0x03


	//----- nvinfo : EIATTR_SPARSE_MMA_MASK
	.align		4
.L_3790:
        /*0068*/ 	.byte	0x03, 0x50
        /*006a*/ 	.short	0x0000


	//----- nvinfo : EIATTR_MAXREG_COUNT
	.align		4
        /*006c*/ 	.byte	0x03, 0x1b
        /*006e*/ 	.short	0x0040


	//----- nvinfo : EIATTR_NUM_BARRIERS
	.align		4
        /*0070*/ 	.byte	0x02, 0x4c
        /*0072*/ 	.byte	0x01
	.zero		1


	//----- nvinfo : EIATTR_MERCURY_ISA_VERSION
	.align		4
        /*0074*/ 	.byte	0x03, 0x5f
        /*0076*/ 	.short	0x0101


	//----- nvinfo : EIATTR_EXIT_INSTR_OFFSETS
	.align		4
        /*0078*/ 	.byte	0x04, 0x1c
        /*007a*/ 	.short	(.L_3792 - .L_3791)


	//   ....[0]....
.L_3791:
        /*007c*/ 	.word	0x00000170


	//   ....[1]....
        /*0080*/ 	.word	0x00000f30


	//----- nvinfo : EIATTR_MAX_THREADS
	.align		4
.L_3792:
        /*0084*/ 	.byte	0x04, 0x05
        /*0086*/ 	.short	(.L_3794 - .L_3793)
.L_3793:
        /*0088*/ 	.word	0x00000100
        /*008c*/ 	.word	0x00000001
        /*0090*/ 	.word	0x00000001


	//----- nvinfo : EIATTR_CRS_STACK_SIZE
	.align		4
.L_3794:
        /*0094*/ 	.byte	0x04, 0x1e
        /*0096*/ 	.short	(.L_3796 - .L_3795)
.L_3795:
        /*0098*/ 	.word	0x00000000


	//----- nvinfo : EIATTR_CBANK_PARAM_SIZE
	.align		4
.L_3796:
        /*009c*/ 	.byte	0x03, 0x19
        /*009e*/ 	.short	0x02a8


	//----- nvinfo : EIATTR_PARAM_CBANK
	.align		4
        /*00a0*/ 	.byte	0x04, 0x0a
        /*00a2*/ 	.short	(.L_3798 - .L_3797)
	.align		4
.L_3797:
        /*00a4*/ 	.word	index@(.nv.constant0._ZN2at6native43_GLOBAL__N__7cc8d1ed_10_Dropout_cu_0e96ed3824fused_dropout_kernel_vecIffjLi1ELi4EbEEvNS_4cuda6detail10TensorInfoIKT_T1_EENS5_IS6_S8_EENS5_IT4_S8_EES8_T0_NS_15PhiloxCudaStateE)
        /*00a8*/ 	.short	0x0210
        /*00aa*/ 	.short	0x02a8


	//----- nvinfo : EIATTR_SW_WAR
	.align		4
.L_3798:
        /*00ac*/ 	.byte	0x04, 0x36
        /*00ae*/ 	.short	(.L_3800 - .L_3799)
.L_3799:
        /*00b0*/ 	.word	0x00000008
.L_3800:


//--------------------- .nv.info._ZN2at6native43_GLOBAL__N__7cc8d1ed_10_Dropout_cu_0e96ed3824fused_dropout_kernel_vecIffjLi1ELi8EbEEvNS_4cuda6detail10TensorInfoIKT_T1_EENS5_IS6_S8_EENS5_IT4_S8_EES8_T0_NS_15PhiloxCudaStateE --------------------------
	.section	.nv.info._ZN2at6native43_GLOBAL__N__7cc8d1ed_10_Dropout_cu_0e96ed3824fused_dropout_kernel_vecIffjLi1ELi8EbEEvNS_4cuda6detail10TensorInfoIKT_T1_EENS5_IS6_S8_EENS5_IT4_S8_EES8_T0_NS_15PhiloxCudaStateE,"",@"SHT_CUDA_INFO"
	.sectionflags	@""
	.align	4


	//----- nvinfo : EIATTR_CUDA_API_VERSION
	.align		4
        /*0000*/ 	.byte	0x04, 0x37
        /*0002*/ 	.short	(.L_3802 - .L_3801)
.L_3801:
        /*0004*/ 	.word	0x00000082


	//----- nvinfo : EIATTR_KPARAM_INFO
	.align		4
.L_3802:
        /*0008*/ 	.byte	0x04, 0x17
        /*000a*/ 	.short	(.L_3804 - .L_3803)
.L_3803:
        /*000c*/ 	.word	0x00000000
        /*0010*/ 	.short	0x0005
        /*0012*/ 	.short	0x0290
        /*0014*/ 	.byte	0x00, 0xf0, 0x61, 0x00


	//----- nvinfo : EIATTR_KPARAM_INFO
	.align		4
.L_3804:
        /*0018*/ 	.byte	0x04, 0x17
        /*001a*/ 	.short	(.L_3806 - .L_3805)
.L_3805:
        /*001c*/ 	.word	0x00000000
        /*0020*/ 	.short	0x0004
        /*0022*/ 	.short	0x028c
        /*0024*/ 	.byte	0x00, 0xf0, 0x11, 0x00


	//----- nvinfo : EIATTR_KPARAM_INFO
	.align		4
.L_3806:
        /*0028*/ 	.byte	0x04, 0x17
        /*002a*/ 	.short	(.L_3808 - .L_3807)
.L_3807:
        /*002c*/ 	.word	0x00000000
        /*0030*/ 	.short	0x0003
        /*0032*/ 	.short	0x0288
        /*0034*/ 	.byte	0x00, 0xf0, 0x11, 0x00


	//----- nvinfo : EIATTR_KPARAM_INFO
	.align		4
.L_3808:
        /*0038*/ 	.byte	0x04, 0x17
        /*003a*/ 	.short	(.L_3810 - .L_3809)
.L_3809:
        /*003c*/ 	.word	0x00000000
        /*0040*/ 	.short	0x0002
        /*0042*/ 	.short	0x01b0
        /*0044*/ 	.byte	0x00, 0xf0, 0x61, 0x03


	//----- nvinfo : EIATTR_KPARAM_INFO
	.align		4
.L_3810:
        /*0048*/ 	.byte	0x04, 0x17
        /*004a*/ 	.short	(.L_3812 - .L_3811)
.L_3811:
        /*004c*/ 	.word	0x00000000
        /*0050*/ 	.short	0x0001
        /*0052*/ 	.short	0x00d8
        /*0054*/ 	.byte	0x00, 0xf0, 0x61, 0x03


	//----- nvinfo : EIATTR_KPARAM_INFO
	.align		4
.L_3812:
        /*0058*/ 	.byte	0x04, 0x17
        /*005a*/ 	.short	(.L_3814 - .L_3813)
.L_3813:
        /*005c*/ 	.word	0x00000000
        /*0060*/ 	.short	0x0000
        /*0062*/ 	.short	0x0000
        /*0064*/ 	.byte	0x00, 0xf0, 0x61, 0x03


	//----- nvinfo : EIATTR_SPARSE_MMA_MASK
	.align		4
.L_3814:
        /*0068*/ 	.byte	0x03, 0x50
        /*006a*/ 	.short	0x0000


	//----- nvinfo : EIATTR_MAXREG_COUNT
	.align		4
        /*006c*/ 	.byte	0x03, 0x1b
        /*006e*/ 	.short	0x0040


	//----- nvinfo : EIATTR_NUM_BARRIERS
	.align		4
        /*0070*/ 	.byte	0x02, 0x4c
        /*0072*/ 	.byte	0x01
	.zero		1


	//----- nvinfo : EIATTR_MERCURY_ISA_VERSION
	.align		4
        /*0074*/ 	.byte	0x03, 0x5f
        /*0076*/ 	.short	0x0101


	//----- nvinfo : EIATTR_EXIT_INSTR_OFFSETS
	.align		4
        /*0078*/ 	.byte	0x04, 0x1c
        /*007a*/ 	.short	(.L_3816 - .L_3815)


	//   ....[0]....
.L_3815:
        /*007c*/ 	.word	0x00000190


	//   ....[1]....
        /*0080*/ 	.word	0x00001fd0


	//----- nvinfo : EIATTR_MAX_THREADS
	.align		4
.L_3816:
        /*0084*/ 	.byte	0x04, 0x05
        /*0086*/ 	.short	(.L_3818 - .L_3817)
.L_3817:
        /*0088*/ 	.word	0x00000100
        /*008c*/ 	.word	0x00000001
        /*0090*/ 	.word	0x00000001


	//----- nvinfo : EIATTR_CRS_STACK_SIZE
	.align		4
.L_3818:
        /*0094*/ 	.byte	0x04, 0x1e
        /*0096*/ 	.short	(.L_3820 - .L_3819)
.L_3819:
        /*0098*/ 	.word	0x00000000


	//----- nvinfo : EIATTR_CBANK_PARAM_SIZE
	.align		4
.L_3820:
        /*009c*/ 	.byte	0x03, 0x19
        /*009e*/ 	.short	0x02a8


	//----- nvinfo : EIATTR_PARAM_CBANK
	.align		4
        /*00a0*/ 	.byte	0x04, 0x0a
        /*00a2*/ 	.short	(.L_3822 - .L_3821)
	.align		4
.L_3821:
        /*00a4*/ 	.word	index@(.nv.constant0._ZN2at6native43_GLOBAL__N__7cc8d1ed_10_Dropout_cu_0e96ed3824fused_dropout_kernel_vecIffjLi1ELi8EbEEvNS_4cuda6detail10TensorInfoIKT_T1_EENS5_IS6_S8_EENS5_IT4_S8_EES8_T0_NS_15PhiloxCudaStateE)
        /*00a8*/ 	.short	0x0210
        /*00aa*/ 	.short	0x02a8


	//----- nvinfo : EIATTR_SW_WAR
	.align		4
.L_3822:
        /*00ac*/ 	.byte	0x04, 0x36
        /*00ae*/ 	.short	(.L_3824 - .L_3823)
.L_3823:
        /*00b0*/ 	.word	0x00000008
.L_3824:


//--------------------- .nv.info._ZN2at6native43_GLOBAL__N__7cc8d1ed_10_Dropout_cu_0e96ed3824fused_dropout_kernel_vecIffjLi1ELi16EbEEvNS_4cuda6detail10TensorInfoIKT_T1_EENS5_IS6_S8_EENS5_IT4_S8_EES8_T0_NS_15PhiloxCudaStateE --------------------------
	.section	.nv.info._ZN2at6native43_GLOBAL__N__7cc8d1ed_10_Dropout_cu_0e96ed3824fused_dropout_kernel_vecIffjLi1ELi16EbEEvNS_4cuda6detail10TensorInfoIKT_T1_EENS5_IS6_S8_EENS5_IT4_S8_EES8_T0_NS_15PhiloxCudaStateE,"",@"SHT_CUDA_INFO"
	.sectionflags	@""
	.align	4


	//----- nvinfo : EIATTR_CUDA_API_VERSION
	.align		4
        /*0000*/ 	.byte	0x04, 0x37
        /*0002*/ 	.short	(.L_3826 - .L_3825)
.L_3825:
        /*0004*/ 	.word	0x00000082


	//----- nvinfo : EIATTR_KPARAM_INFO
	.align		4
.L_3826:
        /*0008*/ 	.byte	0x04, 0x17
        /*000a*/ 	.short	(.L_3828 - .L_3827)
.L_3827:
        /*000c*/ 	.word	0x00000000
        /*0010*/ 	.short	0x0005
        /*0012*/ 	.short	0x0290
        /*0014*/ 	.byte	0x00, 0xf0, 0x61, 0x00


	//----- nvinfo : EIATTR_KPARAM_INFO
	.align		4
.L_3828:
        /*0018*/ 	.byte	0x04, 0x17
        /*001a*/ 	.short	(.L_3830 - .L_3829)
.L_3829:
        /*001c*/ 	.word	0x00000000
        /*0020*/ 	.short	0x0004
        /*0022*/ 	.short	0x028c
        /*0024*/ 	.byte	0x00, 0xf0, 0x11, 0x00


	//----- nvinfo : EIATTR_KPARAM_INFO
	.align		4
.L_3830:
        /*0028*/ 	.byte	0x04, 0x17
        /*002a*/ 	.short	(.L_3832 - .L_3831)
.L_3831:
        /*002c*/ 	.word	0x00000000
        /*0030*/ 	.short	0x0003
        /*0032*/ 	.short	0x0288
        /*0034*/ 	.byte	0x00, 0xf0, 0x11, 0x00


	//----- nvinfo : EIATTR_KPARAM_INFO
	.align		4
.L_3832:
        /*0038*/ 	.byte	0x04, 0x17
        /*003a*/ 	.short	(.L_3834 - .L_3833)
.L_3833:
        /*003c*/ 	.word	0x00000000
        /*0040*/ 	.short	0x0002
        /*0042*/ 	.short	0x01b0
        /*0044*/ 	.byte	0x00, 0xf0, 0x61, 0x03


	//----- nvinfo : EIATTR_KPARAM_INFO
	.align		4
.L_3834:
        /*0048*/ 	.byte	0x04, 0x17
        /*004a*/ 	.short	(.L_3836 - .L_3835)
.L_3835:
        /*004c*/ 	.word	0x00000000
        /*0050*/ 	.short	0x0001
        /*0052*/ 	.short	0x00d8
        /*0054*/ 	.byte	0x00, 0xf0, 0x61, 0x03


	//----- nvinfo : EIATTR_KPARAM_INFO
	.align		4
.L_3836:
        /*0058*/ 	.byte	0x04, 0x17
        /*005a*/ 	.short	(.L_3838 - .L_3837)
.L_3837:
        /*005c*/ 	.word	0x00000000
        /*0060*/ 	.short	0x0000
        /*0062*/ 	.short	0x0000
        /*0064*/ 	.byte	0x00, 0xf0, 0x61, 0x03


	//----- nvinfo : EIATTR_SPARSE_MMA_MASK
	.align		4
.L_3838:
        /*0068*/ 	.byte	0x03, 0x50
        /*006a*/ 	.short	0x0000


	//----- nvinfo : EIATTR_MAXREG_COUNT
	.align		4
        /*006c*/ 	.byte	0x03, 0x1b
        /*006e*/ 	.short	0x0040


	//----- nvinfo : EIATTR_NUM_BARRIERS
	.align		4
        /*0070*/ 	.byte	0x02, 0x4c
        /*0072*/ 	.byte	0x01
	.zero		1


	//----- nvinfo : EIATTR_MERCURY_ISA_VERSION
	.align		4
        /*0074*/ 	.byte	0x03, 0x5f
        /*0076*/ 	.short	0x0101


	//----- nvinfo : EIATTR_EXIT_INSTR_OFFSETS
	.align		4
        /*0078*/ 	.byte	0x04, 0x1c
        /*007a*/ 	.short	(.L_3840 - .L_3839)


	//   ....[0]....
.L_3839:
        /*007c*/ 	.word	0x00000550


	//   ....[1]....
        /*0080*/ 	.word	0x000037d0


	//----- nvinfo : EIATTR_MAX_THREADS
	.align		4
.L_3840:
        /*0084*/ 	.byte	0x04, 0x05
        /*0086*/ 	.short	(.L_3842 - .L_3841)
.L_3841:
        /*0088*/ 	.word	0x00000100
        /*008c*/ 	.word	0x00000001
        /*0090*/ 	.word	0x00000001


	//----- nvinfo : EIATTR_CRS_STACK_SIZE
	.align		4
.L_3842:
        /*0094*/ 	.byte	0x04, 0x1e
        /*0096*/ 	.short	(.L_3844 - .L_3843)
.L_3843:
        /*0098*/ 	.word	0x00000000


	//----- nvinfo : EIATTR_CBANK_PARAM_SIZE
	.align		4
.L_3844:
        /*009c*/ 	.byte	0x03, 0x19
        /*009e*/ 	.short	0x02a8


	//----- nvinfo : EIATTR_PARAM_CBANK
	.align		4
        /*00a0*/ 	.byte	0x04, 0x0a
        /*00a2*/ 	.short	(.L_3846 - .L_3845)
	.align		4
.L_3845:
        /*00a4*/ 	.word	index@(.nv.constant0._ZN2at6native43_GLOBAL__N__7cc8d1ed_10_Dropout_cu_0e96ed3824fused_dropout_kernel_vecIffjLi1ELi16EbEEvNS_4cuda6detail10TensorInfoIKT_T1_EENS5_IS6_S8_EENS5_IT4_S8_EES8_T0_NS_15PhiloxCudaStateE)
        /*00a8*/ 	.short	0x0210
        /*00aa*/ 	.short	0x02a8


	//----- nvinfo : EIATTR_SW_WAR
	.align		4
.L_3846:
        /*00ac*/ 	.byte	0x04, 0x36
        /*00ae*/ 	.short	(.L_3848 - .L_3847)
.L_3847:
        /*00b0*/ 	.word	0x00000008
.L_3848:


//--------------------- .nv.info._ZN2at6native43_GLOBAL__N__7cc8d1ed_10_Dropout_cu_0e96ed3820fused_dropout_kernelIddjLin1ELin1EbEEvNS_4cuda6detail10TensorInfoIKT_T1_EENS5_IS6_S8_EENS5_IT4_S8_EES8_T0_NS_15PhiloxCudaStateE --------------------------
	.section	.nv.info._ZN2at6native43_GLOBAL__N__7cc8d1ed_10_Dropout_cu_0e96ed3820fused_dropout_kernelIddjLin1ELin1EbEEvNS_4cuda6detail10TensorInfoIKT_T1_EENS5_IS6_S8_EENS5_IT4_S8_EES8_T0_NS_15PhiloxCudaStateE,"",@"SHT_CUDA_INFO"
	.sectionflags	@""
	.align	4


	//----- nvinfo : EIATTR_CUDA_API_VERSION
	.align		4
        /*0000*/ 	.byte	0x04, 0x37
        /*0002*/ 	.short	(.L_3850 - .L_3849)
.L_3849:
        /*0004*/ 	.word	0x00000082


	//----- nvinfo : EIATTR_KPARAM_INFO
	.align		4
.L_3850:
        /*0008*/ 	.byte	0x04, 0x17
        /*000a*/ 	.short	(.L_3852 - .L_3851)
.L_3851:
        /*000c*/ 	.word	0x00000000
        /*0010*/ 	.short	0x0005
        /*0012*/ 	.short	0x0298
        /*0014*/ 	.byte	0x00, 0xf0, 0x61, 0x00


	//----- nvinfo : EIATTR_KPARAM_INFO
	.align		4
.L_3852:
        /*0018*/ 	.byte	0x04, 0x17
        /*001a*/ 	.short	(.L_3854 - .L_3853)
.L_3853:
        /*001c*/ 	.word	0x00000000
        /*0020*/ 	.short	0x0004
        /*0022*/ 	.short	0x0290
        /*0024*/ 	.byte	0x00, 0xf0, 0x21, 0x00


	//----- nvinfo : EIATTR_KPARAM_INFO
	.align		4
.L_3854:
        /*0028*/ 	.byte	0x04, 0x17
        /*002a*/ 	.short	(.L_3856 - .L_3855)
.L_3855:
        /*002c*/ 	.word	0x00000000
        /*0030*/ 	.short	0x0003
        /*0032*/ 	.short	0x0288
        /*0034*/ 	.byte	0x00, 0xf0, 0x11, 0x00


	//----- nvinfo : EIATTR_KPARAM_INFO
	.align		4
.L_3856:
        /*0038*/ 	.byte	0x04, 0x17
        /*003a*/ 	.short	(.L_3858 - .L_3857)
.L_3857:
        /*003c*/ 	.word	0x00000000
        /*0040*/ 	.short	0x0002
        /*0042*/ 	.short	0x01b0
        /*0044*/ 	.byte	0x00, 0xf0, 0x61, 0x03


	//----- nvinfo : EIATTR_KPARAM_INFO
	.align		4
.L_3858:
        /*0048*/ 	.byte	0x04, 0x17
        /*004a*/ 	.short	(.L_3860 - .L_3859)
.L_3859:
        /*004c*/ 	.word	0x00000000
        /*0050*/ 	.short	0x0001
        /*0052*/ 	.short	0x00d8
        /*0054*/ 	.byte	0x00, 0xf0, 0x61, 0x03


	//----- nvinfo : EIATTR_KPARAM_INFO
	.align		4
.L_3860:
        /*0058*/ 	.byte	0x04, 0x17
        /*005a*/ 	.short	(.L_3862 - .L_3861)
.L_3861:
        /*005c*/ 	.word	0x00000000
        /*0060*/ 	.short	0x0000
        /*0062*/ 	.short	0x0000
        /*0064*/ 	.byte	0x00, 0xf0, 0x61, 0x03


	//----- nvinfo : EIATTR_SPARSE_MMA_MASK
	.align		4
.L_3862:
        /*0068*/ 	.byte	0x03, 0x50
        /*006a*/ 	.short	0x0000


	//----- nvinfo : EIATTR_MAXREG_COUNT
	.align		4
        /*006c*/ 	.byte	0x03, 0x1b
        /*006e*/ 	.short	0x0040


	//----- nvinfo : EIATTR_NUM_BARRIERS
	.align		4
        /*0070*/ 	.byte	0x02, 0x4c
        /*0072*/ 	.byte	0x01
	.zero		1


	//----- nvinfo : EIATTR_MERCURY_ISA_VERSION
	.align		4
        /*0074*/ 	.byte	0x03, 0x5f
        /*0076*/ 	.short	0x0101


	//----- nvinfo : EIATTR_EXIT_INSTR_OFFSETS
	.align		4
        /*0078*/ 	.byte	0x04, 0x1c
        /*007a*/ 	.short	(.L_3864 - .L_3863)


	//   ....[0]....
.L_3863:
        /*007c*/ 	.word	0x00000790


	//   ....[1]....
        /*0080*/ 	.word	0x00007710


	//----- nvinfo : EIATTR_MAX_THREADS
	.align		4
.L_3864:
        /*0084*/ 	.byte	0x04, 0x05
        /*0086*/ 	.short	(.L_3866 - .L_3865)
.L_3865:
        /*0088*/ 	.word	0x00000100
        /*008c*/ 	.word	0x00000001
        /*0090*/ 	.word	0x00000001


	//----- nvinfo : EIATTR_CRS_STACK_SIZE
	.align		4
.L_3866:
        /*0094*/ 	.byte	0x04, 0x1e
        /*0096*/ 	.short	(.L_3868 - .L_3867)
.L_3867:
        /*0098*/ 	.word	0x00000000


	//----- nvinfo : EIATTR_CBANK_PARAM_SIZE
	.align		4
.L_3868:
        /*009c*/ 	.byte	0x03, 0x19
        /*009e*/ 	.short	0x02b0


	//----- nvinfo : EIATTR_PARAM_CBANK
	.align		4
        /*00a0*/ 	.byte	0x04, 0x0a
        /*00a2*/ 	.short	(.L_3870 - .L_3869)
	.align		4
.L_3869:
        /*00a4*/ 	.word	index@(.nv.constant0._ZN2at6native43_GLOBAL__N__7cc8d1ed_10_Dropout_cu_0e96ed3820fused_dropout_kernelIddjLin1ELin1EbEEvNS_4cuda6detail10TensorInfoIKT_T1_EENS5_IS6_S8_EENS5_IT4_S8_EES8_T0_NS_15PhiloxCudaStateE)
        /*00a8*/ 	.short	0x0210
        /*00aa*/ 	.short	0x02b0


	//----- nvinfo : EIATTR_SW_WAR
	.align		4
.L_3870:
        /*00ac*/ 	.byte	0x04, 0x36
        /*00ae*/ 	.short	(.L_3872 - .L_3871)
.L_3871:
        /*00b0*/ 	.word	0x00000008
.L_3872:


//--------------------- .nv.info._ZN2at6native43_GLOBAL__N__7cc8d1ed_10_Dropout_cu_0e96ed3820fused_dropout_kernelIddjLin1ELi1EbEEvNS_4cuda6detail10TensorInfoIKT_T1_EENS5_IS6_S8_EENS5_IT4_S8_EES8_T0_NS_15PhiloxCudaStateE --------------------------
	.section	.nv.info._ZN2at6native43_GLOBAL__N__7cc8d1ed_10_Dropout_cu_0e96ed3820fused_dropout_kernelIddjLin1ELi1EbEEvNS_4cuda6detail10TensorInfoIKT_T1_EENS5_IS6_S8_EENS5_IT4_S8_EES8_T0_NS_15PhiloxCudaStateE,"",@"SHT_CUDA_INFO"
	.sectionflags	@""
	.align	4


	//----- nvinfo : EIATTR_CUDA_API_VERSION
	.align		4
        /*0000*/ 	.byte	0x04, 0x37
        /*0002*/ 	.short	(.L_3874 - .L_3873)
.L_3873:
        /*0004*/ 	.word	0x00000082


	//----- nvinfo : EIATTR_KPARAM_INFO
	.align		4
.L_3874:
        /*0008*/ 	.byte	0x04, 0x17
        /*000a*/ 	.short	(.L_3876 - .L_3875)
.L_3875:
        /*000c*/ 	.word	0x00000000
        /*0010*/ 	.short	0x0005
        /*0012*/ 	.short	0x0298
        /*0014*/ 	.byte	0x00, 0xf0, 0x61, 0x00


	//----- nvinfo : EIATTR_KPARAM_INFO
	.align		4
.L_3876:
        /*0018*/ 	.byte	0x04, 0x17
        /*001a*/ 	.short	(.L_3878 - .L_3877)
.L_3877:
        /*001c*/ 	.word	0x00000000
        /*0020*/ 	.short	0x0004
        /*0022*/ 	.short	0x0290
        /*0024*/ 	.byte	0x00, 0xf0, 0x21, 0x00


	//----- nvinfo : EIATTR_KPARAM_INFO
	.align		4
.L_3878:
        /*0028*/ 	.byte	0x04, 0x17
        /*002a*/ 	.short	(.L_3880 - .L_3879)
.L_3879:
        /*002c*/ 	.word	0x00000000
        /*0030*/ 	.short	0x0003
        /*0032*/ 	.short	0x0288
        /*0034*/ 	.byte	0x00, 0xf0, 0x11, 0x00


	//----- nvinfo : EIATTR_KPARAM_INFO
	.align		4
.L_3880:
        /*0038*/ 	.byte	0x04, 0x17
        /*003a*/ 	.short	(.L_3882 - .L_3881)
.L_3881:
        /*003c*/ 	.word	0x00000000
        /*0040*/ 	.short	0x0002
        /*0042*/ 	.short	0x01b0
        /*0044*/ 	.byte	0x00, 0xf0, 0x61, 0x03


	//----- nvinfo : EIATTR_KPARAM_INFO
	.align		4
.L_3882:
        /*0048*/ 	.byte	0x04, 0x17
        /*004a*/ 	.short	(.L_3884 - .L_3883)
.L_3883:
        /*004c*/ 	.word	0x00000000
        /*0050*/ 	.short	0x0001
        /*0052*/ 	.short	0x00d8
        /*0054*/ 	.byte	0x00, 0xf0, 0x61, 0x03


	//----- nvinfo : EIATTR_KPARAM_INFO
	.align		4
.L_3884:
        /*0058*/ 	.byte	0x04, 0x17
        /*005a*/ 	.short	(.L_3886 - .L_3885)
.L_3885:
        /*005c*/ 	.word	0x00000000
        /*0060*/ 	.short	0x0000
        /*0062*/ 	.short	0x0000
        /*0064*/ 	.byte	0x00, 0xf0, 0x61, 0x03


	//----- nvinfo : EIATTR_SPARSE_MMA_MASK
	.align		4
.L_3886:
        /*0068*/ 	.byte	0x03, 0x50
        /*006a*/ 	.short	0x0000


	//----- nvinfo : EIATTR_MAXREG_COUNT
	.align		4
        /*006c*/ 	.byte	0x03, 0x1b
        /*006e*/ 	.short	0x0040


	//----- nvinfo : EIATTR_NUM_BARRIERS
	.align		4
        /*0070*/ 	.byte	0x02, 0x4c
        /*0072*/ 	.byte	0x01
	.zero		1


	//----- nvinfo : EIATTR_MERCURY_ISA_VERSION
	.align		4
        /*0074*/ 	.byte	0x03, 0x5f
        /*0076*/ 	.short	0x0101


	//----- nvinfo : EIATTR_EXIT_INSTR_OFFSETS
	.align		4
        /*0078*/ 	.byte	0x04, 0x1c
        /*007a*/ 	.short	(.L_3888 - .L_3887)


	//   ....[0]....
.L_3887:
        /*007c*/ 	.word	0x00000790


	//   ....[1]....
        /*0080*/ 	.word	0x000046c0


	//----- nvinfo : EIATTR_MAX_THREADS
	.align		4
.L_3888:
        /*0084*/ 	.byte	0x04, 0x05
        /*0086*/ 	.short	(.L_3890 - .L_3889)
.L_3889:
        /*0088*/ 	.word	0x00000100
        /*008c*/ 	.word	0x00000001
        /*0090*/ 	.word	0x00000001


	//----- nvinfo : EIATTR_CRS_STACK_SIZE
	.align		4
.L_3890:
        /*0094*/ 	.byte	0x04, 0x1e
        /*0096*/ 	.short	(.L_3892 - .L_3891)
.L_3891:
        /*0098*/ 	.word	0x00000000


	//----- nvinfo : EIATTR_CBANK_PARAM_SIZE
	.align		4
.L_3892:
        /*009c*/ 	.byte	0x03, 0x19
        /*009e*/ 	.short	0x02b0


	//----- nvinfo : EIATTR_PARAM_CBANK
	.align		4
        /*00a0*/ 	.byte	0x04, 0x0a
        /*00a2*/ 	.short	(.L_3894 - .L_3893)
	.align		4
.L_3893:
        /*00a4*/ 	.word	index@(.nv.constant0._ZN2at6native43_GLOBAL__N__7cc8d1ed_10_Dropout_cu_0e96ed3820fused_dropout_kernelIddjLin1ELi1EbEEvNS_4cuda6detail10TensorInfoIKT_T1_EENS5_IS6_S8_EENS5_IT4_S8_EES8_T0_NS_15PhiloxCudaStateE)
        /*00a8*/ 	.short	0x0210
        /*00aa*/ 	.short	0x02b0


	//----- nvinfo : EIATTR_SW_WAR
	.align		4
.L_3894:
        /*00ac*/ 	.byte	0x04, 0x36
        /*00ae*/ 	.short	(.L_3896 - .L_3895)
.L_3895:
        /*00b0*/ 	.word	0x00000008
.L_3896:


//--------------------- .nv.info._ZN2at6native43_GLOBAL__N__7cc8d1ed_10_Dropout_cu_0e96ed3820fused_dropout_kernelIddjLi1ELi1EbEEvNS_4cuda6detail10TensorInfoIKT_T1_EENS5_IS6_S8_EENS5_IT4_S8_EES8_T0_NS_15PhiloxCudaStateE --------------------------
	.section	.nv.info._ZN2at6native43_GLOBAL__N__7cc8d1ed_10_Dropout_cu_0e96ed3820fused_dropout_kernelIddjLi1ELi1EbEEvNS_4cuda6detail10TensorInfoIKT_T1_EENS5_IS6_S8_EENS5_IT4_S8_EES8_T0_NS_15PhiloxCudaStateE,"",@"SHT_CUDA_INFO"
	.sectionflags	@""
	.align	4


	//----- nvinfo : EIATTR_CUDA_API_VERSION
	.align		4
        /*0000*/ 	.byte	0x04, 0x37
        /*0002*/ 	.short	(.L_3898 - .L_3897)
.L_3897:
        /*0004*/ 	.word	0x00000082


	//----- nvinfo : EIATTR_KPARAM_INFO
	.align		4
.L_3898:
        /*0008*/ 	.byte	0x04, 0x17
        /*000a*/ 	.short	(.L_3900 - .L_3899)
.L_3899:
        /*000c*/ 	.word	0x00000000
        /*0010*/ 	.short	0x0005
        /*0012*/ 	.short	0x0298
        /*0014*/ 	.byte	0x00, 0xf0, 0x61, 0x00


	//----- nvinfo : EIATTR_KPARAM_INFO
	.align		4
.L_3900:
        /*0018*/ 	.byte	0x04, 0x17
        /*001a*/ 	.short	(.L_3902 - .L_3901)
.L_3901:
        /*001c*/ 	.word	0x00000000
        /*0020*/ 	.short	0x0004
        /*0022*/ 	.short	0x0290
        /*0024*/ 	.byte	0x00, 0xf0, 0x21, 0x00


	//----- nvinfo : EIATTR_KPARAM_INFO
	.align		4
.L_3902:
        /*0028*/ 	.byte	0x04, 0x17
        /*002a*/ 	.short	(.L_3904 - .L_3903)
.L_3903:
        /*002c*/ 	.word	0x00000000
        /*0030*/ 	.short	0x0003
        /*0032*/ 	.short	0x0288
        /*0034*/ 	.byte	0x00, 0xf0, 0x11, 0x00


	//----- nvinfo : EIATTR_KPARAM_INFO
	.align		4
.L_3904:
        /*0038*/ 	.byte	0x04, 0x17
        /*003a*/ 	.short	(.L_3906 - .L_3905)
.L_3905:
        /*003c*/ 	.word	0x00000000
        /*0040*/ 	.short	0x0002
        /*0042*/ 	.short	0x01b0
        /*0044*/ 	.byte	0x00, 0xf0, 0x61, 0x03


	//----- nvinfo : EIATTR_KPARAM_INFO
	.align		4
.L_3906:
        /*0048*/ 	.byte	0x04, 0x17
        /*004a*/ 	.short	(.L_3908 - .L_3907)
.L_3907:
        /*004c*/ 	.word	0x00000000
        /*0050*/ 	.short	0x0001
        /*0052*/ 	.short	0x00d8
        /*0054*/ 	.byte	0x00, 0xf0, 0x61, 0x03


	//----- nvinfo : EIATTR_KPARAM_INFO
	.align		4
.L_3908:
        /*0058*/ 	.byte	0x04, 0x17
        /*005a*/ 	.short	(.L_3910 - .L_3909)
.L_3909:
        /*005c*/ 	.word	0x00000000
        /*0060*/ 	.short	0x0000
        /*0062*/ 	.short	0x0000
        /*0064*/ 	.byte	0x00, 0xf0, 0x61, 0x03


	//----- nvinfo : EIATTR_SPARSE_MMA_MASK
	.align		4
.L_3910:
        /*0068*/ 	.byte	0x03, 0x50
        /*006a*/ 	.short	0x0000


	//----- nvinfo : EIATTR_MAXREG_COUNT
	.align		4
        /*006c*/ 	.byte	0x03, 0x1b
        /*006e*/ 	.short	0x0040


	//----- nvinfo : EIATTR_NUM_BARRIERS
	.align		4
        /*0070*/ 	.byte	0x02, 0x4c
        /*0072*/ 	.byte	0x01
	.zero		1


	//----- nvinfo : EIATTR_MERCURY_ISA_VERSION
	.align		4
        /*0074*/ 	.byte	0x03, 0x5f
        /*0076*/ 	.short	0x0101


	//----- nvinfo : EIATTR_EXIT_INSTR_OFFSETS
	.align		4
        /*0078*/ 	.byte	0x04, 0x1c
        /*007a*/ 	.short	(.L_3912 - .L_3911)


	//   ....[0]....
.L_3911:
        /*007c*/ 	.word	0x000007b0


	//   ....[1]....
        /*0080*/ 	.word	0x000014e0


	//----- nvinfo : EIATTR_MAX_THREADS
	.align		4
.L_3912:
        /*0084*/ 	.byte	0x04, 0x05
        /*0086*/ 	.short	(.L_3914 - .L_3913)
.L_3913:
        /*0088*/ 	.word	0x00000100
        /*008c*/ 	.word	0x00000001
        /*0090*/ 	.word	0x00000001


	//----- nvinfo : EIATTR_CRS_STACK_SIZE
	.align		4
.L_3914:
        /*0094*/ 	.byte	0x04, 0x1e
        /*0096*/ 	.short	(.L_3916 - .L_3915)
.L_3915:
        /*0098*/ 	.word	0x00000000


	//----- nvinfo : EIATTR_CBANK_PARAM_SIZE
	.align		4
.L_3916:
        /*009c*/ 	.byte	0x03, 0x19
        /*009e*/ 	.short	0x02b0


	//----- nvinfo : EIATTR_PARAM_CBANK
	.align		4
        /*00a0*/ 	.byte	0x04, 0x0a
        /*00a2*/ 	.short	(.L_3918 - .L_3917)
	.align		4
.L_3917:
        /*00a4*/ 	.word	index@(.nv.constant0._ZN2at6native43_GLOBAL__N__7cc8d1ed_10_Dropout_cu_0e96ed3820fused_dropout_kernelIddjLi1ELi1EbEEvNS_4cuda6detail10TensorInfoIKT_T1_EENS5_IS6_S8_EENS5_IT4_S8_EES8_T0_NS_15PhiloxCudaStateE)
        /*00a8*/ 	.short	0x0210
        /*00aa*/ 	.short	0x02b0


	//----- nvinfo : EIATTR_SW_WAR
	.align		4
.L_3918:
        /*00ac*/ 	.byte	0x04, 0x36
        /*00ae*/ 	.short	(.L_3920 - .L_3919)
.L_3919:
        /*00b0*/ 	.word	0x00000008
.L_3920:


//--------------------- .nv.info._ZN2at6native43_GLOBAL__N__7cc8d1ed_10_Dropout_cu_0e96ed3824fused_dropout_kernel_vecIddjLi1ELi2EbEEvNS_4cuda6detail10TensorInfoIKT_T1_EENS5_IS6_S8_EENS5_IT4_S8_EES8_T0_NS_15PhiloxCudaStateE --------------------------
	.section	.nv.info._ZN2at6native43_GLOBAL__N__7cc8d1ed_10_Dropout_cu_0e96ed3824fused_dropout_kernel_vecIddjLi1ELi2EbEEvNS_4cuda6detail10TensorInfoIKT_T1_EENS5_IS6_S8_EENS5_IT4_S8_EES8_T0_NS_15PhiloxCudaStateE,"",@"SHT_CUDA_INFO"
	.sectionflags	@""
	.align	4


	//----- nvinfo : EIATTR_CUDA_API_VERSION
	.align		4
        /*0000*/ 	.byte	0x04, 0x37
        /*0002*/ 	.short	(.L_3922 - .L_3921)
.L_3921:
        /*0004*/ 	.word	0x00000082


	//----- nvinfo : EIATTR_KPARAM_INFO
	.align		4
.L_3922:
        /*0008*/ 	.byte	0x04, 0x17
        /*000a*/ 	.short	(.L_3924 - .L_3923)
.L_3923:
        /*000c*/ 	.word	0x00000000
        /*0010*/ 	.short	0x0005
        /*0012*/ 	.short	0x0298
        /*0014*/ 	.byte	0x00, 0xf0, 0x61, 0x00


	//----- nvinfo : EIATTR_KPARAM_INFO
	.align		4
.L_3924:
        /*0018*/ 	.byte	0x04, 0x17
        /*001a*/ 	.short	(.L_3926 - .L_3925)
.L_3925:
        /*001c*/ 	.word	0x00000000
        /*0020*/ 	.short	0x0004
        /*0022*/ 	.short	0x0290
        /*0024*/ 	.byte	0x00, 0xf0, 0x21, 0x00


	//----- nvinfo : EIATTR_KPARAM_INFO
	.align		4
.L_3926:
        /*0028*/ 	.byte	0x04, 0x17
        /*002a*/ 	.short	(.L_3928 - .L_3927)
.L_3927:
        /*002c*/ 	.word	0x00000000
        /*0030*/ 	.short	0x0003
        /*0032*/ 	.short	0x0288
        /*0034*/ 	.byte	0x00, 0xf0, 0x11, 0x00


	//----- nvinfo : EIATTR_KPARAM_INFO
	.align		4
.L_3928:
        /*0038*/ 	.byte	0x04, 0x17
        /*003a*/ 	.short	(.L_3930 - .L_3929)
.L_3929:
        /*003c*/ 	.word	0x00000000
        /*0040*/ 	.short	0x0002
        /*0042*/ 	.short	0x01b0
        /*0044*/ 	.byte	0x00, 0xf0, 0x61, 0x03


	//----- nvinfo : EIATTR_KPARAM_INFO
	.align		4
.L_3930:
        /*0048*/ 	.byte	0x04, 0x17
        /*004a*/ 	.short	(.L_3932 - .L_3931)
.L_3931:
        /*004c*/ 	.word	0x00000000
        /*0050*/ 	.short	0x0001
        /*0052*/ 	.short	0x00d8
        /*0054*/ 	.byte	0x00, 0xf0, 0x61, 0x03


	//----- nvinfo : EIATTR_KPARAM_INFO
	.align		4
.L_3932:
        /*0058*/ 	.byte	0x04, 0x17
        /*005a*/ 	.short	(.L_3934 - .L_3933)
.L_3933:
        /*005c*/ 	.word	0x00000000
        /*0060*/ 	.short	0x0000
        /*0062*/ 	.short	0x0000
        /*0064*/ 	.byte	0x00, 0xf0, 0x61, 0x03


	//----- nvinfo : EIATTR_SPARSE_MMA_MASK
	.align		4
.L_3934:
        /*0068*/ 	.byte	0x03, 0x50
        /*006a*/ 	.short	0x0000


	//----- nvinfo : EIATTR_MAXREG_COUNT
	.align		4
        /*006c*/ 	.byte	0x03, 0x1b
        /*006e*/ 	.short	0x0040


	//----- nvinfo : EIATTR_NUM_BARRIERS
	.align		4
        /*0070*/ 	.byte	0x02, 0x4c
        /*0072*/ 	.byte	0x01
	.zero		1


	//----- nvinfo : EIATTR_MERCURY_ISA_VERSION
	.align		4
        /*0074*/ 	.byte	0x03, 0x5f
        /*0076*/ 	.short	0x0101


	//----- nvinfo : EIATTR_EXIT_INSTR_OFFSETS
	.align		4
        /*0078*/ 	.byte	0x04, 0x1c
        /*007a*/ 	.short	(.L_3936 - .L_3935)


	//   ....[0]....
.L_3935:
        /*007c*/ 	.word	0x00000230


	//   ....[1]....
        /*0080*/ 	.word	0x00000d90


	//----- nvinfo : EIATTR_MAX_THREADS
	.align		4
.L_3936:
        /*0084*/ 	.byte	0x04, 0x05
        /*0086*/ 	.short	(.L_3938 - .L_3937)
.L_3937:
        /*0088*/ 	.word	0x00000100
        /*008c*/ 	.word	0x00000001
        /*0090*/ 	.word	0x00000001


	//----- nvinfo : EIATTR_CRS_STACK_SIZE
	.align		4
.L_3938:
        /*0094*/ 	.byte	0x04, 0x1e
        /*0096*/ 	.short	(.L_3940 - .L_3939)
.L_3939:
        /*0098*/ 	.word	0x00000000


	//----- nvinfo : EIATTR_CBANK_PARAM_SIZE
	.align		4
.L_3940:
        /*009c*/ 	.byte	0x03, 0x19
        /*009e*/ 	.short	0x02b0


	//----- nvinfo : EIATTR_PARAM_CBANK
	.align		4
        /*00a0*/ 	.byte	0x04, 0x0a
        /*00a2*/ 	.short	(.L_3942 - .L_3941)
	.align		4
.L_3941:
        /*00a4*/ 	.word	index@(.nv.constant0._ZN2at6native43_GLOBAL__N__7cc8d1ed_10_Dropout_cu_0e96ed3824fused_dropout_kernel_vecIddjLi1ELi2EbEEvNS_4cuda6detail10TensorInfoIKT_T1_EENS5_IS6_S8_EENS5_IT4_S8_EES8_T0_NS_15PhiloxCudaStateE)
        /*00a8*/ 	.short	0x0210
        /*00aa*/ 	.short	0x02b0


	//----- nvinfo : EIATTR_SW_WAR
	.align		4
.L_3942:
        /*00ac*/ 	.byte	0x04, 0x36
        /*00ae*/ 	.short	(.L_3944 - .L_3943)
.L_3943:
        /*00b0*/ 	.word	0x00000008
.L_3944:


//--------------------- .nv.info._ZN2at6native43_GLOBAL__N__7cc8d1ed_10_Dropout_cu_0e96ed3824fused_dropout_kernel_vecIddjLi1ELi4EbEEvNS_4cuda6detail10TensorInfoIKT_T1_EENS5_IS6_S8_EENS5_IT4_S8_EES8_T0_NS_15PhiloxCudaStateE --------------------------
	.section	.nv.info._ZN2at6native43_GLOBAL__N__7cc8d1ed_10_Dropout_cu_0e96ed3824fused_dropout_kernel_vecIddjLi1ELi4EbEEvNS_4cuda6detail10TensorInfoIKT_T1_EENS5_IS6_S8_EENS5_IT4_S8_EES8_T0_NS_15PhiloxCudaStateE,"",@"SHT_CUDA_INFO"
	.sectionflags	@""
	.align	4


	//----- nvinfo : EIATTR_CUDA_API_VERSION
	.align		4
        /*0000*/ 	.byte	0x04, 0x37
        /*0002*/ 	.short	(.L_3946 - .L_3945)
.L_3945:
        /*0004*/ 	.word	0x00000082


	//----- nvinfo : EIATTR_KPARAM_INFO
	.align		4
.L_3946:
        /*0008*/ 	.byte	0x04, 0x17
        /*000a*/ 	.short	(.L_3948 - .L_3947)
.L_3947:
        /*000c*/ 	.word	0x00000000
        /*0010*/ 	.short	0x0005
        /*0012*/ 	.short	0x0298
        /*0014*/ 	.byte	0x00, 0xf0, 0x61, 0x00


	//----- nvinfo : EIATTR_KPARAM_INFO
	.align		4
.L_3948:
        /*0018*/ 	.byte	0x04, 0x17
        /*001a*/ 	.short	(.L_3950 - .L_3949)
.L_3949:
        /*001c*/ 	.word	0x00000000
        /*0020*/ 	.short	0x0004
        /*0022*/ 	.short	0x0290
        /*0024*/ 	.byte	0x00, 0xf0, 0x21, 0x00


	//----- nvinfo : EIATTR_KPARAM_INFO
	.align		4
.L_3950:
        /*0028*/ 	.byte	0x04, 0x17
        /*002a*/ 	.short	(.L_3952 - .L_3951)
.L_3951:
        /*002c*/ 	.word	0x00000000
        /*0030*/ 	.short	0x0003
        /*0032*/ 	.short	0x0288
        /*0034*/ 	.byte	0x00, 0xf0, 0x11, 0x00


	//----- nvinfo : EIATTR_KPARAM_INFO
	.align		4
.L_3952:
        /*0038*/ 	.byte	0x04, 0x17
        /*003a*/ 	.short	(.L_3954 - .L_3953)
.L_3953:
        /*003c*/ 	.word	0x00000000
        /*0040*/ 	.short	0x0002
        /*0042*/ 	.short	0x01b0
        /*0044*/ 	.byte	0x00, 0xf0, 0x61, 0x03


	//----- nvinfo : EIATTR_KPARAM_INFO
	.align		4
.L_3954:
        /*0048*/ 	.byte	0x04, 0x17
        /*004a*/ 	.short	(.L_3956 - .L_3955)
.L_3955:
        /*004c*/ 	.word	0x00000000
        /*0050*/ 	.short	0x0001
        /*0052*/ 	.short	0x00d8
        /*0054*/ 	.byte	0x00, 0xf0, 0x61, 0x03


	//----- nvinfo : EIATTR_KPARAM_INFO
	.align		4
.L_3956:
        /*0058*/ 	.byte	0x04, 0x17
        /*005a*/ 	.short	(.L_3958 - .L_3957)
.L_3957:
        /*005c*/ 	.word	0x00000000
        /*0060*/ 	.short	0x0000
        /*0062*/ 	.short	0x0000
        /*0064*/ 	.byte	0x00, 0xf0, 0x61, 0x03


	//----- nvinfo : EIATTR_SPARSE_MMA_MASK
	.align		4
.L_3958:
        /*0068*/ 	.byte	0x03, 0x50
        /*006a*/ 	.short	0x0000


	//----- nvinfo : EIATTR_MAXREG_COUNT
	.align		4
        /*006c*/ 	.byte	0x03, 0x1b
        /*006e*/ 	.short	0x0040


	//----- nvinfo : EIATTR_NUM_BARRIERS
	.align		4
        /*0070*/ 	.byte	0x02, 0x4c
        /*0072*/ 	.byte	0x01
	.zero		1


	//----- nvinfo : EIATTR_MERCURY_ISA_VERSION
	.align		4
        /*0074*/ 	.byte	0x03, 0x5f
        /*0076*/ 	.short	0x0101


	//----- nvinfo : EIATTR_EXIT_INSTR_OFFSETS
	.align		4
        /*0078*/ 	.byte	0x04, 0x1c
        /*007a*/ 	.short	(.L_3960 - .L_3959)


	//   ....[0]....
.L_3959:
        /*007c*/ 	.word	0x00000230


	//   ....[1]....
        /*0080*/ 	.word	0x00000ff0


	//----- nvinfo : EIATTR_MAX_THREADS
	.align		4
.L_3960:
        /*0084*/ 	.byte	0x04, 0x05
        /*0086*/ 	.short	(.L_3962 - .L_3961)
.L_3961:
        /*0088*/ 	.word	0x00000100
        /*008c*/ 	.word	0x00000001
        /*0090*/ 	.word	0x00000001


	//----- nvinfo : EIATTR_CRS_STACK_SIZE
	.align		4
.L_3962:
        /*0094*/ 	.byte	0x04, 0x1e
        /*0096*/ 	.short	(.L_3964 - .L_3963)
.L_3963:
        /*0098*/ 	.word	0x00000000


	//----- nvinfo : EIATTR_CBANK_PARAM_SIZE
	.align		4
.L_3964:
        /*009c*/ 	.byte	0x03, 0x19
        /*009e*/ 	.short	0x02b0


	//----- nvinfo : EIATTR_PARAM_CBANK
	.align		4
        /*00a0*/ 	.byte	0x04, 0x0a
        /*00a2*/ 	.short	(.L_3966 - .L_3965)
	.align		4
.L_3965:
        /*00a4*/ 	.word	index@(.nv.constant0._ZN2at6native43_GLOBAL__N__7cc8d1ed_10_Dropout_cu_0e96ed3824fused_dropout_kernel_vecIddjLi1ELi4EbEEvNS_4cuda6detail10TensorInfoIKT_T1_EENS5_IS6_S8_EENS5_IT4_S8_EES8_T0_NS_15PhiloxCudaStateE)
        /*00a8*/ 	.short	0x0210
        /*00aa*/ 	.short	0x02b0


	//----- nvinfo : EIATTR_SW_WAR
	.align		4
.L_3966:
        /*00ac*/ 	.byte	0x04, 0x36
        /*00ae*/ 	.short	(.L_3968 - .L_3967)
.L_3967:
        /*00b0*/ 	.word	0x00000008
.L_3968:


//--------------------- .nv.info._ZN2at6native43_GLOBAL__N__7cc8d1ed_10_Dropout_cu_0e96ed3824fused_dropout_kernel_vecIddjLi1ELi8EbEEvNS_4cuda6detail10TensorInfoIKT_T1_EENS5_IS6_S8_EENS5_IT4_S8_EES8_T0_NS_15PhiloxCudaStateE --------------------------
	.section	.nv.info._ZN2at6native43_GLOBAL__N__7cc8d1ed_10_Dropout_cu_0e96ed3824fused_dropout_kernel_vecIddjLi1ELi8EbEEvNS_4cuda6detail10TensorInfoIKT_T1_EENS5_IS6_S8_EENS5_IT4_S8_EES8_T0_NS_15PhiloxCudaStateE,"",@"SHT_CUDA_INFO"
	.sectionflags	@""
	.align	4


	//----- nvinfo : EIATTR_CUDA_API_VERSION
	.align		4
        /*0000*/ 	.byte	0x04, 0x37
        /*0002*/ 	.short	(.L_3970 - .L_3969)
.L_3969:
        /*0004*/ 	.word	0x00000082


	//----- nvinfo : EIATTR_KPARAM_INFO
	.align		4
.L_3970:
        /*0008*/ 	.byte	0x04, 0x17
        /*000a*/ 	.short	(.L_3972 - .L_3971)
.L_3971:
        /*000c*/ 	.word	0x00000000
        /*0010*/ 	.short	0x0005
        /*0012*/ 	.short	0x0298
        /*0014*/ 	.byte	0x00, 0xf0, 0x61, 0x00


	//----- nvinfo : EIATTR_KPARAM_INFO
	.align		4
.L_3972:
        /*0018*/ 	.byte	0x04, 0x17
        /*001a*/ 	.short	(.L_3974 - .L_3973)
.L_3973:
        /*001c*/ 	.word	0x00000000
        /*0020*/ 	.short	0x0004
        /*0022*/ 	.short	0x0290
        /*0024*/ 	.byte	0x00, 0xf0, 0x21, 0x00


	//----- nvinfo : EIATTR_KPARAM_INFO
	.align		4
.L_3974:
        /*0028*/ 	.byte	0x04, 0x17
        /*002a*/ 	.short	(.L_3976 - .L_3975)
.L_3975:
        /*002c*/ 	.word	0x00000000
        /*0030*/ 	.short	0x0003
        /*0032*/ 	.short	0x0288
        /*0034*/ 	.byte	0x00, 0xf0, 0x11, 0x00


	//----- nvinfo : EIATTR_KPARAM_INFO
	.align		4
.L_3976:
        /*0038*/ 	.byte	0x04, 0x17
        /*003a*/ 	.short	(.L_3978 - .L_3977)
.L_3977:
        /*003c*/ 	.word	0x00000000
        /*0040*/ 	.short	0x0002
        /*0042*/ 	.short	0x01b0
        /*0044*/ 	.byte	0x00, 0xf0, 0x61, 0x03


	//----- nvinfo : EIATTR_KPARAM_INFO
	.align		4
.L_3978:
        /*0048*/ 	.byte	0x04, 0x17
        /*004a*/ 	.short	(.L_3980 - .L_3979)
.L_3979:
        /*004c*/ 	.word	0x00000000
        /*0050*/ 	.short	0x0001
        /*0052*/ 	.short	0x00d8
        /*0054*/ 	.byte	0x00, 0xf0, 0x61, 0x03


	//----- nvinfo : EIATTR_KPARAM_INFO
	.align		4
.L_3980:
        /*0058*/ 	.byte	0x04, 0x17
        /*005a*/ 	.short	(.L_3982 - .L_3981)
.L_3981:
        /*005c*/ 	.word	0x00000000
        /*0060*/ 	.short	0x0000
        /*0062*/ 	.short	0x0000
        /*0064*/ 	.byte	0x00, 0xf0, 0x61, 0x03


	//----- nvinfo : EIATTR_SPARSE_MMA_MASK
	.align		4
.L_3982:
        /*0068*/ 	.byte	0x03, 0x50
        /*006a*/ 	.short	0x0000


	//----- nvinfo : EIATTR_MAXREG_COUNT
	.align		4
        /*006c*/ 	.byte	0x03, 0x1b
        /*006e*/ 	.short	0x0040


	//----- nvinfo : EIATTR_NUM_BARRIERS
	.align		4
        /*0070*/ 	.byte	0x02, 0x4c
        /*0072*/ 	.byte	0x01
	.zero		1


	//----- nvinfo : EIATTR_MERCURY_ISA_VERSION
	.align		4
        /*0074*/ 	.byte	0x03, 0x5f
        /*0076*/ 	.short	0x0101


	//----- nvinfo : EIATTR_EXIT_INSTR_OFFSETS
	.align		4
        /*0078*/ 	.byte	0x04, 0x1c
        /*007a*/ 	.short	(.L_3984 - .L_3983)


	//   ....[0]....
.L_3983:
        /*007c*/ 	.word	0x00000530


	//   ....[1]....
        /*0080*/ 	.word	0x00002170


	//----- nvinfo : EIATTR_MAX_THREADS
	.align		4
.L_3984:
        /*0084*/ 	.byte	0x04, 0x05
        /*0086*/ 	.short	(.L_3986 - .L_3985)
.L_3985:
        /*0088*/ 	.word	0x00000100
        /*008c*/ 	.word	0x00000001
        /*0090*/ 	.word	0x00000001


	//----- nvinfo : EIATTR_CRS_STACK_SIZE
	.align		4
.L_3986:
        /*0094*/ 	.byte	0x04, 0x1e
        /*0096*/ 	.short	(.L_3988 - .L_3987)
.L_3987:
        /*0098*/ 	.word	0x00000000


	//----- nvinfo : EIATTR_CBANK_PARAM_SIZE
	.align		4
.L_3988:
        /*009c*/ 	.byte	0x03, 0x19
        /*009e*/ 	.short	0x02b0


	//----- nvinfo : EIATTR_PARAM_CBANK
	.align		4
        /*00a0*/ 	.byte	0x04, 0x0a
        /*00a2*/ 	.short	(.L_3990 - .L_3989)
	.align		4
.L_3989:
        /*00a4*/ 	.word	index@(.nv.constant0._ZN2at6native43_GLOBAL__N__7cc8d1ed_10_Dropout_cu_0e96ed3824fused_dropout_kernel_vecIddjLi1ELi8EbEEvNS_4cuda6detail10TensorInfoIKT_T1_EENS5_IS6_S8_EENS5_IT4_S8_EES8_T0_NS_15PhiloxCudaStateE)
        /*00a8*/ 	.short	0x0210
        /*00aa*/ 	.short	0x02b0


	//----- nvinfo : EIATTR_SW_WAR
	.align		4
.L_3990:
        /*00ac*/ 	.byte	0x04, 0x36
        /*00ae*/ 	.short	(.L_3992 - .L_3991)
.L_3991:
        /*00b0*/ 	.word	0x00000008
.L_3992:


//--------------------- .nv.info._ZN2at6native43_GLOBAL__N__7cc8d1ed_10_Dropout_cu_0e96ed3824fused_dropout_kernel_vecIddjLi1ELi16EbEEvNS_4cuda6detail10TensorInfoIKT_T1_EENS5_IS6_S8_EENS5_IT4_S8_EES8_T0_NS_15PhiloxCudaStateE --------------------------
	.section	.nv.info._ZN2at6native43_GLOBAL__N__7cc8d1ed_10_Dropout_cu_0e96ed3824fused_dropout_kernel_vecIddjLi1ELi16EbEEvNS_4cuda6detail10TensorInfoIKT_T1_EENS5_IS6_S8_EENS5_IT4_S8_EES8_T0_NS_15PhiloxCudaStateE,"",@"SHT_CUDA_INFO"
	.sectionflags	@""
	.align	4


	//----- nvinfo : EIATTR_CUDA_API_VERSION
	.align		4
        /*0000*/ 	.byte	0x04, 0x37
        /*0002*/ 	.short	(.L_3994 - .L_3993)
.L_3993:
        /*0004*/ 	.word	0x00000082


	//----- nvinfo : EIATTR_KPARAM_INFO
	.align		4
.L_3994:
        /*0008*/ 	.byte	0x04, 0x17
        /*000a*/ 	.short	(.L_3996 - .L_3995)
.L_3995:
        /*000c*/ 	.word	0x00000000
        /*0010*/ 	.short	0x0005
        /*0012*/ 	.short	0x0298
        /*0014*/ 	.byte	0x00, 0xf0, 0x61, 0x00


	//----- nvinfo : EIATTR_KPARAM_INFO
	.align		4
.L_3996:
        /*0018*/ 	.byte	0x04, 0x17
        /*001a*/ 	.short	(.L_3998 - .L_3997)
.L_3997:
        /*001c*/ 	.word	0x00000000
        /*0020*/ 	.short	0x0004
        /*0022*/ 	.short	0x0290
        /*0024*/ 	.byte	0x00, 0xf0, 0x21, 0x00


	//----- nvinfo : EIATTR_KPARAM_INFO
	.align		4
.L_3998:
        /*0028*/ 	.byte	0x04, 0x17
        /*002a*/ 	.short	(.L_4000 - .L_3999)
.L_3999:
        /*002c*/ 	.word	0x00000000
        /*0030*/ 	.short	0x0003
        /*0032*/ 	.short	0x0288
        /*0034*/ 	.byte	0x00, 0xf0, 0x11, 0x00


	//----- nvinfo : EIATTR_KPARAM_INFO
	.align		4
.L_4000:
        /*0038*/ 	.byte	0x04, 0x17
        /*003a*/ 	.short	(.L_4002 - .L_4001)
.L_4001:
        /*003c*/ 	.word	0x00000000
        /*0040*/ 	.short	0x0002
        /*0042*/ 	.short	0x01b0
        /*0044*/ 	.byte	0x00, 0xf0, 0x61, 0x03


	//----- nvinfo : EIATTR_KPARAM_INFO
	.align		4
.L_4002:
        /*0048*/ 	.byte	0x04, 0x17
        /*004a*/ 	.short	(.L_4004 - .L_4003)
.L_4003:
        /*004c*/ 	.word	0x00000000
        /*0050*/ 	.short	0x0001
        /*0052*/ 	.short	0x00d8
        /*0054*/ 	.byte	0x00, 0xf0, 0x61, 0x03


	//----- nvinfo : EIATTR_KPARAM_INFO
	.align		4
.L_4004:
        /*0058*/ 	.byte	0x04, 0x17
        /*005a*/ 	.short	(.L_4006 - .L_4005)
.L_4005:
        /*005c*/ 	.word	0x00000000
        /*0060*/ 	.short	0x0000
        /*0062*/ 	.short	0x0000
        /*0064*/ 	.byte	0x00, 0xf0, 0x61, 0x03


	//----- nvinfo : EIATTR_SPARSE_MMA_MASK
	.align		4
.L_4006:
        /*0068*/ 	.byte	0x03, 0x50
        /*006a*/ 	.short	0x0000


	//----- nvinfo : EIATTR_MAXREG_COUNT
	.align		4
        /*006c*/ 	.byte	0x03, 0x1b
        /*006e*/ 	.short	0x0040


	//----- nvinfo : EIATTR_NUM_BARRIERS
	.align		4
        /*0070*/ 	.byte	0x02, 0x4c
        /*0072*/ 	.byte	0x01
	.zero		1


	//----- nvinfo : EIATTR_MERCURY_ISA_VERSION
	.align		4
        /*0074*/ 	.byte	0x03, 0x5f
        /*0076*/ 	.short	0x0101


	//----- nvinfo : EIATTR_EXIT_INSTR_OFFSETS
	.align		4
        /*0078*/ 	.byte	0x04, 0x1c
        /*007a*/ 	.short	(.L_4008 - .L_4007)


	//   ....[0]....
.L_4007:
        /*007c*/ 	.word	0x000005d0


	//   ....[1]....
        /*0080*/ 	.word	0x00003dc0


	//----- nvinfo : EIATTR_MAX_THREADS
	.align		4
.L_4008:
        /*0084*/ 	.byte	0x04, 0x05
        /*0086*/ 	.short	(.L_4010 - .L_4009)
.L_4009:
        /*0088*/ 	.word	0x00000100
        /*008c*/ 	.word	0x00000001
        /*0090*/ 	.word	0x00000001


	//----- nvinfo : EIATTR_CRS_STACK_SIZE
	.align		4
.L_4010:
        /*0094*/ 	.byte	0x04, 0x1e
        /*0096*/ 	.short	(.L_4012 - .L_4011)
.L_4011:
        /*0098*/ 	.word	0x00000000


	//----- nvinfo : EIATTR_CBANK_PARAM_SIZE
	.align		4
.L_4012:
        /*009c*/ 	.byte	0x03, 0x19
        /*009e*/ 	.short	0x02b0


	//----- nvinfo : EIATTR_PARAM_CBANK
	.align		4
        /*00a0*/ 	.byte	0x04, 0x0a
        /*00a2*/ 	.short	(.L_4014 - .L_4013)
	.align		4
.L_4013:
        /*00a4*/ 	.word	index@(.nv.constant0._ZN2at6native43_GLOBAL__N__7cc8d1ed_10_Dropout_cu_0e96ed3824fused_dropout_kernel_vecIddjLi1ELi16EbEEvNS_4cuda6detail10TensorInfoIKT_T1_EENS5_IS6_S8_EENS5_IT4_S8_EES8_T0_NS_15PhiloxCudaStateE)
        /*00a8*/ 	.short	0x0210
        /*00aa*/ 	.short	0x02b0


	//----- nvinfo : EIATTR_SW_WAR
	.align		4
.L_4014:
        /*00ac*/ 	.byte	0x04, 0x36
        /*00ae*/ 	.short	(.L_4016 - .L_4015)
.L_4015:
        /*00b0*/ 	.word	0x00000008
.L_4016:


//--------------------- .nv.info._ZN2at6native18elementwise_kernelILi128ELi4EZNS0_15gpu_kernel_implIZNS0_43_GLOBAL__N__7cc8d1ed_10_Dropout_cu_0e96ed3819masked_scale_kernelIhN3c108BFloat16EfEEvRNS_6TensorERKS7_SA_T1_EUlS6_hE_EEvRNS_18TensorIteratorBaseERKT_EUliE_EEviSB_ --------------------------
	.section	.nv.info._ZN2at6native18elementwise_kernelILi128ELi4EZNS0_15gpu_kernel_implIZNS0_43_GLOBAL__N__7cc8d1ed_10_Dropout_cu_0e96ed3819masked_scale_kernelIhN3c108BFloat16EfEEvRNS_6TensorERKS7_SA_T1_EUlS6_hE_EEvRNS_18TensorIteratorBaseERKT_EUliE_EEviSB_,"",@"SHT_CUDA_INFO"
	.sectionflags	@""
	.align	4


	//----- nvinfo : EIATTR_CUDA_API_VERSION
	.align		4
        /*0000*/ 	.byte	0x04, 0x37
        /*0002*/ 	.short	(.L_4018 - .L_4017)
.L_4017:
        /*0004*/ 	.word	0x00000082


	//----- nvinfo : EIATTR_KPARAM_INFO
	.align		4
.L_4018:
        /*0008*/ 	.byte	0x04, 0x17
        /*000a*/ 	.short	(.L_4020 - .L_4019)
.L_4019:
        /*000c*/ 	.word	0x00000000
        /*0010*/ 	.short	0x0001
        /*0012*/ 	.short	0x0008
        /*0014*/ 	.byte	0x00, 0xf0, 0x61, 0x0a


	//----- nvinfo : EIATTR_KPARAM_INFO
	.align		4
.L_4020:
        /*0018*/ 	.byte	0x04, 0x17
        /*001a*/ 	.short	(.L_4022 - .L_4021)
.L_4021:
        /*001c*/ 	.word	0x00000000
        /*0020*/ 	.short	0x0000
        /*0022*/ 	.short	0x0000
        /*0024*/ 	.byte	0x00, 0xf0, 0x11, 0x00


	//----- nvinfo : EIATTR_SPARSE_MMA_MASK
	.align		4
.L_4022:
        /*0028*/ 	.byte	0x03, 0x50
        /*002a*/ 	.short	0x0000


	//----- nvinfo : EIATTR_MAXREG_COUNT
	.align		4
        /*002c*/ 	.byte	0x03, 0x1b
        /*002e*/ 	.short	0x0080


	//----- nvinfo : EIATTR_EXTERNS
	.align		4
        /*0030*/ 	.byte	0x04, 0x0f
        /*0032*/ 	.short	(.L_4024 - .L_4023)


	//   ....[0]....
	.align		4
.L_4023:
        /*0034*/ 	.word	index@(__assertfail)


	//----- nvinfo : EIATTR_MERCURY_ISA_VERSION
	.align		4
.L_4024:
        /*0038*/ 	.byte	0x03, 0x5f
        /*003a*/ 	.short	0x0101


	//----- nvinfo : EIATTR_SYSCALL_OFFSETS
	.align		4
        /*003c*/ 	.byte	0x04, 0x46
        /*003e*/ 	.short	(.L_4026 - .L_4025)


	//   ....[0]....
.L_4025:
        /*0040*/ 	.word	0x000026f0


	//   ....[1]....
        /*0044*/ 	.word	0x00003610


	//   ....[2]....
        /*0048*/ 	.word	0x000045a0


	//   ....[3]....
        /*004c*/ 	.word	0x00006ce0


	//   ....[4]....
        /*0050*/ 	.word	0x00007c00


	//   ....[5]....
        /*0054*/ 	.word	0x00008b90


	//   ....[6]....
        /*0058*/ 	.word	0x0000b2c0


	//   ....[7]....
        /*005c*/ 	.word	0x0000c1e0


	//   ....[8]....
        /*0060*/ 	.word	0x0000d170


	//   ....[9]....
        /*0064*/ 	.word	0x0000f890


	//   ....[10]....
        /*0068*/ 	.word	0x000107b0


	//   ....[11]....
        /*006c*/ 	.word	0x00011740


	//----- nvinfo : EIATTR_EXIT_INSTR_OFFSETS
	.align		4
.L_4026:
        /*0070*/ 	.byte	0x04, 0x1c
        /*0072*/ 	.short	(.L_4028 - .L_4027)


	//   ....[0]....
.L_4027:
        /*0074*/ 	.word	0x0000d240


	//   ....[1]....
        /*0078*/ 	.word	0x00010970


	//   ....[2]....
        /*007c*/ 	.word	0x000109b0


	//   ....[3]....
        /*0080*/ 	.word	0x00010a50


	//   ....[4]....
        /*0084*/ 	.word	0x00010a90


	//   ....[5]....
        /*0088*/ 	.word	0x00010ad0


	//   ....[6]....
        /*008c*/ 	.word	0x00010b60


	//   ....[7]....
        /*0090*/ 	.word	0x00010ba0


	//   ....[8]....
        /*0094*/ 	.word	0x00010c40


	//   ....[9]....
        /*0098*/ 	.word	0x00010c90


	//   ....[10]....
        /*009c*/ 	.word	0x00010ce0


	//   ....[11]....
        /*00a0*/ 	.word	0x00010db0


	//   ....[12]....
        /*00a4*/ 	.word	0x00010e10


	//   ....[13]....
        /*00a8*/ 	.word	0x00010fa0


	//   ....[14]....
        /*00ac*/ 	.word	0x00011100


	//   ....[15]....
        /*00b0*/ 	.word	0x00011120


	//   ....[16]....
        /*00b4*/ 	.word	0x000111e0


	//   ....[17]....
        /*00b8*/ 	.word	0x00011360


	//   ....[18]....
        /*00bc*/ 	.word	0x000114e0


	//   ....[19]....
        /*00c0*/ 	.word	0x00011640


	//   ....[20]....
        /*00c4*/ 	.word	0x00011750


	//   ....[21]....
        /*00c8*/ 	.word	0x00011790


	//   ....[22]....
        /*00cc*/ 	.word	0x000117d0


	//----- nvinfo : EIATTR_MAX_THREADS
	.align		4
.L_4028:
        /*00d0*/ 	.byte	0x04, 0x05
        /*00d2*/ 	.short	(.L_4030 - .L_4029)
.L_4029:
        /*00d4*/ 	.word	0x00000080
        /*00d8*/ 	.word	0x00000001
        /*00dc*/ 	.word	0x00000001


	//----- nvinfo : EIATTR_CRS_STACK_SIZE
	.align		4
.L_4030:
        /*00e0*/ 	.byte	0x04, 0x1e
        /*00e2*/ 	.short	(.L_4032 - .L_4031)
.L_4031:
        /*00e4*/ 	.word	0x00000000


	//----- nvinfo : EIATTR_CBANK_PARAM_SIZE
	.align		4
.L_4032:
        /*00e8*/ 	.byte	0x03, 0x19
        /*00ea*/ 	.short	0x02a0


	//----- nvinfo : EIATTR_PARAM_CBANK
	.align		4
        /*00ec*/ 	.byte	0x04, 0x0a
        /*00ee*/ 	.short	(.L_4034 - .L_4033)
	.align		4
.L_4033:
        /*00f0*/ 	.word	index@(.nv.constant0._ZN2at6native18elementwise_kernelILi128ELi4EZNS0_15gpu_kernel_implIZNS0_43_GLOBAL__N__7cc8d1ed_10_Dropout_cu_0e96ed3819masked_scale_kernelIhN3c108BFloat16EfEEvRNS_6TensorERKS7_SA_T1_EUlS6_hE_EEvRNS_18TensorIteratorBaseERKT_EUliE_EEviSB_)
        /*00f4*/ 	.short	0x0210
        /*00f6*/ 	.short	0x02a0


	//----- nvinfo : EIATTR_SW_WAR
	.align		4
.L_4034:
        /*00f8*/ 	.byte	0x04, 0x36
        /*00fa*/ 	.short	(.L_4036 - .L_4035)
.L_4035:
        /*00fc*/ 	.word	0x00000008
.L_4036:


//--------------------- .nv.info._ZN2at6native27unrolled_elementwise_kernelIZNS0_43_GLOBAL__N__7cc8d1ed_10_Dropout_cu_0e96ed3819masked_scale_kernelIhN3c108BFloat16EfEEvRNS_6TensorERKS6_S9_T1_EUlS5_hE_St5arrayIPcLm3EELi4E23TrivialOffsetCalculatorILi2EjESF_ILi1EjENS0_6memory12LoadWithCastILi2EEENSI_13StoreWithCastILi1EEEEEviT_T0_T2_T3_T4_T5_ --------------------------
	.section	.nv.info._ZN2at6native27unrolled_elementwise_kernelIZNS0_43_GLOBAL__N__7cc8d1ed_10_Dropout_cu_0e96ed3819masked_scale_kernelIhN3c108BFloat16EfEEvRNS_6TensorERKS6_S9_T1_EUlS5_hE_St5arrayIPcLm3EELi4E23TrivialOffsetCalculatorILi2EjESF_ILi1EjENS0_6memory12LoadWithCastILi2EEENSI_13StoreWithCastILi1EEEEEviT_T0_T2_T3_T4_T5_,"",@"SHT_CUDA_INFO"
	.sectionflags	@""
	.align	4


	//----- nvinfo : EIATTR_CUDA_API_VERSION
	.align		4
        /*0000*/ 	.byte	0x04, 0x37
        /*0002*/ 	.short	(.L_4038 - .L_4037)
.L_4037:
        /*0004*/ 	.word	0x00000082


	//----- nvinfo : EIATTR_KPARAM_INFO
	.align		4
.L_4038:
        /*0008*/ 	.byte	0x04, 0x17
        /*000a*/ 	.short	(.L_4040 - .L_4039)
.L_4039:
        /*000c*/ 	.word	0x00000000
        /*0010*/ 	.short	0x0006
        /*0012*/ 	.short	0x0040
        /*0014*/ 	.byte	0x00, 0xf0, 0x21, 0x00


	//----- nvinfo : EIATTR_KPARAM_INFO
	.align		4
.L_4040:
        /*0018*/ 	.byte	0x04, 0x17
        /*001a*/ 	.short	(.L_4042 - .L_4041)
.L_4041:
        /*001c*/ 	.word	0x00000000
        /*0020*/ 	.short	0x0005
        /*0022*/ 	.short	0x0034
        /*0024*/ 	.byte	0x00, 0xf0, 0x31, 0x00


	//----- nvinfo : EIATTR_KPARAM_INFO
	.align		4
.L_4042:
        /*0028*/ 	.byte	0x04, 0x17
        /*002a*/ 	.short	(.L_4044 - .L_4043)
.L_4043:
        /*002c*/ 	.word	0x00000000
        /*0030*/ 	.short	0x0004
        /*0032*/ 	.short	0x0031
        /*0034*/ 	.byte	0x00, 0xf0, 0x05, 0x00


	//----- nvinfo : EIATTR_KPARAM_INFO
	.align		4
.L_4044:
        /*0038*/ 	.byte	0x04, 0x17
        /*003a*/ 	.short	(.L_4046 - .L_4045)
.L_4045:
        /*003c*/ 	.word	0x00000000
        /*0040*/ 	.short	0x0003
        /*0042*/ 	.short	0x0030
        /*0044*/ 	.byte	0x00, 0xf0, 0x05, 0x00


	//----- nvinfo : EIATTR_KPARAM_INFO
	.align		4
.L_4046:
        /*0048*/ 	.byte	0x04, 0x17
        /*004a*/ 	.short	(.L_4048 - .L_4047)
.L_4047:
        /*004c*/ 	.word	0x00000000
        /*0050*/ 	.short	0x0002
        /*0052*/ 	.short	0x0018
        /*0054*/ 	.byte	0x00, 0xf0, 0x61, 0x00


	//----- nvinfo : EIATTR_KPARAM_INFO
	.align		4
.L_4048:
        /*0058*/ 	.byte	0x04, 0x17
        /*005a*/ 	.short	(.L_4050 - .L_4049)
.L_4049:
        /*005c*/ 	.word	0x00000000
        /*0060*/ 	.short	0x0001
        /*0062*/ 	.short	0x0008
        /*0064*/ 	.byte	0x00, 0xf0, 0x41, 0x00


	//----- nvinfo : EIATTR_KPARAM_INFO
	.align		4
.L_4050:
        /*0068*/ 	.byte	0x04, 0x17
        /*006a*/ 	.short	(.L_4052 - .L_4051)
.L_4051:
        /*006c*/ 	.word	0x00000000
        /*0070*/ 	.short	0x0000
        /*0072*/ 	.short	0x0000
        /*0074*/ 	.byte	0x00, 0xf0, 0x11, 0x00


	//----- nvinfo : EIATTR_SPARSE_MMA_MASK
	.align		4
.L_4052:
        /*0078*/ 	.byte	0x03, 0x50
        /*007a*/ 	.short	0x0000


	//----- nvinfo : EIATTR_MAXREG_COUNT
	.align		4
        /*007c*/ 	.byte	0x03, 0x1b
        /*007e*/ 	.short	0x00ff


	//----- nvinfo : EIATTR_EXTERNS
	.align		4
        /*0080*/ 	.byte	0x04, 0x0f
        /*0082*/ 	.short	(.L_4054 - .L_4053)


	//   ....[0]....
	.align		4
.L_4053:
        /*0084*/ 	.word	index@(__assertfail)


	//----- nvinfo : EIATTR_MERCURY_ISA_VERSION
	.align		4
.L_4054:
        /*0088*/ 	.byte	0x03, 0x5f
        /*008a*/ 	.short	0x0101


	//----- nvinfo : EIATTR_SYSCALL_OFFSETS
	.align		4
        /*008c*/ 	.byte	0x04, 0x46
        /*008e*/ 	.short	(.L_4056 - .L_4055)


	//   ....[0]....
.L_4055:
        /*0090*/ 	.word	0x00001100


	//   ....[1]....
        /*0094*/ 	.word	0x00002030


	//   ....[2]....
        /*0098*/ 	.word	0x00003110


	//   ....[3]....
        /*009c*/ 	.word	0x00004040


	//   ....[4]....
        /*00a0*/ 	.word	0x00005130


	//   ....[5]....
        /*00a4*/ 	.word	0x00006070


	//   ....[6]....
        /*00a8*/ 	.word	0x00007140


	//   ....[7]....
        /*00ac*/ 	.word	0x00008080


	//   ....[8]....
        /*00b0*/ 	.word	0x00009390


	//   ....[9]....
        /*00b4*/ 	.word	0x0000a3b0


	//   ....[10]....
        /*00b8*/ 	.word	0x0000b390


	//   ....[11]....
        /*00bc*/ 	.word	0x0000c370


	//----- nvinfo : EIATTR_EXIT_INSTR_OFFSETS
	.align		4
.L_4056:
        /*00c0*/ 	.byte	0x04, 0x1c
        /*00c2*/ 	.short	(.L_4058 - .L_4057)


	//   ....[0]....
.L_4057:
        /*00c4*/ 	.word	0x0000b450


	//   ....[1]....
        /*00c8*/ 	.word	0x0000b5a0


	//   ....[2]....
        /*00cc*/ 	.word	0x0000b5e0


	//   ....[3]....
        /*00d0*/ 	.word	0x0000b680


	//   ....[4]....
        /*00d4*/ 	.word	0x0000b6c0


	//   ....[5]....
        /*00d8*/ 	.word	0x0000b700


	//   ....[6]....
        /*00dc*/ 	.word	0x0000b790


	//   ....[7]....
        /*00e0*/ 	.word	0x0000b7d0


	//   ....[8]....
        /*00e4*/ 	.word	0x0000b870


	//   ....[9]....
        /*00e8*/ 	.word	0x0000b8c0


	//   ....[10]....
        /*00ec*/ 	.word	0x0000b910


	//   ....[11]....
        /*00f0*/ 	.word	0x0000b9e0


	//   ....[12]....
        /*00f4*/ 	.word	0x0000ba40


	//   ....[13]....
        /*00f8*/ 	.word	0x0000bbd0


	//   ....[14]....
        /*00fc*/ 	.word	0x0000bd30


	//   ....[15]....
        /*0100*/ 	.word	0x0000bd50


	//   ....[16]....
        /*0104*/ 	.word	0x0000be10


	//   ....[17]....
        /*0108*/ 	.word	0x0000bf90


	//   ....[18]....
        /*010c*/ 	.word	0x0000c110


	//   ....[19]....
        /*0110*/ 	.word	0x0000c270


	//   ....[20]....
        /*0114*/ 	.word	0x0000c380


	//   ....[21]....
        /*0118*/ 	.word	0x0000c3c0


	//   ....[22]....
        /*011c*/ 	.word	0x0000c400


	//----- nvinfo : EIATTR_MAX_THREADS
	.align		4
.L_4058:
        /*0120*/ 	.byte	0x04, 0x05
        /*0122*/ 	.short	(.L_4060 - .L_4059)
.L_4059:
        /*0124*/ 	.word	0x00000080
        /*0128*/ 	.word	0x00000001
        /*012c*/ 	.word	0x00000001


	//----- nvinfo : EIATTR_CRS_STACK_SIZE
	.align		4
.L_4060:
        /*0130*/ 	.byte	0x04, 0x1e
        /*0132*/ 	.short	(.L_4062 - .L_4061)
.L_4061:
        /*0134*/ 	.word	0x00000000


	//----- nvinfo : EIATTR_CBANK_PARAM_SIZE
	.align		4
.L_4062:
        /*0138*/ 	.byte	0x03, 0x19
        /*013a*/ 	.short	0x0048


	//----- nvinfo : EIATTR_PARAM_CBANK
	.align		4
        /*013c*/ 	.byte	0x04, 0x0a
        /*013e*/ 	.short	(.L_4064 - .L_4063)
	.align		4
.L_4063:
        /*0140*/ 	.word	index@(.nv.constant0._ZN2at6native27unrolled_elementwise_kernelIZNS0_43_GLOBAL__N__7cc8d1ed_10_Dropout_cu_0e96ed3819masked_scale_kernelIhN3c108BFloat16EfEEvRNS_6TensorERKS6_S9_T1_EUlS5_hE_St5arrayIPcLm3EELi4E23TrivialOffsetCalculatorILi2EjESF_ILi1EjENS0_6memory12LoadWithCastILi2EEENSI_13StoreWithCastILi1EEEEEviT_T0_T2_T3_T4_T5_)
        /*0144*/ 	.short	0x0210
        /*0146*/ 	.short	0x0048


	//----- nvinfo : EIATTR_SW_WAR
	.align		4
.L_4064:
        /*0148*/ 	.byte	0x04, 0x36
        /*014a*/ 	.short	(.L_4066 - .L_4065)
.L_4065:
        /*014c*/ 	.word	0x00000008
.L_4066:


//--------------------- .nv.info._ZN2at6native18elementwise_kernelILi128ELi4EZNS0_22gpu_kernel_impl_nocastIZNS0_43_GLOBAL__N__7cc8d1ed_10_Dropout_cu_0e96ed3819masked_scale_kernelIhN3c108BFloat16EfEEvRNS_6TensorERKS7_SA_T1_EUlS6_hE_EEvRNS_18TensorIteratorBaseERKT_EUliE_EEviSB_ --------------------------
	.section	.nv.info._ZN2at6native18elementwise_kernelILi128ELi4EZNS0_22gpu_kernel_impl_nocastIZNS0_43_GLOBAL__N__7cc8d1ed_10_Dropout_cu_0e96ed3819masked_scale_kernelIhN3c108BFloat16EfEEvRNS_6TensorERKS7_SA_T1_EUlS6_hE_EEvRNS_18TensorIteratorBaseERKT_EUliE_EEviSB_,"",@"SHT_CUDA_INFO"
	.sectionflags	@""
	.align	4


	//----- nvinfo : EIATTR_CUDA_API_VERSION
	.align		4
        /*0000*/ 	.byte	0x04, 0x37
        /*0002*/ 	.short	(.L_4068 - .L_4067)
.L_4067:
        /*0004*/ 	.word	0x00000082


	//----- nvinfo : EIATTR_KPARAM_INFO
	.align		4
.L_4068:
        /*0008*/ 	.byte	0x04, 0x17
        /*000a*/ 	.short	(.L_4070 - .L_4069)
.L_4069:
        /*000c*/ 	.word	0x00000000
        /*0010*/ 	.short	0x0001
        /*0012*/ 	.short	0x0008
        /*0014*/ 	.byte	0x00, 0xf0, 0x41, 0x0a


	//----- nvinfo : EIATTR_KPARAM_INFO
	.align		4
.L_4070:
        /*0018*/ 	.byte	0x04, 0x17
        /*001a*/ 	.short	(.L_4072 - .L_4071)
.L_4071:
        /*001c*/ 	.word	0x00000000
        /*0020*/ 	.short	0x0000
        /*0022*/ 	.short	0x0000
        /*0024*/ 	.byte	0x00, 0xf0, 0x11, 0x00


	//----- nvinfo : EIATTR_SPARSE_MMA_MASK
	.align		4
.L_4072:
        /*0028*/ 	.byte	0x03, 0x50
        /*002a*/ 	.short	0x0000


	//----- nvinfo : EIATTR_MAXREG_COUNT
	.align		4
        /*002c*/ 	.byte	0x03, 0x1b
        /*002e*/ 	.short	0x0080


	//----- nvinfo : EIATTR_MERCURY_ISA_VERSION
	.align		4
        /*0030*/ 	.byte	0x03, 0x5f
        /*0032*/ 	.short	0x0101


	//----- nvinfo : EIATTR_EXIT_INSTR_OFFSETS
	.align		4
        /*0034*/ 	.byte	0x04, 0x1c
        /*0036*/ 	.short	(.L_4074 - .L_4073)


	//   ....[0]....
.L_4073:
        /*0038*/ 	.word	0x000046e0


	//   ....[1]....
        /*003c*/ 	.word	0x00005e20


	//----- nvinfo : EIATTR_MAX_THREADS
	.align		4
.L_4074:
        /*0040*/ 	.byte	0x04, 0x05
        /*0042*/ 	.short	(.L_4076 - .L_4075)
.L_4075:
        /*0044*/ 	.word	0x00000080
        /*0048*/ 	.word	0x00000001
        /*004c*/ 	.word	0x00000001


	//----- nvinfo : EIATTR_CRS_STACK_SIZE
	.align		4
.L_4076:
        /*0050*/ 	.byte	0x04, 0x1e
        /*0052*/ 	.short	(.L_4078 - .L_4077)
.L_4077:
        /*0054*/ 	.word	0x00000000


	//----- nvinfo : EIATTR_CBANK_PARAM_SIZE
	.align		4
.L_4078:
        /*0058*/ 	.byte	0x03, 0x19
        /*005a*/ 	.short	0x0298


	//----- nvinfo : EIATTR_PARAM_CBANK
	.align		4
        /*005c*/ 	.byte	0x04, 0x0a
        /*005e*/ 	.short	(.L_4080 - .L_4079)
	.align		4
.L_4079:
        /*0060*/ 	.word	index@(.nv.constant0._ZN2at6native18elementwise_kernelILi128ELi4EZNS0_22gpu_kernel_impl_nocastIZNS0_43_GLOBAL__N__7cc8d1ed_10_Dropout_cu_0e96ed3819masked_scale_kernelIhN3c108BFloat16EfEEvRNS_6TensorERKS7_SA_T1_EUlS6_hE_EEvRNS_18TensorIteratorBaseERKT_EUliE_EEviSB_)
        /*0064*/ 	.short	0x0210
        /*0066*/ 	.short	0x0298


	//----- nvinfo : EIATTR_SW_WAR
	.align		4
.L_4080:
        /*0068*/ 	.byte	0x04, 0x36
        /*006a*/ 	.short	(.L_4082 - .L_4081)
.L_4081:
        /*006c*/ 	.word	0x00000008
.L_4082:


//--------------------- .nv.info._ZN2at6native27unrolled_elementwise_kernelIZNS0_43_GLOBAL__N__7cc8d1ed_10_Dropout_cu_0e96ed3819masked_scale_kernelIhN3c108BFloat16EfEEvRNS_6TensorERKS6_S9_T1_EUlS5_hE_St5arrayIPcLm3EELi4E23TrivialOffsetCalculatorILi2EjESF_ILi1EjENS0_6memory15LoadWithoutCastENSI_16StoreWithoutCastEEEviT_T0_T2_T3_T4_T5_ --------------------------
	.section	.nv.info._ZN2at6native27unrolled_elementwise_kernelIZNS0_43_GLOBAL__N__7cc8d1ed_10_Dropout_cu_0e96ed3819masked_scale_kernelIhN3c108BFloat16EfEEvRNS_6TensorERKS6_S9_T1_EUlS5_hE_St5arrayIPcLm3EELi4E23TrivialOffsetCalculatorILi2EjESF_ILi1EjENS0_6memory15LoadWithoutCastENSI_16StoreWithoutCastEEEviT_T0_T2_T3_T4_T5_,"",@"SHT_CUDA_INFO"
	.sectionflags	@""
	.align	4


	//----- nvinfo : EIATTR_CUDA_API_VERSION
	.align		4
        /*0000*/ 	.byte	0x04, 0x37
        /*0002*/ 	.short	(.L_4084 - .L_4083)
.L_4083:
        /*0004*/ 	.word	0x00000082


	//----- nvinfo : EIATTR_KPARAM_INFO
	.align		4
.L_4084:
        /*0008*/ 	.byte	0x04, 0x17
        /*000a*/ 	.short	(.L_4086 - .L_4085)
.L_4085:
        /*000c*/ 	.word	0x00000000
        /*0010*/ 	.short	0x0006
        /*0012*/ 	.short	0x0033
        /*0014*/ 	.byte	0x00, 0xf0, 0x05, 0x00


	//----- nvinfo : EIATTR_KPARAM_INFO
	.align		4
.L_4086:
        /*0018*/ 	.byte	0x04, 0x17
        /*001a*/ 	.short	(.L_4088 - .L_4087)
.L_4087:
        /*001c*/ 	.word	0x00000000
        /*0020*/ 	.short	0x0005
        /*0022*/ 	.short	0x0032
        /*0024*/ 	.byte	0x00, 0xf0, 0x05, 0x00


	//----- nvinfo : EIATTR_KPARAM_INFO
	.align		4
.L_4088:
        /*0028*/ 	.byte	0x04, 0x17
        /*002a*/ 	.short	(.L_4090 - .L_4089)
.L_4089:
        /*002c*/ 	.word	0x00000000
        /*0030*/ 	.short	0x0004
        /*0032*/ 	.short	0x0031
        /*0034*/ 	.byte	0x00, 0xf0, 0x05, 0x00


	//----- nvinfo : EIATTR_KPARAM_INFO
	.align		4
.L_4090:
        /*0038*/ 	.byte	0x04, 0x17
        /*003a*/ 	.short	(.L_4092 - .L_4091)
.L_4091:
        /*003c*/ 	.word	0x00000000
        /*0040*/ 	.short	0x0003
        /*0042*/ 	.short	0x0030
        /*0044*/ 	.byte	0x00, 0xf0, 0x05, 0x00


	//----- nvinfo : EIATTR_KPARAM_INFO
	.align		4
.L_4092:
        /*0048*/ 	.byte	0x04, 0x17
        /*004a*/ 	.short	(.L_4094 - .L_4093)
.L_4093:
        /*004c*/ 	.word	0x00000000
        /*0050*/ 	.short	0x0002
        /*0052*/ 	.short	0x0018
        /*0054*/ 	.byte	0x00, 0xf0, 0x61, 0x00


	//----- nvinfo : EIATTR_KPARAM_INFO
	.align		4
.L_4094:
        /*0058*/ 	.byte	0x04, 0x17
        /*005a*/ 	.short	(.L_4096 - .L_4095)
.L_4095:
        /*005c*/ 	.word	0x00000000
        /*0060*/ 	.short	0x0001
        /*0062*/ 	.short	0x0008
        /*0064*/ 	.byte	0x00, 0xf0, 0x41, 0x00


	//----- nvinfo : EIATTR_KPARAM_INFO
	.align		4
.L_4096:
        /*0068*/ 	.byte	0x04, 0x17
        /*006a*/ 	.short	(.L_4098 - .L_4097)
.L_4097:
        /*006c*/ 	.word	0x00000000
        /*0070*/ 	.short	0x0000
        /*0072*/ 	.short	0x0000
        /*0074*/ 	.byte	0x00, 0xf0, 0x11, 0x00


	//----- nvinfo : EIATTR_SPARSE_MMA_MASK
	.align		4
.L_4098:
        /*0078*/ 	.byte	0x03, 0x50
        /*007a*/ 	.short	0x0000


	//----- nvinfo : EIATTR_MAXREG_COUNT
	.align		4
        /*007c*/ 	.byte	0x03, 0x1b
        /*007e*/ 	.short	0x00ff


	//----- nvinfo : EIATTR_MERCURY_ISA_VERSION
	.align		4
        /*0080*/ 	.byte	0x03, 0x5f
        /*0082*/ 	.short	0x0101


	//----- nvinfo : EIATTR_EXIT_INSTR_OFFSETS
	.align		4
        /*0084*/ 	.byte	0x04, 0x1c
        /*0086*/ 	.short	(.L_4100 - .L_4099)


	//   ....[0]....
.L_4099:
        /*0088*/ 	.word	0x00000630


	//   ....[1]....
        /*008c*/ 	.word	0x000006d0


	//----- nvinfo : EIATTR_MAX_THREADS
	.align		4
.L_4100:
        /*0090*/ 	.byte	0x04, 0x05
        /*0092*/ 	.short	(.L_4102 - .L_4101)
.L_4101:
        /*0094*/ 	.word	0x00000080
        /*0098*/ 	.word	0x00000001
        /*009c*/ 	.word	0x00000001


	//----- nvinfo : EIATTR_CRS_STACK_SIZE
	.align		4
.L_4102:
        /*00a0*/ 	.byte	0x04, 0x1e
        /*00a2*/ 	.short	(.L_4104 - .L_4103)
.L_4103:
        /*00a4*/ 	.word	0x00000000


	//----- nvinfo : EIATTR_CBANK_PARAM_SIZE
	.align		4
.L_4104:
        /*00a8*/ 	.byte	0x03, 0x19
        /*00aa*/ 	.short	0x0034


	//----- nvinfo : EIATTR_PARAM_CBANK
	.align		4
        /*00ac*/ 	.byte	0x04, 0x0a
        /*00ae*/ 	.short	(.L_4106 - .L_4105)
	.align		4
.L_4105:
        /*00b0*/ 	.word	index@(.nv.constant0._ZN2at6native27unrolled_elementwise_kernelIZNS0_43_GLOBAL__N__7cc8d1ed_10_Dropout_cu_0e96ed3819masked_scale_kernelIhN3c108BFloat16EfEEvRNS_6TensorERKS6_S9_T1_EUlS5_hE_St5arrayIPcLm3EELi4E23TrivialOffsetCalculatorILi2EjESF_ILi1EjENS0_6memory15LoadWithoutCastENSI_16StoreWithoutCastEEEviT_T0_T2_T3_T4_T5_)
        /*00b4*/ 	.short	0x0210
        /*00b6*/ 	.short	0x0034


	//----- nvinfo : EIATTR_SW_WAR
	.align		4
.L_4106:
        /*00b8*/ 	.byte	0x04, 0x36
        /*00ba*/ 	.short	(.L_4108 - .L_4107)
.L_4107:
        /*00bc*/ 	.word	0x00000008
.L_4108:


//--------------------- .nv.info._ZN2at6native29vectorized_elementwise_kernelILi2EZNS0_43_GLOBAL__N__7cc8d1ed_10_Dropout_cu_0e96ed3819masked_scale_kernelIhN3c108BFloat16EfEEvRNS_6TensorERKS6_S9_T1_EUlS5_hE_St5arrayIPcLm3EEEEviT0_SA_ --------------------------
	.section	.nv.info._ZN2at6native29vectorized_elementwise_kernelILi2EZNS0_43_GLOBAL__N__7cc8d1ed_10_Dropout_cu_0e96ed3819masked_scale_kernelIhN3c108BFloat16EfEEvRNS_6TensorERKS6_S9_T1_EUlS5_hE_St5arrayIPcLm3EEEEviT0_SA_,"",@"SHT_CUDA_INFO"
	.sectionflags	@""
	.align	4


	//----- nvinfo : EIATTR_CUDA_API_VERSION
	.align		4
        /*0000*/ 	.byte	0x04, 0x37
        /*0002*/ 	.short	(.L_4110 - .L_4109)
.L_4109:
        /*0004*/ 	.word	0x00000082


	//----- nvinfo : EIATTR_KPARAM_INFO
	.align		4
.L_4110:
        /*0008*/ 	.byte	0x04, 0x17
        /*000a*/ 	.short	(.L_4112 - .L_4111)
.L_4111:
        /*000c*/ 	.word	0x00000000
        /*0010*/ 	.short	0x0002
        /*0012*/ 	.short	0x0018
        /*0014*/ 	.byte	0x00, 0xf0, 0x61, 0x00


	//----- nvinfo : EIATTR_KPARAM_INFO
	.align		4
.L_4112:
        /*0018*/ 	.byte	0x04, 0x17
        /*001a*/ 	.short	(.L_4114 - .L_4113)
.L_4113:
        /*001c*/ 	.word	0x00000000
        /*0020*/ 	.short	0x0001
        /*0022*/ 	.short	0x0008
        /*0024*/ 	.byte	0x00, 0xf0, 0x41, 0x00


	//----- nvinfo : EIATTR_KPARAM_INFO
	.align		4
.L_4114:
        /*0028*/ 	.byte	0x04, 0x17
        /*002a*/ 	.short	(.L_4116 - .L_4115)
.L_4115:
        /*002c*/ 	.word	0x00000000
        /*0030*/ 	.short	0x0000
        /*0032*/ 	.short	0x0000
        /*0034*/ 	.byte	0x00, 0xf0, 0x11, 0x00


	//----- nvinfo : EIATTR_SPARSE_MMA_MASK
	.align		4
.L_4116:
        /*0038*/ 	.byte	0x03, 0x50
        /*003a*/ 	.short	0x0000


	//----- nvinfo : EIATTR_MAXREG_COUNT
	.align		4
        /*003c*/ 	.byte	0x03, 0x1b
        /*003e*/ 	.short	0x00ff


	//----- nvinfo : EIATTR_MERCURY_ISA_VERSION
	.align		4
        /*0040*/ 	.byte	0x03, 0x5f
        /*0042*/ 	.short	0x0101


	//----- nvinfo : EIATTR_EXIT_INSTR_OFFSETS
	.align		4
        /*0044*/ 	.byte	0x04, 0x1c
        /*0046*/ 	.short	(.L_4118 - .L_4117)


	//   ....[0]....
.L_4117:
        /*0048*/ 	.word	0x00000500


	//   ....[1]....
        /*004c*/ 	.word	0x00001290


	//   ....[2]....
        /*0050*/ 	.word	0x000012e0


	//----- nvinfo : EIATTR_MAX_THREADS
	.align		4
.L_4118:
        /*0054*/ 	.byte	0x04, 0x05
        /*0056*/ 	.short	(.L_4120 - .L_4119)
.L_4119:
        /*0058*/ 	.word	0x00000080
        /*005c*/ 	.word	0x00000001
        /*0060*/ 	.word	0x00000001


	//----- nvinfo : EIATTR_CRS_STACK_SIZE
	.align		4
.L_4120:
        /*0064*/ 	.byte	0x04, 0x1e
        /*0066*/ 	.short	(.L_4122 - .L_4121)
.L_4121:
        /*0068*/ 	.word	0x00000000


	//----- nvinfo : EIATTR_CBANK_PARAM_SIZE
	.align		4
.L_4122:
        /*006c*/ 	.byte	0x03, 0x19
        /*006e*/ 	.short	0x0030


	//----- nvinfo : EIATTR_PARAM_CBANK
	.align		4
        /*0070*/ 	.byte	0x04, 0x0a
        /*0072*/ 	.short	(.L_4124 - .L_4123)
	.align		4
.L_4123:
        /*0074*/ 	.word	index@(.nv.constant0._ZN2at6native29vectorized_elementwise_kernelILi2EZNS0_43_GLOBAL__N__7cc8d1ed_10_Dropout_cu_0e96ed3819masked_scale_kernelIhN3c108BFloat16EfEEvRNS_6TensorERKS6_S9_T1_EUlS5_hE_St5arrayIPcLm3EEEEviT0_SA_)
        /*0078*/ 	.short	0x0210
        /*007a*/ 	.short	0x0030


	//----- nvinfo : EIATTR_SW_WAR
	.align		4
.L_4124:
        /*007c*/ 	.byte	0x04, 0x36
        /*007e*/ 	.short	(.L_4126 - .L_4125)
.L_4125:
        /*0080*/ 	.word	0x00000008
.L_4126:


//--------------------- .nv.info._ZN2at6native29vectorized_elementwise_kernelILi4EZNS0_43_GLOBAL__N__7cc8d1ed_10_Dropout_cu_0e96ed3819masked_scale_kernelIhN3c108BFloat16EfEEvRNS_6TensorERKS6_S9_T1_EUlS5_hE_St5arrayIPcLm3EEEEviT0_SA_ --------------------------
	.section	.nv.info._ZN2at6native29vectorized_elementwise_kernelILi4EZNS0_43_GLOBAL__N__7cc8d1ed_10_Dropout_cu_0e96ed3819masked_scale_kernelIhN3c108BFloat16EfEEvRNS_6TensorERKS6_S9_T1_EUlS5_hE_St5arrayIPcLm3EEEEviT0_SA_,"",@"SHT_CUDA_INFO"
	.sectionflags	@""
	.align	4


	//----- nvinfo : EIATTR_CUDA_API_VERSION
	.align		4
        /*0000*/ 	.byte	0x04, 0x37
        /*0002*/ 	.short	(.L_4128 - .L_4127)
.L_4127:
        /*0004*/ 	.word	0x00000082


	//----- nvinfo : EIATTR_KPARAM_INFO
	.align		4
.L_4128:
        /*0008*/ 	.byte	0x04, 0x17
        /*000a*/ 	.short	(.L_4130 - .L_4129)
.L_4129:
        /*000c*/ 	.word	0x00000000
        /*0010*/ 	.short	0x0002
        /*0012*/ 	.short	0x0018
        /*0014*/ 	.byte	0x00, 0xf0, 0x61, 0x00


	//----- nvinfo : EIATTR_KPARAM_INFO
	.align		4
.L_4130:
        /*0018*/ 	.byte	0x04, 0x17
        /*001a*/ 	.short	(.L_4132 - .L_4131)
.L_4131:
        /*001c*/ 	.word	0x00000000
        /*0020*/ 	.short	0x0001
        /*0022*/ 	.short	0x0008
        /*0024*/ 	.byte	0x00, 0xf0, 0x41, 0x00


	//----- nvinfo : EIATTR_KPARAM_INFO
	.align		4
.L_4132:
        /*0028*/ 	.byte	0x04, 0x17
        /*002a*/ 	.short	(.L_4134 - .L_4133)
.L_4133:
        /*002c*/ 	.word	0x00000000
        /*0030*/ 	.short	0x0000
        /*0032*/ 	.short	0x0000
        /*0034*/ 	.byte	0x00, 0xf0, 0x11, 0x00


	//----- nvinfo : EIATTR_SPARSE_MMA_MASK
	.align		4
.L_4134:
        /*0038*/ 	.byte	0x03, 0x50
        /*003a*/ 	.short	0x0000


	//----- nvinfo : EIATTR_MAXREG_COUNT
	.align		4
        /*003c*/ 	.byte	0x03, 0x1b
        /*003e*/ 	.short	0x00ff


	//----- nvinfo : EIATTR_MERCURY_ISA_VERSION
	.align		4
        /*0040*/ 	.byte	0x03, 0x5f
        /*0042*/ 	.short	0x0101


	//----- nvinfo : EIATTR_EXIT_INSTR_OFFSETS
	.align		4
        /*0044*/ 	.byte	0x04, 0x1c
        /*0046*/ 	.short	(.L_4136 - .L_4135)


	//   ....[0]....
.L_4135:
        /*0048*/ 	.word	0x000004a0


	//   ....[1]....
        /*004c*/ 	.word	0x00001230


	//   ....[2]....
        /*0050*/ 	.word	0x00001280


	//----- nvinfo : EIATTR_MAX_THREADS
	.align		4
.L_4136:
        /*0054*/ 	.byte	0x04, 0x05
        /*0056*/ 	.short	(.L_4138 - .L_4137)
.L_4137:
        /*0058*/ 	.word	0x00000080
        /*005c*/ 	.word	0x00000001
        /*0060*/ 	.word	0x00000001


	//----- nvinfo : EIATTR_CRS_STACK_SIZE
	.align		4
.L_4138:
        /*0064*/ 	.byte	0x04, 0x1e
        /*0066*/ 	.short	(.L_4140 - .L_4139)
.L_4139:
        /*0068*/ 	.word	0x00000000


	//----- nvinfo : EIATTR_CBANK_PARAM_SIZE
	.align		4
.L_4140:
        /*006c*/ 	.byte	0x03, 0x19
        /*006e*/ 	.short	0x0030


	//----- nvinfo : EIATTR_PARAM_CBANK
	.align		4
        /*0070*/ 	.byte	0x04, 0x0a
        /*0072*/ 	.short	(.L_4142 - .L_4141)
	.align		4
.L_4141:
        /*0074*/ 	.word	index@(.nv.constant0._ZN2at6native29vectorized_elementwise_kernelILi4EZNS0_43_GLOBAL__N__7cc8d1ed_10_Dropout_cu_0e96ed3819masked_scale_kernelIhN3c108BFloat16EfEEvRNS_6TensorERKS6_S9_T1_EUlS5_hE_St5arrayIPcLm3EEEEviT0_SA_)
        /*0078*/ 	.short	0x0210
        /*007a*/ 	.short	0x0030


	//----- nvinfo : EIATTR_SW_WAR
	.align		4
.L_4142:
        /*007c*/ 	.byte	0x04, 0x36
        /*007e*/ 	.short	(.L_4144 - .L_4143)
.L_4143:
        /*0080*/ 	.word	0x00000008
.L_4144:


//--------------------- .nv.info._ZN2at6native29vectorized_elementwise_kernelILi8EZNS0_43_GLOBAL__N__7cc8d1ed_10_Dropout_cu_0e96ed3819masked_scale_kernelIhN3c108BFloat16EfEEvRNS_6TensorERKS6_S9_T1_EUlS5_hE_St5arrayIPcLm3EEEEviT0_SA_ --------------------------
	.section	.nv.info._ZN2at6native29vectorized_elementwise_kernelILi8EZNS0_43_GLOBAL__N__7cc8d1ed_10_Dropout_cu_0e96ed3819masked_scale_kernelIhN3c108BFloat16EfEEvRNS_6TensorERKS6_S9_T1_EUlS5_hE_St5arrayIPcLm3EEEEviT0_SA_,"",@"SHT_CUDA_INFO"
	.sectionflags	@""
	.align	4


	//----- nvinfo : EIATTR_CUDA_API_VERSION
	.align		4
        /*0000*/ 	.byte	0x04, 0x37
        /*0002*/ 	.short	(.L_4146 - .L_4145)
.L_4145:
        /*0004*/ 	.word	0x00000082


	//----- nvinfo : EIATTR_KPARAM_INFO
	.align		4
.L_4146:
        /*0008*/ 	.byte	0x04, 0x17
        /*000a*/ 	.short	(.L_4148 - .L_4147)
.L_4147:
        /*000c*/ 	.word	0x00000000
        /*0010*/ 	.short	0x0002
        /*0012*/ 	.short	0x0018
        /*0014*/ 	.byte	0x00, 0xf0, 0x61, 0x00


	//----- nvinfo : EIATTR_KPARAM_INFO
	.align		4
.L_4148:
        /*0018*/ 	.byte	0x04, 0x17
        /*001a*/ 	.short	(.L_4150 - .L_4149)
.L_4149:
        /*001c*/ 	.word	0x00000000
        /*0020*/ 	.short	0x0001
        /*0022*/ 	.short	0x0008
        /*0024*/ 	.byte	0x00, 0xf0, 0x41, 0x00


	//----- nvinfo : EIATTR_KPARAM_INFO
	.align		4
.L_4150:
        /*0028*/ 	.byte	0x04, 0x17
        /*002a*/ 	.short	(.L_4152 - .L_4151)
.L_4151:
        /*002c*/ 	.word	0x00000000
        /*0030*/ 	.short	0x0000
        /*0032*/ 	.short	0x0000
        /*0034*/ 	.byte	0x00, 0xf0, 0x11, 0x00


	//----- nvinfo : EIATTR_SPARSE_MMA_MASK
	.align		4
.L_4152:
        /*0038*/ 	.byte	0x03, 0x50
        /*003a*/ 	.short	0x0000


	//----- nvinfo : EIATTR_MAXREG_COUNT
	.align		4
        /*003c*/ 	.byte	0x03, 0x1b
        /*003e*/ 	.short	0x00ff


	//----- nvinfo : EIATTR_MERCURY_ISA_VERSION
	.align		4
        /*0040*/ 	.byte	0x03, 0x5f
        /*0042*/ 	.short	0x0101


	//----- nvinfo : EIATTR_EXIT_INSTR_OFFSETS
	.align		4
        /*0044*/ 	.byte	0x04, 0x1c
        /*0046*/ 	.short	(.L_4154 - .L_4153)


	//   ....[0]....
.L_4153:
        /*0048*/ 	.word	0x00000510


	//   ....[1]....
        /*004c*/ 	.word	0x000012a0


	//   ....[2]....
        /*0050*/ 	.word	0x000012f0


	//----- nvinfo : EIATTR_MAX_THREADS
	.align		4
.L_4154:
        /*0054*/ 	.byte	0x04, 0x05
        /*0056*/ 	.short	(.L_4156 - .L_4155)
.L_4155:
        /*0058*/ 	.word	0x00000080
        /*005c*/ 	.word	0x00000001
        /*0060*/ 	.word	0x00000001


	//----- nvinfo : EIATTR_CRS_STACK_SIZE
	.align		4
.L_4156:
        /*0064*/ 	.byte	0x04, 0x1e
        /*0066*/ 	.short	(.L_4158 - .L_4157)
.L_4157:
        /*0068*/ 	.word	0x00000000


	//----- nvinfo : EIATTR_CBANK_PARAM_SIZE
	.align		4
.L_4158:
        /*006c*/ 	.byte	0x03, 0x19
        /*006e*/ 	.short	0x0030


	//----- nvinfo : EIATTR_PARAM_CBANK
	.align		4
        /*0070*/ 	.byte	0x04, 0x0a
        /*0072*/ 	.short	(.L_4160 - .L_4159)
	.align		4
.L_4159:
        /*0074*/ 	.word	index@(.nv.constant0._ZN2at6native29vectorized_elementwise_kernelILi8EZNS0_43_GLOBAL__N__7cc8d1ed_10_Dropout_cu_0e96ed3819masked_scale_kernelIhN3c108BFloat16EfEEvRNS_6TensorERKS6_S9_T1_EUlS5_hE_St5arrayIPcLm3EEEEviT0_SA_)
        /*0078*/ 	.short	0x0210
        /*007a*/ 	.short	0x0030


	//----- nvinfo : EIATTR_SW_WAR
	.align		4
.L_4160:
        /*007c*/ 	.byte	0x04, 0x36
        /*007e*/ 	.short	(.L_4162 - .L_4161)
.L_4161:
        /*0080*/ 	.word	0x00000008
.L_4162:


//--------------------- .nv.info._ZN2at6native18elementwise_kernelILi128ELi4EZNS0_15gpu_kernel_implIZNS0_43_GLOBAL__N__7cc8d1ed_10_Dropout_cu_0e96ed3819masked_scale_kernelIhN3c104HalfEfEEvRNS_6TensorERKS7_SA_T1_EUlS6_hE_EEvRNS_18TensorIteratorBaseERKT_EUliE_EEviSB_ --------------------------
	.section	.nv.info._ZN2at6native18elementwise_kernelILi128ELi4EZNS0_15gpu_kernel_implIZNS0_43_GLOBAL__N__7cc8d1ed_10_Dropout_cu_0e96ed3819masked_scale_kernelIhN3c104HalfEfEEvRNS_6TensorERKS7_SA_T1_EUlS6_hE_EEvRNS_18TensorIteratorBaseERKT_EUliE_EEviSB_,"",@"SHT_CUDA_INFO"
	.sectionflags	@""
	.align	4


	//----- nvinfo : EIATTR_CUDA_API_VERSION
	.align		4
        /*0000*/ 	.byte	0x04, 0x37
        /*0002*/ 	.short	(.L_4164 - .L_4163)
.L_4163:
        /*0004*/ 	.word	0x00000082


	//----- nvinfo : EIATTR_KPARAM_INFO
	.align		4
.L_4164:
        /*0008*/ 	.byte	0x04, 0x17
        /*000a*/ 	.short	(.L_4166 - .L_4165)
.L_4165:
        /*000c*/ 	.word	0x00000000
        /*0010*/ 	.short	0x0001
        /*0012*/ 	.short	0x0008
        /*0014*/ 	.byte	0x00, 0xf0, 0x61, 0x0a


	//----- nvinfo : EIATTR_KPARAM_INFO
	.align		4
.L_4166:
        /*0018*/ 	.byte	0x04, 0x17
        /*001a*/ 	.short	(.L_4168 - .L_4167)
.L_4167:
        /*001c*/ 	.word	0x00000000
        /*0020*/ 	.short	0x0000
        /*0022*/ 	.short	0x0000
        /*0024*/ 	.byte	0x00, 0xf0, 0x11, 0x00


	//----- nvinfo : EIATTR_SPARSE_MMA_MASK
	.align		4
.L_4168:
        /*0028*/ 	.byte	0x03, 0x50
        /*002a*/ 	.short	0x0000


	//----- nvinfo : EIATTR_MAXREG_COUNT
	.align		4
        /*002c*/ 	.byte	0x03, 0x1b
        /*002e*/ 	.short	0x0080


	//----- nvinfo : EIATTR_EXTERNS
	.align		4
        /*0030*/ 	.byte	0x04, 0x0f
        /*0032*/ 	.short	(.L_4170 - .L_4169)


	//   ....[0]....
	.align		4
.L_4169:
        /*0034*/ 	.word	index@(__assertfail)


	//----- nvinfo : EIATTR_MERCURY_ISA_VERSION
	.align		4
.L_4170:
        /*0038*/ 	.byte	0x03, 0x5f
        /*003a*/ 	.short	0x0101


	//----- nvinfo : EIATTR_SYSCALL_OFFSETS
	.align		4
        /*003c*/ 	.byte	0x04, 0x46
        /*003e*/ 	.short	(.L_4172 - .L_4171)


	//   ....[0]....
.L_4171:
        /*0040*/ 	.word	0x000026c0


	//   ....[1]....
        /*0044*/ 	.word	0x000035e0


	//   ....[2]....
        /*0048*/ 	.word	0x00004570


	//   ....[3]....
        /*004c*/ 	.word	0x00006c80


	//   ....[4]....
        /*0050*/ 	.word	0x00007ba0


	//   ....[5]....
        /*0054*/ 	.word	0x00008b30


	//   ....[6]....
        /*0058*/ 	.word	0x0000b230


	//   ....[7]....
        /*005c*/ 	.word	0x0000c150


	//   ....[8]....
        /*0060*/ 	.word	0x0000d0e0


	//   ....[9]....
        /*0064*/ 	.word	0x0000f7d0


	//   ....[10]....
        /*0068*/ 	.word	0x000106f0


	//   ....[11]....
        /*006c*/ 	.word	0x00011680


	//----- nvinfo : EIATTR_EXIT_INSTR_OFFSETS
	.align		4
.L_4172:
        /*0070*/ 	.byte	0x04, 0x1c
        /*0072*/ 	.short	(.L_4174 - .L_4173)


	//   ....[0]....
.L_4173:
        /*0074*/ 	.word	0x0000d1b0


	//   ....[1]....
        /*0078*/ 	.word	0x000108b0


	//   ....[2]....
        /*007c*/ 	.word	0x000108f0


	//   ....[3]....
        /*0080*/ 	.word	0x00010990


	//   ....[4]....
        /*0084*/ 	.word	0x000109d0


	//   ....[5]....
        /*0088*/ 	.word	0x00010a10


	//   ....[6]....
        /*008c*/ 	.word	0x00010aa0


	//   ....[7]....
        /*0090*/ 	.word	0x00010ac0


	//   ....[8]....
        /*0094*/ 	.word	0x00010b60


	//   ....[9]....
        /*0098*/ 	.word	0x00010bb0


	//   ....[10]....
        /*009c*/ 	.word	0x00010c00


	//   ....[11]....
        /*00a0*/ 	.word	0x00010cd0


	//   ....[12]....
        /*00a4*/ 	.word	0x00010d30


	//   ....[13]....
        /*00a8*/ 	.word	0x00010ec0


	//   ....[14]....
        /*00ac*/ 	.word	0x00011020


	//   ....[15]....
        /*00b0*/ 	.word	0x00011060


	//   ....[16]....
        /*00b4*/ 	.word	0x00011120


	//   ....[17]....
        /*00b8*/ 	.word	0x000112a0


	//   ....[18]....
        /*00bc*/ 	.word	0x00011420


	//   ....[19]....
        /*00c0*/ 	.word	0x00011580


	//   ....[20]....
        /*00c4*/ 	.word	0x00011690


	//   ....[21]....
        /*00c8*/ 	.word	0x000116d0


	//   ....[22]....
        /*00cc*/ 	.word	0x00011710


	//----- nvinfo : EIATTR_MAX_THREADS
	.align		4
.L_4174:
        /*00d0*/ 	.byte	0x04, 0x05
        /*00d2*/ 	.short	(.L_4176 - .L_4175)
.L_4175:
        /*00d4*/ 	.word	0x00000080
        /*00d8*/ 	.word	0x00000001
        /*00dc*/ 	.word	0x00000001


	//----- nvinfo : EIATTR_CRS_STACK_SIZE
	.align		4
.L_4176:
        /*00e0*/ 	.byte	0x04, 0x1e
        /*00e2*/ 	.short	(.L_4178 - .L_4177)
.L_4177:
        /*00e4*/ 	.word	0x00000000


	//----- nvinfo : EIATTR_CBANK_PARAM_SIZE
	.align		4
.L_4178:
        /*00e8*/ 	.byte	0x03, 0x19
        /*00ea*/ 	.short	0x02a0


	//----- nvinfo : EIATTR_PARAM_CBANK
	.align		4
        /*00ec*/ 	.byte	0x04, 0x0a
        /*00ee*/ 	.short	(.L_4180 - .L_4179)
	.align		4
.L_4179:
        /*00f0*/ 	.word	index@(.nv.constant0._ZN2at6native18elementwise_kernelILi128ELi4EZNS0_15gpu_kernel_implIZNS0_43_GLOBAL__N__7cc8d1ed_10_Dropout_cu_0e96ed3819masked_scale_kernelIhN3c104HalfEfEEvRNS_6TensorERKS7_SA_T1_EUlS6_hE_EEvRNS_18TensorIteratorBaseERKT_EUliE_EEviSB_)
        /*00f4*/ 	.short	0x0210
        /*00f6*/ 	.short	0x02a0


	//----- nvinfo : EIATTR_SW_WAR
	.align		4
.L_4180:
        /*00f8*/ 	.byte	0x04, 0x36
        /*00fa*/ 	.short	(.L_4182 - .L_4181)
.L_4181:
        /*00fc*/ 	.word	0x00000008
.L_4182:


//--------------------- .nv.info._ZN2at6native27unrolled_elementwise_kernelIZNS0_43_GLOBAL__N__7cc8d1ed_10_Dropout_cu_0e96ed3819masked_scale_kernelIhN3c104HalfEfEEvRNS_6TensorERKS6_S9_T1_EUlS5_hE_St5arrayIPcLm3EELi4E23TrivialOffsetCalculatorILi2EjESF_ILi1EjENS0_6memory12LoadWithCastILi2EEENSI_13StoreWithCastILi1EEEEEviT_T0_T2_T3_T4_T5_ --------------------------
	.section	.nv.info._ZN2at6native27unrolled_elementwise_kernelIZNS0_43_GLOBAL__N__7cc8d1ed_10_Dropout_cu_0e96ed3819masked_scale_kernelIhN3c104HalfEfEEvRNS_6TensorERKS6_S9_T1_EUlS5_hE_St5arrayIPcLm3EELi4E23TrivialOffsetCalculatorILi2EjESF_ILi1EjENS0_6memory12LoadWithCastILi2EEENSI_13StoreWithCastILi1EEEEEviT_T0_T2_T3_T4_T5_,"",@"SHT_CUDA_INFO"
	.sectionflags	@""
	.align	4


	//----- nvinfo : EIATTR_CUDA_API_VERSION
	.align		4
        /*0000*/ 	.byte	0x04, 0x37
        /*0002*/ 	.short	(.L_4184 - .L_4183)
.L_4183:
        /*0004*/ 	.word	0x00000082


	//----- nvinfo : EIATTR_KPARAM_INFO
	.align		4
.L_4184:
        /*0008*/ 	.byte	0x04, 0x17
        /*000a*/ 	.short	(.L_4186 - .L_4185)
.L_4185:
        /*000c*/ 	.word	0x00000000
        /*0010*/ 	.short	0x0006
        /*0012*/ 	.short	0x0040
        /*0014*/ 	.byte	0x00, 0xf0, 0x21, 0x00


	//----- nvinfo : EIATTR_KPARAM_INFO
	.align		4
.L_4186:
        /*0018*/ 	.byte	0x04, 0x17
        /*001a*/ 	.short	(.L_4188 - .L_4187)
.L_4187:
        /*001c*/ 	.word	0x00000000
        /*0020*/ 	.short	0x0005
        /*0022*/ 	.short	0x0034
        /*0024*/ 	.byte	0x00, 0xf0, 0x31, 0x00


	//----- nvinfo : EIATTR_KPARAM_INFO
	.align		4
.L_4188:
        /*0028*/ 	.byte	0x04, 0x17
        /*002a*/ 	.short	(.L_4190 - .L_4189)
.L_4189:
        /*002c*/ 	.word	0x00000000
        /*0030*/ 	.short	0x0004
        /*0032*/ 	.short	0x0031
        /*0034*/ 	.byte	0x00, 0xf0, 0x05, 0x00


	//----- nvinfo : EIATTR_KPARAM_INFO
	.align		4
.L_4190:
        /*0038*/ 	.byte	0x04, 0x17
        /*003a*/ 	.short	(.L_4192 - .L_4191)
.L_4191:
        /*003c*/ 	.word	0x00000000
        /*0040*/ 	.short	0x0003
        /*0042*/ 	.short	0x0030
        /*0044*/ 	.byte	0x00, 0xf0, 0x05, 0x00


	//----- nvinfo : EIATTR_KPARAM_INFO
	.align		4
.L_4192:
        /*0048*/ 	.byte	0x04, 0x17
        /*004a*/ 	.short	(.L_4194 - .L_4193)
.L_4193:
        /*004c*/ 	.word	0x00000000
        /*0050*/ 	.short	0x0002
        /*0052*/ 	.short	0x0018
        /*0054*/ 	.byte	0x00, 0xf0, 0x61, 0x00


	//----- nvinfo : EIATTR_KPARAM_INFO
	.align		4
.L_4194:
        /*0058*/ 	.byte	0x04, 0x17
        /*005a*/ 	.short	(.L_4196 - .L_4195)
.L_4195:
        /*005c*/ 	.word	0x00000000
        /*0060*/ 	.short	0x0001
        /*0062*/ 	.short	0x0008
        /*0064*/ 	.byte	0x00, 0xf0, 0x41, 0x00


	//----- nvinfo : EIATTR_KPARAM_INFO
	.align		4
.L_4196:
        /*0068*/ 	.byte	0x04, 0x17
        /*006a*/ 	.short	(.L_4198 - .L_4197)
.L_4197:
        /*006c*/ 	.word	0x00000000
        /*0070*/ 	.short	0x0000
        /*0072*/ 	.short	0x0000
        /*0074*/ 	.byte	0x00, 0xf0, 0x11, 0x00


	//----- nvinfo : EIATTR_SPARSE_MMA_MASK
	.align		4
.L_4198:
        /*0078*/ 	.byte	0x03, 0x50
        /*007a*/ 	.short	0x0000


	//----- nvinfo : EIATTR_MAXREG_COUNT
	.align		4
        /*007c*/ 	.byte	0x03, 0x1b
        /*007e*/ 	.short	0x00ff


	//----- nvinfo : EIATTR_EXTERNS
	.align		4
        /*0080*/ 	.byte	0x04, 0x0f
        /*0082*/ 	.short	(.L_4200 - .L_4199)


	//   ....[0]....
	.align		4
.L_4199:
        /*0084*/ 	.word	index@(__assertfail)


	//----- nvinfo : EIATTR_MERCURY_ISA_VERSION
	.align		4
.L_4200:
        /*0088*/ 	.byte	0x03, 0x5f
        /*008a*/ 	.short	0x0101


	//----- nvinfo : EIATTR_SYSCALL_OFFSETS
	.align		4
        /*008c*/ 	.byte	0x04, 0x46
        /*008e*/ 	.short	(.L_4202 - .L_4201)


	//   ....[0]....
.L_4201:
        /*0090*/ 	.word	0x000010d0


	//   ....[1]....
        /*0094*/ 	.word	0x00002000


	//   ....[2]....
        /*0098*/ 	.word	0x000030b0


	//   ....[3]....
        /*009c*/ 	.word	0x00003fe0


	//   ....[4]....
        /*00a0*/ 	.word	0x000050a0


	//   ....[5]....
        /*00a4*/ 	.word	0x00005fe0


	//   ....[6]....
        /*00a8*/ 	.word	0x00007070


	//   ....[7]....
        /*00ac*/ 	.word	0x00007fa0


	//   ....[8]....
        /*00b0*/ 	.word	0x000092b0


	//   ....[9]....
        /*00b4*/ 	.word	0x0000a2d0


	//   ....[10]....
        /*00b8*/ 	.word	0x0000b2b0


	//   ....[11]....
        /*00bc*/ 	.word	0x0000c290


	//----- nvinfo : EIATTR_EXIT_INSTR_OFFSETS
	.align		4
.L_4202:
        /*00c0*/ 	.byte	0x04, 0x1c
        /*00c2*/ 	.short	(.L_4204 - .L_4203)


	//   ....[0]....
.L_4203:
        /*00c4*/ 	.word	0x0000b370


	//   ....[1]....
        /*00c8*/ 	.word	0x0000b4c0


	//   ....[2]....
        /*00cc*/ 	.word	0x0000b500


	//   ....[3]....
        /*00d0*/ 	.word	0x0000b5a0


	//   ....[4]....
        /*00d4*/ 	.word	0x0000b5e0


	//   ....[5]....
        /*00d8*/ 	.word	0x0000b620


	//   ....[6]....
        /*00dc*/ 	.word	0x0000b6b0


	//   ....[7]....
        /*00e0*/ 	.word	0x0000b6d0


	//   ....[8]....
        /*00e4*/ 	.word	0x0000b770


	//   ....[9]....
        /*00e8*/ 	.word	0x0000b7c0


	//   ....[10]....
        /*00ec*/ 	.word	0x0000b810


	//   ....[11]....
        /*00f0*/ 	.word	0x0000b8e0


	//   ....[12]....
        /*00f4*/ 	.word	0x0000b940


	//   ....[13]....
        /*00f8*/ 	.word	0x0000bad0


	//   ....[14]....
        /*00fc*/ 	.word	0x0000bc30


	//   ....[15]....
        /*0100*/ 	.word	0x0000bc70


	//   ....[16]....
        /*0104*/ 	.word	0x0000bd30


	//   ....[17]....
        /*0108*/ 	.word	0x0000beb0


	//   ....[18]....
        /*010c*/ 	.word	0x0000c030


	//   ....[19]....
        /*0110*/ 	.word	0x0000c190


	//   ....[20]....
        /*0114*/ 	.word	0x0000c2a0


	//   ....[21]....
        /*0118*/ 	.word	0x0000c2e0


	//   ....[22]....
        /*011c*/ 	.word	0x0000c320


	//----- nvinfo : EIATTR_MAX_THREADS
	.align		4
.L_4204:
        /*0120*/ 	.byte	0x04, 0x05
        /*0122*/ 	.short	(.L_4206 - .L_4205)
.L_4205:
        /*0124*/ 	.word	0x00000080
        /*0128*/ 	.word	0x00000001
        /*012c*/ 	.word	0x00000001


	//----- nvinfo : EIATTR_CRS_STACK_SIZE
	.align		4
.L_4206:
        /*0130*/ 	.byte	0x04, 0x1e
        /*0132*/ 	.short	(.L_4208 - .L_4207)
.L_4207:
        /*0134*/ 	.word	0x00000000


	//----- nvinfo : EIATTR_CBANK_PARAM_SIZE
	.align		4
.L_4208:
        /*0138*/ 	.byte	0x03, 0x19
        /*013a*/ 	.short	0x0048


	//----- nvinfo : EIATTR_PARAM_CBANK
	.align		4
        /*013c*/ 	.byte	0x04, 0x0a
        /*013e*/ 	.short	(.L_4210 - .L_4209)
	.align		4
.L_4209:
        /*0140*/ 	.word	index@(.nv.constant0._ZN2at6native27unrolled_elementwise_kernelIZNS0_43_GLOBAL__N__7cc8d1ed_10_Dropout_cu_0e96ed3819masked_scale_kernelIhN3c104HalfEfEEvRNS_6TensorERKS6_S9_T1_EUlS5_hE_St5arrayIPcLm3EELi4E23TrivialOffsetCalculatorILi2EjESF_ILi1EjENS0_6memory12LoadWithCastILi2EEENSI_13StoreWithCastILi1EEEEEviT_T0_T2_T3_T4_T5_)
        /*0144*/ 	.short	0x0210
        /*0146*/ 	.short	0x0048


	//----- nvinfo : EIATTR_SW_WAR
	.align		4
.L_4210:
        /*0148*/ 	.byte	0x04, 0x36
        /*014a*/ 	.short	(.L_4212 - .L_4211)
.L_4211:
        /*014c*/ 	.word	0x00000008
.L_4212:


//--------------------- .nv.info._ZN2at6native18elementwise_kernelILi128ELi4EZNS0_22gpu_kernel_impl_nocastIZNS0_43_GLOBAL__N__7cc8d1ed_10_Dropout_cu_0e96ed3819masked_scale_kernelIhN3c104HalfEfEEvRNS_6TensorERKS7_SA_T1_EUlS6_hE_EEvRNS_18TensorIteratorBaseERKT_EUliE_EEviSB_ --------------------------
	.section	.nv.info._ZN2at6native18elementwise_kernelILi128ELi4EZNS0_22gpu_kernel_impl_nocastIZNS0_43_GLOBAL__N__7cc8d1ed_10_Dropout_cu_0e96ed3819masked_scale_kernelIhN3c104HalfEfEEvRNS_6TensorERKS7_SA_T1_EUlS6_hE_EEvRNS_18TensorIteratorBaseERKT_EUliE_EEviSB_,"",@"SHT_CUDA_INFO"
	.sectionflags	@""
	.align	4


	//----- nvinfo : EIATTR_CUDA_API_VERSION
	.align		4
        /*0000*/ 	.byte	0x04, 0x37
        /*0002*/ 	.short	(.L_4214 - .L_4213)
.L_4213:
        /*0004*/ 	.word	0x00000082


	//----- nvinfo : EIATTR_KPARAM_INFO
	.align		4
.L_4214:
        /*0008*/ 	.byte	0x04, 0x17
        /*000a*/ 	.short	(.L_4216 - .L_4215)
.L_4215:
        /*000c*/ 	.word	0x00000000
        /*0010*/ 	.short	0x0001
        /*0012*/ 	.short	0x0008
        /*0014*/ 	.byte	0x00, 0xf0, 0x41, 0x0a


	//----- nvinfo : EIATTR_KPARAM_INFO
	.align		4
.L_4216:
        /*0018*/ 	.byte	0x04, 0x17
        /*001a*/ 	.short	(.L_4218 - .L_4217)
.L_4217:
        /*001c*/ 	.word	0x00000000
        /*0020*/ 	.short	0x0000
        /*0022*/ 	.short	0x0000
        /*0024*/ 	.byte	0x00, 0xf0, 0x11, 0x00


	//----- nvinfo : EIATTR_SPARSE_MMA_MASK
	.align		4
.L_4218:
        /*0028*/ 	.byte	0x03, 0x50
        /*002a*/ 	.short	0x0000


	//----- nvinfo : EIATTR_MAXREG_COUNT
	.align		4
        /*002c*/ 	.byte	0x03, 0x1b
        /*002e*/ 	.short	0x0080


	//----- nvinfo : EIATTR_MERCURY_ISA_VERSION
	.align		4
        /*0030*/ 	.byte	0x03, 0x5f
        /*0032*/ 	.short	0x0101


	//----- nvinfo : EIATTR_EXIT_INSTR_OFFSETS
	.align		4
        /*0034*/ 	.byte	0x04, 0x1c
        /*0036*/ 	.short	(.L_4220 - .L_4219)


	//   ....[0]....
.L_4219:
        /*0038*/ 	.word	0x000046e0


	//   ....[1]....
        /*003c*/ 	.word	0x00005e20


	//----- nvinfo : EIATTR_MAX_THREADS
	.align		4
.L_4220:
        /*0040*/ 	.byte	0x04, 0x05
        /*0042*/ 	.short	(.L_4222 - .L_4221)
.L_4221:
        /*0044*/ 	.word	0x00000080
        /*0048*/ 	.word	0x00000001
        /*004c*/ 	.word	0x00000001


	//----- nvinfo : EIATTR_CRS_STACK_SIZE
	.align		4
.L_4222:
        /*0050*/ 	.byte	0x04, 0x1e
        /*0052*/ 	.short	(.L_4224 - .L_4223)
.L_4223:
        /*0054*/ 	.word	0x00000000


	//----- nvinfo : EIATTR_CBANK_PARAM_SIZE
	.align		4
.L_4224:
        /*0058*/ 	.byte	0x03, 0x19
        /*005a*/ 	.short	0x0298


	//----- nvinfo : EIATTR_PARAM_CBANK
	.align		4
        /*005c*/ 	.byte	0x04, 0x0a
        /*005e*/ 	.short	(.L_4226 - .L_4225)
	.align		4
.L_4225:
        /*0060*/ 	.word	index@(.nv.constant0._ZN2at6native18elementwise_kernelILi128ELi4EZNS0_22gpu_kernel_impl_nocastIZNS0_43_GLOBAL__N__7cc8d1ed_10_Dropout_cu_0e96ed3819masked_scale_kernelIhN3c104HalfEfEEvRNS_6TensorERKS7_SA_T1_EUlS6_hE_EEvRNS_18TensorIteratorBaseERKT_EUliE_EEviSB_)
        /*0064*/ 	.short	0x0210
        /*0066*/ 	.short	0x0298


	//----- nvinfo : EIATTR_SW_WAR
	.align		4
.L_4226:
        /*0068*/ 	.byte	0x04, 0x36
        /*006a*/ 	.short	(.L_4228 - .L_4227)
.L_4227:
        /*006c*/ 	.word	0x00000008
.L_4228:


//--------------------- .nv.info._ZN2at6native27unrolled_elementwise_kernelIZNS0_43_GLOBAL__N__7cc8d1ed_10_Dropout_cu_0e96ed3819masked_scale_kernelIhN3c104HalfEfEEvRNS_6TensorERKS6_S9_T1_EUlS5_hE_St5arrayIPcLm3EELi4E23TrivialOffsetCalculatorILi2EjESF_ILi1EjENS0_6memory15LoadWithoutCastENSI_16StoreWithoutCastEEEviT_T0_T2_T3_T4_T5_ --------------------------
	.section	.nv.info._ZN2at6native27unrolled_elementwise_kernelIZNS0_43_GLOBAL__N__7cc8d1ed_10_Dropout_cu_0e96ed3819masked_scale_kernelIhN3c104HalfEfEEvRNS_6TensorERKS6_S9_T1_EUlS5_hE_St5arrayIPcLm3EELi4E23TrivialOffsetCalculatorILi2EjESF_ILi1EjENS0_6memory15LoadWithoutCastENSI_16StoreWithoutCastEEEviT_T0_T2_T3_T4_T5_,"",@"SHT_CUDA_INFO"
	.sectionflags	@""
	.align	4


	//----- nvinfo : EIATTR_CUDA_API_VERSION
	.align		4
        /*0000*/ 	.byte	0x04, 0x37
        /*0002*/ 	.short	(.L_4230 - .L_4229)
.L_4229:
        /*0004*/ 	.word	0x00000082


	//----- nvinfo : EIATTR_KPARAM_INFO
	.align		4
.L_4230:
        /*0008*/ 	.byte	0x04, 0x17
        /*000a*/ 	.short	(.L_4232 - .L_4231)
.L_4231:
        /*000c*/ 	.word	0x00000000
        /*0010*/ 	.short	0x0006
        /*0012*/ 	.short	0x0033
        /*0014*/ 	.byte	0x00, 0xf0, 0x05, 0x00


	//----- nvinfo : EIATTR_KPARAM_INFO
	.align		4
.L_4232:
        /*0018*/ 	.byte	0x04, 0x17
        /*001a*/ 	.short	(.L_4234 - .L_4233)
.L_4233:
        /*001c*/ 	.word	0x00000000
        /*0020*/ 	.short	0x0005
        /*0022*/ 	.short	0x0032
        /*0024*/ 	.byte	0x00, 0xf0, 0x05, 0x00


	//----- nvinfo : EIATTR_KPARAM_INFO
	.align		4
.L_4234:
        /*0028*/ 	.byte	0x04, 0x17
        /*002a*/ 	.short	(.L_4236 - .L_4235)
.L_4235:
        /*002c*/ 	.word	0x00000000
        /*0030*/ 	.short	0x0004
        /*0032*/ 	.short	0x0031
        /*0034*/ 	.byte	0x00, 0xf0, 0x05, 0x00


	//----- nvinfo : EIATTR_KPARAM_INFO
	.align		4
.L_4236:
        /*0038*/ 	.byte	0x04, 0x17
        /*003a*/ 	.short	(.L_4238 - .L_4237)
.L_4237:
        /*003c*/ 	.word	0x00000000
        /*0040*/ 	.short	0x0003
        /*0042*/ 	.short	0x0030
        /*0044*/ 	.byte	0x00, 0xf0, 0x05, 0x00


	//----- nvinfo : EIATTR_KPARAM_INFO
	.align		4
.L_4238:
        /*0048*/ 	.byte	0x04, 0x17
        /*004a*/ 	.short	(.L_4240 - .L_4239)
.L_4239:
        /*004c*/ 	.word	0x00000000
        /*0050*/ 	.short	0x0002
        /*0052*/ 	.short	0x0018
        /*0054*/ 	.byte	0x00, 0xf0, 0x61, 0x00


	//----- nvinfo : EIATTR_KPARAM_INFO
	.align		4
.L_4240:
        /*0058*/ 	.byte	0x04, 0x17
        /*005a*/ 	.short	(.L_4242 - .L_4241)
.L_4241:
        /*005c*/ 	.word	0x00000000
        /*0060*/ 	.short	0x0001
        /*0062*/ 	.short	0x0008
        /*0064*/ 	.byte	0x00, 0xf0, 0x41, 0x00


	//----- nvinfo : EIATTR_KPARAM_INFO
	.align		4
.L_4242:
        /*0068*/ 	.byte	0x04, 0x17
        /*006a*/ 	.short	(.L_4244 - .L_4243)
.L_4243:
        /*006c*/ 	.word	0x00000000
        /*0070*/ 	.short	0x0000
        /*0072*/ 	.short	0x0000
        /*0074*/ 	.byte	0x00, 0xf0, 0x11, 0x00


	//----- nvinfo : EIATTR_SPARSE_MMA_MASK
	.align		4
.L_4244:
        /*0078*/ 	.byte	0x03, 0x50
        /*007a*/ 	.short	0x0000


	//----- nvinfo : EIATTR_MAXREG_COUNT
	.align		4
        /*007c*/ 	.byte	0x03, 0x1b
        /*007e*/ 	.short	0x00ff


	//----- nvinfo : EIATTR_MERCURY_ISA_VERSION
	.align		4
        /*0080*/ 	.byte	0x03, 0x5f
        /*0082*/ 	.short	0x0101


	//----- nvinfo : EIATTR_EXIT_INSTR_OFFSETS
	.align		4
        /*0084*/ 	.byte	0x04, 0x1c
        /*0086*/ 	.short	(.L_4246 - .L_4245)


	//   ....[0]....
.L_4245:
        /*0088*/ 	.word	0x00000630


	//   ....[1]....
        /*008c*/ 	.word	0x000006d0


	//----- nvinfo : EIATTR_MAX_THREADS
	.align		4
.L_4246:
        /*0090*/ 	.byte	0x04, 0x05
        /*0092*/ 	.short	(.L_4248 - .L_4247)
.L_4247:
        /*0094*/ 	.word	0x00000080
        /*0098*/ 	.word	0x00000001
        /*009c*/ 	.word	0x00000001


	//----- nvinfo : EIATTR_CRS_STACK_SIZE
	.align		4
.L_4248:
        /*00a0*/ 	.byte	0x04, 0x1e
        /*00a2*/ 	.short	(.L_4250 - .L_4249)
.L_4249:
        /*00a4*/ 	.word	0x00000000


	//----- nvinfo : EIATTR_CBANK_PARAM_SIZE
	.align		4
.L_4250:
        /*00a8*/ 	.byte	0x03, 0x19
        /*00aa*/ 	.short	0x0034


	//----- nvinfo : EIATTR_PARAM_CBANK
	.align		4
        /*00ac*/ 	.byte	0x04, 0x0a
        /*00ae*/ 	.short	(.L_4252 - .L_4251)
	.align		4
.L_4251:
        /*00b0*/ 	.word	index@(.nv.constant0._ZN2at6native27unrolled_elementwise_kernelIZNS0_43_GLOBAL__N__7cc8d1ed_10_Dropout_cu_0e96ed3819masked_scale_kernelIhN3c104HalfEfEEvRNS_6TensorERKS6_S9_T1_EUlS5_hE_St5arrayIPcLm3EELi4E23TrivialOffsetCalculatorILi2EjESF_ILi1EjENS0_6memory15LoadWithoutCastENSI_16StoreWithoutCastEEEviT_T0_T2_T3_T4_T5_)
        /*00b4*/ 	.short	0x0210
        /*00b6*/ 	.short	0x0034


	//----- nvinfo : EIATTR_SW_WAR
	.align		4
.L_4252:
        /*00b8*/ 	.byte	0x04, 0x36
        /*00ba*/ 	.short	(.L_4254 - .L_4253)
.L_4253:
        /*00bc*/ 	.word	0x00000008
.L_4254:


//--------------------- .nv.info._ZN2at6native29vectorized_elementwise_kernelILi2EZNS0_43_GLOBAL__N__7cc8d1ed_10_Dropout_cu_0e96ed3819masked_scale_kernelIhN3c104HalfEfEEvRNS_6TensorERKS6_S9_T1_EUlS5_hE_St5arrayIPcLm3EEEEviT0_SA_ --------------------------
	.section	.nv.info._ZN2at6native29vectorized_elementwise_kernelILi2EZNS0_43_GLOBAL__N__7cc8d1ed_10_Dropout_cu_0e96ed3819masked_scale_kernelIhN3c104HalfEfEEvRNS_6TensorERKS6_S9_T1_EUlS5_hE_St5arrayIPcLm3EEEEviT0_SA_,"",@"SHT_CUDA_INFO"
	.sectionflags	@""
	.align	4


	//----- nvinfo : EIATTR_CUDA_API_VERSION
	.align		4
        /*0000*/ 	.byte	0x04, 0x37
        /*0002*/ 	.short	(.L_4256 - .L_4255)
.L_4255:
        /*0004*/ 	.word	0x00000082


	//----- nvinfo : EIATTR_KPARAM_INFO
	.align		4
.L_4256:
        /*0008*/ 	.byte	0x04, 0x17
        /*000a*/ 	.short	(.L_4258 - .L_4257)
.L_4257:
        /*000c*/ 	.word	0x00000000
        /*0010*/ 	.short	0x0002
        /*0012*/ 	.short	0x0018
        /*0014*/ 	.byte	0x00, 0xf0, 0x61, 0x00


	//----- nvinfo : EIATTR_KPARAM_INFO
	.align		4
.L_4258:
        /*0018*/ 	.byte	0x04, 0x17
        /*001a*/ 	.short	(.L_4260 - .L_4259)
.L_4259:
        /*001c*/ 	.word	0x00000000
        /*0020*/ 	.short	0x0001
        /*0022*/ 	.short	0x0008
        /*0024*/ 	.byte	0x00, 0xf0, 0x41, 0x00


	//----- nvinfo : EIATTR_KPARAM_INFO
	.align		4
.L_4260:
        /*0028*/ 	.byte	0x04, 0x17
        /*002a*/ 	.short	(.L_4262 - .L_4261)
.L_4261:
        /*002c*/ 	.word	0x00000000
        /*0030*/ 	.short	0x0000
        /*0032*/ 	.short	0x0000
        /*0034*/ 	.byte	0x00, 0xf0, 0x11, 0x00


	//----- nvinfo : EIATTR_SPARSE_MMA_MASK
	.align		4
.L_4262:
        /*0038*/ 	.byte	0x03, 0x50
        /*003a*/ 	.short	0x0000


	//----- nvinfo : EIATTR_MAXREG_COUNT
	.align		4
        /*003c*/ 	.byte	0x03, 0x1b
        /*003e*/ 	.short	0x00ff


	//----- nvinfo : EIATTR_MERCURY_ISA_VERSION
	.align		4
        /*0040*/ 	.byte	0x03, 0x5f
        /*0042*/ 	.short	0x0101


	//----- nvinfo : EIATTR_EXIT_INSTR_OFFSETS
	.align		4
        /*0044*/ 	.byte	0x04, 0x1c
        /*0046*/ 	.short	(.L_4264 - .L_4263)


	//   ....[0]....
.L_4263:
        /*0048*/ 	.word	0x000004c0


	//   ....[1]....
        /*004c*/ 	.word	0x00001250


	//   ....[2]....
        /*0050*/ 	.word	0x000012a0


	//----- nvinfo : EIATTR_MAX_THREADS
	.align		4
.L_4264:
        /*0054*/ 	.byte	0x04, 0x05
        /*0056*/ 	.short	(.L_4266 - .L_4265)
.L_4265:
        /*0058*/ 	.word	0x00000080
        /*005c*/ 	.word	0x00000001
        /*0060*/ 	.word	0x00000001


	//----- nvinfo : EIATTR_CRS_STACK_SIZE
	.align		4
.L_4266:
        /*0064*/ 	.byte	0x04, 0x1e
        /*0066*/ 	.short	(.L_4268 - .L_4267)
.L_4267:
        /*0068*/ 	.word	0x00000000


	//----- nvinfo : EIATTR_CBANK_PARAM_SIZE
	.align		4
.L_4268:
        /*006c*/ 	.byte	0x03, 0x19
        /*006e*/ 	.short	0x0030


	//----- nvinfo : EIATTR_PARAM_CBANK
	.align		4
        /*0070*/ 	.byte	0x04, 0x0a
        /*0072*/ 	.short	(.L_4270 - .L_4269)
	.align		4
.L_4269:
        /*0074*/ 	.word	index@(.nv.constant0._ZN2at6native29vectorized_elementwise_kernelILi2EZNS0_43_GLOBAL__N__7cc8d1ed_10_Dropout_cu_0e96ed3819masked_scale_kernelIhN3c104HalfEfEEvRNS_6TensorERKS6_S9_T1_EUlS5_hE_St5arrayIPcLm3EEEEviT0_SA_)
        /*0078*/ 	.short	0x0210
        /*007a*/ 	.short	0x0030


	//----- nvinfo : EIATTR_SW_WAR
	.align		4
.L_4270:
        /*007c*/ 	.byte	0x04, 0x36
        /*007e*/ 	.short	(.L_4272 - .L_4271)
.L_4271:
        /*0080*/ 	.word	0x00000008
.L_4272:


//--------------------- .nv.info._ZN2at6native29vectorized_elementwise_kernelILi4EZNS0_43_GLOBAL__N__7cc8d1ed_10_Dropout_cu_0e96ed3819masked_scale_kernelIhN3c104HalfEfEEvRNS_6TensorERKS6_S9_T1_EUlS5_hE_St5arrayIPcLm3EEEEviT0_SA_ --------------------------
	.section	.nv.info._ZN2at6native29vectorized_elementwise_kernelILi4EZNS0_43_GLOBAL__N__7cc8d1ed_10_Dropout_cu_0e96ed3819masked_scale_kernelIhN3c104HalfEfEEvRNS_6TensorERKS6_S9_T1_EUlS5_hE_St5arrayIPcLm3EEEEviT0_SA_,"",@"SHT_CUDA_INFO"
	.sectionflags	@""
	.align	4


	//----- nvinfo : EIATTR_CUDA_API_VERSION
	.align		4
        /*0000*/ 	.byte	0x04, 0x37
        /*0002*/ 	.short	(.L_4274 - .L_4273)
.L_4273:
        /*0004*/ 	.word	0x00000082


	//----- nvinfo : EIATTR_KPARAM_INFO
	.align		4
.L_4274:
        /*0008*/ 	.byte	0x04, 0x17
        /*000a*/ 	.short	(.L_4276 - .L_4275)
.L_4275:
        /*000c*/ 	.word	0x00000000
        /*0010*/ 	.short	0x0002
        /*0012*/ 	.short	0x0018
        /*0014*/ 	.byte	0x00, 0xf0, 0x61, 0x00


	//----- nvinfo : EIATTR_KPARAM_INFO
	.align		4
.L_4276:
        /*0018*/ 	.byte	0x04, 0x17
        /*001a*/ 	.short	(.L_4278 - .L_4277)
.L_4277:
        /*001c*/ 	.word	0x00000000
        /*0020*/ 	.short	0x0001
        /*0022*/ 	.short	0x0008
        /*0024*/ 	.byte	0x00, 0xf0, 0x41, 0x00


	//----- nvinfo : EIATTR_KPARAM_INFO
	.align		4
.L_4278:
        /*0028*/ 	.byte	0x04, 0x17
        /*002a*/ 	.short	(.L_4280 - .L_4279)
.L_4279:
        /*002c*/ 	.word	0x00000000
        /*0030*/ 	.short	0x0000
        /*0032*/ 	.short	0x0000
        /*0034*/ 	.byte	0x00, 0xf0, 0x11, 0x00


	//----- nvinfo : EIATTR_SPARSE_MMA_MASK
	.align		4
.L_4280:
        /*0038*/ 	.byte	0x03, 0x50
        /*003a*/ 	.short	0x0000


	//----- nvinfo : EIATTR_MAXREG_COUNT
	.align		4
        /*003c*/ 	.byte	0x03, 0x1b
        /*003e*/ 	.short	0x00ff


	//----- nvinfo : EIATTR_MERCURY_ISA_VERSION
	.align		4
        /*0040*/ 	.byte	0x03, 0x5f
        /*0042*/ 	.short	0x0101


	//----- nvinfo : EIATTR_EXIT_INSTR_OFFSETS
	.align		4
        /*0044*/ 	.byte	0x04, 0x1c
        /*0046*/ 	.short	(.L_4282 - .L_4281)


	//   ....[0]....
.L_4281:
        /*0048*/ 	.word	0x00000460


	//   ....[1]....
        /*004c*/ 	.word	0x000011f0


	//   ....[2]....
        /*0050*/ 	.word	0x00001240


	//----- nvinfo : EIATTR_MAX_THREADS
	.align		4
.L_4282:
        /*0054*/ 	.byte	0x04, 0x05
        /*0056*/ 	.short	(.L_4284 - .L_4283)
.L_4283:
        /*0058*/ 	.word	0x00000080
        /*005c*/ 	.word	0x00000001
        /*0060*/ 	.word	0x00000001


	//----- nvinfo : EIATTR_CRS_STACK_SIZE
	.align		4
.L_4284:
        /*0064*/ 	.byte	0x04, 0x1e
        /*0066*/ 	.short	(.L_4286 - .L_4285)
.L_4285:
        /*0068*/ 	.word	0x00000000


	//----- nvinfo : EIATTR_CBANK_PARAM_SIZE
	.align		4
.L_4286:
        /*006c*/ 	.byte	0x03, 0x19
        /*006e*/ 	.short	0x0030


	//----- nvinfo : EIATTR_PARAM_CBANK
	.align		4
        /*0070*/ 	.byte	0x04, 0x0a
        /*0072*/ 	.short	(.L_4288 - .L_4287)
	.align		4
.L_4287:
        /*0074*/ 	.word	index@(.nv.constant0._ZN2at6native29vectorized_elementwise_kernelILi4EZNS0_43_GLOBAL__N__7cc8d1ed_10_Dropout_cu_0e96ed3819masked_scale_kernelIhN3c104HalfEfEEvRNS_6TensorERKS6_S9_T1_EUlS5_hE_St5arrayIPcLm3EEEEviT0_SA_)
        /*0078*/ 	.short	0x0210
        /*007a*/ 	.short	0x0030


	//----- nvinfo : EIATTR_SW_WAR
	.align		4
.L_4288:
        /*007c*/ 	.byte	0x04, 0x36
        /*007e*/ 	.short	(.L_4290 - .L_4289)
.L_4289:
        /*0080*/ 	.word	0x00000008
.L_4290:


//--------------------- .nv.info._ZN2at6native29vectorized_elementwise_kernelILi8EZNS0_43_GLOBAL__N__7cc8d1ed_10_Dropout_cu_0e96ed3819masked_scale_kernelIhN3c104HalfEfEEvRNS_6TensorERKS6_S9_T1_EUlS5_hE_St5arrayIPcLm3EEEEviT0_SA_ --------------------------
	.section	.nv.info._ZN2at6native29vectorized_elementwise_kernelILi8EZNS0_43_GLOBAL__N__7cc8d1ed_10_Dropout_cu_0e96ed3819masked_scale_kernelIhN3c104HalfEfEEvRNS_6TensorERKS6_S9_T1_EUlS5_hE_St5arrayIPcLm3EEEEviT0_SA_,"",@"SHT_CUDA_INFO"
	.sectionflags	@""
	.align	4


	//----- nvinfo : EIATTR_CUDA_API_VERSION
	.align		4
        /*0000*/ 	.byte	0x04, 0x37
        /*0002*/ 	.short	(.L_4292 - .L_4291)
.L_4291:
        /*0004*/ 	.word	0x00000082


	//----- nvinfo : EIATTR_KPARAM_INFO
	.align		4
.L_4292:
        /*0008*/ 	.byte	0x04, 0x17
        /*000a*/ 	.short	(.L_4294 - .L_4293)
.L_4293:
        /*000c*/ 	.word	0x00000000
        /*0010*/ 	.short	0x0002
        /*0012*/ 	.short	0x0018
        /*0014*/ 	.byte	0x00, 0xf0, 0x61, 0x00


	//----- nvinfo : EIATTR_KPARAM_INFO
	.align		4
.L_4294:
        /*0018*/ 	.byte	0x04, 0x17
        /*001a*/ 	.short	(.L_4296 - .L_4295)
.L_4295:
        /*001c*/ 	.word	0x00000000
        /*0020*/ 	.short	0x0001
        /*0022*/ 	.short	0x0008
        /*0024*/ 	.byte	0x00, 0xf0, 0x41, 0x00


	//----- nvinfo : EIATTR_KPARAM_INFO
	.align		4
.L_4296:
        /*0028*/ 	.byte	0x04, 0x17
        /*002a*/ 	.short	(.L_4298 - .L_4297)
.L_4297:
        /*002c*/ 	.word	0x00000000
        /*0030*/ 	.short	0x0000
        /*0032*/ 	.short	0x0000
        /*0034*/ 	.byte	0x00, 0xf0, 0x11, 0x00


	//----- nvinfo : EIATTR_SPARSE_MMA_MASK
	.align		4
.L_4298:
        /*0038*/ 	.byte	0x03, 0x50
        /*003a*/ 	.short	0x0000


	//----- nvinfo : EIATTR_MAXREG_COUNT
	.align		4
        /*003c*/ 	.byte	0x03, 0x1b
        /*003e*/ 	.short	0x00ff


	//----- nvinfo : EIATTR_MERCURY_ISA_VERSION
	.align		4
        /*0040*/ 	.byte	0x03, 0x5f
        /*0042*/ 	.short	0x0101


	//----- nvinfo : EIATTR_EXIT_INSTR_OFFSETS
	.align		4
        /*0044*/ 	.byte	0x04, 0x1c
        /*0046*/ 	.short	(.L_4300 - .L_4299)


	//   ....[0]....
.L_4299:
        /*0048*/ 	.word	0x000004d0


	//   ....[1]....
        /*004c*/ 	.word	0x00001260


	//   ....[2]....
        /*0050*/ 	.word	0x000012b0


	//----- nvinfo : EIATTR_MAX_THREADS
	.align		4
.L_4300:
        /*0054*/ 	.byte	0x04, 0x05
        /*0056*/ 	.short	(.L_4302 - .L_4301)
.L_4301:
        /*0058*/ 	.word	0x00000080
        /*005c*/ 	.word	0x00000001
        /*0060*/ 	.word	0x00000001


	//----- nvinfo : EIATTR_CRS_STACK_SIZE
	.align		4
.L_4302:
        /*0064*/ 	.byte	0x04, 0x1e
        /*0066*/ 	.short	(.L_4304 - .L_4303)
.L_4303:
        /*0068*/ 	.word	0x00000000


	//----- nvinfo : EIATTR_CBANK_PARAM_SIZE
	.align		4
.L_4304:
        /*006c*/ 	.byte	0x03, 0x19
        /*006e*/ 	.short	0x0030


	//----- nvinfo : EIATTR_PARAM_CBANK
	.align		4
        /*0070*/ 	.byte	0x04, 0x0a
        /*0072*/ 	.short	(.L_4306 - .L_4305)
	.align		4
.L_4305:
        /*0074*/ 	.word	index@(.nv.constant0._ZN2at6native29vectorized_elementwise_kernelILi8EZNS0_43_GLOBAL__N__7cc8d1ed_10_Dropout_cu_0e96ed3819masked_scale_kernelIhN3c104HalfEfEEvRNS_6TensorERKS6_S9_T1_EUlS5_hE_St5arrayIPcLm3EEEEviT0_SA_)
        /*0078*/ 	.short	0x0210
        /*007a*/ 	.short	0x0030


	//----- nvinfo : EIATTR_SW_WAR
	.align		4
.L_4306:
        /*007c*/ 	.byte	0x04, 0x36
        /*007e*/ 	.short	(.L_4308 - .L_4307)
.L_4307:
        /*0080*/ 	.word	0x00000008
.L_4308:


//--------------------- .nv.info._ZN2at6native18elementwise_kernelILi128ELi4EZNS0_15gpu_kernel_implIZNS0_43_GLOBAL__N__7cc8d1ed_10_Dropout_cu_0e96ed3819masked_scale_kernelIhffEEvRNS_6TensorERKS5_S8_T1_EUlfhE_EEvRNS_18TensorIteratorBaseERKT_EUliE_EEviS9_ --------------------------
	.section	.nv.info._ZN2at6native18elementwise_kernelILi128ELi4EZNS0_15gpu_kernel_implIZNS0_43_GLOBAL__N__7cc8d1ed_10_Dropout_cu_0e96ed3819masked_scale_kernelIhffEEvRNS_6TensorERKS5_S8_T1_EUlfhE_EEvRNS_18TensorIteratorBaseERKT_EUliE_EEviS9_,"",@"SHT_CUDA_INFO"
	.sectionflags	@""
	.align	4


	//----- nvinfo : EIATTR_CUDA_API_VERSION
	.align		4
        /*0000*/ 	.byte	0x04, 0x37
        /*0002*/ 	.short	(.L_4310 - .L_4309)
.L_4309:
        /*0004*/ 	.word	0x00000082


	//----- nvinfo : EIATTR_KPARAM_INFO
	.align		4
.L_4310:
        /*0008*/ 	.byte	0x04, 0x17
        /*000a*/ 	.short	(.L_4312 - .L_4311)
.L_4311:
        /*000c*/ 	.word	0x00000000
        /*0010*/ 	.short	0x0001
        /*0012*/ 	.short	0x0008
        /*0014*/ 	.byte	0x00, 0xf0, 0x61, 0x0a


	//----- nvinfo : EIATTR_KPARAM_INFO
	.align		4
.L_4312:
        /*0018*/ 	.byte	0x04, 0x17
        /*001a*/ 	.short	(.L_4314 - .L_4313)
.L_4313:
        /*001c*/ 	.word	0x00000000
        /*0020*/ 	.short	0x0000
        /*0022*/ 	.short	0x0000
        /*0024*/ 	.byte	0x00, 0xf0, 0x11, 0x00


	//----- nvinfo : EIATTR_SPARSE_MMA_MASK
	.align		4
.L_4314:
        /*0028*/ 	.byte	0x03, 0x50
        /*002a*/ 	.short	0x0000


	//----- nvinfo : EIATTR_MAXREG_COUNT
	.align		4
        /*002c*/ 	.byte	0x03, 0x1b
        /*002e*/ 	.short	0x0080


	//----- nvinfo : EIATTR_EXTERNS
	.align		4
        /*0030*/ 	.byte	0x04, 0x0f
        /*0032*/ 	.short	(.L_4316 - .L_4315)


	//   ....[0]....
	.align		4
.L_4315:
        /*0034*/ 	.word	index@(__assertfail)


	//----- nvinfo : EIATTR_MERCURY_ISA_VERSION
	.align		4
.L_4316:
        /*0038*/ 	.byte	0x03, 0x5f
        /*003a*/ 	.short	0x0101


	//----- nvinfo : EIATTR_SYSCALL_OFFSETS
	.align		4
        /*003c*/ 	.byte	0x04, 0x46
        /*003e*/ 	.short	(.L_4318 - .L_4317)


	//   ....[0]....
.L_4317:
        /*0040*/ 	.word	0x00002490


	//   ....[1]....
        /*0044*/ 	.word	0x00003380


	//   ....[2]....
        /*0048*/ 	.word	0x000041f0


	//   ....[3]....
        /*004c*/ 	.word	0x000066b0


	//   ....[4]....
        /*0050*/ 	.word	0x000075a0


	//   ....[5]....
        /*0054*/ 	.word	0x00008410


	//   ....[6]....
        /*0058*/ 	.word	0x0000a8c0


	//   ....[7]....
        /*005c*/ 	.word	0x0000b7b0


	//   ....[8]....
        /*0060*/ 	.word	0x0000c620


	//   ....[9]....
        /*0064*/ 	.word	0x0000eac0


	//   ....[10]....
        /*0068*/ 	.word	0x0000f9b0


	//   ....[11]....
        /*006c*/ 	.word	0x00010820


	//----- nvinfo : EIATTR_EXIT_INSTR_OFFSETS
	.align		4
.L_4318:
        /*0070*/ 	.byte	0x04, 0x1c
        /*0072*/ 	.short	(.L_4320 - .L_4319)


	//   ....[0]....
.L_4319:
        /*0074*/ 	.word	0x0000c6d0


	//   ....[1]....
        /*0078*/ 	.word	0x0000fb40


	//   ....[2]....
        /*007c*/ 	.word	0x0000fb80


	//   ....[3]....
        /*0080*/ 	.word	0x0000fc10


	//   ....[4]....
        /*0084*/ 	.word	0x0000fc40


	//   ....[5]....
        /*0088*/ 	.word	0x0000fc70


	//   ....[6]....
        /*008c*/ 	.word	0x0000fcf0


	//   ....[7]....
        /*0090*/ 	.word	0x0000fd20


	//   ....[8]....
        /*0094*/ 	.word	0x0000fdb0


	//   ....[9]....
        /*0098*/ 	.word	0x0000fdf0


	//   ....[10]....
        /*009c*/ 	.word	0x0000fe30


	//   ....[11]....
        /*00a0*/ 	.word	0x0000fef0


	//   ....[12]....
        /*00a4*/ 	.word	0x0000ff40


	//   ....[13]....
        /*00a8*/ 	.word	0x000100c0


	//   ....[14]....
        /*00ac*/ 	.word	0x00010210


	//   ....[15]....
        /*00b0*/ 	.word	0x00010240


	//   ....[16]....
        /*00b4*/ 	.word	0x000102f0


	//   ....[17]....
        /*00b8*/ 	.word	0x00010460


	//   ....[18]....
        /*00bc*/ 	.word	0x000105d0


	//   ....[19]....
        /*00c0*/ 	.word	0x00010720


	//   ....[20]....
        /*00c4*/ 	.word	0x00010830


	//   ....[21]....
        /*00c8*/ 	.word	0x00010860


	//   ....[22]....
        /*00cc*/ 	.word	0x00010890


	//----- nvinfo : EIATTR_MAX_THREADS
	.align		4
.L_4320:
        /*00d0*/ 	.byte	0x04, 0x05
        /*00d2*/ 	.short	(.L_4322 - .L_4321)
.L_4321:
        /*00d4*/ 	.word	0x00000080
        /*00d8*/ 	.word	0x00000001
        /*00dc*/ 	.word	0x00000001


	//----- nvinfo : EIATTR_CRS_STACK_SIZE
	.align		4
.L_4322:
        /*00e0*/ 	.byte	0x04, 0x1e
        /*00e2*/ 	.short	(.L_4324 - .L_4323)
.L_4323:
        /*00e4*/ 	.word	0x00000000


	//----- nvinfo : EIATTR_CBANK_PARAM_SIZE
	.align		4
.L_4324:
        /*00e8*/ 	.byte	0x03, 0x19
        /*00ea*/ 	.short	0x02a0


	//----- nvinfo : EIATTR_PARAM_CBANK
	.align		4
        /*00ec*/ 	.byte	0x04, 0x0a
        /*00ee*/ 	.short	(.L_4326 - .L_4325)
	.align		4
.L_4325:
        /*00f0*/ 	.word	index@(.nv.constant0._ZN2at6native18elementwise_kernelILi128ELi4EZNS0_15gpu_kernel_implIZNS0_43_GLOBAL__N__7cc8d1ed_10_Dropout_cu_0e96ed3819masked_scale_kernelIhffEEvRNS_6TensorERKS5_S8_T1_EUlfhE_EEvRNS_18TensorIteratorBaseERKT_EUliE_EEviS9_)
        /*00f4*/ 	.short	0x0210
        /*00f6*/ 	.short	0x02a0


	//----- nvinfo : EIATTR_SW_WAR
	.align		4
.L_4326:
        /*00f8*/ 	.byte	0x04, 0x36
        /*00fa*/ 	.short	(.L_4328 - .L_4327)
.L_4327:
        /*00fc*/ 	.word	0x00000008
.L_4328:


//--------------------- .nv.info._ZN2at6native27unrolled_elementwise_kernelIZNS0_43_GLOBAL__N__7cc8d1ed_10_Dropout_cu_0e96ed3819masked_scale_kernelIhffEEvRNS_6TensorERKS4_S7_T1_EUlfhE_St5arrayIPcLm3EELi4E23TrivialOffsetCalculatorILi2EjESD_ILi1EjENS0_6memory12LoadWithCastILi2EEENSG_13StoreWithCastILi1EEEEEviT_T0_T2_T3_T4_T5_ --------------------------
	.section	.nv.info._ZN2at6native27unrolled_elementwise_kernelIZNS0_43_GLOBAL__N__7cc8d1ed_10_Dropout_cu_0e96ed3819masked_scale_kernelIhffEEvRNS_6TensorERKS4_S7_T1_EUlfhE_St5arrayIPcLm3EELi4E23TrivialOffsetCalculatorILi2EjESD_ILi1EjENS0_6memory12LoadWithCastILi2EEENSG_13StoreWithCastILi1EEEEEviT_T0_T2_T3_T4_T5_,"",@"SHT_CUDA_INFO"
	.sectionflags	@""
	.align	4


	//----- nvinfo : EIATTR_CUDA_API_VERSION
	.align		4
        /*0000*/ 	.byte	0x04, 0x37
        /*0002*/ 	.short	(.L_4330 - .L_4329)
.L_4329:
        /*0004*/ 	.word	0x00000082


	//----- nvinfo : EIATTR_KPARAM_INFO
	.align		4
.L_4330:
        /*0008*/ 	.byte	0x04, 0x17
        /*000a*/ 	.short	(.L_4332 - .L_4331)
.L_4331:
        /*000c*/ 	.word	0x00000000
        /*0010*/ 	.short	0x0006
        /*0012*/ 	.short	0x0040
        /*0014*/ 	.byte	0x00, 0xf0, 0x21, 0x00


	//----- nvinfo : EIATTR_KPARAM_INFO
	.align		4
.L_4332:
        /*0018*/ 	.byte	0x04, 0x17
        /*001a*/ 	.short	(.L_4334 - .L_4333)
.L_4333:
        /*001c*/ 	.word	0x00000000
        /*0020*/ 	.short	0x0005
        /*0022*/ 	.short	0x0034
        /*0024*/ 	.byte	0x00, 0xf0, 0x31, 0x00


	//----- nvinfo : EIATTR_KPARAM_INFO
	.align		4
.L_4334:
        /*0028*/ 	.byte	0x04, 0x17
        /*002a*/ 	.short	(.L_4336 - .L_4335)
.L_4335:
        /*002c*/ 	.word	0x00000000
        /*0030*/ 	.short	0x0004
        /*0032*/ 	.short	0x0031
        /*0034*/ 	.byte	0x00, 0xf0, 0x05, 0x00


	//----- nvinfo : EIATTR_KPARAM_INFO
	.align		4
.L_4336:
        /*0038*/ 	.byte	0x04, 0x17
        /*003a*/ 	.short	(.L_4338 - .L_4337)
.L_4337:
        /*003c*/ 	.word	0x00000000
        /*0040*/ 	.short	0x0003
        /*0042*/ 	.short	0x0030
        /*0044*/ 	.byte	0x00, 0xf0, 0x05, 0x00


	//----- nvinfo : EIATTR_KPARAM_INFO
	.align		4
.L_4338:
        /*0048*/ 	.byte	0x04, 0x17
        /*004a*/ 	.short	(.L_4340 - .L_4339)
.L_4339:
        /*004c*/ 	.word	0x00000000
        /*0050*/ 	.short	0x0002
        /*0052*/ 	.short	0x0018
        /*0054*/ 	.byte	0x00, 0xf0, 0x61, 0x00


	//----- nvinfo : EIATTR_KPARAM_INFO
	.align		4
.L_4340:
        /*0058*/ 	.byte	0x04, 0x17
        /*005a*/ 	.short	(.L_4342 - .L_4341)
.L_4341:
        /*005c*/ 	.word	0x00000000
        /*0060*/ 	.short	0x0001
        /*0062*/ 	.short	0x0008
        /*0064*/ 	.byte	0x00, 0xf0, 0x41, 0x00


	//----- nvinfo : EIATTR_KPARAM_INFO
	.align		4
.L_4342:
        /*0068*/ 	.byte	0x04, 0x17
        /*006a*/ 	.short	(.L_4344 - .L_4343)
.L_4343:
        /*006c*/ 	.word	0x00000000
        /*0070*/ 	.short	0x0000
        /*0072*/ 	.short	0x0000
        /*0074*/ 	.byte	0x00, 0xf0, 0x11, 0x00


	//----- nvinfo : EIATTR_SPARSE_MMA_MASK
	.align		4
.L_4344:
        /*0078*/ 	.byte	0x03, 0x50
        /*007a*/ 	.short	0x0000


	//----- nvinfo : EIATTR_MAXREG_COUNT
	.align		4
        /*007c*/ 	.byte	0x03, 0x1b
        /*007e*/ 	.short	0x00ff


	//----- nvinfo : EIATTR_EXTERNS
	.align		4
        /*0080*/ 	.byte	0x04, 0x0f
        /*0082*/ 	.short	(.L_4346 - .L_4345)


	//   ....[0]....
	.align		4
.L_4345:
        /*0084*/ 	.word	index@(__assertfail)


	//----- nvinfo : EIATTR_MERCURY_ISA_VERSION
	.align		4
.L_4346:
        /*0088*/ 	.byte	0x03, 0x5f
        /*008a*/ 	.short	0x0101


	//----- nvinfo : EIATTR_SYSCALL_OFFSETS
	.align		4
        /*008c*/ 	.byte	0x04, 0x46
        /*008e*/ 	.short	(.L_4348 - .L_4347)


	//   ....[0]....
.L_4347:
        /*0090*/ 	.word	0x00000eb0


	//   ....[1]....
        /*0094*/ 	.word	0x00001db0


	//   ....[2]....
        /*0098*/ 	.word	0x00002c20


	//   ....[3]....
        /*009c*/ 	.word	0x00003b20


	//   ....[4]....
        /*00a0*/ 	.word	0x000049c0


	//   ....[5]....
        /*00a4*/ 	.word	0x000058d0


	//   ....[6]....
        /*00a8*/ 	.word	0x00006730


	//   ....[7]....
        /*00ac*/ 	.word	0x00007640


	//   ....[8]....
        /*00b0*/ 	.word	0x00008630


	//   ....[9]....
        /*00b4*/ 	.word	0x00009500


	//   ....[10]....
        /*00b8*/ 	.word	0x0000a3c0


	//   ....[11]....
        /*00bc*/ 	.word	0x0000b280


	//----- nvinfo : EIATTR_EXIT_INSTR_OFFSETS
	.align		4
.L_4348:
        /*00c0*/ 	.byte	0x04, 0x1c
        /*00c2*/ 	.short	(.L_4350 - .L_4349)


	//   ....[0]....
.L_4349:
        /*00c4*/ 	.word	0x0000a460


	//   ....[1]....
        /*00c8*/ 	.word	0x0000a5a0


	//   ....[2]....
        /*00cc*/ 	.word	0x0000a5e0


	//   ....[3]....
        /*00d0*/ 	.word	0x0000a670


	//   ....[4]....
        /*00d4*/ 	.word	0x0000a6a0


	//   ....[5]....
        /*00d8*/ 	.word	0x0000a6d0


	//   ....[6]....
        /*00dc*/ 	.word	0x0000a750


	//   ....[7]....
        /*00e0*/ 	.word	0x0000a780


	//   ....[8]....
        /*00e4*/ 	.word	0x0000a810


	//   ....[9]....
        /*00e8*/ 	.word	0x0000a850


	//   ....[10]....
        /*00ec*/ 	.word	0x0000a890


	//   ....[11]....
        /*00f0*/ 	.word	0x0000a950


	//   ....[12]....
        /*00f4*/ 	.word	0x0000a9a0


	//   ....[13]....
        /*00f8*/ 	.word	0x0000ab20


	//   ....[14]....
        /*00fc*/ 	.word	0x0000ac70


	//   ....[15]....
        /*0100*/ 	.word	0x0000aca0


	//   ....[16]....
        /*0104*/ 	.word	0x0000ad50


	//   ....[17]....
        /*0108*/ 	.word	0x0000aec0


	//   ....[18]....
        /*010c*/ 	.word	0x0000b030


	//   ....[19]....
        /*0110*/ 	.word	0x0000b180


	//   ....[20]....
        /*0114*/ 	.word	0x0000b290


	//   ....[21]....
        /*0118*/ 	.word	0x0000b2c0


	//   ....[22]....
        /*011c*/ 	.word	0x0000b2f0


	//----- nvinfo : EIATTR_MAX_THREADS
	.align		4
.L_4350:
        /*0120*/ 	.byte	0x04, 0x05
        /*0122*/ 	.short	(.L_4352 - .L_4351)
.L_4351:
        /*0124*/ 	.word	0x00000080
        /*0128*/ 	.word	0x00000001
        /*012c*/ 	.word	0x00000001


	//----- nvinfo : EIATTR_CRS_STACK_SIZE
	.align		4
.L_4352:
        /*0130*/ 	.byte	0x04, 0x1e
        /*0132*/ 	.short	(.L_4354 - .L_4353)
.L_4353:
        /*0134*/ 	.word	0x00000000


	//----- nvinfo : EIATTR_CBANK_PARAM_SIZE
	.align		4
.L_4354:
        /*0138*/ 	.byte	0x03, 0x19
        /*013a*/ 	.short	0x0048


	//----- nvinfo : EIATTR_PARAM_CBANK
	.align		4
        /*013c*/ 	.byte	0x04, 0x0a
        /*013e*/ 	.short	(.L_4356 - .L_4355)
	.align		4
.L_4355:
        /*0140*/ 	.word	index@(.nv.constant0._ZN2at6native27unrolled_elementwise_kernelIZNS0_43_GLOBAL__N__7cc8d1ed_10_Dropout_cu_0e96ed3819masked_scale_kernelIhffEEvRNS_6TensorERKS4_S7_T1_EUlfhE_St5arrayIPcLm3EELi4E23TrivialOffsetCalculatorILi2EjESD_ILi1EjENS0_6memory12LoadWithCastILi2EEENSG_13StoreWithCastILi1EEEEEviT_T0_T2_T3_T4_T5_)
        /*0144*/ 	.short	0x0210
        /*0146*/ 	.short	0x0048


	//----- nvinfo : EIATTR_SW_WAR
	.align		4
.L_4356:
        /*0148*/ 	.byte	0x04, 0x36
        /*014a*/ 	.short	(.L_4358 - .L_4357)
.L_4357:
        /*014c*/ 	.word	0x00000008
.L_4358:


//--------------------- .nv.info._ZN2at6native18elementwise_kernelILi128ELi2EZNS0_22gpu_kernel_impl_nocastIZNS0_43_GLOBAL__N__7cc8d1ed_10_Dropout_cu_0e96ed3819masked_scale_kernelIhffEEvRNS_6TensorERKS5_S8_T1_EUlfhE_EEvRNS_18TensorIteratorBaseERKT_EUliE_EEviS9_ --------------------------
	.section	.nv.info._ZN2at6native18elementwise_kernelILi128ELi2EZNS0_22gpu_kernel_impl_nocastIZNS0_43_GLOBAL__N__7cc8d1ed_10_Dropout_cu_0e96ed3819masked_scale_kernelIhffEEvRNS_6TensorERKS5_S8_T1_EUlfhE_EEvRNS_18TensorIteratorBaseERKT_EUliE_EEviS9_,"",@"SHT_CUDA_INFO"
	.sectionflags	@""
	.align	4


	//----- nvinfo : EIATTR_CUDA_API_VERSION
	.align		4
        /*0000*/ 	.byte	0x04, 0x37
        /*0002*/ 	.short	(.L_4360 - .L_4359)
.L_4359:
        /*0004*/ 	.word	0x00000082


	//----- nvinfo : EIATTR_KPARAM_INFO
	.align		4
.L_4360:
        /*0008*/ 	.byte	0x04, 0x17
        /*000a*/ 	.short	(.L_4362 - .L_4361)
.L_4361:
        /*000c*/ 	.word	0x00000000
        /*0010*/ 	.short	0x0001
        /*0012*/ 	.short	0x0008
        /*0014*/ 	.byte	0x00, 0xf0, 0x41, 0x0a


	//----- nvinfo : EIATTR_KPARAM_INFO
	.align		4
.L_4362:
        /*0018*/ 	.byte	0x04, 0x17
        /*001a*/ 	.short	(.L_4364 - .L_4363)
.L_4363:
        /*001c*/ 	.word	0x00000000
        /*0020*/ 	.short	0x0000
        /*0022*/ 	.short	0x0000
        /*0024*/ 	.byte	0x00, 0xf0, 0x11, 0x00


	//----- nvinfo : EIATTR_SPARSE_MMA_MASK
	.align		4
.L_4364:
        /*0028*/ 	.byte	0x03, 0x50
        /*002a*/ 	.short	0x0000


	//----- nvinfo : EIATTR_MAXREG_COUNT
	.align		4
        /*002c*/ 	.byte	0x03, 0x1b
        /*002e*/ 	.short	0x0080


	//----- nvinfo : EIATTR_MERCURY_ISA_VERSION
	.align		4
        /*0030*/ 	.byte	0x03, 0x5f
        /*0032*/ 	.short	0x0101


	//----- nvinfo : EIATTR_EXIT_INSTR_OFFSETS
	.align		4
        /*0034*/ 	.byte	0x04, 0x1c
        /*0036*/ 	.short	(.L_4366 - .L_4365)


	//   ....[0]....
.L_4365:
        /*0038*/ 	.word	0x000017e0


	//   ....[1]....
        /*003c*/ 	.word	0x00002f00


	//----- nvinfo : EIATTR_MAX_THREADS
	.align		4
.L_4366:
        /*0040*/ 	.byte	0x04, 0x05
        /*0042*/ 	.short	(.L_4368 - .L_4367)
.L_4367:
        /*0044*/ 	.word	0x00000080
        /*0048*/ 	.word	0x00000001
        /*004c*/ 	.word	0x00000001


	//----- nvinfo : EIATTR_CRS_STACK_SIZE
	.align		4
.L_4368:
        /*0050*/ 	.byte	0x04, 0x1e
        /*0052*/ 	.short	(.L_4370 - .L_4369)
.L_4369:
        /*0054*/ 	.word	0x00000000


	//----- nvinfo : EIATTR_CBANK_PARAM_SIZE
	.align		4
.L_4370:
        /*0058*/ 	.byte	0x03, 0x19
        /*005a*/ 	.short	0x0298


	//----- nvinfo : EIATTR_PARAM_CBANK
	.align		4
        /*005c*/ 	.byte	0x04, 0x0a
        /*005e*/ 	.short	(.L_4372 - .L_4371)
	.align		4
.L_4371:
        /*0060*/ 	.word	index@(.nv.constant0._ZN2at6native18elementwise_kernelILi128ELi2EZNS0_22gpu_kernel_impl_nocastIZNS0_43_GLOBAL__N__7cc8d1ed_10_Dropout_cu_0e96ed3819masked_scale_kernelIhffEEvRNS_6TensorERKS5_S8_T1_EUlfhE_EEvRNS_18TensorIteratorBaseERKT_EUliE_EEviS9_)
        /*0064*/ 	.short	0x0210
        /*0066*/ 	.short	0x0298


	//----- nvinfo : EIATTR_SW_WAR
	.align		4
.L_4372:
        /*0068*/ 	.byte	0x04, 0x36
        /*006a*/ 	.short	(.L_4374 - .L_4373)
.L_4373:
        /*006c*/ 	.word	0x00000008
.L_4374:


//--------------------- .nv.info._ZN2at6native27unrolled_elementwise_kernelIZNS0_43_GLOBAL__N__7cc8d1ed_10_Dropout_cu_0e96ed3819masked_scale_kernelIhffEEvRNS_6TensorERKS4_S7_T1_EUlfhE_St5arrayIPcLm3EELi4E23TrivialOffsetCalculatorILi2EjESD_ILi1EjENS0_6memory15LoadWithoutCastENSG_16StoreWithoutCastEEEviT_T0_T2_T3_T4_T5_ --------------------------
	.section	.nv.info._ZN2at6native27unrolled_elementwise_kernelIZNS0_43_GLOBAL__N__7cc8d1ed_10_Dropout_cu_0e96ed3819masked_scale_kernelIhffEEvRNS_6TensorERKS4_S7_T1_EUlfhE_St5arrayIPcLm3EELi4E23TrivialOffsetCalculatorILi2EjESD_ILi1EjENS0_6memory15LoadWithoutCastENSG_16StoreWithoutCastEEEviT_T0_T2_T3_T4_T5_,"",@"SHT_CUDA_INFO"
	.sectionflags	@""
	.align	4


	//----- nvinfo : EIATTR_CUDA_API_VERSION
	.align		4
        /*0000*/ 	.byte	0x04, 0x37
        /*0002*/ 	.short	(.L_4376 - .L_4375)
.L_4375:
        /*0004*/ 	.word	0x00000082


	//----- nvinfo : EIATTR_KPARAM_INFO
	.align		4
.L_4376:
        /*0008*/ 	.byte	0x04, 0x17
        /*000a*/ 	.short	(.L_4378 - .L_4377)
.L_4377:
        /*000c*/ 	.word	0x00000000
        /*0010*/ 	.short	0x0006
        /*0012*/ 	.short	0x0033
        /*0014*/ 	.byte	0x00, 0xf0, 0x05, 0x00


	//----- nvinfo : EIATTR_KPARAM_INFO
	.align		4
.L_4378:
        /*0018*/ 	.byte	0x04, 0x17
        /*001a*/ 	.short	(.L_4380 - .L_4379)
.L_4379:
        /*001c*/ 	.word	0x00000000
        /*0020*/ 	.short	0x0005
        /*0022*/ 	.short	0x0032
        /*0024*/ 	.byte	0x00, 0xf0, 0x05, 0x00


	//----- nvinfo : EIATTR_KPARAM_INFO
	.align		4
.L_4380:
        /*0028*/ 	.byte	0x04, 0x17
        /*002a*/ 	.short	(.L_4382 - .L_4381)
.L_4381:
        /*002c*/ 	.word	0x00000000
        /*0030*/ 	.short	0x0004
        /*0032*/ 	.short	0x0031
        /*0034*/ 	.byte	0x00, 0xf0, 0x05, 0x00


	//----- nvinfo : EIATTR_KPARAM_INFO
	.align		4
.L_4382:
        /*0038*/ 	.byte	0x04, 0x17
        /*003a*/ 	.short	(.L_4384 - .L_4383)
.L_4383:
        /*003c*/ 	.word	0x00000000
        /*0040*/ 	.short	0x0003
        /*0042*/ 	.short	0x0030
        /*0044*/ 	.byte	0x00, 0xf0, 0x05, 0x00


	//----- nvinfo : EIATTR_KPARAM_INFO
	.align		4
.L_4384:
        /*0048*/ 	.byte	0x04, 0x17
        /*004a*/ 	.short	(.L_4386 - .L_4385)
.L_4385:
        /*004c*/ 	.word	0x00000000
        /*0050*/ 	.short	0x0002
        /*0052*/ 	.short	0x0018
        /*0054*/ 	.byte	0x00, 0xf0, 0x61, 0x00


	//----- nvinfo : EIATTR_KPARAM_INFO
	.align		4
.L_4386:
        /*0058*/ 	.byte	0x04, 0x17
        /*005a*/ 	.short	(.L_4388 - .L_4387)
.L_4387:
        /*005c*/ 	.word	0x00000000
        /*0060*/ 	.short	0x0001
        /*0062*/ 	.short	0x0008
        /*0064*/ 	.byte	0x00, 0xf0, 0x41, 0x00


	//----- nvinfo : EIATTR_KPARAM_INFO
	.align		4
.L_4388:
        /*0068*/ 	.byte	0x04, 0x17
        /*006a*/ 	.short	(.L_4390 - .L_4389)
.L_4389:
        /*006c*/ 	.word	0x00000000
        /*0070*/ 	.short	0x0000
        /*0072*/ 	.short	0x0000
        /*0074*/ 	.byte	0x00, 0xf0, 0x11, 0x00


	//----- nvinfo : EIATTR_SPARSE_MMA_MASK
	.align		4
.L_4390:
        /*0078*/ 	.byte	0x03, 0x50
        /*007a*/ 	.short	0x0000


	//----- nvinfo : EIATTR_MAXREG_COUNT
	.align		4
        /*007c*/ 	.byte	0x03, 0x1b
        /*007e*/ 	.short	0x00ff


	//----- nvinfo : EIATTR_MERCURY_ISA_VERSION
	.align		4
        /*0080*/ 	.byte	0x03, 0x5f
        /*0082*/ 	.short	0x0101


	//----- nvinfo : EIATTR_EXIT_INSTR_OFFSETS
	.align		4
        /*0084*/ 	.byte	0x04, 0x1c
        /*0086*/ 	.short	(.L_4392 - .L_4391)


	//   ....[0]....
.L_4391:
        /*0088*/ 	.word	0x00000580


	//   ....[1]....
        /*008c*/ 	.word	0x000005d0


	//----- nvinfo : EIATTR_MAX_THREADS
	.align		4
.L_4392:
        /*0090*/ 	.byte	0x04, 0x05
        /*0092*/ 	.short	(.L_4394 - .L_4393)
.L_4393:
        /*0094*/ 	.word	0x00000080
        /*0098*/ 	.word	0x00000001
        /*009c*/ 	.word	0x00000001


	//----- nvinfo : EIATTR_CRS_STACK_SIZE
	.align		4
.L_4394:
        /*00a0*/ 	.byte	0x04, 0x1e
        /*00a2*/ 	.short	(.L_4396 - .L_4395)
.L_4395:
        /*00a4*/ 	.word	0x00000000


	//----- nvinfo : EIATTR_CBANK_PARAM_SIZE
	.align		4
.L_4396:
        /*00a8*/ 	.byte	0x03, 0x19
        /*00aa*/ 	.short	0x0034


	//----- nvinfo : EIATTR_PARAM_CBANK
	.align		4
        /*00ac*/ 	.byte	0x04, 0x0a
        /*00ae*/ 	.short	(.L_4398 - .L_4397)
	.align		4
.L_4397:
        /*00b0*/ 	.word	index@(.nv.constant0._ZN2at6native27unrolled_elementwise_kernelIZNS0_43_GLOBAL__N__7cc8d1ed_10_Dropout_cu_0e96ed3819masked_scale_kernelIhffEEvRNS_6TensorERKS4_S7_T1_EUlfhE_St5arrayIPcLm3EELi4E23TrivialOffsetCalculatorILi2EjESD_ILi1EjENS0_6memory15LoadWithoutCastENSG_16StoreWithoutCastEEEviT_T0_T2_T3_T4_T5_)
        /*00b4*/ 	.short	0x0210
        /*00b6*/ 	.short	0x0034


	//----- nvinfo : EIATTR_SW_WAR
	.align		4
.L_4398:
        /*00b8*/ 	.byte	0x04, 0x36
        /*00ba*/ 	.short	(.L_4400 - .L_4399)
.L_4399:
        /*00bc*/ 	.word	0x00000008
.L_4400:


//--------------------- .nv.info._ZN2at6native29vectorized_elementwise_kernelILi2EZNS0_43_GLOBAL__N__7cc8d1ed_10_Dropout_cu_0e96ed3819masked_scale_kernelIhffEEvRNS_6TensorERKS4_S7_T1_EUlfhE_St5arrayIPcLm3EEEEviT0_S8_ --------------------------
	.section	.nv.info._ZN2at6native29vectorized_elementwise_kernelILi2EZNS0_43_GLOBAL__N__7cc8d1ed_10_Dropout_cu_0e96ed3819masked_scale_kernelIhffEEvRNS_6TensorERKS4_S7_T1_EUlfhE_St5arrayIPcLm3EEEEviT0_S8_,"",@"SHT_CUDA_INFO"
	.sectionflags	@""
	.align	4


	//----- nvinfo : EIATTR_CUDA_API_VERSION
	.align		4
        /*0000*/ 	.byte	0x04, 0x37
        /*0002*/ 	.short	(.L_4402 - .L_4401)
.L_4401:
        /*0004*/ 	.word	0x00000082


	//----- nvinfo : EIATTR_KPARAM_INFO
	.align		4
.L_4402:
        /*0008*/ 	.byte	0x04, 0x17
        /*000a*/ 	.short	(.L_4404 - .L_4403)
.L_4403:
        /*000c*/ 	.word	0x00000000
        /*0010*/ 	.short	0x0002
        /*0012*/ 	.short	0x0018
        /*0014*/ 	.byte	0x00, 0xf0, 0x61, 0x00


	//----- nvinfo : EIATTR_KPARAM_INFO
	.align		4
.L_4404:
        /*0018*/ 	.byte	0x04, 0x17
        /*001a*/ 	.short	(.L_4406 - .L_4405)
.L_4405:
        /*001c*/ 	.word	0x00000000
        /*0020*/ 	.short	0x0001
        /*0022*/ 	.short	0x0008
        /*0024*/ 	.byte	0x00, 0xf0, 0x41, 0x00


	//----- nvinfo : EIATTR_KPARAM_INFO
	.align		4
.L_4406:
        /*0028*/ 	.byte	0x04, 0x17
        /*002a*/ 	.short	(.L_4408 - .L_4407)
.L_4407:
        /*002c*/ 	.word	0x00000000
        /*0030*/ 	.short	0x0000
        /*0032*/ 	.short	0x0000
        /*0034*/ 	.byte	0x00, 0xf0, 0x11, 0x00


	//----- nvinfo : EIATTR_SPARSE_MMA_MASK
	.align		4
.L_4408:
        /*0038*/ 	.byte	0x03, 0x50
        /*003a*/ 	.short	0x0000


	//----- nvinfo : EIATTR_MAXREG_COUNT
	.align		4
        /*003c*/ 	.byte	0x03, 0x1b
        /*003e*/ 	.short	0x00ff


	//----- nvinfo : EIATTR_MERCURY_ISA_VERSION
	.align		4
        /*0040*/ 	.byte	0x03, 0x5f
        /*0042*/ 	.short	0x0101


	//----- nvinfo : EIATTR_EXIT_INSTR_OFFSETS
	.align		4
        /*0044*/ 	.byte	0x04, 0x1c
        /*0046*/ 	.short	(.L_4410 - .L_4409)


	//   ....[0]....
.L_4409:
        /*0048*/ 	.word	0x00000400


	//   ....[1]....
        /*004c*/ 	.word	0x00000f10


	//   ....[2]....
        /*0050*/ 	.word	0x00000f60


	//----- nvinfo : EIATTR_MAX_THREADS
	.align		4
.L_4410:
        /*0054*/ 	.byte	0x04, 0x05
        /*0056*/ 	.short	(.L_4412 - .L_4411)
.L_4411:
        /*0058*/ 	.word	0x00000080
        /*005c*/ 	.word	0x00000001
        /*0060*/ 	.word	0x00000001


	//----- nvinfo : EIATTR_CRS_STACK_SIZE
	.align		4
.L_4412:
        /*0064*/ 	.byte	0x04, 0x1e
        /*0066*/ 	.short	(.L_4414 - .L_4413)
.L_4413:
        /*0068*/ 	.word	0x00000000


	//----- nvinfo : EIATTR_CBANK_PARAM_SIZE
	.align		4
.L_4414:
        /*006c*/ 	.byte	0x03, 0x19
        /*006e*/ 	.short	0x0030


	//----- nvinfo : EIATTR_PARAM_CBANK
	.align		4
        /*0070*/ 	.byte	0x04, 0x0a
        /*0072*/ 	.short	(.L_4416 - .L_4415)
	.align		4
.L_4415:
        /*0074*/ 	.word	index@(.nv.constant0._ZN2at6native29vectorized_elementwise_kernelILi2EZNS0_43_GLOBAL__N__7cc8d1ed_10_Dropout_cu_0e96ed3819masked_scale_kernelIhffEEvRNS_6TensorERKS4_S7_T1_EUlfhE_St5arrayIPcLm3EEEEviT0_S8_)
        /*0078*/ 	.short	0x0210
        /*007a*/ 	.short	0x0030


	//----- nvinfo : EIATTR_SW_WAR
	.align		4
.L_4416:
        /*007c*/ 	.byte	0x04, 0x36
        /*007e*/ 	.short	(.L_4418 - .L_4417)
.L_4417:
        /*0080*/ 	.word	0x00000008
.L_4418:


//--------------------- .nv.info._ZN2at6native29vectorized_elementwise_kernelILi4EZNS0_43_GLOBAL__N__7cc8d1ed_10_Dropout_cu_0e96ed3819masked_scale_kernelIhffEEvRNS_6TensorERKS4_S7_T1_EUlfhE_St5arrayIPcLm3EEEEviT0_S8_ --------------------------
	.section	.nv.info._ZN2at6native29vectorized_elementwise_kernelILi4EZNS0_43_GLOBAL__N__7cc8d1ed_10_Dropout_cu_0e96ed3819masked_scale_kernelIhffEEvRNS_6TensorERKS4_S7_T1_EUlfhE_St5arrayIPcLm3EEEEviT0_S8_,"",@"SHT_CUDA_INFO"
	.sectionflags	@""
	.align	4


	//----- nvinfo : EIATTR_CUDA_API_VERSION
	.align		4
        /*0000*/ 	.byte	0x04, 0x37
        /*0002*/ 	.short	(.L_4420 - .L_4419)
.L_4419:
        /*0004*/ 	.word	0x00000082


	//----- nvinfo : EIATTR_KPARAM_INFO
	.align		4
.L_4420:
        /*0008*/ 	.byte	0x04, 0x17
        /*000a*/ 	.short	(.L_4422 - .L_4421)
.L_4421:
        /*000c*/ 	.word	0x00000000
        /*0010*/ 	.short	0x0002
        /*0012*/ 	.short	0x0018
        /*0014*/ 	.byte	0x00, 0xf0, 0x61, 0x00


	//----- nvinfo : EIATTR_KPARAM_INFO
	.align		4
.L_4422:
        /*0018*/ 	.byte	0x04, 0x17
        /*001a*/ 	.short	(.L_4424 - .L_4423)
.L_4423:
        /*001c*/ 	.word	0x00000000
        /*0020*/ 	.short	0x0001
        /*0022*/ 	.short	0x0008
        /*0024*/ 	.byte	0x00, 0xf0, 0x41, 0x00


	//----- nvinfo : EIATTR_KPARAM_INFO
	.align		4
.L_4424:
        /*0028*/ 	.byte	0x04, 0x17
        /*002a*/ 	.short	(.L_4426 - .L_4425)
.L_4425:
        /*002c*/ 	.word	0x00000000
        /*0030*/ 	.short	0x0000
        /*0032*/ 	.short	0x0000
        /*0034*/ 	.byte	0x00, 0xf0, 0x11, 0x00


	//----- nvinfo : EIATTR_SPARSE_MMA_MASK
	.align		4
.L_4426:
        /*0038*/ 	.byte	0x03, 0x50
        /*003a*/ 	.short	0x0000


	//----- nvinfo : EIATTR_MAXREG_COUNT
	.align		4
        /*003c*/ 	.byte	0x03, 0x1b
        /*003e*/ 	.short	0x00ff


	//----- nvinfo : EIATTR_MERCURY_ISA_VERSION
	.align		4
        /*0040*/ 	.byte	0x03, 0x5f
        /*0042*/ 	.short	0x0101


	//----- nvinfo : EIATTR_EXIT_INSTR_OFFSETS
	.align		4
        /*0044*/ 	.byte	0x04, 0x1c
        /*0046*/ 	.short	(.L_4428 - .L_4427)


	//   ....[0]....
.L_4427:
        /*0048*/ 	.word	0x000003a0


	//   ....[1]....
        /*004c*/ 	.word	0x00000eb0


	//   ....[2]....
        /*0050*/ 	.word	0x00000f00


	//----- nvinfo : EIATTR_MAX_THREADS
	.align		4
.L_4428:
        /*0054*/ 	.byte	0x04, 0x05
        /*0056*/ 	.short	(.L_4430 - .L_4429)
.L_4429:
        /*0058*/ 	.word	0x00000080
        /*005c*/ 	.word	0x00000001
        /*0060*/ 	.word	0x00000001


	//----- nvinfo : EIATTR_CRS_STACK_SIZE
	.align		4
.L_4430:
        /*0064*/ 	.byte	0x04, 0x1e
        /*0066*/ 	.short	(.L_4432 - .L_4431)
.L_4431:
        /*0068*/ 	.word	0x00000000


	//----- nvinfo : EIATTR_CBANK_PARAM_SIZE
	.align		4
.L_4432:
        /*006c*/ 	.byte	0x03, 0x19
        /*006e*/ 	.short	0x0030


	//----- nvinfo : EIATTR_PARAM_CBANK
	.align		4
        /*0070*/ 	.byte	0x04, 0x0a
        /*0072*/ 	.short	(.L_4434 - .L_4433)
	.align		4
.L_4433:
        /*0074*/ 	.word	index@(.nv.constant0._ZN2at6native29vectorized_elementwise_kernelILi4EZNS0_43_GLOBAL__N__7cc8d1ed_10_Dropout_cu_0e96ed3819masked_scale_kernelIhffEEvRNS_6TensorERKS4_S7_T1_EUlfhE_St5arrayIPcLm3EEEEviT0_S8_)
        /*0078*/ 	.short	0x0210
        /*007a*/ 	.short	0x0030


	//----- nvinfo : EIATTR_SW_WAR
	.align		4
.L_4434:
        /*007c*/ 	.byte	0x04, 0x36
        /*007e*/ 	.short	(.L_4436 - .L_4435)
.L_4435:
        /*0080*/ 	.word	0x00000008
.L_4436:


//--------------------- .nv.info._ZN2at6native29vectorized_elementwise_kernelILi8EZNS0_43_GLOBAL__N__7cc8d1ed_10_Dropout_cu_0e96ed3819masked_scale_kernelIhffEEvRNS_6TensorERKS4_S7_T1_EUlfhE_St5arrayIPcLm3EEEEviT0_S8_ --------------------------
	.section	.nv.info._ZN2at6native29vectorized_elementwise_kernelILi8EZNS0_43_GLOBAL__N__7cc8d1ed_10_Dropout_cu_0e96ed3819masked_scale_kernelIhffEEvRNS_6TensorERKS4_S7_T1_EUlfhE_St5arrayIPcLm3EEEEviT0_S8_,"",@"SHT_CUDA_INFO"
	.sectionflags	@""
	.align	4


	//----- nvinfo : EIATTR_CUDA_API_VERSION
	.align		4
        /*0000*/ 	.byte	0x04, 0x37
        /*0002*/ 	.short	(.L_4438 - .L_4437)
.L_4437:
        /*0004*/ 	.word	0x00000082


	//----- nvinfo : EIATTR_KPARAM_INFO
	.align		4
.L_4438:
        /*0008*/ 	.byte	0x04, 0x17
        /*000a*/ 	.short	(.L_4440 - .L_4439)
.L_4439:
        /*000c*/ 	.word	0x00000000
        /*0010*/ 	.short	0x0002
        /*0012*/ 	.short	0x0018
        /*0014*/ 	.byte	0x00, 0xf0, 0x61, 0x00


	//----- nvinfo : EIATTR_KPARAM_INFO
	.align		4
.L_4440:
        /*0018*/ 	.byte	0x04, 0x17
        /*001a*/ 	.short	(.L_4442 - .L_4441)
.L_4441:
        /*001c*/ 	.word	0x00000000
        /*0020*/ 	.short	0x0001
        /*0022*/ 	.short	0x0008
        /*0024*/ 	.byte	0x00, 0xf0, 0x41, 0x00


	//----- nvinfo : EIATTR_KPARAM_INFO
	.align		4
.L_4442:
        /*0028*/ 	.byte	0x04, 0x17
        /*002a*/ 	.short	(.L_4444 - .L_4443)
.L_4443:
        /*002c*/ 	.word	0x00000000
        /*0030*/ 	.short	0x0000
        /*0032*/ 	.short	0x0000
        /*0034*/ 	.byte	0x00, 0xf0, 0x11, 0x00


	//----- nvinfo : EIATTR_SPARSE_MMA_MASK
	.align		4
.L_4444:
        /*0038*/ 	.byte	0x03, 0x50
        /*003a*/ 	.short	0x0000


	//----- nvinfo : EIATTR_MAXREG_COUNT
	.align		4
        /*003c*/ 	.byte	0x03, 0x1b
        /*003e*/ 	.short	0x00ff


	//----- nvinfo : EIATTR_MERCURY_ISA_VERSION
	.align		4
        /*0040*/ 	.byte	0x03, 0x5f
        /*0042*/ 	.short	0x0101


	//----- nvinfo : EIATTR_EXIT_INSTR_OFFSETS
	.align		4
        /*0044*/ 	.byte	0x04, 0x1c
        /*0046*/ 	.short	(.L_4446 - .L_4445)


	//   ....[0]....
.L_4445:
        /*0048*/ 	.word	0x00000440


	//   ....[1]....
        /*004c*/ 	.word	0x00000f50


	//   ....[2]....
        /*0050*/ 	.word	0x00000fa0


	//----- nvinfo : EIATTR_MAX_THREADS
	.align		4
.L_4446:
        /*0054*/ 	.byte	0x04, 0x05
        /*0056*/ 	.short	(.L_4448 - .L_4447)
.L_4447:
        /*0058*/ 	.word	0x00000080
        /*005c*/ 	.word	0x00000001
        /*0060*/ 	.word	0x00000001


	//----- nvinfo : EIATTR_CRS_STACK_SIZE
	.align		4
.L_4448:
        /*0064*/ 	.byte	0x04, 0x1e
        /*0066*/ 	.short	(.L_4450 - .L_4449)
.L_4449:
        /*0068*/ 	.word	0x00000000


	//----- nvinfo : EIATTR_CBANK_PARAM_SIZE
	.align		4
.L_4450:
        /*006c*/ 	.byte	0x03, 0x19
        /*006e*/ 	.short	0x0030


	//----- nvinfo : EIATTR_PARAM_CBANK
	.align		4
        /*0070*/ 	.byte	0x04, 0x0a
        /*0072*/ 	.short	(.L_4452 - .L_4451)
	.align		4
.L_4451:
        /*0074*/ 	.word	index@(.nv.constant0._ZN2at6native29vectorized_elementwise_kernelILi8EZNS0_43_GLOBAL__N__7cc8d1ed_10_Dropout_cu_0e96ed3819masked_scale_kernelIhffEEvRNS_6TensorERKS4_S7_T1_EUlfhE_St5arrayIPcLm3EEEEviT0_S8_)
        /*0078*/ 	.short	0x0210
        /*007a*/ 	.short	0x0030


	//----- nvinfo : EIATTR_SW_WAR
	.align		4
.L_4452:
        /*007c*/ 	.byte	0x04, 0x36
        /*007e*/ 	.short	(.L_4454 - .L_4453)
.L_4453:
        /*0080*/ 	.word	0x00000008
.L_4454:


//--------------------- .nv.info._ZN2at6native18elementwise_kernelILi128ELi4EZNS0_15gpu_kernel_implIZNS0_43_GLOBAL__N__7cc8d1ed_10_Dropout_cu_0e96ed3819masked_scale_kernelIhddEEvRNS_6TensorERKS5_S8_T1_EUldhE_EEvRNS_18TensorIteratorBaseERKT_EUliE_EEviS9_ --------------------------
	.section	.nv.info._ZN2at6native18elementwise_kernelILi128ELi4EZNS0_15gpu_kernel_implIZNS0_43_GLOBAL__N__7cc8d1ed_10_Dropout_cu_0e96ed3819masked_scale_kernelIhddEEvRNS_6TensorERKS5_S8_T1_EUldhE_EEvRNS_18TensorIteratorBaseERKT_EUliE_EEviS9_,"",@"SHT_CUDA_INFO"
	.sectionflags	@""
	.align	4


	//----- nvinfo : EIATTR_CUDA_API_VERSION
	.align		4
        /*0000*/ 	.byte	0x04, 0x37
        /*0002*/ 	.short	(.L_4456 - .L_4455)
.L_4455:
        /*0004*/ 	.word	0x00000082


	//----- nvinfo : EIATTR_KPARAM_INFO
	.align		4
.L_4456:
        /*0008*/ 	.byte	0x04, 0x17
        /*000a*/ 	.short	(.L_4458 - .L_4457)
.L_4457:
        /*000c*/ 	.word	0x00000000
        /*0010*/ 	.short	0x0001
        /*0012*/ 	.short	0x0008
        /*0014*/ 	.byte	0x00, 0xf0, 0x61, 0x0a


	//----- nvinfo : EIATTR_KPARAM_INFO
	.align		4
.L_4458:
        /*0018*/ 	.byte	0x04, 0x17
        /*001a*/ 	.short	(.L_4460 - .L_4459)
.L_4459:
        /*001c*/ 	.word	0x00000000
        /*0020*/ 	.short	0x0000
        /*0022*/ 	.short	0x0000
        /*0024*/ 	.byte	0x00, 0xf0, 0x11, 0x00


	//----- nvinfo : EIATTR_SPARSE_MMA_MASK
	.align		4
.L_4460:
        /*0028*/ 	.byte	0x03, 0x50
        /*002a*/ 	.short	0x0000


	//----- nvinfo : EIATTR_MAXREG_COUNT
	.align		4
        /*002c*/ 	.byte	0x03, 0x1b
        /*002e*/ 	.short	0x0080


	//----- nvinfo : EIATTR_EXTERNS
	.align		4
        /*0030*/ 	.byte	0x04, 0x0f
        /*0032*/ 	.short	(.L_4462 - .L_4461)


	//   ....[0]....
	.align		4
.L_4461:
        /*0034*/ 	.word	index@(__assertfail)


	//----- nvinfo : EIATTR_MERCURY_ISA_VERSION
	.align		4
.L_4462:
        /*0038*/ 	.byte	0x03, 0x5f
        /*003a*/ 	.short	0x0101


	//----- nvinfo : EIATTR_SYSCALL_OFFSETS
	.align		4
        /*003c*/ 	.byte	0x04, 0x46
        /*003e*/ 	.short	(.L_4464 - .L_4463)


	//   ....[0]....
.L_4463:
        /*0040*/ 	.word	0x00002590


	//   ....[1]....
        /*0044*/ 	.word	0x00003470


	//   ....[2]....
        /*0048*/ 	.word	0x000045e0


	//   ....[3]....
        /*004c*/ 	.word	0x00006ba0


	//   ....[4]....
        /*0050*/ 	.word	0x00007a80


	//   ....[5]....
        /*0054*/ 	.word	0x00008bf0


	//   ....[6]....
        /*0058*/ 	.word	0x0000b1a0


	//   ....[7]....
        /*005c*/ 	.word	0x0000c080


	//   ....[8]....
        /*0060*/ 	.word	0x0000d1f0


	//   ....[9]....
        /*0064*/ 	.word	0x0000f790


	//   ....[10]....
        /*0068*/ 	.word	0x00010670


	//   ....[11]....
        /*006c*/ 	.word	0x000117e0


	//----- nvinfo : EIATTR_EXIT_INSTR_OFFSETS
	.align		4
.L_4464:
        /*0070*/ 	.byte	0x04, 0x1c
        /*0072*/ 	.short	(.L_4466 - .L_4465)


	//   ....[0]....
.L_4465:
        /*0074*/ 	.word	0x0000d2a0


	//   ....[1]....
        /*0078*/ 	.word	0x00010820


	//   ....[2]....
        /*007c*/ 	.word	0x00010860


	//   ....[3]....
        /*0080*/ 	.word	0x000108f0


	//   ....[4]....
        /*0084*/ 	.word	0x00010920


	//   ....[5]....
        /*0088*/ 	.word	0x00010950


	//   ....[6]....
        /*008c*/ 	.word	0x00010a20


	//   ....[7]....
        /*0090*/ 	.word	0x00010aa0


	//   ....[8]....
        /*0094*/ 	.word	0x00010b80


	//   ....[9]....
        /*0098*/ 	.word	0x00010c10


	//   ....[10]....
        /*009c*/ 	.word	0x00010c30


	//   ....[11]....
        /*00a0*/ 	.word	0x00010cf0


	//   ....[12]....
        /*00a4*/ 	.word	0x00010d20


	//   ....[13]....
        /*00a8*/ 	.word	0x00010ef0


	//   ....[14]....
        /*00ac*/ 	.word	0x00011090


	//   ....[15]....
        /*00b0*/ 	.word	0x00011110


	//   ....[16]....
        /*00b4*/ 	.word	0x000111c0


	//   ....[17]....
        /*00b8*/ 	.word	0x00011380


	//   ....[18]....
        /*00bc*/ 	.word	0x00011540


	//   ....[19]....
        /*00c0*/ 	.word	0x000116e0


	//   ....[20]....
        /*00c4*/ 	.word	0x000117f0


	//   ....[21]....
        /*00c8*/ 	.word	0x00011820


	//   ....[22]....
        /*00cc*/ 	.word	0x00011850


	//----- nvinfo : EIATTR_MAX_THREADS
	.align		4
.L_4466:
        /*00d0*/ 	.byte	0x04, 0x05
        /*00d2*/ 	.short	(.L_4468 - .L_4467)
.L_4467:
        /*00d4*/ 	.word	0x00000080
        /*00d8*/ 	.word	0x00000001
        /*00dc*/ 	.word	0x00000001


	//----- nvinfo : EIATTR_CRS_STACK_SIZE
	.align		4
.L_4468:
        /*00e0*/ 	.byte	0x04, 0x1e
        /*00e2*/ 	.short	(.L_4470 - .L_4469)
.L_4469:
        /*00e4*/ 	.word	0x00000000


	//----- nvinfo : EIATTR_CBANK_PARAM_SIZE
	.align		4
.L_4470:
        /*00e8*/ 	.byte	0x03, 0x19
        /*00ea*/ 	.short	0x02a0


	//----- nvinfo : EIATTR_PARAM_CBANK
	.align		4
        /*00ec*/ 	.byte	0x04, 0x0a
        /*00ee*/ 	.short	(.L_4472 - .L_4471)
	.align		4
.L_4471:
        /*00f0*/ 	.word	index@(.nv.constant0._ZN2at6native18elementwise_kernelILi128ELi4EZNS0_15gpu_kernel_implIZNS0_43_GLOBAL__N__7cc8d1ed_10_Dropout_cu_0e96ed3819masked_scale_kernelIhddEEvRNS_6TensorERKS5_S8_T1_EUldhE_EEvRNS_18TensorIteratorBaseERKT_EUliE_EEviS9_)
        /*00f4*/ 	.short	0x0210
        /*00f6*/ 	.short	0x02a0


	//----- nvinfo : EIATTR_SW_WAR
	.align		4
.L_4472:
        /*00f8*/ 	.byte	0x04, 0x36
        /*00fa*/ 	.short	(.L_4474 - .L_4473)
.L_4473:
        /*00fc*/ 	.word	0x00000008
.L_4474:


//--------------------- .nv.info._ZN2at6native27unrolled_elementwise_kernelIZNS0_43_GLOBAL__N__7cc8d1ed_10_Dropout_cu_0e96ed3819masked_scale_kernelIhddEEvRNS_6TensorERKS4_S7_T1_EUldhE_St5arrayIPcLm3EELi4E23TrivialOffsetCalculatorILi2EjESD_ILi1EjENS0_6memory12LoadWithCastILi2EEENSG_13StoreWithCastILi1EEEEEviT_T0_T2_T3_T4_T5_ --------------------------
	.section	.nv.info._ZN2at6native27unrolled_elementwise_kernelIZNS0_43_GLOBAL__N__7cc8d1ed_10_Dropout_cu_0e96ed3819masked_scale_kernelIhddEEvRNS_6TensorERKS4_S7_T1_EUldhE_St5arrayIPcLm3EELi4E23TrivialOffsetCalculatorILi2EjESD_ILi1EjENS0_6memory12LoadWithCastILi2EEENSG_13StoreWithCastILi1EEEEEviT_T0_T2_T3_T4_T5_,"",@"SHT_CUDA_INFO"
	.sectionflags	@""
	.align	4


	//----- nvinfo : EIATTR_CUDA_API_VERSION
	.align		4
        /*0000*/ 	.byte	0x04, 0x37
        /*0002*/ 	.short	(.L_4476 - .L_4475)
.L_4475:
        /*0004*/ 	.word	0x00000082


	//----- nvinfo : EIATTR_KPARAM_INFO
	.align		4
.L_4476:
        /*0008*/ 	.byte	0x04, 0x17
        /*000a*/ 	.short	(.L_4478 - .L_4477)
.L_4477:
        /*000c*/ 	.word	0x00000000
        /*0010*/ 	.short	0x0006
        /*0012*/ 	.short	0x0040
        /*0014*/ 	.byte	0x00, 0xf0, 0x21, 0x00


	//----- nvinfo : EIATTR_KPARAM_INFO
	.align		4
.L_4478:
        /*0018*/ 	.byte	0x04, 0x17
        /*001a*/ 	.short	(.L_4480 - .L_4479)
.L_4479:
        /*001c*/ 	.word	0x00000000
        /*0020*/ 	.short	0x0005
        /*0022*/ 	.short	0x0034
        /*0024*/ 	.byte	0x00, 0xf0, 0x31, 0x00


	//----- nvinfo : EIATTR_KPARAM_INFO
	.align		4
.L_4480:
        /*0028*/ 	.byte	0x04, 0x17
        /*002a*/ 	.short	(.L_4482 - .L_4481)
.L_4481:
        /*002c*/ 	.word	0x00000000
        /*0030*/ 	.short	0x0004
        /*0032*/ 	.short	0x0031
        /*0034*/ 	.byte	0x00, 0xf0, 0x05, 0x00


	//----- nvinfo : EIATTR_KPARAM_INFO
	.align		4
.L_4482:
        /*0038*/ 	.byte	0x04, 0x17
        /*003a*/ 	.short	(.L_4484 - .L_4483)
.L_4483:
        /*003c*/ 	.word	0x00000000
        /*0040*/ 	.short	0x0003
        /*0042*/ 	.short	0x0030
        /*0044*/ 	.byte	0x00, 0xf0, 0x05, 0x00


	//----- nvinfo : EIATTR_KPARAM_INFO
	.align		4
.L_4484:
        /*0048*/ 	.byte	0x04, 0x17
        /*004a*/ 	.short	(.L_4486 - .L_4485)
.L_4485:
        /*004c*/ 	.word	0x00000000
        /*0050*/ 	.short	0x0002
        /*0052*/ 	.short	0x0018
        /*0054*/ 	.byte	0x00, 0xf0, 0x61, 0x00


	//----- nvinfo : EIATTR_KPARAM_INFO
	.align		4
.L_4486:
        /*0058*/ 	.byte	0x04, 0x17
        /*005a*/ 	.short	(.L_4488 - .L_4487)
.L_4487:
        /*005c*/ 	.word	0x00000000
        /*0060*/ 	.short	0x0001
        /*0062*/ 	.short	0x0008
        /*0064*/ 	.byte	0x00, 0xf0, 0x41, 0x00


	//----- nvinfo : EIATTR_KPARAM_INFO
	.align		4
.L_4488:
        /*0068*/ 	.byte	0x04, 0x17
        /*006a*/ 	.short	(.L_4490 - .L_4489)
.L_4489:
        /*006c*/ 	.word	0x00000000
        /*0070*/ 	.short	0x0000
        /*0072*/ 	.short	0x0000
        /*0074*/ 	.byte	0x00, 0xf0, 0x11, 0x00


	//----- nvinfo : EIATTR_SPARSE_MMA_MASK
	.align		4
.L_4490:
        /*0078*/ 	.byte	0x03, 0x50
        /*007a*/ 	.short	0x0000


	//----- nvinfo : EIATTR_MAXREG_COUNT
	.align		4
        /*007c*/ 	.byte	0x03, 0x1b
        /*007e*/ 	.short	0x00ff


	//----- nvinfo : EIATTR_EXTERNS
	.align		4
        /*0080*/ 	.byte	0x04, 0x0f
        /*0082*/ 	.short	(.L_4492 - .L_4491)


	//   ....[0]....
	.align		4
.L_4491:
        /*0084*/ 	.word	index@(__assertfail)


	//----- nvinfo : EIATTR_MERCURY_ISA_VERSION
	.align		4
.L_4492:
        /*0088*/ 	.byte	0x03, 0x5f
        /*008a*/ 	.short	0x0101


	//----- nvinfo : EIATTR_SYSCALL_OFFSETS
	.align		4
        /*008c*/ 	.byte	0x04, 0x46
        /*008e*/ 	.short	(.L_4494 - .L_4493)


	//   ....[0]....
.L_4493:
        /*0090*/ 	.word	0x00000fb0


	//   ....[1]....
        /*0094*/ 	.word	0x00001ea0


	//   ....[2]....
        /*0098*/ 	.word	0x00002e10


	//   ....[3]....
        /*009c*/ 	.word	0x00003d00


	//   ....[4]....
        /*00a0*/ 	.word	0x00004ca0


	//   ....[5]....
        /*00a4*/ 	.word	0x00005af0


	//   ....[6]....
        /*00a8*/ 	.word	0x00006a60


	//   ....[7]....
        /*00ac*/ 	.word	0x00007960


	//   ....[8]....
        /*00b0*/ 	.word	0x00008c90


	//   ....[9]....
        /*00b4*/ 	.word	0x00009e20


	//   ....[10]....
        /*00b8*/ 	.word	0x0000afa0


	//   ....[11]....
        /*00bc*/ 	.word	0x0000c140


	//----- nvinfo : EIATTR_EXIT_INSTR_OFFSETS
	.align		4
.L_4494:
        /*00c0*/ 	.byte	0x04, 0x1c
        /*00c2*/ 	.short	(.L_4496 - .L_4495)


	//   ....[0]....
.L_4495:
        /*00c4*/ 	.word	0x0000b040


	//   ....[1]....
        /*00c8*/ 	.word	0x0000b180


	//   ....[2]....
        /*00cc*/ 	.word	0x0000b1c0


	//   ....[3]....
        /*00d0*/ 	.word	0x0000b250


	//   ....[4]....
        /*00d4*/ 	.word	0x0000b280


	//   ....[5]....
        /*00d8*/ 	.word	0x0000b2b0


	//   ....[6]....
        /*00dc*/ 	.word	0x0000b380


	//   ....[7]....
        /*00e0*/ 	.word	0x0000b400


	//   ....[8]....
        /*00e4*/ 	.word	0x0000b4e0


	//   ....[9]....
        /*00e8*/ 	.word	0x0000b570


	//   ....[10]....
        /*00ec*/ 	.word	0x0000b590


	//   ....[11]....
        /*00f0*/ 	.word	0x0000b650


	//   ....[12]....
        /*00f4*/ 	.word	0x0000b680


	//   ....[13]....
        /*00f8*/ 	.word	0x0000b850


	//   ....[14]....
        /*00fc*/ 	.word	0x0000b9f0


	//   ....[15]....
        /*0100*/ 	.word	0x0000ba70


	//   ....[16]....
        /*0104*/ 	.word	0x0000bb20


	//   ....[17]....
        /*0108*/ 	.word	0x0000bce0


	//   ....[18]....
        /*010c*/ 	.word	0x0000bea0


	//   ....[19]....
        /*0110*/ 	.word	0x0000c040


	//   ....[20]....
        /*0114*/ 	.word	0x0000c150


	//   ....[21]....
        /*0118*/ 	.word	0x0000c180


	//   ....[22]....
        /*011c*/ 	.word	0x0000c1b0


	//----- nvinfo : EIATTR_MAX_THREADS
	.align		4
.L_4496:
        /*0120*/ 	.byte	0x04, 0x05
        /*0122*/ 	.short	(.L_4498 - .L_4497)
.L_4497:
        /*0124*/ 	.word	0x00000080
        /*0128*/ 	.word	0x00000001
        /*012c*/ 	.word	0x00000001


	//----- nvinfo : EIATTR_CRS_STACK_SIZE
	.align		4
.L_4498:
        /*0130*/ 	.byte	0x04, 0x1e
        /*0132*/ 	.short	(.L_4500 - .L_4499)
.L_4499:
        /*0134*/ 	.word	0x00000000


	//----- nvinfo : EIATTR_CBANK_PARAM_SIZE
	.align		4
.L_4500:
        /*0138*/ 	.byte	0x03, 0x19
        /*013a*/ 	.short	0x0048


	//----- nvinfo : EIATTR_PARAM_CBANK
	.align		4
        /*013c*/ 	.byte	0x04, 0x0a
        /*013e*/ 	.short	(.L_4502 - .L_4501)
	.align		4
.L_4501:
        /*0140*/ 	.word	index@(.nv.constant0._ZN2at6native27unrolled_elementwise_kernelIZNS0_43_GLOBAL__N__7cc8d1ed_10_Dropout_cu_0e96ed3819masked_scale_kernelIhddEEvRNS_6TensorERKS4_S7_T1_EUldhE_St5arrayIPcLm3EELi4E23TrivialOffsetCalculatorILi2EjESD_ILi1EjENS0_6memory12LoadWithCastILi2EEENSG_13StoreWithCastILi1EEEEEviT_T0_T2_T3_T4_T5_)
        /*0144*/ 	.short	0x0210
        /*0146*/ 	.short	0x0048


	//----- nvinfo : EIATTR_SW_WAR
	.align		4
.L_4502:
        /*0148*/ 	.byte	0x04, 0x36
        /*014a*/ 	.short	(.L_4504 - .L_4503)
.L_4503:
        /*014c*/ 	.word	0x00000008
.L_4504:


//--------------------- .nv.info._ZN2at6native18elementwise_kernelILi128ELi2EZNS0_22gpu_kernel_impl_nocastIZNS0_43_GLOBAL__N__7cc8d1ed_10_Dropout_cu_0e96ed3819masked_scale_kernelIhddEEvRNS_6TensorERKS5_S8_T1_EUldhE_EEvRNS_18TensorIteratorBaseERKT_EUliE_EEviS9_ --------------------------
	.section	.nv.info._ZN2at6native18elementwise_kernelILi128ELi2EZNS0_22gpu_kernel_impl_nocastIZNS0_43_GLOBAL__N__7cc8d1ed_10_Dropout_cu_0e96ed3819masked_scale_kernelIhddEEvRNS_6TensorERKS5_S8_T1_EUldhE_EEvRNS_18TensorIteratorBaseERKT_EUliE_EEviS9_,"",@"SHT_CUDA_INFO"
	.sectionflags	@""
	.align	4


	//----- nvinfo : EIATTR_CUDA_API_VERSION
	.align		4
        /*0000*/ 	.byte	0x04, 0x37
        /*0002*/ 	.short	(.L_4506 - .L_4505)
.L_4505:
        /*0004*/ 	.word	0x00000082


	//----- nvinfo : EIATTR_KPARAM_INFO
	.align		4
.L_4506:
        /*0008*/ 	.byte	0x04, 0x17
        /*000a*/ 	.short	(.L_4508 - .L_4507)
.L_4507:
        /*000c*/ 	.word	0x00000000
        /*0010*/ 	.short	0x0001
        /*0012*/ 	.short	0x0008
        /*0014*/ 	.byte	0x00, 0xf0, 0x41, 0x0a


	//----- nvinfo : EIATTR_KPARAM_INFO
	.align		4
.L_4508:
        /*0018*/ 	.byte	0x04, 0x17
        /*001a*/ 	.short	(.L_4510 - .L_4509)
.L_4509:
        /*001c*/ 	.word	0x00000000
        /*0020*/ 	.short	0x0000
        /*0022*/ 	.short	0x0000
        /*0024*/ 	.byte	0x00, 0xf0, 0x11, 0x00


	//----- nvinfo : EIATTR_SPARSE_MMA_MASK
	.align		4
.L_4510:
        /*0028*/ 	.byte	0x03, 0x50
        /*002a*/ 	.short	0x0000


	//----- nvinfo : EIATTR_MAXREG_COUNT
	.align		4
        /*002c*/ 	.byte	0x03, 0x1b
        /*002e*/ 	.short	0x0080


	//----- nvinfo : EIATTR_MERCURY_ISA_VERSION
	.align		4
        /*0030*/ 	.byte	0x03, 0x5f
        /*0032*/ 	.short	0x0101


	//----- nvinfo : EIATTR_EXIT_INSTR_OFFSETS
	.align		4
        /*0034*/ 	.byte	0x04, 0x1c
        /*0036*/ 	.short	(.L_4512 - .L_4511)


	//   ....[0]....
.L_4511:
        /*0038*/ 	.word	0x00001800


	//   ....[1]....
        /*003c*/ 	.word	0x00002f40


	//----- nvinfo : EIATTR_MAX_THREADS
	.align		4
.L_4512:
        /*0040*/ 	.byte	0x04, 0x05
        /*0042*/ 	.short	(.L_4514 - .L_4513)
.L_4513:
        /*0044*/ 	.word	0x00000080
        /*0048*/ 	.word	0x00000001
        /*004c*/ 	.word	0x00000001


	//----- nvinfo : EIATTR_CRS_STACK_SIZE
	.align		4
.L_4514:
        /*0050*/ 	.byte	0x04, 0x1e
        /*0052*/ 	.short	(.L_4516 - .L_4515)
.L_4515:
        /*0054*/ 	.word	0x00000000


	//----- nvinfo : EIATTR_CBANK_PARAM_SIZE
	.align		4
.L_4516:
        /*0058*/ 	.byte	0x03, 0x19
        /*005a*/ 	.short	0x0298


	//----- nvinfo : EIATTR_PARAM_CBANK
	.align		4
        /*005c*/ 	.byte	0x04, 0x0a
        /*005e*/ 	.short	(.L_4518 - .L_4517)
	.align		4
.L_4517:
        /*0060*/ 	.word	index@(.nv.constant0._ZN2at6native18elementwise_kernelILi128ELi2EZNS0_22gpu_kernel_impl_nocastIZNS0_43_GLOBAL__N__7cc8d1ed_10_Dropout_cu_0e96ed3819masked_scale_kernelIhddEEvRNS_6TensorERKS5_S8_T1_EUldhE_EEvRNS_18TensorIteratorBaseERKT_EUliE_EEviS9_)
        /*0064*/ 	.short	0x0210
        /*0066*/ 	.short	0x0298


	//----- nvinfo : EIATTR_SW_WAR
	.align		4
.L_4518:
        /*0068*/ 	.byte	0x04, 0x36
        /*006a*/ 	.short	(.L_4520 - .L_4519)
.L_4519:
        /*006c*/ 	.word	0x00000008
.L_4520:


//--------------------- .nv.info._ZN2at6native27unrolled_elementwise_kernelIZNS0_43_GLOBAL__N__7cc8d1ed_10_Dropout_cu_0e96ed3819masked_scale_kernelIhddEEvRNS_6TensorERKS4_S7_T1_EUldhE_St5arrayIPcLm3EELi4E23TrivialOffsetCalculatorILi2EjESD_ILi1EjENS0_6memory15LoadWithoutCastENSG_16StoreWithoutCastEEEviT_T0_T2_T3_T4_T5_ --------------------------
	.section	.nv.info._ZN2at6native27unrolled_elementwise_kernelIZNS0_43_GLOBAL__N__7cc8d1ed_10_Dropout_cu_0e96ed3819masked_scale_kernelIhddEEvRNS_6TensorERKS4_S7_T1_EUldhE_St5arrayIPcLm3EELi4E23TrivialOffsetCalculatorILi2EjESD_ILi1EjENS0_6memory15LoadWithoutCastENSG_16StoreWithoutCastEEEviT_T0_T2_T3_T4_T5_,"",@"SHT_CUDA_INFO"
	.sectionflags	@""
	.align	4


	//----- nvinfo : EIATTR_CUDA_API_VERSION
	.align		4
        /*0000*/ 	.byte	0x04, 0x37
        /*0002*/ 	.short	(.L_4522 - .L_4521)
.L_4521:
        /*0004*/ 	.word	0x00000082


	//----- nvinfo : EIATTR_KPARAM_INFO
	.align		4
.L_4522:
        /*0008*/ 	.byte	0x04, 0x17
        /*000a*/ 	.short	(.L_4524 - .L_4523)
.L_4523:
        /*000c*/ 	.word	0x00000000
        /*0010*/ 	.short	0x0006
        /*0012*/ 	.short	0x0033
        /*0014*/ 	.byte	0x00, 0xf0, 0x05, 0x00


	//----- nvinfo : EIATTR_KPARAM_INFO
	.align		4
.L_4524:
        /*0018*/ 	.byte	0x04, 0x17
        /*001a*/ 	.short	(.L_4526 - .L_4525)
.L_4525:
        /*001c*/ 	.word	0x00000000
        /*0020*/ 	.short	0x0005
        /*0022*/ 	.short	0x0032
        /*0024*/ 	.byte	0x00, 0xf0, 0x05, 0x00


	//----- nvinfo : EIATTR_KPARAM_INFO
	.align		4
.L_4526:
        /*0028*/ 	.byte	0x04, 0x17
        /*002a*/ 	.short	(.L_4528 - .L_4527)
.L_4527:
        /*002c*/ 	.word	0x00000000
        /*0030*/ 	.short	0x0004
        /*0032*/ 	.short	0x0031
        /*0034*/ 	.byte	0x00, 0xf0, 0x05, 0x00


	//----- nvinfo : EIATTR_KPARAM_INFO
	.align		4
.L_4528:
        /*0038*/ 	.byte	0x04, 0x17
        /*003a*/ 	.short	(.L_4530 - .L_4529)
.L_4529:
        /*003c*/ 	.word	0x00000000
        /*0040*/ 	.short	0x0003
        /*0042*/ 	.short	0x0030
        /*0044*/ 	.byte	0x00, 0xf0, 0x05, 0x00


	//----- nvinfo : EIATTR_KPARAM_INFO
	.align		4
.L_4530:
        /*0048*/ 	.byte	0x04, 0x17
        /*004a*/ 	.short	(.L_4532 - .L_4531)
.L_4531:
        /*004c*/ 	.word	0x00000000
        /*0050*/ 	.short	0x0002
        /*0052*/ 	.short	0x0018
        /*0054*/ 	.byte	0x00, 0xf0, 0x61, 0x00


	//----- nvinfo : EIATTR_KPARAM_INFO
	.align		4
.L_4532:
        /*0058*/ 	.byte	0x04, 0x17
        /*005a*/ 	.short	(.L_4534 - .L_4533)
.L_4533:
        /*005c*/ 	.word	0x00000000
        /*0060*/ 	.short	0x0001
        /*0062*/ 	.short	0x0008
        /*0064*/ 	.byte	0x00, 0xf0, 0x41, 0x00


	//----- nvinfo : EIATTR_KPARAM_INFO
	.align		4
.L_4534:
        /*0068*/ 	.byte	0x04, 0x17
        /*006a*/ 	.short	(.L_4536 - .L_4535)
.L_4535:
        /*006c*/ 	.word	0x00000000
        /*0070*/ 	.short	0x0000
        /*0072*/ 	.short	0x0000
        /*0074*/ 	.byte	0x00, 0xf0, 0x11, 0x00


	//----- nvinfo : EIATTR_SPARSE_MMA_MASK
	.align		4
.L_4536:
        /*0078*/ 	.byte	0x03, 0x50
        /*007a*/ 	.short	0x0000


	//----- nvinfo : EIATTR_MAXREG_COUNT
	.align		4
        /*007c*/ 	.byte	0x03, 0x1b
        /*007e*/ 	.short	0x00ff


	//----- nvinfo : EIATTR_MERCURY_ISA_VERSION
	.align		4
        /*0080*/ 	.byte	0x03, 0x5f
        /*0082*/ 	.short	0x0101


	//----- nvinfo : EIATTR_EXIT_INSTR_OFFSETS
	.align		4
        /*0084*/ 	.byte	0x04, 0x1c
        /*0086*/ 	.short	(.L_4538 - .L_4537)


	//   ....[0]....
.L_4537:
        /*0088*/ 	.word	0x00000610


	//   ....[1]....
        /*008c*/ 	.word	0x00000660


	//----- nvinfo : EIATTR_MAX_THREADS
	.align		4
.L_4538:
        /*0090*/ 	.byte	0x04, 0x05
        /*0092*/ 	.short	(.L_4540 - .L_4539)
.L_4539:
        /*0094*/ 	.word	0x00000080
        /*0098*/ 	.word	0x00000001
        /*009c*/ 	.word	0x00000001


	//----- nvinfo : EIATTR_CRS_STACK_SIZE
	.align		4
.L_4540:
        /*00a0*/ 	.byte	0x04, 0x1e
        /*00a2*/ 	.short	(.L_4542 - .L_4541)
.L_4541:
        /*00a4*/ 	.word	0x00000000


	//----- nvinfo : EIATTR_CBANK_PARAM_SIZE
	.align		4
.L_4542:
        /*00a8*/ 	.byte	0x03, 0x19
        /*00aa*/ 	.short	0x0034


	//----- nvinfo : EIATTR_PARAM_CBANK
	.align		4
        /*00ac*/ 	.byte	0x04, 0x0a
        /*00ae*/ 	.short	(.L_4544 - .L_4543)
	.align		4
.L_4543:
        /*00b0*/ 	.word	index@(.nv.constant0._ZN2at6native27unrolled_elementwise_kernelIZNS0_43_GLOBAL__N__7cc8d1ed_10_Dropout_cu_0e96ed3819masked_scale_kernelIhddEEvRNS_6TensorERKS4_S7_T1_EUldhE_St5arrayIPcLm3EELi4E23TrivialOffsetCalculatorILi2EjESD_ILi1EjENS0_6memory15LoadWithoutCastENSG_16StoreWithoutCastEEEviT_T0_T2_T3_T4_T5_)
        /*00b4*/ 	.short	0x0210
        /*00b6*/ 	.short	0x0034


	//----- nvinfo : EIATTR_SW_WAR
	.align		4
.L_4544:
        /*00b8*/ 	.byte	0x04, 0x36
        /*00ba*/ 	.short	(.L_4546 - .L_4545)
.L_4545:
        /*00bc*/ 	.word	0x00000008
.L_4546:


//--------------------- .nv.info._ZN2at6native29vectorized_elementwise_kernelILi2EZNS0_43_GLOBAL__N__7cc8d1ed_10_Dropout_cu_0e96ed3819masked_scale_kernelIhddEEvRNS_6TensorERKS4_S7_T1_EUldhE_St5arrayIPcLm3EEEEviT0_S8_ --------------------------
	.section	.nv.info._ZN2at6native29vectorized_elementwise_kernelILi2EZNS0_43_GLOBAL__N__7cc8d1ed_10_Dropout_cu_0e96ed3819masked_scale_kernelIhddEEvRNS_6TensorERKS4_S7_T1_EUldhE_St5arrayIPcLm3EEEEviT0_S8_,"",@"SHT_CUDA_INFO"
	.sectionflags	@""
	.align	4


	//----- nvinfo : EIATTR_CUDA_API_VERSION
	.align		4
        /*0000*/ 	.byte	0x04, 0x37
        /*0002*/ 	.short	(.L_4548 - .L_4547)
.L_4547:
        /*0004*/ 	.word	0x00000082


	//----- nvinfo : EIATTR_KPARAM_INFO
	.align		4
.L_4548:
        /*0008*/ 	.byte	0x04, 0x17
        /*000a*/ 	.short	(.L_4550 - .L_4549)
.L_4549:
        /*000c*/ 	.word	0x00000000
        /*0010*/ 	.short	0x0002
        /*0012*/ 	.short	0x0018
        /*0014*/ 	.byte	0x00, 0xf0, 0x61, 0x00


	//----- nvinfo : EIATTR_KPARAM_INFO
	.align		4
.L_4550:
        /*0018*/ 	.byte	0x04, 0x17
        /*001a*/ 	.short	(.L_4552 - .L_4551)
.L_4551:
        /*001c*/ 	.word	0x00000000
        /*0020*/ 	.short	0x0001
        /*0022*/ 	.short	0x0008
        /*0024*/ 	.byte	0x00, 0xf0, 0x41, 0x00


	//----- nvinfo : EIATTR_KPARAM_INFO
	.align		4
.L_4552:
        /*0028*/ 	.byte	0x04, 0x17
        /*002a*/ 	.short	(.L_4554 - .L_4553)
.L_4553:
        /*002c*/ 	.word	0x00000000
        /*0030*/ 	.short	0x0000
        /*0032*/ 	.short	0x0000
        /*0034*/ 	.byte	0x00, 0xf0, 0x11, 0x00


	//----- nvinfo : EIATTR_SPARSE_MMA_MASK
	.align		4
.L_4554:
        /*0038*/ 	.byte	0x03, 0x50
        /*003a*/ 	.short	0x0000


	//----- nvinfo : EIATTR_MAXREG_COUNT
	.align		4
        /*003c*/ 	.byte	0x03, 0x1b
        /*003e*/ 	.short	0x00ff


	//----- nvinfo : EIATTR_MERCURY_ISA_VERSION
	.align		4
        /*0040*/ 	.byte	0x03, 0x5f
        /*0042*/ 	.short	0x0101


	//----- nvinfo : EIATTR_EXIT_INSTR_OFFSETS
	.align		4
        /*0044*/ 	.byte	0x04, 0x1c
        /*0046*/ 	.short	(.L_4556 - .L_4555)


	//   ....[0]....
.L_4555:
        /*0048*/ 	.word	0x00000500


	//   ....[1]....
        /*004c*/ 	.word	0x00001110


	//   ....[2]....
        /*0050*/ 	.word	0x00001160


	//----- nvinfo : EIATTR_MAX_THREADS
	.align		4
.L_4556:
        /*0054*/ 	.byte	0x04, 0x05
        /*0056*/ 	.short	(.L_4558 - .L_4557)
.L_4557:
        /*0058*/ 	.word	0x00000080
        /*005c*/ 	.word	0x00000001
        /*0060*/ 	.word	0x00000001


	//----- nvinfo : EIATTR_CRS_STACK_SIZE
	.align		4
.L_4558:
        /*0064*/ 	.byte	0x04, 0x1e
        /*0066*/ 	.short	(.L_4560 - .L_4559)
.L_4559:
        /*0068*/ 	.word	0x00000000


	//----- nvinfo : EIATTR_CBANK_PARAM_SIZE
	.align		4
.L_4560:
        /*006c*/ 	.byte	0x03, 0x19
        /*006e*/ 	.short	0x0030


	//----- nvinfo : EIATTR_PARAM_CBANK
	.align		4
        /*0070*/ 	.byte	0x04, 0x0a
        /*0072*/ 	.short	(.L_4562 - .L_4561)
	.align		4
.L_4561:
        /*0074*/ 	.word	index@(.nv.constant0._ZN2at6native29vectorized_elementwise_kernelILi2EZNS0_43_GLOBAL__N__7cc8d1ed_10_Dropout_cu_0e96ed3819masked_scale_kernelIhddEEvRNS_6TensorERKS4_S7_T1_EUldhE_St5arrayIPcLm3EEEEviT0_S8_)
        /*0078*/ 	.short	0x0210
        /*007a*/ 	.short	0x0030


	//----- nvinfo : EIATTR_SW_WAR
	.align		4
.L_4562:
        /*007c*/ 	.byte	0x04, 0x36
        /*007e*/ 	.short	(.L_4564 - .L_4563)
.L_4563:
        /*0080*/ 	.word	0x00000008
.L_4564:


//--------------------- .nv.info._ZN2at6native29vectorized_elementwise_kernelILi4EZNS0_43_GLOBAL__N__7cc8d1ed_10_Dropout_cu_0e96ed3819masked_scale_kernelIhddEEvRNS_6TensorERKS4_S7_T1_EUldhE_St5arrayIPcLm3EEEEviT0_S8_ --------------------------
	.section	.nv.info._ZN2at6native29vectorized_elementwise_kernelILi4EZNS0_43_GLOBAL__N__7cc8d1ed_10_Dropout_cu_0e96ed3819masked_scale_kernelIhddEEvRNS_6TensorERKS4_S7_T1_EUldhE_St5arrayIPcLm3EEEEviT0_S8_,"",@"SHT_CUDA_INFO"
	.sectionflags	@""
	.align	4


	//----- nvinfo : EIATTR_CUDA_API_VERSION
	.align		4
        /*0000*/ 	.byte	0x04, 0x37
        /*0002*/ 	.short	(.L_4566 - .L_4565)
.L_4565:
        /*0004*/ 	.word	0x00000082


	//----- nvinfo : EIATTR_KPARAM_INFO
	.align		4
.L_4566:
        /*0008*/ 	.byte	0x04, 0x17
        /*000a*/ 	.short	(.L_4568 - .L_4567)
.L_4567:
        /*000c*/ 	.word	0x00000000
        /*0010*/ 	.short	0x0002
        /*0012*/ 	.short	0x0018
        /*0014*/ 	.byte	0x00, 0xf0, 0x61, 0x00


	//----- nvinfo : EIATTR_KPARAM_INFO
	.align		4
.L_4568:
        /*0018*/ 	.byte	0x04, 0x17
        /*001a*/ 	.short	(.L_4570 - .L_4569)
.L_4569:
        /*001c*/ 	.word	0x00000000
        /*0020*/ 	.short	0x0001
        /*0022*/ 	.short	0x0008
        /*0024*/ 	.byte	0x00, 0xf0, 0x41, 0x00


	//----- nvinfo : EIATTR_KPARAM_INFO
	.align		4
.L_4570:
        /*0028*/ 	.byte	0x04, 0x17
        /*002a*/ 	.short	(.L_4572 - .L_4571)
.L_4571:
        /*002c*/ 	.word	0x00000000
        /*0030*/ 	.short	0x0000
        /*0032*/ 	.short	0x0000
        /*0034*/ 	.byte	0x00, 0xf0, 0x11, 0x00


	//----- nvinfo : EIATTR_SPARSE_MMA_MASK
	.align		4
.L_4572:
        /*0038*/ 	.byte	0x03, 0x50
        /*003a*/ 	.short	0x0000


	//----- nvinfo : EIATTR_MAXREG_COUNT
	.align		4
        /*003c*/ 	.byte	0x03, 0x1b
        /*003e*/ 	.short	0x00ff


	//----- nvinfo : EIATTR_MERCURY_ISA_VERSION
	.align		4
        /*0040*/ 	.byte	0x03, 0x5f
        /*0042*/ 	.short	0x0101


	//----- nvinfo : EIATTR_EXIT_INSTR_OFFSETS
	.align		4
        /*0044*/ 	.byte	0x04, 0x1c
        /*0046*/ 	.short	(.L_4574 - .L_4573)


	//   ....[0]....
.L_4573:
        /*0048*/ 	.word	0x000004e0


	//   ....[1]....
        /*004c*/ 	.word	0x000010f0


	//   ....[2]....
        /*0050*/ 	.word	0x00001140


	//----- nvinfo : EIATTR_MAX_THREADS
	.align		4
.L_4574:
        /*0054*/ 	.byte	0x04, 0x05
        /*0056*/ 	.short	(.L_4576 - .L_4575)
.L_4575:
        /*0058*/ 	.word	0x00000080
        /*005c*/ 	.word	0x00000001
        /*0060*/ 	.word	0x00000001


	//----- nvinfo : EIATTR_CRS_STACK_SIZE
	.align		4
.L_4576:
        /*0064*/ 	.byte	0x04, 0x1e
        /*0066*/ 	.short	(.L_4578 - .L_4577)
.L_4577:
        /*0068*/ 	.word	0x00000000


	//----- nvinfo : EIATTR_CBANK_PARAM_SIZE
	.align		4
.L_4578:
        /*006c*/ 	.byte	0x03, 0x19
        /*006e*/ 	.short	0x0030


	//----- nvinfo : EIATTR_PARAM_CBANK
	.align		4
        /*0070*/ 	.byte	0x04, 0x0a
        /*0072*/ 	.short	(.L_4580 - .L_4579)
	.align		4
.L_4579:
        /*0074*/ 	.word	index@(.nv.constant0._ZN2at6native29vectorized_elementwise_kernelILi4EZNS0_43_GLOBAL__N__7cc8d1ed_10_Dropout_cu_0e96ed3819masked_scale_kernelIhddEEvRNS_6TensorERKS4_S7_T1_EUldhE_St5arrayIPcLm3EEEEviT0_S8_)
        /*0078*/ 	.short	0x0210
        /*007a*/ 	.short	0x0030


	//----- nvinfo : EIATTR_SW_WAR
	.align		4
.L_4580:
        /*007c*/ 	.byte	0x04, 0x36
        /*007e*/ 	.short	(.L_4582 - .L_4581)
.L_4581:
        /*0080*/ 	.word	0x00000008
.L_4582:


//--------------------- .nv.info._ZN2at6native29vectorized_elementwise_kernelILi8EZNS0_43_GLOBAL__N__7cc8d1ed_10_Dropout_cu_0e96ed3819masked_scale_kernelIhddEEvRNS_6TensorERKS4_S7_T1_EUldhE_St5arrayIPcLm3EEEEviT0_S8_ --------------------------
	.section	.nv.info._ZN2at6native29vectorized_elementwise_kernelILi8EZNS0_43_GLOBAL__N__7cc8d1ed_10_Dropout_cu_0e96ed3819masked_scale_kernelIhddEEvRNS_6TensorERKS4_S7_T1_EUldhE_St5arrayIPcLm3EEEEviT0_S8_,"",@"SHT_CUDA_INFO"
	.sectionflags	@""
	.align	4


	//----- nvinfo : EIATTR_CUDA_API_VERSION
	.align		4
        /*0000*/ 	.byte	0x04, 0x37
        /*0002*/ 	.short	(.L_4584 - .L_4583)
.L_4583:
        /*0004*/ 	.word	0x00000082


	//----- nvinfo : EIATTR_KPARAM_INFO
	.align		4
.L_4584:
        /*0008*/ 	.byte	0x04, 0x17
        /*000a*/ 	.short	(.L_4586 - .L_4585)
.L_4585:
        /*000c*/ 	.word	0x00000000
        /*0010*/ 	.short	0x0002
        /*0012*/ 	.short	0x0018
        /*0014*/ 	.byte	0x00, 0xf0, 0x61, 0x00


	//----- nvinfo : EIATTR_KPARAM_INFO
	.align		4
.L_4586:
        /*0018*/ 	.byte	0x04, 0x17
        /*001a*/ 	.short	(.L_4588 - .L_4587)
.L_4587:
        /*001c*/ 	.word	0x00000000
        /*0020*/ 	.short	0x0001
        /*0022*/ 	.short	0x0008
        /*0024*/ 	.byte	0x00, 0xf0, 0x41, 0x00


	//----- nvinfo : EIATTR_KPARAM_INFO
	.align		4
.L_4588:
        /*0028*/ 	.byte	0x04, 0x17
        /*002a*/ 	.short	(.L_4590 - .L_4589)
.L_4589:
        /*002c*/ 	.word	0x00000000
        /*0030*/ 	.short	0x0000
        /*0032*/ 	.short	0x0000
        /*0034*/ 	.byte	0x00, 0xf0, 0x11, 0x00


	//----- nvinfo : EIATTR_SPARSE_MMA_MASK
	.align		4
.L_4590:
        /*0038*/ 	.byte	0x03, 0x50
        /*003a*/ 	.short	0x0000


	//----- nvinfo : EIATTR_MAXREG_COUNT
	.align		4
        /*003c*/ 	.byte	0x03, 0x1b
        /*003e*/ 	.short	0x00ff


	//----- nvinfo : EIATTR_MERCURY_ISA_VERSION
	.align		4
        /*0040*/ 	.byte	0x03, 0x5f
        /*0042*/ 	.short	0x0101


	//----- nvinfo : EIATTR_EXIT_INSTR_OFFSETS
	.align		4
        /*0044*/ 	.byte	0x04, 0x1c
        /*0046*/ 	.short	(.L_4592 - .L_4591)


	//   ....[0]....
.L_4591:
        /*0048*/ 	.word	0x00000570


	//   ....[1]....
        /*004c*/ 	.word	0x00001180


	//   ....[2]....
        /*0050*/ 	.word	0x000011d0


	//----- nvinfo : EIATTR_MAX_THREADS
	.align		4
.L_4592:
        /*0054*/ 	.byte	0x04, 0x05
        /*0056*/ 	.short	(.L_4594 - .L_4593)
.L_4593:
        /*0058*/ 	.word	0x00000080
        /*005c*/ 	.word	0x00000001
        /*0060*/ 	.word	0x00000001


	//----- nvinfo : EIATTR_CRS_STACK_SIZE
	.align		4
.L_4594:
        /*0064*/ 	.byte	0x04, 0x1e
        /*0066*/ 	.short	(.L_4596 - .L_4595)
.L_4595:
        /*0068*/ 	.word	0x00000000


	//----- nvinfo : EIATTR_CBANK_PARAM_SIZE
	.align		4
.L_4596:
        /*006c*/ 	.byte	0x03, 0x19
        /*006e*/ 	.short	0x0030


	//----- nvinfo : EIATTR_PARAM_CBANK
	.align		4
        /*0070*/ 	.byte	0x04, 0x0a
        /*0072*/ 	.short	(.L_4598 - .L_4597)
	.align		4
.L_4597:
        /*0074*/ 	.word	index@(.nv.constant0._ZN2at6native29vectorized_elementwise_kernelILi8EZNS0_43_GLOBAL__N__7cc8d1ed_10_Dropout_cu_0e96ed3819masked_scale_kernelIhddEEvRNS_6TensorERKS4_S7_T1_EUldhE_St5arrayIPcLm3EEEEviT0_S8_)
        /*0078*/ 	.short	0x0210
        /*007a*/ 	.short	0x0030


	//----- nvinfo : EIATTR_SW_WAR
	.align		4
.L_4598:
        /*007c*/ 	.byte	0x04, 0x36
        /*007e*/ 	.short	(.L_4600 - .L_4599)
.L_4599:
        /*0080*/ 	.word	0x00000008
.L_4600:


//--------------------- .nv.info._ZN2at6native18elementwise_kernelILi128ELi4EZNS0_15gpu_kernel_implIZNS0_43_GLOBAL__N__7cc8d1ed_10_Dropout_cu_0e96ed3819masked_scale_kernelIbN3c108BFloat16EfEEvRNS_6TensorERKS7_SA_T1_EUlS6_bE_EEvRNS_18TensorIteratorBaseERKT_EUliE_EEviSB_ --------------------------
	.section	.nv.info._ZN2at6native18elementwise_kernelILi128ELi4EZNS0_15gpu_kernel_implIZNS0_43_GLOBAL__N__7cc8d1ed_10_Dropout_cu_0e96ed3819masked_scale_kernelIbN3c108BFloat16EfEEvRNS_6TensorERKS7_SA_T1_EUlS6_bE_EEvRNS_18TensorIteratorBaseERKT_EUliE_EEviSB_,"",@"SHT_CUDA_INFO"
	.sectionflags	@""
	.align	4


	//----- nvinfo : EIATTR_CUDA_API_VERSION
	.align		4
        /*0000*/ 	.byte	0x04, 0x37
        /*0002*/ 	.short	(.L_4602 - .L_4601)
.L_4601:
        /*0004*/ 	.word	0x00000082


	//----- nvinfo : EIATTR_KPARAM_INFO
	.align		4
.L_4602:
        /*0008*/ 	.byte	0x04, 0x17
        /*000a*/ 	.short	(.L_4604 - .L_4603)
.L_4603:
        /*000c*/ 	.word	0x00000000
        /*0010*/ 	.short	0x0001
        /*0012*/ 	.short	0x0008
        /*0014*/ 	.byte	0x00, 0xf0, 0x61, 0x0a


	//----- nvinfo : EIATTR_KPARAM_INFO
	.align		4
.L_4604:
        /*0018*/ 	.byte	0x04, 0x17
        /*001a*/ 	.short	(.L_4606 - .L_4605)
.L_4605:
        /*001c*/ 	.word	0x00000000
        /*0020*/ 	.short	0x0000
        /*0022*/ 	.short	0x0000
        /*0024*/ 	.byte	0x00, 0xf0, 0x11, 0x00


	//----- nvinfo : EIATTR_SPARSE_MMA_MASK
	.align		4
.L_4606:
        /*0028*/ 	.byte	0x03, 0x50
        /*002a*/ 	.short	0x0000


	//----- nvinfo : EIATTR_MAXREG_COUNT
	.align		4
        /*002c*/ 	.byte	0x03, 0x1b
        /*002e*/ 	.short	0x0080


	//----- nvinfo : EIATTR_EXTERNS
	.align		4
        /*0030*/ 	.byte	0x04, 0x0f
        /*0032*/ 	.short	(.L_4608 - .L_4607)


	//   ....[0]....
	.align		4
.L_4607:
        /*0034*/ 	.word	index@(__assertfail)


	//----- nvinfo : EIATTR_MERCURY_ISA_VERSION
	.align		4
.L_4608:
        /*0038*/ 	.byte	0x03, 0x5f
        /*003a*/ 	.short	0x0101


	//----- nvinfo : EIATTR_SYSCALL_OFFSETS
	.align		4
        /*003c*/ 	.byte	0x04, 0x46
        /*003e*/ 	.short	(.L_4610 - .L_4609)


	//   ....[0]....
.L_4609:
        /*0040*/ 	.word	0x000026f0


	//   ....[1]....
        /*0044*/ 	.word	0x00003640


	//   ....[2]....
        /*0048*/ 	.word	0x00004600


	//   ....[3]....
        /*004c*/ 	.word	0x00006d40


	//   ....[4]....
        /*0050*/ 	.word	0x00007c90


	//   ....[5]....
        /*0054*/ 	.word	0x00008c50


	//   ....[6]....
        /*0058*/ 	.word	0x0000b380


	//   ....[7]....
        /*005c*/ 	.word	0x0000c2d0


	//   ....[8]....
        /*0060*/ 	.word	0x0000d290


	//   ....[9]....
        /*0064*/ 	.word	0x0000f9b0


	//   ....[10]....
        /*0068*/ 	.word	0x00010900


	//   ....[11]....
        /*006c*/ 	.word	0x000118c0


	//----- nvinfo : EIATTR_EXIT_INSTR_OFFSETS
	.align		4
.L_4610:
        /*0070*/ 	.byte	0x04, 0x1c
        /*0072*/ 	.short	(.L_4612 - .L_4611)


	//   ....[0]....
.L_4611:
        /*0074*/ 	.word	0x0000d360


	//   ....[1]....
        /*0078*/ 	.word	0x00010af0


	//   ....[2]....
        /*007c*/ 	.word	0x00010b30


	//   ....[3]....
        /*0080*/ 	.word	0x00010bd0


	//   ....[4]....
        /*0084*/ 	.word	0x00010c10


	//   ....[5]....
        /*0088*/ 	.word	0x00010c50


	//   ....[6]....
        /*008c*/ 	.word	0x00010ce0


	//   ....[7]....
        /*0090*/ 	.word	0x00010d20


	//   ....[8]....
        /*0094*/ 	.word	0x00010dc0


	//   ....[9]....
        /*0098*/ 	.word	0x00010e10


	//   ....[10]....
        /*009c*/ 	.word	0x00010e60


	//   ....[11]....
        /*00a0*/ 	.word	0x00010f30


	//   ....[12]....
        /*00a4*/ 	.word	0x00010f90


	//   ....[13]....
        /*00a8*/ 	.word	0x00011120


	//   ....[14]....
        /*00ac*/ 	.word	0x00011280


	//   ....[15]....
        /*00b0*/ 	.word	0x000112a0


	//   ....[16]....
        /*00b4*/ 	.word	0x00011360


	//   ....[17]....
        /*00b8*/ 	.word	0x000114e0


	//   ....[18]....
        /*00bc*/ 	.word	0x00011660


	//   ....[19]....
        /*00c0*/ 	.word	0x000117c0


	//   ....[20]....
        /*00c4*/ 	.word	0x000118d0


	//   ....[21]....
        /*00c8*/ 	.word	0x00011910


	//   ....[22]....
        /*00cc*/ 	.word	0x00011950


	//----- nvinfo : EIATTR_MAX_THREADS
	.align		4
.L_4612:
        /*00d0*/ 	.byte	0x04, 0x05
        /*00d2*/ 	.short	(.L_4614 - .L_4613)
.L_4613:
        /*00d4*/ 	.word	0x00000080
        /*00d8*/ 	.word	0x00000001
        /*00dc*/ 	.word	0x00000001


	//----- nvinfo : EIATTR_CRS_STACK_SIZE
	.align		4
.L_4614:
        /*00e0*/ 	.byte	0x04, 0x1e
        /*00e2*/ 	.short	(.L_4616 - .L_4615)
.L_4615:
        /*00e4*/ 	.word	0x00000000


	//----- nvinfo : EIATTR_CBANK_PARAM_SIZE
	.align		4
.L_4616:
        /*00e8*/ 	.byte	0x03, 0x19
        /*00ea*/ 	.short	0x02a0


	//----- nvinfo : EIATTR_PARAM_CBANK
	.align		4
        /*00ec*/ 	.byte	0x04, 0x0a
        /*00ee*/ 	.short	(.L_4618 - .L_4617)
	.align		4
.L_4617:
        /*00f0*/ 	.word	index@(.nv.constant0._ZN2at6native18elementwise_kernelILi128ELi4EZNS0_15gpu_kernel_implIZNS0_43_GLOBAL__N__7cc8d1ed_10_Dropout_cu_0e96ed3819masked_scale_kernelIbN3c108BFloat16EfEEvRNS_6TensorERKS7_SA_T1_EUlS6_bE_EEvRNS_18TensorIteratorBaseERKT_EUliE_EEviSB_)
        /*00f4*/ 	.short	0x0210
        /*00f6*/ 	.short	0x02a0


	//----- nvinfo : EIATTR_SW_WAR
	.align		4
.L_4618:
        /*00f8*/ 	.byte	0x04, 0x36
        /*00fa*/ 	.short	(.L_4620 - .L_4619)
.L_4619:
        /*00fc*/ 	.word	0x00000008
.L_4620:


//--------------------- .nv.info._ZN2at6native27unrolled_elementwise_kernelIZNS0_43_GLOBAL__N__7cc8d1ed_10_Dropout_cu_0e96ed3819masked_scale_kernelIbN3c108BFloat16EfEEvRNS_6TensorERKS6_S9_T1_EUlS5_bE_St5arrayIPcLm3EELi4E23TrivialOffsetCalculatorILi2EjESF_ILi1EjENS0_6memory12LoadWithCastILi2EEENSI_13StoreWithCastILi1EEEEEviT_T0_T2_T3_T4_T5_ --------------------------
	.section	.nv.info._ZN2at6native27unrolled_elementwise_kernelIZNS0_43_GLOBAL__N__7cc8d1ed_10_Dropout_cu_0e96ed3819masked_scale_kernelIbN3c108BFloat16EfEEvRNS_6TensorERKS6_S9_T1_EUlS5_bE_St5arrayIPcLm3EELi4E23TrivialOffsetCalculatorILi2EjESF_ILi1EjENS0_6memory12LoadWithCastILi2EEENSI_13StoreWithCastILi1EEEEEviT_T0_T2_T3_T4_T5_,"",@"SHT_CUDA_INFO"
	.sectionflags	@""
	.align	4


	//----- nvinfo : EIATTR_CUDA_API_VERSION
	.align		4
        /*0000*/ 	.byte	0x04, 0x37
        /*0002*/ 	.short	(.L_4622 - .L_4621)
.L_4621:
        /*0004*/ 	.word	0x00000082


	//----- nvinfo : EIATTR_KPARAM_INFO
	.align		4
.L_4622:
        /*0008*/ 	.byte	0x04, 0x17
        /*000a*/ 	.short	(.L_4624 - .L_4623)
.L_4623:
        /*000c*/ 	.word	0x00000000
        /*0010*/ 	.short	0x0006
        /*0012*/ 	.short	0x0040
        /*0014*/ 	.byte	0x00, 0xf0, 0x21, 0x00


	//----- nvinfo : EIATTR_KPARAM_INFO
	.align		4
.L_4624:
        /*0018*/ 	.byte	0x04, 0x17
        /*001a*/ 	.short	(.L_4626 - .L_4625)
.L_4625:
        /*001c*/ 	.word	0x00000000
        /*0020*/ 	.short	0x0005
        /*0022*/ 	.short	0x0034
        /*0024*/ 	.byte	0x00, 0xf0, 0x31, 0x00


	//----- nvinfo : EIATTR_KPARAM_INFO
	.align		4
.L_4626:
        /*0028*/ 	.byte	0x04, 0x17
        /*002a*/ 	.short	(.L_4628 - .L_4627)
.L_4627:
        /*002c*/ 	.word	0x00000000
        /*0030*/ 	.short	0x0004
        /*0032*/ 	.short	0x0031
        /*0034*/ 	.byte	0x00, 0xf0, 0x05, 0x00


	//----- nvinfo : EIATTR_KPARAM_INFO
	.align		4
.L_4628:
        /*0038*/ 	.byte	0x04, 0x17
        /*003a*/ 	.short	(.L_4630 - .L_4629)
.L_4629:
        /*003c*/ 	.word	0x00000000
        /*0040*/ 	.short	0x0003
        /*0042*/ 	.short	0x0030
        /*0044*/ 	.byte	0x00, 0xf0, 0x05, 0x00


	//----- nvinfo : EIATTR_KPARAM_INFO
	.align		4
.L_4630:
        /*0048*/ 	.byte	0x04, 0x17
        /*004a*/ 	.short	(.L_4632 - .L_4631)
.L_4631:
        /*004c*/ 	.word	0x00000000
        /*0050*/ 	.short	0x0002
        /*0052*/ 	.short	0x0018
        /*0054*/ 	.byte	0x00, 0xf0, 0x61, 0x00


	//----- nvinfo : EIATTR_KPARAM_INFO
	.align		4
.L_4632:
        /*0058*/ 	.byte	0x04, 0x17
        /*005a*/ 	.short	(.L_4634 - .L_4633)
.L_4633:
        /*005c*/ 	.word	0x00000000
        /*0060*/ 	.short	0x0001
        /*0062*/ 	.short	0x0008
        /*0064*/ 	.byte	0x00, 0xf0, 0x41, 0x00


	//----- nvinfo : EIATTR_KPARAM_INFO
	.align		4
.L_4634:
        /*0068*/ 	.byte	0x04, 0x17
        /*006a*/ 	.short	(.L_4636 - .L_4635)
.L_4635:
        /*006c*/ 	.word	0x00000000
        /*0070*/ 	.short	0x0000
        /*0072*/ 	.short	0x0000
        /*0074*/ 	.byte	0x00, 0xf0, 0x11, 0x00


	//----- nvinfo : EIATTR_SPARSE_MMA_MASK
	.align		4
.L_4636:
        /*0078*/ 	.byte	0x03, 0x50
        /*007a*/ 	.short	0x0000


	//----- nvinfo : EIATTR_MAXREG_COUNT
	.align		4
        /*007c*/ 	.byte	0x03, 0x1b
        /*007e*/ 	.short	0x00ff


	//----- nvinfo : EIATTR_EXTERNS
	.align		4
        /*0080*/ 	.byte	0x04, 0x0f
        /*0082*/ 	.short	(.L_4638 - .L_4637)


	//   ....[0]....
	.align		4
.L_4637:
        /*0084*/ 	.word	index@(__assertfail)


	//----- nvinfo : EIATTR_MERCURY_ISA_VERSION
	.align		4
.L_4638:
        /*0088*/ 	.byte	0x03, 0x5f
        /*008a*/ 	.short	0x0101


	//----- nvinfo : EIATTR_SYSCALL_OFFSETS
	.align		4
        /*008c*/ 	.byte	0x04, 0x46
        /*008e*/ 	.short	(.L_4640 - .L_4639)


	//   ....[0]....
.L_4639:
        /*0090*/ 	.word	0x000010f0


	//   ....[1]....
        /*0094*/ 	.word	0x00002050


	//   ....[2]....
        /*0098*/ 	.word	0x00003170


	//   ....[3]....
        /*009c*/ 	.word	0x000040d0


	//   ....[4]....
        /*00a0*/ 	.word	0x00005210


	//   ....[5]....
        /*00a4*/ 	.word	0x00006180


	//   ....[6]....
        /*00a8*/ 	.word	0x00007290


	//   ....[7]....
        /*00ac*/ 	.word	0x00008200


	//   ....[8]....
        /*00b0*/ 	.word	0x00009520


	//   ....[9]....
        /*00b4*/ 	.word	0x0000a540


	//   ....[10]....
        /*00b8*/ 	.word	0x0000b520


	//   ....[11]....
        /*00bc*/ 	.word	0x0000c500


	//----- nvinfo : EIATTR_EXIT_INSTR_OFFSETS
	.align		4
.L_4640:
        /*00c0*/ 	.byte	0x04, 0x1c
        /*00c2*/ 	.short	(.L_4642 - .L_4641)


	//   ....[0]....
.L_4641:
        /*00c4*/ 	.word	0x0000b5e0


	//   ....[1]....
        /*00c8*/ 	.word	0x0000b730


	//   ....[2]....
        /*00cc*/ 	.word	0x0000b770


	//   ....[3]....
        /*00d0*/ 	.word	0x0000b810


	//   ....[4]....
        /*00d4*/ 	.word	0x0000b850


	//   ....[5]....
        /*00d8*/ 	.word	0x0000b890


	//   ....[6]....
        /*00dc*/ 	.word	0x0000b920


	//   ....[7]....
        /*00e0*/ 	.word	0x0000b960


	//   ....[8]....
        /*00e4*/ 	.word	0x0000ba00


	//   ....[9]....
        /*00e8*/ 	.word	0x0000ba50


	//   ....[10]....
        /*00ec*/ 	.word	0x0000baa0


	//   ....[11]....
        /*00f0*/ 	.word	0x0000bb70


	//   ....[12]....
        /*00f4*/ 	.word	0x0000bbd0


	//   ....[13]....
        /*00f8*/ 	.word	0x0000bd60


	//   ....[14]....
        /*00fc*/ 	.word	0x0000bec0


	//   ....[15]....
        /*0100*/ 	.word	0x0000bee0


	//   ....[16]....
        /*0104*/ 	.word	0x0000bfa0


	//   ....[17]....
        /*0108*/ 	.word	0x0000c120


	//   ....[18]....
        /*010c*/ 	.word	0x0000c2a0


	//   ....[19]....
        /*0110*/ 	.word	0x0000c400


	//   ....[20]....
        /*0114*/ 	.word	0x0000c510


	//   ....[21]....
        /*0118*/ 	.word	0x0000c550


	//   ....[22]....
        /*011c*/ 	.word	0x0000c590


	//----- nvinfo : EIATTR_MAX_THREADS
	.align		4
.L_4642:
        /*0120*/ 	.byte	0x04, 0x05
        /*0122*/ 	.short	(.L_4644 - .L_4643)
.L_4643:
        /*0124*/ 	.word	0x00000080
        /*0128*/ 	.word	0x00000001
        /*012c*/ 	.word	0x00000001


	//----- nvinfo : EIATTR_CRS_STACK_SIZE
	.align		4
.L_4644:
        /*0130*/ 	.byte	0x04, 0x1e
        /*0132*/ 	.short	(.L_4646 - .L_4645)
.L_4645:
        /*0134*/ 	.word	0x00000000


	//----- nvinfo : EIATTR_CBANK_PARAM_SIZE
	.align		4
.L_4646:
        /*0138*/ 	.byte	0x03, 0x19
        /*013a*/ 	.short	0x0048


	//----- nvinfo : EIATTR_PARAM_CBANK
	.align		4
        /*013c*/ 	.byte	0x04, 0x0a
        /*013e*/ 	.short	(.L_4648 - .L_4647)
	.align		4
.L_4647:
        /*0140*/ 	.word	index@(.nv.constant0._ZN2at6native27unrolled_elementwise_kernelIZNS0_43_GLOBAL__N__7cc8d1ed_10_Dropout_cu_0e96ed3819masked_scale_kernelIbN3c108BFloat16EfEEvRNS_6TensorERKS6_S9_T1_EUlS5_bE_St5arrayIPcLm3EELi4E23TrivialOffsetCalculatorILi2EjESF_ILi1EjENS0_6memory12LoadWithCastILi2EEENSI_13StoreWithCastILi1EEEEEviT_T0_T2_T3_T4_T5_)
        /*0144*/ 	.short	0x0210
        /*0146*/ 	.short	0x0048


	//----- nvinfo : EIATTR_SW_WAR
	.align		4
.L_4648:
        /*0148*/ 	.byte	0x04, 0x36
        /*014a*/ 	.short	(.L_4650 - .L_4649)
.L_4649:
        /*014c*/ 	.word	0x00000008
.L_4650:


//--------------------- .nv.info._ZN2at6native18elementwise_kernelILi128ELi4EZNS0_22gpu_kernel_impl_nocastIZNS0_43_GLOBAL__N__7cc8d1ed_10_Dropout_cu_0e96ed3819masked_scale_kernelIbN3c108BFloat16EfEEvRNS_6TensorERKS7_SA_T1_EUlS6_bE_EEvRNS_18TensorIteratorBaseERKT_EUliE_EEviSB_ --------------------------
	.section	.nv.info._ZN2at6native18elementwise_kernelILi128ELi4EZNS0_22gpu_kernel_impl_nocastIZNS0_43_GLOBAL__N__7cc8d1ed_10_Dropout_cu_0e96ed3819masked_scale_kernelIbN3c108BFloat16EfEEvRNS_6TensorERKS7_SA_T1_EUlS6_bE_EEvRNS_18TensorIteratorBaseERKT_EUliE_EEviSB_,"",@"SHT_CUDA_INFO"
	.sectionflags	@""
	.align	4


	//----- nvinfo : EIATTR_CUDA_API_VERSION
	.align		4
        /*0000*/ 	.byte	0x04, 0x37
        /*0002*/ 	.short	(.L_4652 - .L_4651)
.L_4651:
        /*0004*/ 	.word	0x00000082


	//----- nvinfo : EIATTR_KPARAM_INFO
	.align		4
.L_4652:
        /*0008*/ 	.byte	0x04, 0x17
        /*000a*/ 	.short	(.L_4654 - .L_4653)
.L_4653:
        /*000c*/ 	.word	0x00000000
        /*0010*/ 	.short	0x0001
        /*0012*/ 	.short	0x0008
        /*0014*/ 	.byte	0x00, 0xf0, 0x41, 0x0a


	//----- nvinfo : EIATTR_KPARAM_INFO
	.align		4
.L_4654:
        /*0018*/ 	.byte	0x04, 0x17
        /*001a*/ 	.short	(.L_4656 - .L_4655)
.L_4655:
        /*001c*/ 	.word	0x00000000
        /*0020*/ 	.short	0x0000
        /*0022*/ 	.short	0x0000
        /*0024*/ 	.byte	0x00, 0xf0, 0x11, 0x00


	//----- nvinfo : EIATTR_SPARSE_MMA_MASK
	.align		4
.L_4656:
        /*0028*/ 	.byte	0x03, 0x50
        /*002a*/ 	.short	0x0000


	//----- nvinfo : EIATTR_MAXREG_COUNT
	.align		4
        /*002c*/ 	.byte	0x03, 0x1b
        /*002e*/ 	.short	0x0080


	//----- nvinfo : EIATTR_MERCURY_ISA_VERSION
	.align		4
        /*0030*/ 	.byte	0x03, 0x5f
        /*0032*/ 	.short	0x0101


	//----- nvinfo : EIATTR_EXIT_INSTR_OFFSETS
	.align		4
        /*0034*/ 	.byte	0x04, 0x1c
        /*0036*/ 	.short	(.L_4658 - .L_4657)


	//   ....[0]....
.L_4657:
        /*0038*/ 	.word	0x00004710


	//   ....[1]....
        /*003c*/ 	.word	0x00005e60


	//----- nvinfo : EIATTR_MAX_THREADS
	.align		4
.L_4658:
        /*0040*/ 	.byte	0x04, 0x05
        /*0042*/ 	.short	(.L_4660 - .L_4659)
.L_4659:
        /*0044*/ 	.word	0x00000080
        /*0048*/ 	.word	0x00000001
        /*004c*/ 	.word	0x00000001


	//----- nvinfo : EIATTR_CRS_STACK_SIZE
	.align		4
.L_4660:
        /*0050*/ 	.byte	0x04, 0x1e
        /*0052*/ 	.short	(.L_4662 - .L_4661)
.L_4661:
        /*0054*/ 	.word	0x00000000


	//----- nvinfo : EIATTR_CBANK_PARAM_SIZE
	.align		4
.L_4662:
        /*0058*/ 	.byte	0x03, 0x19
        /*005a*/ 	.short	0x0298


	//----- nvinfo : EIATTR_PARAM_CBANK
	.align		4
        /*005c*/ 	.byte	0x04, 0x0a
        /*005e*/ 	.short	(.L_4664 - .L_4663)
	.align		4
.L_4663:
        /*0060*/ 	.word	index@(.nv.constant0._ZN2at6native18elementwise_kernelILi128ELi4EZNS0_22gpu_kernel_impl_nocastIZNS0_43_GLOBAL__N__7cc8d1ed_10_Dropout_cu_0e96ed3819masked_scale_kernelIbN3c108BFloat16EfEEvRNS_6TensorERKS7_SA_T1_EUlS6_bE_EEvRNS_18TensorIteratorBaseERKT_EUliE_EEviSB_)
        /*0064*/ 	.short	0x0210
        /*0066*/ 	.short	0x0298


	//----- nvinfo : EIATTR_SW_WAR
	.align		4
.L_4664:
        /*0068*/ 	.byte	0x04, 0x36
        /*006a*/ 	.short	(.L_4666 - .L_4665)
.L_4665:
        /*006c*/ 	.word	0x00000008
.L_4666:


//--------------------- .nv.info._ZN2at6native27unrolled_elementwise_kernelIZNS0_43_GLOBAL__N__7cc8d1ed_10_Dropout_cu_0e96ed3819masked_scale_kernelIbN3c108BFloat16EfEEvRNS_6TensorERKS6_S9_T1_EUlS5_bE_St5arrayIPcLm3EELi4E23TrivialOffsetCalculatorILi2EjESF_ILi1EjENS0_6memory15LoadWithoutCastENSI_16StoreWithoutCastEEEviT_T0_T2_T3_T4_T5_ --------------------------
	.section	.nv.info._ZN2at6native27unrolled_elementwise_kernelIZNS0_43_GLOBAL__N__7cc8d1ed_10_Dropout_cu_0e96ed3819masked_scale_kernelIbN3c108BFloat16EfEEvRNS_6TensorERKS6_S9_T1_EUlS5_bE_St5arrayIPcLm3EELi4E23TrivialOffsetCalculatorILi2EjESF_ILi1EjENS0_6memory15LoadWithoutCastENSI_16StoreWithoutCastEEEviT_T0_T2_T3_T4_T5_,"",@"SHT_CUDA_INFO"
	.sectionflags	@""
	.align	4


	//----- nvinfo : EIATTR_CUDA_API_VERSION
	.align		4
        /*0000*/ 	.byte	0x04, 0x37
        /*0002*/ 	.short	(.L_4668 - .L_4667)
.L_4667:
        /*0004*/ 	.word	0x00000082


	//----- nvinfo : EIATTR_KPARAM_INFO
	.align		4
.L_4668:
        /*0008*/ 	.byte	0x04, 0x17
        /*000a*/ 	.short	(.L_4670 - .L_4669)
.L_4669:
        /*000c*/ 	.word	0x00000000
        /*0010*/ 	.short	0x0006
        /*0012*/ 	.short	0x0033
        /*0014*/ 	.byte	0x00, 0xf0, 0x05, 0x00


	//----- nvinfo : EIATTR_KPARAM_INFO
	.align		4
.L_4670:
        /*0018*/ 	.byte	0x04, 0x17
        /*001a*/ 	.short	(.L_4672 - .L_4671)
.L_4671:
        /*001c*/ 	.word	0x00000000
        /*0020*/ 	.short	0x0005
        /*0022*/ 	.short	0x0032
        /*0024*/ 	.byte	0x00, 0xf0, 0x05, 0x00


	//----- nvinfo : EIATTR_KPARAM_INFO
	.align		4
.L_4672:
        /*0028*/ 	.byte	0x04, 0x17
        /*002a*/ 	.short	(.L_4674 - .L_4673)
.L_4673:
        /*002c*/ 	.word	0x00000000
        /*0030*/ 	.short	0x0004
        /*0032*/ 	.short	0x0031
        /*0034*/ 	.byte	0x00, 0xf0, 0x05, 0x00


	//----- nvinfo : EIATTR_KPARAM_INFO
	.align		4
.L_4674:
        /*0038*/ 	.byte	0x04, 0x17
        /*003a*/ 	.short	(.L_4676 - .L_4675)
.L_4675:
        /*003c*/ 	.word	0x00000000
        /*0040*/ 	.short	0x0003
        /*0042*/ 	.short	0x0030
        /*0044*/ 	.byte	0x00, 0xf0, 0x05, 0x00


	//----- nvinfo : EIATTR_KPARAM_INFO
	.align		4
.L_4676:
        /*0048*/ 	.byte	0x04, 0x17
        /*004a*/ 	.short	(.L_4678 - .L_4677)
.L_4677:
        /*004c*/ 	.word	0x00000000
        /*0050*/ 	.short	0x0002
        /*0052*/ 	.short	0x0018
        /*0054*/ 	.byte	0x00, 0xf0, 0x61, 0x00


	//----- nvinfo : EIATTR_KPARAM_INFO
	.align		4
.L_4678:
        /*0058*/ 	.byte	0x04, 0x17
        /*005a*/ 	.short	(.L_4680 - .L_4679)
.L_4679:
        /*005c*/ 	.word	0x00000000
        /*0060*/ 	.short	0x0001
        /*0062*/ 	.short	0x0008
        /*0064*/ 	.byte	0x00, 0xf0, 0x41, 0x00


	//----- nvinfo : EIATTR_KPARAM_INFO
	.align		4
.L_4680:
        /*0068*/ 	.byte	0x04, 0x17
        /*006a*/ 	.short	(.L_4682 - .L_4681)
.L_4681:
        /*006c*/ 	.word	0x00000000
        /*0070*/ 	.short	0x0000
        /*0072*/ 	.short	0x0000
        /*0074*/ 	.byte	0x00, 0xf0, 0x11, 0x00


	//----- nvinfo : EIATTR_SPARSE_MMA_MASK
	.align		4
.L_4682:
        /*0078*/ 	.byte	0x03, 0x50
        /*007a*/ 	.short	0x0000


	//----- nvinfo : EIATTR_MAXREG_COUNT
	.align		4
        /*007c*/ 	.byte	0x03, 0x1b
        /*007e*/ 	.short	0x00ff


	//----- nvinfo : EIATTR_MERCURY_ISA_VERSION
	.align		4
        /*0080*/ 	.byte	0x03, 0x5f
        /*0082*/ 	.short	0x0101


	//----- nvinfo : EIATTR_EXIT_INSTR_OFFSETS
	.align		4
        /*0084*/ 	.byte	0x04, 0x1c
        /*0086*/ 	.short	(.L_4684 - .L_4683)


	//   ....[0]....
.L_4683:
        /*0088*/ 	.word	0x00000670


	//   ....[1]....
        /*008c*/ 	.word	0x00000710


	//----- nvinfo : EIATTR_MAX_THREADS
	.align		4
.L_4684:
        /*0090*/ 	.byte	0x04, 0x05
        /*0092*/ 	.short	(.L_4686 - .L_4685)
.L_4685:
        /*0094*/ 	.word	0x00000080
        /*0098*/ 	.word	0x00000001
        /*009c*/ 	.word	0x00000001


	//----- nvinfo : EIATTR_CRS_STACK_SIZE
	.align		4
.L_4686:
        /*00a0*/ 	.byte	0x04, 0x1e
        /*00a2*/ 	.short	(.L_4688 - .L_4687)
.L_4687:
        /*00a4*/ 	.word	0x00000000


	//----- nvinfo : EIATTR_CBANK_PARAM_SIZE
	.align		4
.L_4688:
        /*00a8*/ 	.byte	0x03, 0x19
        /*00aa*/ 	.short	0x0034


	//----- nvinfo : EIATTR_PARAM_CBANK
	.align		4
        /*00ac*/ 	.byte	0x04, 0x0a
        /*00ae*/ 	.short	(.L_4690 - .L_4689)
	.align		4
.L_4689:
        /*00b0*/ 	.word	index@(.nv.constant0._ZN2at6native27unrolled_elementwise_kernelIZNS0_43_GLOBAL__N__7cc8d1ed_10_Dropout_cu_0e96ed3819masked_scale_kernelIbN3c108BFloat16EfEEvRNS_6TensorERKS6_S9_T1_EUlS5_bE_St5arrayIPcLm3EELi4E23TrivialOffsetCalculatorILi2EjESF_ILi1EjENS0_6memory15LoadWithoutCastENSI_16StoreWithoutCastEEEviT_T0_T2_T3_T4_T5_)
        /*00b4*/ 	.short	0x0210
        /*00b6*/ 	.short	0x0034


	//----- nvinfo : EIATTR_SW_WAR
	.align		4
.L_4690:
        /*00b8*/ 	.byte	0x04, 0x36
        /*00ba*/ 	.short	(.L_4692 - .L_4691)
.L_4691:
        /*00bc*/ 	.word	0x00000008
.L_4692:


//--------------------- .nv.info._ZN2at6native29vectorized_elementwise_kernelILi2EZNS0_43_GLOBAL__N__7cc8d1ed_10_Dropout_cu_0e96ed3819masked_scale_kernelIbN3c108BFloat16EfEEvRNS_6TensorERKS6_S9_T1_EUlS5_bE_St5arrayIPcLm3EEEEviT0_SA_ --------------------------
	.section	.nv.info._ZN2at6native29vectorized_elementwise_kernelILi2EZNS0_43_GLOBAL__N__7cc8d1ed_10_Dropout_cu_0e96ed3819masked_scale_kernelIbN3c108BFloat16EfEEvRNS_6TensorERKS6_S9_T1_EUlS5_bE_St5arrayIPcLm3EEEEviT0_SA_,"",@"SHT_CUDA_INFO"
	.sectionflags	@""
	.align	4


	//----- nvinfo : EIATTR_CUDA_API_VERSION
	.align		4
        /*0000*/ 	.byte	0x04, 0x37
        /*0002*/ 	.short	(.L_4694 - .L_4693)
.L_4693:
        /*0004*/ 	.word	0x00000082


	//----- nvinfo : EIATTR_KPARAM_INFO
	.align		4
.L_4694:
        /*0008*/ 	.byte	0x04, 0x17
        /*000a*/ 	.short	(.L_4696 - .L_4695)
.L_4695:
        /*000c*/ 	.word	0x00000000
        /*0010*/ 	.short	0x0002
        /*0012*/ 	.short	0x0018
        /*0014*/ 	.byte	0x00, 0xf0, 0x61, 0x00


	//----- nvinfo : EIATTR_KPARAM_INFO
	.align		4
.L_4696:
        /*0018*/ 	.byte	0x04, 0x17
        /*001a*/ 	.short	(.L_4698 - .L_4697)
.L_4697:
        /*001c*/ 	.word	0x00000000
        /*0020*/ 	.short	0x0001
        /*0022*/ 	.short	0x0008
        /*0024*/ 	.byte	0x00, 0xf0, 0x41, 0x00


	//----- nvinfo : EIATTR_KPARAM_INFO
	.align		4
.L_4698:
        /*0028*/ 	.byte	0x04, 0x17
        /*002a*/ 	.short	(.L_4700 - .L_4699)
.L_4699:
        /*002c*/ 	.word	0x00000000
        /*0030*/ 	.short	0x0000
        /*0032*/ 	.short	0x0000
        /*0034*/ 	.byte	0x00, 0xf0, 0x11, 0x00


	//----- nvinfo : EIATTR_SPARSE_MMA_MASK
	.align		4
.L_4700:
        /*0038*/ 	.byte	0x03, 0x50
        /*003a*/ 	.short	0x0000


	//----- nvinfo : EIATTR_MAXREG_COUNT
	.align		4
        /*003c*/ 	.byte	0x03, 0x1b
        /*003e*/ 	.short	0x00ff


	//----- nvinfo : EIATTR_MERCURY_ISA_VERSION
	.align		4
        /*0040*/ 	.byte	0x03, 0x5f
        /*0042*/ 	.short	0x0101


	//----- nvinfo : EIATTR_EXIT_INSTR_OFFSETS
	.align		4
        /*0044*/ 	.byte	0x04, 0x1c
        /*0046*/ 	.short	(.L_4702 - .L_4701)


	//   ....[0]....
.L_4701:
        /*0048*/ 	.word	0x00000580


	//   ....[1]....
        /*004c*/ 	.word	0x00001370


	//   ....[2]....
        /*0050*/ 	.word	0x000013c0


	//----- nvinfo : EIATTR_MAX_THREADS
	.align		4
.L_4702:
        /*0054*/ 	.byte	0x04, 0x05
        /*0056*/ 	.short	(.L_4704 - .L_4703)
.L_4703:
        /*0058*/ 	.word	0x00000080
        /*005c*/ 	.word	0x00000001
        /*0060*/ 	.word	0x00000001


	//----- nvinfo : EIATTR_CRS_STACK_SIZE
	.align		4
.L_4704:
        /*0064*/ 	.byte	0x04, 0x1e
        /*0066*/ 	.short	(.L_4706 - .L_4705)
.L_4705:
        /*0068*/ 	.word	0x00000000


	//----- nvinfo : EIATTR_CBANK_PARAM_SIZE
	.align		4
.L_4706:
        /*006c*/ 	.byte	0x03, 0x19
        /*006e*/ 	.short	0x0030


	//----- nvinfo : EIATTR_PARAM_CBANK
	.align		4
        /*0070*/ 	.byte	0x04, 0x0a
        /*0072*/ 	.short	(.L_4708 - .L_4707)
	.align		4
.L_4707:
        /*0074*/ 	.word	index@(.nv.constant0._ZN2at6native29vectorized_elementwise_kernelILi2EZNS0_43_GLOBAL__N__7cc8d1ed_10_Dropout_cu_0e96ed3819masked_scale_kernelIbN3c108BFloat16EfEEvRNS_6TensorERKS6_S9_T1_EUlS5_bE_St5arrayIPcLm3EEEEviT0_SA_)
        /*0078*/ 	.short	0x0210
        /*007a*/ 	.short	0x0030


	//----- nvinfo : EIATTR_SW_WAR
	.align		4
.L_4708:
        /*007c*/ 	.byte	0x04, 0x36
        /*007e*/ 	.short	(.L_4710 - .L_4709)
.L_4709:
        /*0080*/ 	.word	0x00000008
.L_4710:


//--------------------- .nv.info._ZN2at6native29vectorized_elementwise_kernelILi4EZNS0_43_GLOBAL__N__7cc8d1ed_10_Dropout_cu_0e96ed3819masked_scale_kernelIbN3c108BFloat16EfEEvRNS_6TensorERKS6_S9_T1_EUlS5_bE_St5arrayIPcLm3EEEEviT0_SA_ --------------------------
	.section	.nv.info._ZN2at6native29vectorized_elementwise_kernelILi4EZNS0_43_GLOBAL__N__7cc8d1ed_10_Dropout_cu_0e96ed3819masked_scale_kernelIbN3c108BFloat16EfEEvRNS_6TensorERKS6_S9_T1_EUlS5_bE_St5arrayIPcLm3EEEEviT0_SA_,"",@"SHT_CUDA_INFO"
	.sectionflags	@""
	.align	4


	//----- nvinfo : EIATTR_CUDA_API_VERSION
	.align		4
        /*0000*/ 	.byte	0x04, 0x37
        /*0002*/ 	.short	(.L_4712 - .L_4711)
.L_4711:
        /*0004*/ 	.word	0x00000082


	//----- nvinfo : EIATTR_KPARAM_INFO
	.align		4
.L_4712:
        /*0008*/ 	.byte	0x04, 0x17
        /*000a*/ 	.short	(.L_4714 - .L_4713)
.L_4713:
        /*000c*/ 	.word	0x00000000
        /*0010*/ 	.short	0x0002
        /*0012*/ 	.short	0x0018
        /*0014*/ 	.byte	0x00, 0xf0, 0x61, 0x00


	//----- nvinfo : EIATTR_KPARAM_INFO
	.align		4
.L_4714:
        /*0018*/ 	.byte	0x04, 0x17
        /*001a*/ 	.short	(.L_4716 - .L_4715)
.L_4715:
        /*001c*/ 	.word	0x00000000
        /*0020*/ 	.short	0x0001
        /*0022*/ 	.short	0x0008
        /*0024*/ 	.byte	0x00, 0xf0, 0x41, 0x00


	//----- nvinfo : EIATTR_KPARAM_INFO
	.align		4
.L_4716:
        /*0028*/ 	.byte	0x04, 0x17
        /*002a*/ 	.short	(.L_4718 - .L_4717)
.L_4717:
        /*002c*/ 	.word	0x00000000
        /*0030*/ 	.short	0x0000
        /*0032*/ 	.short	0x0000
        /*0034*/ 	.byte	0x00, 0xf0, 0x11, 0x00


	//----- nvinfo : EIATTR_SPARSE_MMA_MASK
	.align		4
.L_4718:
        /*0038*/ 	.byte	0x03, 0x50
        /*003a*/ 	.short	0x0000


	//----- nvinfo : EIATTR_MAXREG_COUNT
	.align		4
        /*003c*/ 	.byte	0x03, 0x1b
        /*003e*/ 	.short	0x00ff


	//----- nvinfo : EIATTR_MERCURY_ISA_VERSION
	.align		4
        /*0040*/ 	.byte	0x03, 0x5f
        /*0042*/ 	.short	0x0101


	//----- nvinfo : EIATTR_EXIT_INSTR_OFFSETS
	.align		4
        /*0044*/ 	.byte	0x04, 0x1c
        /*0046*/ 	.short	(.L_4720 - .L_4719)


	//   ....[0]....
.L_4719:
        /*0048*/ 	.word	0x00000520


	//   ....[1]....
        /*004c*/ 	.word	0x00001310


	//   ....[2]....
        /*0050*/ 	.word	0x00001360


	//----- nvinfo : EIATTR_MAX_THREADS
	.align		4
.L_4720:
        /*0054*/ 	.byte	0x04, 0x05
        /*0056*/ 	.short	(.L_4722 - .L_4721)
.L_4721:
        /*0058*/ 	.word	0x00000080
        /*005c*/ 	.word	0x00000001
        /*0060*/ 	.word	0x00000001


	//----- nvinfo : EIATTR_CRS_STACK_SIZE
	.align		4
.L_4722:
        /*0064*/ 	.byte	0x04, 0x1e
        /*0066*/ 	.short	(.L_4724 - .L_4723)
.L_4723:
        /*0068*/ 	.word	0x00000000


	//----- nvinfo : EIATTR_CBANK_PARAM_SIZE
	.align		4
.L_4724:
        /*006c*/ 	.byte	0x03, 0x19
        /*006e*/ 	.short	0x0030


	//----- nvinfo : EIATTR_PARAM_CBANK
	.align		4
        /*0070*/ 	.byte	0x04, 0x0a
        /*0072*/ 	.short	(.L_4726 - .L_4725)
	.align		4
.L_4725:
        /*0074*/ 	.word	index@(.nv.constant0._ZN2at6native29vectorized_elementwise_kernelILi4EZNS0_43_GLOBAL__N__7cc8d1ed_10_Dropout_cu_0e96ed3819masked_scale_kernelIbN3c108BFloat16EfEEvRNS_6TensorERKS6_S9_T1_EUlS5_bE_St5arrayIPcLm3EEEEviT0_SA_)
        /*0078*/ 	.short	0x0210
        /*007a*/ 	.short	0x0030


	//----- nvinfo : EIATTR_SW_WAR
	.align		4
.L_4726:
        /*007c*/ 	.byte	0x04, 0x36
        /*007e*/ 	.short	(.L_4728 - .L_4727)
.L_4727:
        /*0080*/ 	.word	0x00000008
.L_4728:


//--------------------- .nv.info._ZN2at6native29vectorized_elementwise_kernelILi8EZNS0_43_GLOBAL__N__7cc8d1ed_10_Dropout_cu_0e96ed3819masked_scale_kernelIbN3c108BFloat16EfEEvRNS_6TensorERKS6_S9_T1_EUlS5_bE_St5arrayIPcLm3EEEEviT0_SA_ --------------------------
	.section	.nv.info._ZN2at6native29vectorized_elementwise_kernelILi8EZNS0_43_GLOBAL__N__7cc8d1ed_10_Dropout_cu_0e96ed3819masked_scale_kernelIbN3c108BFloat16EfEEvRNS_6TensorERKS6_S9_T1_EUlS5_bE_St5arrayIPcLm3EEEEviT0_SA_,"",@"SHT_CUDA_INFO"
	.sectionflags	@""
	.align	4


	//----- nvinfo : EIATTR_CUDA_API_VERSION
	.align		4
        /*0000*/ 	.byte	0x04, 0x37
        /*0002*/ 	.short	(.L_4730 - .L_4729)
.L_4729:
        /*0004*/ 	.word	0x00000082


	//----- nvinfo : EIATTR_KPARAM_INFO
	.align		4
.L_4730:
        /*0008*/ 	.byte	0x04, 0x17
        /*000a*/ 	.short	(.L_4732 - .L_4731)
.L_4731:
        /*000c*/ 	.word	0x00000000
        /*0010*/ 	.short	0x0002
        /*0012*/ 	.short	0x0018
        /*0014*/ 	.byte	0x00, 0xf0, 0x61, 0x00


	//----- nvinfo : EIATTR_KPARAM_INFO
	.align		4
.L_4732:
        /*0018*/ 	.byte	0x04, 0x17
        /*001a*/ 	.short	(.L_4734 - .L_4733)
.L_4733:
        /*001c*/ 	.word	0x00000000
        /*0020*/ 	.short	0x0001
        /*0022*/ 	.short	0x0008
        /*0024*/ 	.byte	0x00, 0xf0, 0x41, 0x00


	//----- nvinfo : EIATTR_KPARAM_INFO
	.align		4
.L_4734:
        /*0028*/ 	.byte	0x04, 0x17
        /*002a*/ 	.short	(.L_4736 - .L_4735)
.L_4735:
        /*002c*/ 	.word	0x00000000
        /*0030*/ 	.short	0x0000
        /*0032*/ 	.short	0x0000
        /*0034*/ 	.byte	0x00, 0xf0, 0x11, 0x00


	//----- nvinfo : EIATTR_SPARSE_MMA_MASK
	.align		4
.L_4736:
        /*0038*/ 	.byte	0x03, 0x50
        /*003a*/ 	.short	0x0000


	//----- nvinfo : EIATTR_MAXREG_COUNT
	.align		4
        /*003c*/ 	.byte	0x03, 0x1b
        /*003e*/ 	.short	0x00ff


	//----- nvinfo : EIATTR_MERCURY_ISA_VERSION
	.align		4
        /*0040*/ 	.byte	0x03, 0x5f
        /*0042*/ 	.short	0x0101


	//----- nvinfo : EIATTR_EXIT_INSTR_OFFSETS
	.align		4
        /*0044*/ 	.byte	0x04, 0x1c
        /*0046*/ 	.short	(.L_4738 - .L_4737)


	//   ....[0]....
.L_4737:
        /*0048*/ 	.word	0x000005a0


	//   ....[1]....
        /*004c*/ 	.word	0x00001390


	//   ....[2]....
        /*0050*/ 	.word	0x000013e0


	//----- nvinfo : EIATTR_MAX_THREADS
	.align		4
.L_4738:
        /*0054*/ 	.byte	0x04, 0x05
        /*0056*/ 	.short	(.L_4740 - .L_4739)
.L_4739:
        /*0058*/ 	.word	0x00000080
        /*005c*/ 	.word	0x00000001
        /*0060*/ 	.word	0x00000001


	//----- nvinfo : EIATTR_CRS_STACK_SIZE
	.align		4
.L_4740:
        /*0064*/ 	.byte	0x04, 0x1e
        /*0066*/ 	.short	(.L_4742 - .L_4741)
.L_4741:
        /*0068*/ 	.word	0x00000000


	//----- nvinfo : EIATTR_CBANK_PARAM_SIZE
	.align		4
.L_4742:
        /*006c*/ 	.byte	0x03, 0x19
        /*006e*/ 	.short	0x0030


	//----- nvinfo : EIATTR_PARAM_CBANK
	.align		4
        /*0070*/ 	.byte	0x04, 0x0a
        /*0072*/ 	.short	(.L_4744 - .L_4743)
	.align		4
.L_4743:
        /*0074*/ 	.word	index@(.nv.constant0._ZN2at6native29vectorized_elementwise_kernelILi8EZNS0_43_GLOBAL__N__7cc8d1ed_10_Dropout_cu_0e96ed3819masked_scale_kernelIbN3c108BFloat16EfEEvRNS_6TensorERKS6_S9_T1_EUlS5_bE_St5arrayIPcLm3EEEEviT0_SA_)
        /*0078*/ 	.short	0x0210
        /*007a*/ 	.short	0x0030


	//----- nvinfo : EIATTR_SW_WAR
	.align		4
.L_4744:
        /*007c*/ 	.byte	0x04, 0x36
        /*007e*/ 	.short	(.L_4746 - .L_4745)
.L_4745:
        /*0080*/ 	.word	0x00000008
.L_4746:


//--------------------- .nv.info._ZN2at6native18elementwise_kernelILi128ELi4EZNS0_15gpu_kernel_implIZNS0_43_GLOBAL__N__7cc8d1ed_10_Dropout_cu_0e96ed3819masked_scale_kernelIbN3c104HalfEfEEvRNS_6TensorERKS7_SA_T1_EUlS6_bE_EEvRNS_18TensorIteratorBaseERKT_EUliE_EEviSB_ --------------------------
	.section	.nv.info._ZN2at6native18elementwise_kernelILi128ELi4EZNS0_15gpu_kernel_implIZNS0_43_GLOBAL__N__7cc8d1ed_10_Dropout_cu_0e96ed3819masked_scale_kernelIbN3c104HalfEfEEvRNS_6TensorERKS7_SA_T1_EUlS6_bE_EEvRNS_18TensorIteratorBaseERKT_EUliE_EEviSB_,"",@"SHT_CUDA_INFO"
	.sectionflags	@""
	.align	4


	//----- nvinfo : EIATTR_CUDA_API_VERSION
	.align		4
        /*0000*/ 	.byte	0x04, 0x37
        /*0002*/ 	.short	(.L_4748 - .L_4747)
.L_4747:
        /*0004*/ 	.word	0x00000082


	//----- nvinfo : EIATTR_KPARAM_INFO
	.align		4
.L_4748:
        /*0008*/ 	.byte	0x04, 0x17
        /*000a*/ 	.short	(.L_4750 - .L_4749)
.L_4749:
        /*000c*/ 	.word	0x00000000
        /*0010*/ 	.short	0x0001
        /*0012*/ 	.short	0x0008
        /*0014*/ 	.byte	0x00, 0xf0, 0x61, 0x0a


	//----- nvinfo : EIATTR_KPARAM_INFO
	.align		4
.L_4750:
        /*0018*/ 	.byte	0x04, 0x17
        /*001a*/ 	.short	(.L_4752 - .L_4751)
.L_4751:
        /*001c*/ 	.word	0x00000000
        /*0020*/ 	.short	0x0000
        /*0022*/ 	.short	0x0000
        /*0024*/ 	.byte	0x00, 0xf0, 0x11, 0x00


	//----- nvinfo : EIATTR_SPARSE_MMA_MASK
	.align		4
.L_4752:
        /*0028*/ 	.byte	0x03, 0x50
        /*002a*/ 	.short	0x0000


	//----- nvinfo : EIATTR_MAXREG_COUNT
	.align		4
        /*002c*/ 	.byte	0x03, 0x1b
        /*002e*/ 	.short	0x0080


	//----- nvinfo : EIATTR_EXTERNS
	.align		4
        /*0030*/ 	.byte	0x04, 0x0f
        /*0032*/ 	.short	(.L_4754 - .L_4753)


	//   ....[0]....
	.align		4
.L_4753:
        /*0034*/ 	.word	index@(__assertfail)


	//----- nvinfo : EIATTR_MERCURY_ISA_VERSION
	.align		4
.L_4754:
        /*0038*/ 	.byte	0x03, 0x5f
        /*003a*/ 	.short	0x0101


	//----- nvinfo : EIATTR_SYSCALL_OFFSETS
	.align		4
        /*003c*/ 	.byte	0x04, 0x46
        /*003e*/ 	.short	(.L_4756 - .L_4755)


	//   ....[0]....
.L_4755:
        /*0040*/ 	.word	0x000026c0


	//   ....[1]....
        /*0044*/ 	.word	0x00003610


	//   ....[2]....
        /*0048*/ 	.word	0x000045d0


	//   ....[3]....
        /*004c*/ 	.word	0x00006ce0


	//   ....[4]....
        /*0050*/ 	.word	0x00007c30


	//   ....[5]....
        /*0054*/ 	.word	0x00008bf0


	//   ....[6]....
        /*0058*/ 	.word	0x0000b2f0


	//   ....[7]....
        /*005c*/ 	.word	0x0000c240


	//   ....[8]....
        /*0060*/ 	.word	0x0000d200


	//   ....[9]....
        /*0064*/ 	.word	0x0000f8f0


	//   ....[10]....
        /*0068*/ 	.word	0x00010840


	//   ....[11]....
        /*006c*/ 	.word	0x00011800


	//----- nvinfo : EIATTR_EXIT_INSTR_OFFSETS
	.align		4
.L_4756:
        /*0070*/ 	.byte	0x04, 0x1c
        /*0072*/ 	.short	(.L_4758 - .L_4757)


	//   ....[0]....
.L_4757:
        /*0074*/ 	.word	0x0000d2d0


	//   ....[1]....
        /*0078*/ 	.word	0x00010a30


	//   ....[2]....
        /*007c*/ 	.word	0x00010a70


	//   ....[3]....
        /*0080*/ 	.word	0x00010b10


	//   ....[4]....
        /*0084*/ 	.word	0x00010b50


	//   ....[5]....
        /*0088*/ 	.word	0x00010b90


	//   ....[6]....
        /*008c*/ 	.word	0x00010c20


	//   ....[7]....
        /*0090*/ 	.word	0x00010c40


	//   ....[8]....
        /*0094*/ 	.word	0x00010ce0


	//   ....[9]....
        /*0098*/ 	.word	0x00010d30


	//   ....[10]....
        /*009c*/ 	.word	0x00010d80


	//   ....[11]....
        /*00a0*/ 	.word	0x00010e50


	//   ....[12]....
        /*00a4*/ 	.word	0x00010eb0


	//   ....[13]....
        /*00a8*/ 	.word	0x00011040


	//   ....[14]....
        /*00ac*/ 	.word	0x000111a0


	//   ....[15]....
        /*00b0*/ 	.word	0x000111e0


	//   ....[16]....
        /*00b4*/ 	.word	0x000112a0


	//   ....[17]....
        /*00b8*/ 	.word	0x00011420


	//   ....[18]....
        /*00bc*/ 	.word	0x000115a0


	//   ....[19]....
        /*00c0*/ 	.word	0x00011700


	//   ....[20]....
        /*00c4*/ 	.word	0x00011810


	//   ....[21]....
        /*00c8*/ 	.word	0x00011850


	//   ....[22]....
        /*00cc*/ 	.word	0x00011890


	//----- nvinfo : EIATTR_MAX_THREADS
	.align		4
.L_4758:
        /*00d0*/ 	.byte	0x04, 0x05
        /*00d2*/ 	.short	(.L_4760 - .L_4759)
.L_4759:
        /*00d4*/ 	.word	0x00000080
        /*00d8*/ 	.word	0x00000001
        /*00dc*/ 	.word	0x00000001


	//----- nvinfo : EIATTR_CRS_STACK_SIZE
	.align		4
.L_4760:
        /*00e0*/ 	.byte	0x04, 0x1e
        /*00e2*/ 	.short	(.L_4762 - .L_4761)
.L_4761:
        /*00e4*/ 	.word	0x00000000


	//----- nvinfo : EIATTR_CBANK_PARAM_SIZE
	.align		4
.L_4762:
        /*00e8*/ 	.byte	0x03, 0x19
        /*00ea*/ 	.short	0x02a0


	//----- nvinfo : EIATTR_PARAM_CBANK
	.align		4
        /*00ec*/ 	.byte	0x04, 0x0a
        /*00ee*/ 	.short	(.L_4764 - .L_4763)
	.align		4
.L_4763:
        /*00f0*/ 	.word	index@(.nv.constant0._ZN2at6native18elementwise_kernelILi128ELi4EZNS0_15gpu_kernel_implIZNS0_43_GLOBAL__N__7cc8d1ed_10_Dropout_cu_0e96ed3819masked_scale_kernelIbN3c104HalfEfEEvRNS_6TensorERKS7_SA_T1_EUlS6_bE_EEvRNS_18TensorIteratorBaseERKT_EUliE_EEviSB_)
        /*00f4*/ 	.short	0x0210
        /*00f6*/ 	.short	0x02a0


	//----- nvinfo : EIATTR_SW_WAR
	.align		4
.L_4764:
        /*00f8*/ 	.byte	0x04, 0x36
        /*00fa*/ 	.short	(.L_4766 - .L_4765)
.L_4765:
        /*00fc*/ 	.word	0x00000008
.L_4766:


//--------------------- .nv.info._ZN2at6native27unrolled_elementwise_kernelIZNS0_43_GLOBAL__N__7cc8d1ed_10_Dropout_cu_0e96ed3819masked_scale_kernelIbN3c104HalfEfEEvRNS_6TensorERKS6_S9_T1_EUlS5_bE_St5arrayIPcLm3EELi4E23TrivialOffsetCalculatorILi2EjESF_ILi1EjENS0_6memory12LoadWithCastILi2EEENSI_13StoreWithCastILi1EEEEEviT_T0_T2_T3_T4_T5_ --------------------------
	.section	.nv.info._ZN2at6native27unrolled_elementwise_kernelIZNS0_43_GLOBAL__N__7cc8d1ed_10_Dropout_cu_0e96ed3819masked_scale_kernelIbN3c104HalfEfEEvRNS_6TensorERKS6_S9_T1_EUlS5_bE_St5arrayIPcLm3EELi4E23TrivialOffsetCalculatorILi2EjESF_ILi1EjENS0_6memory12LoadWithCastILi2EEENSI_13StoreWithCastILi1EEEEEviT_T0_T2_T3_T4_T5_,"",@"SHT_CUDA_INFO"
	.sectionflags	@""
	.align	4


	//----- nvinfo : EIATTR_CUDA_API_VERSION
	.align		4
        /*0000*/ 	.byte	0x04, 0x37
        /*0002*/ 	.short	(.L_4768 - .L_4767)
.L_4767:
        /*0004*/ 	.word	0x00000082


	//----- nvinfo : EIATTR_KPARAM_INFO
	.align		4
.L_4768:
        /*0008*/ 	.byte	0x04, 0x17
        /*000a*/ 	.short	(.L_4770 - .L_4769)
.L_4769:
        /*000c*/ 	.word	0x00000000
        /*0010*/ 	.short	0x0006
        /*0012*/ 	.short	0x0040
        /*0014*/ 	.byte	0x00, 0xf0, 0x21, 0x00


	//----- nvinfo : EIATTR_KPARAM_INFO
	.align		4
.L_4770:
        /*0018*/ 	.byte	0x04, 0x17
        /*001a*/ 	.short	(.L_4772 - .L_4771)
.L_4771:
        /*001c*/ 	.word	0x00000000
        /*0020*/ 	.short	0x0005
        /*0022*/ 	.short	0x0034
        /*0024*/ 	.byte	0x00, 0xf0, 0x31, 0x00


	//----- nvinfo : EIATTR_KPARAM_INFO
	.align		4
.L_4772:
        /*0028*/ 	.byte	0x04, 0x17
        /*002a*/ 	.short	(.L_4774 - .L_4773)
.L_4773:
        /*002c*/ 	.word	0x00000000
        /*0030*/ 	.short	0x0004
        /*0032*/ 	.short	0x0031
        /*0034*/ 	.byte	0x00, 0xf0, 0x05, 0x00


	//----- nvinfo : EIATTR_KPARAM_INFO
	.align		4
.L_4774:
        /*0038*/ 	.byte	0x04, 0x17
        /*003a*/ 	.short	(.L_4776 - .L_4775)
.L_4775:
        /*003c*/ 	.word	0x00000000
        /*0040*/ 	.short	0x0003
        /*0042*/ 	.short	0x0030
        /*0044*/ 	.byte	0x00, 0xf0, 0x05, 0x00


	//----- nvinfo : EIATTR_KPARAM_INFO
	.align		4
.L_4776:
        /*0048*/ 	.byte	0x04, 0x17
        /*004a*/ 	.short	(.L_4778 - .L_4777)
.L_4777:
        /*004c*/ 	.word	0x00000000
        /*0050*/ 	.short	0x0002
        /*0052*/ 	.short	0x0018
        /*0054*/ 	.byte	0x00, 0xf0, 0x61, 0x00


	//----- nvinfo : EIATTR_KPARAM_INFO
	.align		4
.L_4778:
        /*0058*/ 	.byte	0x04, 0x17
        /*005a*/ 	.short	(.L_4780 - .L_4779)
.L_4779:
        /*005c*/ 	.word	0x00000000
        /*0060*/ 	.short	0x0001
        /*0062*/ 	.short	0x0008
        /*0064*/ 	.byte	0x00, 0xf0, 0x41, 0x00


	//----- nvinfo : EIATTR_KPARAM_INFO
	.align		4
.L_4780:
        /*0068*/ 	.byte	0x04, 0x17
        /*006a*/ 	.short	(.L_4782 - .L_4781)
.L_4781:
        /*006c*/ 	.word	0x00000000
        /*0070*/ 	.short	0x0000
        /*0072*/ 	.short	0x0000
        /*0074*/ 	.byte	0x00, 0xf0, 0x11, 0x00


	//----- nvinfo : EIATTR_SPARSE_MMA_MASK
	.align		4
.L_4782:
        /*0078*/ 	.byte	0x03, 0x50
        /*007a*/ 	.short	0x0000


	//----- nvinfo : EIATTR_MAXREG_COUNT
	.align		4
        /*007c*/ 	.byte	0x03, 0x1b
        /*007e*/ 	.short	0x00ff


	//----- nvinfo : EIATTR_EXTERNS
	.align		4
        /*0080*/ 	.byte	0x04, 0x0f
        /*0082*/ 	.short	(.L_4784 - .L_4783)


	//   ....[0]....
	.align		4
.L_4783:
        /*0084*/ 	.word	index@(__assertfail)


	//----- nvinfo : EIATTR_MERCURY_ISA_VERSION
	.align		4
.L_4784:
        /*0088*/ 	.byte	0x03, 0x5f
        /*008a*/ 	.short	0x0101


	//----- nvinfo : EIATTR_SYSCALL_OFFSETS
	.align		4
        /*008c*/ 	.byte	0x04, 0x46
        /*008e*/ 	.short	(.L_4786 - .L_4785)


	//   ....[0]....
.L_4785:
        /*0090*/ 	.word	0x000010c0


	//   ....[1]....
        /*0094*/ 	.word	0x00002020


	//   ....[2]....
        /*0098*/ 	.word	0x00003110


	//   ....[3]....
        /*009c*/ 	.word	0x00004070


	//   ....[4]....
        /*00a0*/ 	.word	0x00005180


	//   ....[5]....
        /*00a4*/ 	.word	0x000060f0


	//   ....[6]....
        /*00a8*/ 	.word	0x000071d0


	//   ....[7]....
        /*00ac*/ 	.word	0x00008140


	//   ....[8]....
        /*00b0*/ 	.word	0x00009460


	//   ....[9]....
        /*00b4*/ 	.word	0x0000a480


	//   ....[10]....
        /*00b8*/ 	.word	0x0000b460


	//   ....[11]....
        /*00bc*/ 	.word	0x0000c440


	//----- nvinfo : EIATTR_EXIT_INSTR_OFFSETS
	.align		4
.L_4786:
        /*00c0*/ 	.byte	0x04, 0x1c
        /*00c2*/ 	.short	(.L_4788 - .L_4787)


	//   ....[0]....
.L_4787:
        /*00c4*/ 	.word	0x0000b520


	//   ....[1]....
        /*00c8*/ 	.word	0x0000b670


	//   ....[2]....
        /*00cc*/ 	.word	0x0000b6b0


	//   ....[3]....
        /*00d0*/ 	.word	0x0000b750


	//   ....[4]....
        /*00d4*/ 	.word	0x0000b790


	//   ....[5]....
        /*00d8*/ 	.word	0x0000b7d0


	//   ....[6]....
        /*00dc*/ 	.word	0x0000b860


	//   ....[7]....
        /*00e0*/ 	.word	0x0000b880


	//   ....[8]....
        /*00e4*/ 	.word	0x0000b920


	//   ....[9]....
        /*00e8*/ 	.word	0x0000b970


	//   ....[10]....
        /*00ec*/ 	.word	0x0000b9c0


	//   ....[11]....
        /*00f0*/ 	.word	0x0000ba90


	//   ....[12]....
        /*00f4*/ 	.word	0x0000baf0


	//   ....[13]....
        /*00f8*/ 	.word	0x0000bc80


	//   ....[14]....
        /*00fc*/ 	.word	0x0000bde0


	//   ....[15]....
        /*0100*/ 	.word	0x0000be20


	//   ....[16]....
        /*0104*/ 	.word	0x0000bee0


	//   ....[17]....
        /*0108*/ 	.word	0x0000c060


	//   ....[18]....
        /*010c*/ 	.word	0x0000c1e0


	//   ....[19]....
        /*0110*/ 	.word	0x0000c340


	//   ....[20]....
        /*0114*/ 	.word	0x0000c450


	//   ....[21]....
        /*0118*/ 	.word	0x0000c490


	//   ....[22]....
        /*011c*/ 	.word	0x0000c4d0


	//----- nvinfo : EIATTR_MAX_THREADS
	.align		4
.L_4788:
        /*0120*/ 	.byte	0x04, 0x05
        /*0122*/ 	.short	(.L_4790 - .L_4789)
.L_4789:
        /*0124*/ 	.word	0x00000080
        /*0128*/ 	.word	0x00000001
        /*012c*/ 	.word	0x00000001


	//----- nvinfo : EIATTR_CRS_STACK_SIZE
	.align		4
.L_4790:
        /*0130*/ 	.byte	0x04, 0x1e
        /*0132*/ 	.short	(.L_4792 - .L_4791)
.L_4791:
        /*0134*/ 	.word	0x00000000


	//----- nvinfo : EIATTR_CBANK_PARAM_SIZE
	.align		4
.L_4792:
        /*0138*/ 	.byte	0x03, 0x19
        /*013a*/ 	.short	0x0048


	//----- nvinfo : EIATTR_PARAM_CBANK
	.align		4
        /*013c*/ 	.byte	0x04, 0x0a
        /*013e*/ 	.short	(.L_4794 - .L_4793)
	.align		4
.L_4793:
        /*0140*/ 	.word	index@(.nv.constant0._ZN2at6native27unrolled_elementwise_kernelIZNS0_43_GLOBAL__N__7cc8d1ed_10_Dropout_cu_0e96ed3819masked_scale_kernelIbN3c104HalfEfEEvRNS_6TensorERKS6_S9_T1_EUlS5_bE_St5arrayIPcLm3EELi4E23TrivialOffsetCalculatorILi2EjESF_ILi1EjENS0_6memory12LoadWithCastILi2EEENSI_13StoreWithCastILi1EEEEEviT_T0_T2_T3_T4_T5_)
        /*0144*/ 	.short	0x0210
        /*0146*/ 	.short	0x0048


	//----- nvinfo : EIATTR_SW_WAR
	.align		4
.L_4794:
        /*0148*/ 	.byte	0x04, 0x36
        /*014a*/ 	.short	(.L_4796 - .L_4795)
.L_4795:
        /*014c*/ 	.word	0x00000008
.L_4796:


//--------------------- .nv.info._ZN2at6native18elementwise_kernelILi128ELi4EZNS0_22gpu_kernel_impl_nocastIZNS0_43_GLOBAL__N__7cc8d1ed_10_Dropout_cu_0e96ed3819masked_scale_kernelIbN3c104HalfEfEEvRNS_6TensorERKS7_SA_T1_EUlS6_bE_EEvRNS_18TensorIteratorBaseERKT_EUliE_EEviSB_ --------------------------
	.section	.nv.info._ZN2at6native18elementwise_kernelILi128ELi4EZNS0_22gpu_kernel_impl_nocastIZNS0_43_GLOBAL__N__7cc8d1ed_10_Dropout_cu_0e96ed3819masked_scale_kernelIbN3c104HalfEfEEvRNS_6TensorERKS7_SA_T1_EUlS6_bE_EEvRNS_18TensorIteratorBaseERKT_EUliE_EEviSB_,"",@"SHT_CUDA_INFO"
	.sectionflags	@""
	.align	4


	//----- nvinfo : EIATTR_CUDA_API_VERSION
	.align		4
        /*0000*/ 	.byte	0x04, 0x37
        /*0002*/ 	.short	(.L_4798 - .L_4797)
.L_4797:
        /*0004*/ 	.word	0x00000082


	//----- nvinfo : EIATTR_KPARAM_INFO
	.align		4
.L_4798:
        /*0008*/ 	.byte	0x04, 0x17
        /*000a*/ 	.short	(.L_4800 - .L_4799)
.L_4799:
        /*000c*/ 	.word	0x00000000
        /*0010*/ 	.short	0x0001
        /*0012*/ 	.short	0x0008
        /*0014*/ 	.byte	0x00, 0xf0, 0x41, 0x0a


	//----- nvinfo : EIATTR_KPARAM_INFO
	.align		4
.L_4800:
        /*0018*/ 	.byte	0x04, 0x17
        /*001a*/ 	.short	(.L_4802 - .L_4801)
.L_4801:
        /*001c*/ 	.word	0x00000000
        /*0020*/ 	.short	0x0000
        /*0022*/ 	.short	0x0000
        /*0024*/ 	.byte	0x00, 0xf0, 0x11, 0x00


	//----- nvinfo : EIATTR_SPARSE_MMA_MASK
	.align		4
.L_4802:
        /*0028*/ 	.byte	0x03, 0x50
        /*002a*/ 	.short	0x0000


	//----- nvinfo : EIATTR_MAXREG_COUNT
	.align		4
        /*002c*/ 	.byte	0x03, 0x1b
        /*002e*/ 	.short	0x0080


	//----- nvinfo : EIATTR_MERCURY_ISA_VERSION
	.align		4
        /*0030*/ 	.byte	0x03, 0x5f
        /*0032*/ 	.short	0x0101


	//----- nvinfo : EIATTR_EXIT_INSTR_OFFSETS
	.align		4
        /*0034*/ 	.byte	0x04, 0x1c
        /*0036*/ 	.short	(.L_4804 - .L_4803)


	//   ....[0]....
.L_4803:
        /*0038*/ 	.word	0x00004710


	//   ....[1]....
        /*003c*/ 	.word	0x00005e60


	//----- nvinfo : EIATTR_MAX_THREADS
	.align		4
.L_4804:
        /*0040*/ 	.byte	0x04, 0x05
        /*0042*/ 	.short	(.L_4806 - .L_4805)
.L_4805:
        /*0044*/ 	.word	0x00000080
        /*0048*/ 	.word	0x00000001
        /*004c*/ 	.word	0x00000001


	//----- nvinfo : EIATTR_CRS_STACK_SIZE
	.align		4
.L_4806:
        /*0050*/ 	.byte	0x04, 0x1e
        /*0052*/ 	.short	(.L_4808 - .L_4807)
.L_4807:
        /*0054*/ 	.word	0x00000000


	//----- nvinfo : EIATTR_CBANK_PARAM_SIZE
	.align		4
.L_4808:
        /*0058*/ 	.byte	0x03, 0x19
        /*005a*/ 	.short	0x0298


	//----- nvinfo : EIATTR_PARAM_CBANK
	.align		4
        /*005c*/ 	.byte	0x04, 0x0a
        /*005e*/ 	.short	(.L_4810 - .L_4809)
	.align		4
.L_4809:
        /*0060*/ 	.word	index@(.nv.constant0._ZN2at6native18elementwise_kernelILi128ELi4EZNS0_22gpu_kernel_impl_nocastIZNS0_43_GLOBAL__N__7cc8d1ed_10_Dropout_cu_0e96ed3819masked_scale_kernelIbN3c104HalfEfEEvRNS_6TensorERKS7_SA_T1_EUlS6_bE_EEvRNS_18TensorIteratorBaseERKT_EUliE_EEviSB_)
        /*0064*/ 	.short	0x0210
        /*0066*/ 	.short	0x0298


	//----- nvinfo : EIATTR_SW_WAR
	.align		4
.L_4810:
        /*0068*/ 	.byte	0x04, 0x36
        /*006a*/ 	.short	(.L_4812 - .L_4811)
.L_4811:
        /*006c*/ 	.word	0x00000008
.L_4812:


//--------------------- .nv.info._ZN2at6native27unrolled_elementwise_kernelIZNS0_43_GLOBAL__N__7cc8d1ed_10_Dropout_cu_0e96ed3819masked_scale_kernelIbN3c104HalfEfEEvRNS_6TensorERKS6_S9_T1_EUlS5_bE_St5arrayIPcLm3EELi4E23TrivialOffsetCalculatorILi2EjESF_ILi1EjENS0_6memory15LoadWithoutCastENSI_16StoreWithoutCastEEEviT_T0_T2_T3_T4_T5_ --------------------------
	.section	.nv.info._ZN2at6native27unrolled_elementwise_kernelIZNS0_43_GLOBAL__N__7cc8d1ed_10_Dropout_cu_0e96ed3819masked_scale_kernelIbN3c104HalfEfEEvRNS_6TensorERKS6_S9_T1_EUlS5_bE_St5arrayIPcLm3EELi4E23TrivialOffsetCalculatorILi2EjESF_ILi1EjENS0_6memory15LoadWithoutCastENSI_16StoreWithoutCastEEEviT_T0_T2_T3_T4_T5_,"",@"SHT_CUDA_INFO"
	.sectionflags	@""
	.align	4


	//----- nvinfo : EIATTR_CUDA_API_VERSION
	.align		4
        /*0000*/ 	.byte	0x04, 0x37
        /*0002*/ 	.short	(.L_4814 - .L_4813)
.L_4813:
        /*0004*/ 	.word	0x00000082


	//----- nvinfo : EIATTR_KPARAM_INFO
	.align		4
.L_4814:
        /*0008*/ 	.byte	0x04, 0x17
        /*000a*/ 	.short	(.L_4816 - .L_4815)
.L_4815:
        /*000c*/ 	.word	0x00000000
        /*0010*/ 	.short	0x0006
        /*0012*/ 	.short	0x0033
        /*0014*/ 	.byte	0x00, 0xf0, 0x05, 0x00


	//----- nvinfo : EIATTR_KPARAM_INFO
	.align		4
.L_4816:
        /*0018*/ 	.byte	0x04, 0x17
        /*001a*/ 	.short	(.L_4818 - .L_4817)
.L_4817:
        /*001c*/ 	.word	0x00000000
        /*0020*/ 	.short	0x0005
        /*0022*/ 	.short	0x0032
        /*0024*/ 	.byte	0x00, 0xf0, 0x05, 0x00


	//----- nvinfo : EIATTR_KPARAM_INFO
	.align		4
.L_4818:
        /*0028*/ 	.byte	0x04, 0x17
        /*002a*/ 	.short	(.L_4820 - .L_4819)
.L_4819:
        /*002c*/ 	.word	0x00000000
        /*0030*/ 	.short	0x0004
        /*0032*/ 	.short	0x0031
        /*0034*/ 	.byte	0x00, 0xf0, 0x05, 0x00


	//----- nvinfo : EIATTR_KPARAM_INFO
	.align		4
.L_4820:
        /*0038*/ 	.byte	0x04, 0x17
        /*003a*/ 	.short	(.L_4822 - .L_4821)
.L_4821:
        /*003c*/ 	.word	0x00000000
        /*0040*/ 	.short	0x0003
        /*0042*/ 	.short	0x0030
        /*0044*/ 	.byte	0x00, 0xf0, 0x05, 0x00


	//----- nvinfo : EIATTR_KPARAM_INFO
	.align		4
.L_4822:
        /*0048*/ 	.byte	0x04, 0x17
        /*004a*/ 	.short	(.L_4824 - .L_4823)
.L_4823:
        /*004c*/ 	.word	0x00000000
        /*0050*/ 	.short	0x0002
        /*0052*/ 	.short	0x0018
        /*0054*/ 	.byte	0x00, 0xf0, 0x61, 0x00


	//----- nvinfo : EIATTR_KPARAM_INFO
	.align		4
.L_4824:
        /*0058*/ 	.byte	0x04, 0x17
        /*005a*/ 	.short	(.L_4826 - .L_4825)
.L_4825:
        /*005c*/ 	.word	0x00000000
        /*0060*/ 	.short	0x0001
        /*0062*/ 	.short	0x0008
        /*0064*/ 	.byte	0x00, 0xf0, 0x41, 0x00


	//----- nvinfo : EIATTR_KPARAM_INFO
	.align		4
.L_4826:
        /*0068*/ 	.byte	0x04, 0x17
        /*006a*/ 	.short	(.L_4828 - .L_4827)
.L_4827:
        /*006c*/ 	.word	0x00000000
        /*0070*/ 	.short	0x0000
        /*0072*/ 	.short	0x0000
        /*0074*/ 	.byte	0x00, 0xf0, 0x11, 0x00


	//----- nvinfo : EIATTR_SPARSE_MMA_MASK
	.align		4
.L_4828:
        /*0078*/ 	.byte	0x03, 0x50
        /*007a*/ 	.short	0x0000


	//----- nvinfo : EIATTR_MAXREG_COUNT
	.align		4
        /*007c*/ 	.byte	0x03, 0x1b
        /*007e*/ 	.short	0x00ff


	//----- nvinfo : EIATTR_MERCURY_ISA_VERSION
	.align		4
        /*0080*/ 	.byte	0x03, 0x5f
        /*0082*/ 	.short	0x0101


	//----- nvinfo : EIATTR_EXIT_INSTR_OFFSETS
	.align		4
        /*0084*/ 	.byte	0x04, 0x1c
        /*0086*/ 	.short	(.L_4830 - .L_4829)


	//   ....[0]....
.L_4829:
        /*0088*/ 	.word	0x00000670


	//   ....[1]....
        /*008c*/ 	.word	0x00000710


	//----- nvinfo : EIATTR_MAX_THREADS
	.align		4
.L_4830:
        /*0090*/ 	.byte	0x04, 0x05
        /*0092*/ 	.short	(.L_4832 - .L_4831)
.L_4831:
        /*0094*/ 	.word	0x00000080
        /*0098*/ 	.word	0x00000001
        /*009c*/ 	.word	0x00000001


	//----- nvinfo : EIATTR_CRS_STACK_SIZE
	.align		4
.L_4832:
        /*00a0*/ 	.byte	0x04, 0x1e
        /*00a2*/ 	.short	(.L_4834 - .L_4833)
.L_4833:
        /*00a4*/ 	.word	0x00000000


	//----- nvinfo : EIATTR_CBANK_PARAM_SIZE
	.align		4
.L_4834:
        /*00a8*/ 	.byte	0x03, 0x19
        /*00aa*/ 	.short	0x0034


	//----- nvinfo : EIATTR_PARAM_CBANK
	.align		4
        /*00ac*/ 	.byte	0x04, 0x0a
        /*00ae*/ 	.short	(.L_4836 - .L_4835)
	.align		4
.L_4835:
        /*00b0*/ 	.word	index@(.nv.constant0._ZN2at6native27unrolled_elementwise_kernelIZNS0_43_GLOBAL__N__7cc8d1ed_10_Dropout_cu_0e96ed3819masked_scale_kernelIbN3c104HalfEfEEvRNS_6TensorERKS6_S9_T1_EUlS5_bE_St5arrayIPcLm3EELi4E23TrivialOffsetCalculatorILi2EjESF_ILi1EjENS0_6memory15LoadWithoutCastENSI_16StoreWithoutCastEEEviT_T0_T2_T3_T4_T5_)
        /*00b4*/ 	.short	0x0210
        /*00b6*/ 	.short	0x0034


	//----- nvinfo : EIATTR_SW_WAR
	.align		4
.L_4836:
        /*00b8*/ 	.byte	0x04, 0x36
        /*00ba*/ 	.short	(.L_4838 - .L_4837)
.L_4837:
        /*00bc*/ 	.word	0x00000008
.L_4838:


//--------------------- .nv.info._ZN2at6native29vectorized_elementwise_kernelILi2EZNS0_43_GLOBAL__N__7cc8d1ed_10_Dropout_cu_0e96ed3819masked_scale_kernelIbN3c104HalfEfEEvRNS_6TensorERKS6_S9_T1_EUlS5_bE_St5arrayIPcLm3EEEEviT0_SA_ --------------------------
	.section	.nv.info._ZN2at6native29vectorized_elementwise_kernelILi2EZNS0_43_GLOBAL__N__7cc8d1ed_10_Dropout_cu_0e96ed3819masked_scale_kernelIbN3c104HalfEfEEvRNS_6TensorERKS6_S9_T1_EUlS5_bE_St5arrayIPcLm3EEEEviT0_SA_,"",@"SHT_CUDA_INFO"
	.sectionflags	@""
	.align	4


	//----- nvinfo : EIATTR_CUDA_API_VERSION
	.align		4
        /*0000*/ 	.byte	0x04, 0x37
        /*0002*/ 	.short	(.L_4840 - .L_4839)
.L_4839:
        /*0004*/ 	.word	0x00000082


	//----- nvinfo : EIATTR_KPARAM_INFO
	.align		4
.L_4840:
        /*0008*/ 	.byte	0x04, 0x17
        /*000a*/ 	.short	(.L_4842 - .L_4841)
.L_4841:
        /*000c*/ 	.word	0x00000000
        /*0010*/ 	.short	0x0002
        /*0012*/ 	.short	0x0018
        /*0014*/ 	.byte	0x00, 0xf0, 0x61, 0x00


	//----- nvinfo : EIATTR_KPARAM_INFO
	.align		4
.L_4842:
        /*0018*/ 	.byte	0x04, 0x17
        /*001a*/ 	.short	(.L_4844 - .L_4843)
.L_4843:
        /*001c*/ 	.word	0x00000000
        /*0020*/ 	.short	0x0001
        /*0022*/ 	.short	0x0008
        /*0024*/ 	.byte	0x00, 0xf0, 0x41, 0x00


	//----- nvinfo : EIATTR_KPARAM_INFO
	.align		4
.L_4844:
        /*0028*/ 	.byte	0x04, 0x17
        /*002a*/ 	.short	(.L_4846 - .L_4845)
.L_4845:
        /*002c*/ 	.word	0x00000000
        /*0030*/ 	.short	0x0000
        /*0032*/ 	.short	0x0000
        /*0034*/ 	.byte	0x00, 0xf0, 0x11, 0x00


	//----- nvinfo : EIATTR_SPARSE_MMA_MASK
	.align		4
.L_4846:
        /*0038*/ 	.byte	0x03, 0x50
        /*003a*/ 	.short	0x0000


	//----- nvinfo : EIATTR_MAXREG_COUNT
	.align		4
        /*003c*/ 	.byte	0x03, 0x1b
        /*003e*/ 	.short	0x00ff


	//----- nvinfo : EIATTR_MERCURY_ISA_VERSION
	.align		4
        /*0040*/ 	.byte	0x03, 0x5f
        /*0042*/ 	.short	0x0101


	//----- nvinfo : EIATTR_EXIT_INSTR_OFFSETS
	.align		4
        /*0044*/ 	.byte	0x04, 0x1c
        /*0046*/ 	.short	(.L_4848 - .L_4847)


	//   ....[0]....
.L_4847:
        /*0048*/ 	.word	0x00000540


	//   ....[1]....
        /*004c*/ 	.word	0x00001330


	//   ....[2]....
        /*0050*/ 	.word	0x00001380


	//----- nvinfo : EIATTR_MAX_THREADS
	.align		4
.L_4848:
        /*0054*/ 	.byte	0x04, 0x05
        /*0056*/ 	.short	(.L_4850 - .L_4849)
.L_4849:
        /*0058*/ 	.word	0x00000080
        /*005c*/ 	.word	0x00000001
        /*0060*/ 	.word	0x00000001


	//----- nvinfo : EIATTR_CRS_STACK_SIZE
	.align		4
.L_4850:
        /*0064*/ 	.byte	0x04, 0x1e
        /*0066*/ 	.short	(.L_4852 - .L_4851)
.L_4851:
        /*0068*/ 	.word	0x00000000


	//----- nvinfo : EIATTR_CBANK_PARAM_SIZE
	.align		4
.L_4852:
        /*006c*/ 	.byte	0x03, 0x19
        /*006e*/ 	.short	0x0030


	//----- nvinfo : EIATTR_PARAM_CBANK
	.align		4
        /*0070*/ 	.byte	0x04, 0x0a
        /*0072*/ 	.short	(.L_4854 - .L_4853)
	.align		4
.L_4853:
        /*0074*/ 	.word	index@(.nv.constant0._ZN2at6native29vectorized_elementwise_kernelILi2EZNS0_43_GLOBAL__N__7cc8d1ed_10_Dropout_cu_0e96ed3819masked_scale_kernelIbN3c104HalfEfEEvRNS_6TensorERKS6_S9_T1_EUlS5_bE_St5arrayIPcLm3EEEEviT0_SA_)
        /*0078*/ 	.short	0x0210
        /*007a*/ 	.short	0x0030


	//----- nvinfo : EIATTR_SW_WAR
	.align		4
.L_4854:
        /*007c*/ 	.byte	0x04, 0x36
        /*007e*/ 	.short	(.L_4856 - .L_4855)
.L_4855:
        /*0080*/ 	.word	0x00000008
.L_4856:


//--------------------- .nv.info._ZN2at6native29vectorized_elementwise_kernelILi4EZNS0_43_GLOBAL__N__7cc8d1ed_10_Dropout_cu_0e96ed3819masked_scale_kernelIbN3c104HalfEfEEvRNS_6TensorERKS6_S9_T1_EUlS5_bE_St5arrayIPcLm3EEEEviT0_SA_ --------------------------
	.section	.nv.info._ZN2at6native29vectorized_elementwise_kernelILi4EZNS0_43_GLOBAL__N__7cc8d1ed_10_Dropout_cu_0e96ed3819masked_scale_kernelIbN3c104HalfEfEEvRNS_6TensorERKS6_S9_T1_EUlS5_bE_St5arrayIPcLm3EEEEviT0_SA_,"",@"SHT_CUDA_INFO"
	.sectionflags	@""
	.align	4


	//----- nvinfo : EIATTR_CUDA_API_VERSION
	.align		4
        /*0000*/ 	.byte	0x04, 0x37
        /*0002*/ 	.short	(.L_4858 - .L_4857)
.L_4857:
        /*0004*/ 	.word	0x00000082


	//----- nvinfo : EIATTR_KPARAM_INFO
	.align		4
.L_4858:
        /*0008*/ 	.byte	0x04, 0x17
        /*000a*/ 	.short	(.L_4860 - .L_4859)
.L_4859:
        /*000c*/ 	.word	0x00000000
        /*0010*/ 	.short	0x0002
        /*0012*/ 	.short	0x0018
        /*0014*/ 	.byte	0x00, 0xf0, 0x61, 0x00


	//----- nvinfo : EIATTR_KPARAM_INFO
	.align		4
.L_4860:
        /*0018*/ 	.byte	0x04, 0x17
        /*001a*/ 	.short	(.L_4862 - .L_4861)
.L_4861:
        /*001c*/ 	.word	0x00000000
        /*0020*/ 	.short	0x0001
        /*0022*/ 	.short	0x0008
        /*0024*/ 	.byte	0x00, 0xf0, 0x41, 0x00


	//----- nvinfo : EIATTR_KPARAM_INFO
	.align		4
.L_4862:
        /*0028*/ 	.byte	0x04, 0x17
        /*002a*/ 	.short	(.L_4864 - .L_4863)
.L_4863:
        /*002c*/ 	.word	0x00000000
        /*0030*/ 	.short	0x0000
        /*0032*/ 	.short	0x0000
        /*0034*/ 	.byte	0x00, 0xf0, 0x11, 0x00


	//----- nvinfo : EIATTR_SPARSE_MMA_MASK
	.align		4
.L_4864:
        /*0038*/ 	.byte	0x03, 0x50
        /*003a*/ 	.short	0x0000


	//----- nvinfo : EIATTR_MAXREG_COUNT
	.align		4
        /*003c*/ 	.byte	0x03, 0x1b
        /*003e*/ 	.short	0x00ff


	//----- nvinfo : EIATTR_MERCURY_ISA_VERSION
	.align		4
        /*0040*/ 	.byte	0x03, 0x5f
        /*0042*/ 	.short	0x0101


	//----- nvinfo : EIATTR_EXIT_INSTR_OFFSETS
	.align		4
        /*0044*/ 	.byte	0x04, 0x1c
        /*0046*/ 	.short	(.L_4866 - .L_4865)


	//   ....[0]....
.L_4865:
        /*0048*/ 	.word	0x000004e0


	//   ....[1]....
        /*004c*/ 	.word	0x000012d0


	//   ....[2]....
        /*0050*/ 	.word	0x00001320


	//----- nvinfo : EIATTR_MAX_THREADS
	.align		4
.L_4866:
        /*0054*/ 	.byte	0x04, 0x05
        /*0056*/ 	.short	(.L_4868 - .L_4867)
.L_4867:
        /*0058*/ 	.word	0x00000080
        /*005c*/ 	.word	0x00000001
        /*0060*/ 	.word	0x00000001


	//----- nvinfo : EIATTR_CRS_STACK_SIZE
	.align		4
.L_4868:
        /*0064*/ 	.byte	0x04, 0x1e
        /*0066*/ 	.short	(.L_4870 - .L_4869)
.L_4869:
        /*0068*/ 	.word	0x00000000


	//----- nvinfo : EIATTR_CBANK_PARAM_SIZE
	.align		4
.L_4870:
        /*006c*/ 	.byte	0x03, 0x19
        /*006e*/ 	.short	0x0030


	//----- nvinfo : EIATTR_PARAM_CBANK
	.align		4
        /*0070*/ 	.byte	0x04, 0x0a
        /*0072*/ 	.short	(.L_4872 - .L_4871)
	.align		4
.L_4871:
        /*0074*/ 	.word	index@(.nv.constant0._ZN2at6native29vectorized_elementwise_kernelILi4EZNS0_43_GLOBAL__N__7cc8d1ed_10_Dropout_cu_0e96ed3819masked_scale_kernelIbN3c104HalfEfEEvRNS_6TensorERKS6_S9_T1_EUlS5_bE_St5arrayIPcLm3EEEEviT0_SA_)
        /*0078*/ 	.short	0x0210
        /*007a*/ 	.short	0x0030


	//----- nvinfo : EIATTR_SW_WAR
	.align		4
.L_4872:
        /*007c*/ 	.byte	0x04, 0x36
        /*007e*/ 	.short	(.L_4874 - .L_4873)
.L_4873:
        /*0080*/ 	.word	0x00000008
.L_4874:


//--------------------- .nv.info._ZN2at6native29vectorized_elementwise_kernelILi8EZNS0_43_GLOBAL__N__7cc8d1ed_10_Dropout_cu_0e96ed3819masked_scale_kernelIbN3c104HalfEfEEvRNS_6TensorERKS6_S9_T1_EUlS5_bE_St5arrayIPcLm3EEEEviT0_SA_ --------------------------
	.section	.nv.info._ZN2at6native29vectorized_elementwise_kernelILi8EZNS0_43_GLOBAL__N__7cc8d1ed_10_Dropout_cu_0e96ed3819masked_scale_kernelIbN3c104HalfEfEEvRNS_6TensorERKS6_S9_T1_EUlS5_bE_St5arrayIPcLm3EEEEviT0_SA_,"",@"SHT_CUDA_INFO"
	.sectionflags	@""
	.align	4


	//----- nvinfo : EIATTR_CUDA_API_VERSION
	.align		4
        /*0000*/ 	.byte	0x04, 0x37
        /*0002*/ 	.short	(.L_4876 - .L_4875)
.L_4875:
        /*0004*/ 	.word	0x00000082


	//----- nvinfo : EIATTR_KPARAM_INFO
	.align		4
.L_4876:
        /*0008*/ 	.byte	0x04, 0x17
        /*000a*/ 	.short	(.L_4878 - .L_4877)
.L_4877:
        /*000c*/ 	.word	0x00000000
        /*0010*/ 	.short	0x0002
        /*0012*/ 	.short	0x0018
        /*0014*/ 	.byte	0x00, 0xf0, 0x61, 0x00


	//----- nvinfo : EIATTR_KPARAM_INFO
	.align		4
.L_4878:
        /*0018*/ 	.byte	0x04, 0x17
        /*001a*/ 	.short	(.L_4880 - .L_4879)
.L_4879:
        /*001c*/ 	.word	0x00000000
        /*0020*/ 	.short	0x0001
        /*0022*/ 	.short	0x0008
        /*0024*/ 	.byte	0x00, 0xf0, 0x41, 0x00


	//----- nvinfo : EIATTR_KPARAM_INFO
	.align		4
.L_4880:
        /*0028*/ 	.byte	0x04, 0x17
        /*002a*/ 	.short	(.L_4882 - .L_4881)
.L_4881:
        /*002c*/ 	.word	0x00000000
        /*0030*/ 	.short	0x0000
        /*0032*/ 	.short	0x0000
        /*0034*/ 	.byte	0x00, 0xf0, 0x11, 0x00


	//----- nvinfo : EIATTR_SPARSE_MMA_MASK
	.align		4
.L_4882:
        /*0038*/ 	.byte	0x03, 0x50
        /*003a*/ 	.short	0x0000


	//----- nvinfo : EIATTR_MAXREG_COUNT
	.align		4
        /*003c*/ 	.byte	0x03, 0x1b
        /*003e*/ 	.short	0x00ff


	//----- nvinfo : EIATTR_MERCURY_ISA_VERSION
	.align		4
        /*0040*/ 	.byte	0x03, 0x5f
        /*0042*/ 	.short	0x0101


	//----- nvinfo : EIATTR_EXIT_INSTR_OFFSETS
	.align		4
        /*0044*/ 	.byte	0x04, 0x1c
        /*0046*/ 	.short	(.L_4884 - .L_4883)


	//   ....[0]....
.L_4883:
        /*0048*/ 	.word	0x00000560


	//   ....[1]....
        /*004c*/ 	.word	0x00001350


	//   ....[2]....
        /*0050*/ 	.word	0x000013a0


	//----- nvinfo : EIATTR_MAX_THREADS
	.align		4
.L_4884:
        /*0054*/ 	.byte	0x04, 0x05
        /*0056*/ 	.short	(.L_4886 - .L_4885)
.L_4885:
        /*0058*/ 	.word	0x00000080
        /*005c*/ 	.word	0x00000001
        /*0060*/ 	.word	0x00000001


	//----- nvinfo : EIATTR_CRS_STACK_SIZE
	.align		4
.L_4886:
        /*0064*/ 	.byte	0x04, 0x1e
        /*0066*/ 	.short	(.L_4888 - .L_4887)
.L_4887:
        /*0068*/ 	.word	0x00000000


	//----- nvinfo : EIATTR_CBANK_PARAM_SIZE
	.align		4
.L_4888:
        /*006c*/ 	.byte	0x03, 0x19
        /*006e*/ 	.short	0x0030


	//----- nvinfo : EIATTR_PARAM_CBANK
	.align		4
        /*0070*/ 	.byte	0x04, 0x0a
        /*0072*/ 	.short	(.L_4890 - .L_4889)
	.align		4
.L_4889:
        /*0074*/ 	.word	index@(.nv.constant0._ZN2at6native29vectorized_elementwise_kernelILi8EZNS0_43_GLOBAL__N__7cc8d1ed_10_Dropout_cu_0e96ed3819masked_scale_kernelIbN3c104HalfEfEEvRNS_6TensorERKS6_S9_T1_EUlS5_bE_St5arrayIPcLm3EEEEviT0_SA_)
        /*0078*/ 	.short	0x0210
        /*007a*/ 	.short	0x0030


	//----- nvinfo : EIATTR_SW_WAR
	.align		4
.L_4890:
        /*007c*/ 	.byte	0x04, 0x36
        /*007e*/ 	.short	(.L_4892 - .L_4891)
.L_4891:
        /*0080*/ 	.word	0x00000008
.L_4892:


//--------------------- .nv.info._ZN2at6native18elementwise_kernelILi128ELi4EZNS0_15gpu_kernel_implIZNS0_43_GLOBAL__N__7cc8d1ed_10_Dropout_cu_0e96ed3819masked_scale_kernelIbffEEvRNS_6TensorERKS5_S8_T1_EUlfbE_EEvRNS_18TensorIteratorBaseERKT_EUliE_EEviS9_ --------------------------
	.section	.nv.info._ZN2at6native18elementwise_kernelILi128ELi4EZNS0_15gpu_kernel_implIZNS0_43_GLOBAL__N__7cc8d1ed_10_Dropout_cu_0e96ed3819masked_scale_kernelIbffEEvRNS_6TensorERKS5_S8_T1_EUlfbE_EEvRNS_18TensorIteratorBaseERKT_EUliE_EEviS9_,"",@"SHT_CUDA_INFO"
	.sectionflags	@""
	.align	4


	//----- nvinfo : EIATTR_CUDA_API_VERSION
	.align		4
        /*0000*/ 	.byte	0x04, 0x37
        /*0002*/ 	.short	(.L_4894 - .L_4893)
.L_4893:
        /*0004*/ 	.word	0x00000082


	//----- nvinfo : EIATTR_KPARAM_INFO
	.align		4
.L_4894:
        /*0008*/ 	.byte	0x04, 0x17
        /*000a*/ 	.short	(.L_4896 - .L_4895)
.L_4895:
        /*000c*/ 	.word	0x00000000
        /*0010*/ 	.short	0x0001
        /*0012*/ 	.short	0x0008
        /*0014*/ 	.byte	0x00, 0xf0, 0x61, 0x0a


	//----- nvinfo : EIATTR_KPARAM_INFO
	.align		4
.L_4896:
        /*0018*/ 	.byte	0x04, 0x17
        /*001a*/ 	.short	(.L_4898 - .L_4897)
.L_4897:
        /*001c*/ 	.word	0x00000000
        /*0020*/ 	.short	0x0000
        /*0022*/ 	.short	0x0000
        /*0024*/ 	.byte	0x00, 0xf0, 0x11, 0x00


	//----- nvinfo : EIATTR_SPARSE_MMA_MASK
	.align		4
.L_4898:
        /*0028*/ 	.byte	0x03, 0x50
        /*002a*/ 	.short	0x0000


	//----- nvinfo : EIATTR_MAXREG_COUNT
	.align		4
        /*002c*/ 	.byte	0x03, 0x1b
        /*002e*/ 	.short	0x0080


	//----- nvinfo : EIATTR_EXTERNS
	.align		4
        /*0030*/ 	.byte	0x04, 0x0f
        /*0032*/ 	.short	(.L_4900 - .L_4899)


	//   ....[0]....
	.align		4
.L_4899:
        /*0034*/ 	.word	index@(__assertfail)


	//----- nvinfo : EIATTR_MERCURY_ISA_VERSION
	.align		4
.L_4900:
        /*0038*/ 	.byte	0x03, 0x5f
        /*003a*/ 	.short	0x0101


	//----- nvinfo : EIATTR_SYSCALL_OFFSETS
	.align		4
        /*003c*/ 	.byte	0x04, 0x46
        /*003e*/ 	.short	(.L_4902 - .L_4901)


	//   ....[0]....
.L_4901:
        /*0040*/ 	.word	0x00002490


	//   ....[1]....
        /*0044*/ 	.word	0x000033b0


	//   ....[2]....
        /*0048*/ 	.word	0x00004250


	//   ....[3]....
        /*004c*/ 	.word	0x00006710


	//   ....[4]....
        /*0050*/ 	.word	0x00007630


	//   ....[5]....
        /*0054*/ 	.word	0x000084d0


	//   ....[6]....
        /*0058*/ 	.word	0x0000a980


	//   ....[7]....
        /*005c*/ 	.word	0x0000b8a0


	//   ....[8]....
        /*0060*/ 	.word	0x0000c740


	//   ....[9]....
        /*0064*/ 	.word	0x0000ebe0


	//   ....[10]....
        /*0068*/ 	.word	0x0000fb00


	//   ....[11]....
        /*006c*/ 	.word	0x000109a0


	//----- nvinfo : EIATTR_EXIT_INSTR_OFFSETS
	.align		4
.L_4902:
        /*0070*/ 	.byte	0x04, 0x1c
        /*0072*/ 	.short	(.L_4904 - .L_4903)


	//   ....[0]....
.L_4903:
        /*0074*/ 	.word	0x0000c7f0


	//   ....[1]....
        /*0078*/ 	.word	0x0000fcc0


	//   ....[2]....
        /*007c*/ 	.word	0x0000fd00


	//   ....[3]....
        /*0080*/ 	.word	0x0000fd90


	//   ....[4]....
        /*0084*/ 	.word	0x0000fdc0


	//   ....[5]....
        /*0088*/ 	.word	0x0000fdf0


	//   ....[6]....
        /*008c*/ 	.word	0x0000fe70


	//   ....[7]....
        /*0090*/ 	.word	0x0000fea0


	//   ....[8]....
        /*0094*/ 	.word	0x0000ff30


	//   ....[9]....
        /*0098*/ 	.word	0x0000ff70


	//   ....[10]....
        /*009c*/ 	.word	0x0000ffb0


	//   ....[11]....
        /*00a0*/ 	.word	0x00010070


	//   ....[12]....
        /*00a4*/ 	.word	0x000100c0


	//   ....[13]....
        /*00a8*/ 	.word	0x00010240


	//   ....[14]....
        /*00ac*/ 	.word	0x00010390


	//   ....[15]....
        /*00b0*/ 	.word	0x000103c0


	//   ....[16]....
        /*00b4*/ 	.word	0x00010470


	//   ....[17]....
        /*00b8*/ 	.word	0x000105e0


	//   ....[18]....
        /*00bc*/ 	.word	0x00010750


	//   ....[19]....
        /*00c0*/ 	.word	0x000108a0


	//   ....[20]....
        /*00c4*/ 	.word	0x000109b0


	//   ....[21]....
        /*00c8*/ 	.word	0x000109e0


	//   ....[22]....
        /*00cc*/ 	.word	0x00010a10


	//----- nvinfo : EIATTR_MAX_THREADS
	.align		4
.L_4904:
        /*00d0*/ 	.byte	0x04, 0x05
        /*00d2*/ 	.short	(.L_4906 - .L_4905)
.L_4905:
        /*00d4*/ 	.word	0x00000080
        /*00d8*/ 	.word	0x00000001
        /*00dc*/ 	.word	0x00000001


	//----- nvinfo : EIATTR_CRS_STACK_SIZE
	.align		4
.L_4906:
        /*00e0*/ 	.byte	0x04, 0x1e
        /*00e2*/ 	.short	(.L_4908 - .L_4907)
.L_4907:
        /*00e4*/ 	.word	0x00000000


	//----- nvinfo : EIATTR_CBANK_PARAM_SIZE
	.align		4
.L_4908:
        /*00e8*/ 	.byte	0x03, 0x19
        /*00ea*/ 	.short	0x02a0


	//----- nvinfo : EIATTR_PARAM_CBANK
	.align		4
        /*00ec*/ 	.byte	0x04, 0x0a
        /*00ee*/ 	.short	(.L_4910 - .L_4909)
	.align		4
.L_4909:
        /*00f0*/ 	.word	index@(.nv.constant0._ZN2at6native18elementwise_kernelILi128ELi4EZNS0_15gpu_kernel_implIZNS0_43_GLOBAL__N__7cc8d1ed_10_Dropout_cu_0e96ed3819masked_scale_kernelIbffEEvRNS_6TensorERKS5_S8_T1_EUlfbE_EEvRNS_18TensorIteratorBaseERKT_EUliE_EEviS9_)
        /*00f4*/ 	.short	0x0210
        /*00f6*/ 	.short	0x02a0


	//----- nvinfo : EIATTR_SW_WAR
	.align		4
.L_4910:
        /*00f8*/ 	.byte	0x04, 0x36
        /*00fa*/ 	.short	(.L_4912 - .L_4911)
.L_4911:
        /*00fc*/ 	.word	0x00000008
.L_4912:


//--------------------- .nv.info._ZN2at6native27unrolled_elementwise_kernelIZNS0_43_GLOBAL__N__7cc8d1ed_10_Dropout_cu_0e96ed3819masked_scale_kernelIbffEEvRNS_6TensorERKS4_S7_T1_EUlfbE_St5arrayIPcLm3EELi4E23TrivialOffsetCalculatorILi2EjESD_ILi1EjENS0_6memory12LoadWithCastILi2EEENSG_13StoreWithCastILi1EEEEEviT_T0_T2_T3_T4_T5_ --------------------------
	.section	.nv.info._ZN2at6native27unrolled_elementwise_kernelIZNS0_43_GLOBAL__N__7cc8d1ed_10_Dropout_cu_0e96ed3819masked_scale_kernelIbffEEvRNS_6TensorERKS4_S7_T1_EUlfbE_St5arrayIPcLm3EELi4E23TrivialOffsetCalculatorILi2EjESD_ILi1EjENS0_6memory12LoadWithCastILi2EEENSG_13StoreWithCastILi1EEEEEviT_T0_T2_T3_T4_T5_,"",@"SHT_CUDA_INFO"
	.sectionflags	@""
	.align	4


	//----- nvinfo : EIATTR_CUDA_API_VERSION
	.align		4
        /*0000*/ 	.byte	0x04, 0x37
        /*0002*/ 	.short	(.L_4914 - .L_4913)
.L_4913:
        /*0004*/ 	.word	0x00000082


	//----- nvinfo : EIATTR_KPARAM_INFO
	.align		4
.L_4914:
        /*0008*/ 	.byte	0x04, 0x17
        /*000a*/ 	.short	(.L_4916 - .L_4915)
.L_4915:
        /*000c*/ 	.word	0x00000000
        /*0010*/ 	.short	0x0006
        /*0012*/ 	.short	0x0040
        /*0014*/ 	.byte	0x00, 0xf0, 0x21, 0x00


	//----- nvinfo : EIATTR_KPARAM_INFO
	.align		4
.L_4916:
        /*0018*/ 	.byte	0x04, 0x17
        /*001a*/ 	.short	(.L_4918 - .L_4917)
.L_4917:
        /*001c*/ 	.word	0x00000000
        /*0020*/ 	.short	0x0005
        /*0022*/ 	.short	0x0034
        /*0024*/ 	.byte	0x00, 0xf0, 0x31, 0x00


	//----- nvinfo : EIATTR_KPARAM_INFO
	.align		4
.L_4918:
        /*0028*/ 	.byte	0x04, 0x17
        /*002a*/ 	.short	(.L_4920 - .L_4919)
.L_4919:
        /*002c*/ 	.word	0x00000000
        /*0030*/ 	.short	0x0004
        /*0032*/ 	.short	0x0031
        /*0034*/ 	.byte	0x00, 0xf0, 0x05, 0x00


	//----- nvinfo : EIATTR_KPARAM_INFO
	.align		4
.L_4920:
        /*0038*/ 	.byte	0x04, 0x17
        /*003a*/ 	.short	(.L_4922 - .L_4921)
.L_4921:
        /*003c*/ 	.word	0x00000000
        /*0040*/ 	.short	0x0003
        /*0042*/ 	.short	0x0030
        /*0044*/ 	.byte	0x00, 0xf0, 0x05, 0x00


	//----- nvinfo : EIATTR_KPARAM_INFO
	.align		4
.L_4922:
        /*0048*/ 	.byte	0x04, 0x17
        /*004a*/ 	.short	(.L_4924 - .L_4923)
.L_4923:
        /*004c*/ 	.word	0x00000000
        /*0050*/ 	.short	0x0002
        /*0052*/ 	.short	0x0018
        /*0054*/ 	.byte	0x00, 0xf0, 0x61, 0x00


	//----- nvinfo : EIATTR_KPARAM_INFO
	.align		4
.L_4924:
        /*0058*/ 	.byte	0x04, 0x17
        /*005a*/ 	.short	(.L_4926 - .L_4925)
.L_4925:
        /*005c*/ 	.word	0x00000000
        /*0060*/ 	.short	0x0001
        /*0062*/ 	.short	0x0008
        /*0064*/ 	.byte	0x00, 0xf0, 0x41, 0x00


	//----- nvinfo : EIATTR_KPARAM_INFO
	.align		4
.L_4926:
        /*0068*/ 	.byte	0x04, 0x17
        /*006a*/ 	.short	(.L_4928 - .L_4927)
.L_4927:
        /*006c*/ 	.word	0x00000000
        /*0070*/ 	.short	0x0000
        /*0072*/ 	.short	0x0000
        /*0074*/ 	.byte	0x00, 0xf0, 0x11, 0x00


	//----- nvinfo : EIATTR_SPARSE_MMA_MASK
	.align		4
.L_4928:
        /*0078*/ 	.byte	0x03, 0x50
        /*007a*/ 	.short	0x0000


	//----- nvinfo : EIATTR_MAXREG_COUNT
	.align		4
        /*007c*/ 	.byte	0x03, 0x1b
        /*007e*/ 	.short	0x00ff


	//----- nvinfo : EIATTR_EXTERNS
	.align		4
        /*0080*/ 	.byte	0x04, 0x0f
        /*0082*/ 	.short	(.L_4930 - .L_4929)


	//   ....[0]....
	.align		4
.L_4929:
        /*0084*/ 	.word	index@(__assertfail)


	//----- nvinfo : EIATTR_MERCURY_ISA_VERSION
	.align		4
.L_4930:
        /*0088*/ 	.byte	0x03, 0x5f
        /*008a*/ 	.short	0x0101


	//----- nvinfo : EIATTR_SYSCALL_OFFSETS
	.align		4
        /*008c*/ 	.byte	0x04, 0x46
        /*008e*/ 	.short	(.L_4932 - .L_4931)


	//   ....[0]....
.L_4931:
        /*0090*/ 	.word	0x00000e80


	//   ....[1]....
        /*0094*/ 	.word	0x00001db0


	//   ....[2]....
        /*0098*/ 	.word	0x00002c70


	//   ....[3]....
        /*009c*/ 	.word	0x00003ba0


	//   ....[4]....
        /*00a0*/ 	.word	0x00004a70


	//   ....[5]....
        /*00a4*/ 	.word	0x000059b0


	//   ....[6]....
        /*00a8*/ 	.word	0x00006860


	//   ....[7]....
        /*00ac*/ 	.word	0x000077a0


	//   ....[8]....
        /*00b0*/ 	.word	0x000087c0


	//   ....[9]....
        /*00b4*/ 	.word	0x00009690


	//   ....[10]....
        /*00b8*/ 	.word	0x0000a550


	//   ....[11]....
        /*00bc*/ 	.word	0x0000b410


	//----- nvinfo : EIATTR_EXIT_INSTR_OFFSETS
	.align		4
.L_4932:
        /*00c0*/ 	.byte	0x04, 0x1c
        /*00c2*/ 	.short	(.L_4934 - .L_4933)


	//   ....[0]....
.L_4933:
        /*00c4*/ 	.word	0x0000a5f0


	//   ....[1]....
        /*00c8*/ 	.word	0x0000a730


	//   ....[2]....
        /*00cc*/ 	.word	0x0000a770


	//   ....[3]....
        /*00d0*/ 	.word	0x0000a800


	//   ....[4]....
        /*00d4*/ 	.word	0x0000a830


	//   ....[5]....
        /*00d8*/ 	.word	0x0000a860


	//   ....[6]....
        /*00dc*/ 	.word	0x0000a8e0


	//   ....[7]....
        /*00e0*/ 	.word	0x0000a910


	//   ....[8]....
        /*00e4*/ 	.word	0x0000a9a0


	//   ....[9]....
        /*00e8*/ 	.word	0x0000a9e0


	//   ....[10]....
        /*00ec*/ 	.word	0x0000aa20


	//   ....[11]....
        /*00f0*/ 	.word	0x0000aae0


	//   ....[12]....
        /*00f4*/ 	.word	0x0000ab30


	//   ....[13]....
        /*00f8*/ 	.word	0x0000acb0


	//   ....[14]....
        /*00fc*/ 	.word	0x0000ae00


	//   ....[15]....
        /*0100*/ 	.word	0x0000ae30


	//   ....[16]....
        /*0104*/ 	.word	0x0000aee0


	//   ....[17]....
        /*0108*/ 	.word	0x0000b050


	//   ....[18]....
        /*010c*/ 	.word	0x0000b1c0


	//   ....[19]....
        /*0110*/ 	.word	0x0000b310


	//   ....[20]....
        /*0114*/ 	.word	0x0000b420


	//   ....[21]....
        /*0118*/ 	.word	0x0000b450


	//   ....[22]....
        /*011c*/ 	.word	0x0000b480


	//----- nvinfo : EIATTR_MAX_THREADS
	.align		4
.L_4934:
        /*0120*/ 	.byte	0x04, 0x05
        /*0122*/ 	.short	(.L_4936 - .L_4935)
.L_4935:
        /*0124*/ 	.word	0x00000080
        /*0128*/ 	.word	0x00000001
        /*012c*/ 	.word	0x00000001


	//----- nvinfo : EIATTR_CRS_STACK_SIZE
	.align		4
.L_4936:
        /*0130*/ 	.byte	0x04, 0x1e
        /*0132*/ 	.short	(.L_4938 - .L_4937)
.L_4937:
        /*0134*/ 	.word	0x00000000


	//----- nvinfo : EIATTR_CBANK_PARAM_SIZE
	.align		4
.L_4938:
        /*0138*/ 	.byte	0x03, 0x19
        /*013a*/ 	.short	0x0048


	//----- nvinfo : EIATTR_PARAM_CBANK
	.align		4
        /*013c*/ 	.byte	0x04, 0x0a
        /*013e*/ 	.short	(.L_4940 - .L_4939)
	.align		4
.L_4939:
        /*0140*/ 	.word	index@(.nv.constant0._ZN2at6native27unrolled_elementwise_kernelIZNS0_43_GLOBAL__N__7cc8d1ed_10_Dropout_cu_0e96ed3819masked_scale_kernelIbffEEvRNS_6TensorERKS4_S7_T1_EUlfbE_St5arrayIPcLm3EELi4E23TrivialOffsetCalculatorILi2EjESD_ILi1EjENS0_6memory12LoadWithCastILi2EEENSG_13StoreWithCastILi1EEEEEviT_T0_T2_T3_T4_T5_)
        /*0144*/ 	.short	0x0210
        /*0146*/ 	.short	0x0048


	//----- nvinfo : EIATTR_SW_WAR
	.align		4
.L_4940:
        /*0148*/ 	.byte	0x04, 0x36
        /*014a*/ 	.short	(.L_4942 - .L_4941)
.L_4941:
        /*014c*/ 	.word	0x00000008
.L_4942:


//--------------------- .nv.info._ZN2at6native18elementwise_kernelILi128ELi2EZNS0_22gpu_kernel_impl_nocastIZNS0_43_GLOBAL__N__7cc8d1ed_10_Dropout_cu_0e96ed3819masked_scale_kernelIbffEEvRNS_6TensorERKS5_S8_T1_EUlfbE_EEvRNS_18TensorIteratorBaseERKT_EUliE_EEviS9_ --------------------------
	.section	.nv.info._ZN2at6native18elementwise_kernelILi128ELi2EZNS0_22gpu_kernel_impl_nocastIZNS0_43_GLOBAL__N__7cc8d1ed_10_Dropout_cu_0e96ed3819masked_scale_kernelIbffEEvRNS_6TensorERKS5_S8_T1_EUlfbE_EEvRNS_18TensorIteratorBaseERKT_EUliE_EEviS9_,"",@"SHT_CUDA_INFO"
	.sectionflags	@""
	.align	4


	//----- nvinfo : EIATTR_CUDA_API_VERSION
	.align		4
        /*0000*/ 	.byte	0x04, 0x37
        /*0002*/ 	.short	(.L_4944 - .L_4943)
.L_4943:
        /*0004*/ 	.word	0x00000082


	//----- nvinfo : EIATTR_KPARAM_INFO
	.align		4
.L_4944:
        /*0008*/ 	.byte	0x04, 0x17
        /*000a*/ 	.short	(.L_4946 - .L_4945)
.L_4945:
        /*000c*/ 	.word	0x00000000
        /*0010*/ 	.short	0x0001
        /*0012*/ 	.short	0x0008
        /*0014*/ 	.byte	0x00, 0xf0, 0x41, 0x0a


	//----- nvinfo : EIATTR_KPARAM_INFO
	.align		4
.L_4946:
        /*0018*/ 	.byte	0x04, 0x17
        /*001a*/ 	.short	(.L_4948 - .L_4947)
.L_4947:
        /*001c*/ 	.word	0x00000000
        /*0020*/ 	.short	0x0000
        /*0022*/ 	.short	0x0000
        /*0024*/ 	.byte	0x00, 0xf0, 0x11, 0x00


	//----- nvinfo : EIATTR_SPARSE_MMA_MASK
	.align		4
.L_4948:
        /*0028*/ 	.byte	0x03, 0x50
        /*002a*/ 	.short	0x0000


	//----- nvinfo : EIATTR_MAXREG_COUNT
	.align		4
        /*002c*/ 	.byte	0x03, 0x1b
        /*002e*/ 	.short	0x0080


	//----- nvinfo : EIATTR_MERCURY_ISA_VERSION
	.align		4
        /*0030*/ 	.byte	0x03, 0x5f
        /*0032*/ 	.short	0x0101


	//----- nvinfo : EIATTR_EXIT_INSTR_OFFSETS
	.align		4
        /*0034*/ 	.byte	0x04, 0x1c
        /*0036*/ 	.short	(.L_4950 - .L_4949)


	//   ....[0]....
.L_4949:
        /*0038*/ 	.word	0x000017f0


	//   ....[1]....
        /*003c*/ 	.word	0x00002f20


	//----- nvinfo : EIATTR_MAX_THREADS
	.align		4
.L_4950:
        /*0040*/ 	.byte	0x04, 0x05
        /*0042*/ 	.short	(.L_4952 - .L_4951)
.L_4951:
        /*0044*/ 	.word	0x00000080
        /*0048*/ 	.word	0x00000001
        /*004c*/ 	.word	0x00000001


	//----- nvinfo : EIATTR_CRS_STACK_SIZE
	.align		4
.L_4952:
        /*0050*/ 	.byte	0x04, 0x1e
        /*0052*/ 	.short	(.L_4954 - .L_4953)
.L_4953:
        /*0054*/ 	.word	0x00000000


	//----- nvinfo : EIATTR_CBANK_PARAM_SIZE
	.align		4
.L_4954:
        /*0058*/ 	.byte	0x03, 0x19
        /*005a*/ 	.short	0x0298


	//----- nvinfo : EIATTR_PARAM_CBANK
	.align		4
        /*005c*/ 	.byte	0x04, 0x0a
        /*005e*/ 	.short	(.L_4956 - .L_4955)
	.align		4
.L_4955:
        /*0060*/ 	.word	index@(.nv.constant0._ZN2at6native18elementwise_kernelILi128ELi2EZNS0_22gpu_kernel_impl_nocastIZNS0_43_GLOBAL__N__7cc8d1ed_10_Dropout_cu_0e96ed3819masked_scale_kernelIbffEEvRNS_6TensorERKS5_S8_T1_EUlfbE_EEvRNS_18TensorIteratorBaseERKT_EUliE_EEviS9_)
        /*0064*/ 	.short	0x0210
        /*0066*/ 	.short	0x0298


	//----- nvinfo : EIATTR_SW_WAR
	.align		4
.L_4956:
        /*0068*/ 	.byte	0x04, 0x36
        /*006a*/ 	.short	(.L_4958 - .L_4957)
.L_4957:
        /*006c*/ 	.word	0x00000008
.L_4958:


//--------------------- .nv.info._ZN2at6native27unrolled_elementwise_kernelIZNS0_43_GLOBAL__N__7cc8d1ed_10_Dropout_cu_0e96ed3819masked_scale_kernelIbffEEvRNS_6TensorERKS4_S7_T1_EUlfbE_St5arrayIPcLm3EELi4E23TrivialOffsetCalculatorILi2EjESD_ILi1EjENS0_6memory15LoadWithoutCastENSG_16StoreWithoutCastEEEviT_T0_T2_T3_T4_T5_ --------------------------
	.section	.nv.info._ZN2at6native27unrolled_elementwise_kernelIZNS0_43_GLOBAL__N__7cc8d1ed_10_Dropout_cu_0e96ed3819masked_scale_kernelIbffEEvRNS_6TensorERKS4_S7_T1_EUlfbE_St5arrayIPcLm3EELi4E23TrivialOffsetCalculatorILi2EjESD_ILi1EjENS0_6memory15LoadWithoutCastENSG_16StoreWithoutCastEEEviT_T0_T2_T3_T4_T5_,"",@"SHT_CUDA_INFO"
	.sectionflags	@""
	.align	4


	//----- nvinfo : EIATTR_CUDA_API_VERSION
	.align		4
        /*0000*/ 	.byte	0x04, 0x37
        /*0002*/ 	.short	(.L_4960 - .L_4959)
.L_4959:
        /*0004*/ 	.word	0x00000082


	//----- nvinfo : EIATTR_KPARAM_INFO
	.align		4
.L_4960:
        /*0008*/ 	.byte	0x04, 0x17
        /*000a*/ 	.short	(.L_4962 - .L_4961)
.L_4961:
        /*000c*/ 	.word	0x00000000
        /*0010*/ 	.short	0x0006
        /*0012*/ 	.short	0x0033
        /*0014*/ 	.byte	0x00, 0xf0, 0x05, 0x00


	//----- nvinfo : EIATTR_KPARAM_INFO
	.align		4
.L_4962:
        /*0018*/ 	.byte	0x04, 0x17
        /*001a*/ 	.short	(.L_4964 - .L_4963)
.L_4963:
        /*001c*/ 	.word	0x00000000
        /*0020*/ 	.short	0x0005
        /*0022*/ 	.short	0x0032
        /*0024*/ 	.byte	0x00, 0xf0, 0x05, 0x00


	//----- nvinfo : EIATTR_KPARAM_INFO
	.align		4
.L_4964:
        /*0028*/ 	.byte	0x04, 0x17
        /*002a*/ 	.short	(.L_4966 - .L_4965)
.L_4965:
        /*002c*/ 	.word	0x00000000
        /*0030*/ 	.short	0x0004
        /*0032*/ 	.short	0x0031
        /*0034*/ 	.byte	0x00, 0xf0, 0x05, 0x00


	//----- nvinfo : EIATTR_KPARAM_INFO
	.align		4
.L_4966:
        /*0038*/ 	.byte	0x04, 0x17
        /*003a*/ 	.short	(.L_4968 - .L_4967)
.L_4967:
        /*003c*/ 	.word	0x00000000
        /*0040*/ 	.short	0x0003
        /*0042*/ 	.short	0x0030
        /*0044*/ 	.byte	0x00, 0xf0, 0x05, 0x00


	//----- nvinfo : EIATTR_KPARAM_INFO
	.align		4
.L_4968:
        /*0048*/ 	.byte	0x04, 0x17
        /*004a*/ 	.short	(.L_4970 - .L_4969)
.L_4969:
        /*004c*/ 	.word	0x00000000
        /*0050*/ 	.short	0x0002
        /*0052*/ 	.short	0x0018
        /*0054*/ 	.byte	0x00, 0xf0, 0x61, 0x00


	//----- nvinfo : EIATTR_KPARAM_INFO
	.align		4
.L_4970:
        /*0058*/ 	.byte	0x04, 0x17
        /*005a*/ 	.short	(.L_4972 - .L_4971)
.L_4971:
        /*005c*/ 	.word	0x00000000
        /*0060*/ 	.short	0x0001
        /*0062*/ 	.short	0x0008
        /*0064*/ 	.byte	0x00, 0xf0, 0x41, 0x00


	//----- nvinfo : EIATTR_KPARAM_INFO
	.align		4
.L_4972:
        /*0068*/ 	.byte	0x04, 0x17
        /*006a*/ 	.short	(.L_4974 - .L_4973)
.L_4973:
        /*006c*/ 	.word	0x00000000
        /*0070*/ 	.short	0x0000
        /*0072*/ 	.short	0x0000
        /*0074*/ 	.byte	0x00, 0xf0, 0x11, 0x00


	//----- nvinfo : EIATTR_SPARSE_MMA_MASK
	.align		4
.L_4974:
        /*0078*/ 	.byte	0x03, 0x50
        /*007a*/ 	.short	0x0000


	//----- nvinfo : EIATTR_MAXREG_COUNT
	.align		4
        /*007c*/ 	.byte	0x03, 0x1b
        /*007e*/ 	.short	0x00ff


	//----- nvinfo : EIATTR_MERCURY_ISA_VERSION
	.align		4
        /*0080*/ 	.byte	0x03, 0x5f
        /*0082*/ 	.short	0x0101


	//----- nvinfo : EIATTR_EXIT_INSTR_OFFSETS
	.align		4
        /*0084*/ 	.byte	0x04, 0x1c
        /*0086*/ 	.short	(.L_4976 - .L_4975)


	//   ....[0]....
.L_4975:
        /*0088*/ 	.word	0x000005c0


	//   ....[1]....
        /*008c*/ 	.word	0x00000610


	//----- nvinfo : EIATTR_MAX_THREADS
	.align		4
.L_4976:
        /*0090*/ 	.byte	0x04, 0x05
        /*0092*/ 	.short	(.L_4978 - .L_4977)
.L_4977:
        /*0094*/ 	.word	0x00000080
        /*0098*/ 	.word	0x00000001
        /*009c*/ 	.word	0x00000001


	//----- nvinfo : EIATTR_CRS_STACK_SIZE
	.align		4
.L_4978:
        /*00a0*/ 	.byte	0x04, 0x1e
        /*00a2*/ 	.short	(.L_4980 - .L_4979)
.L_4979:
        /*00a4*/ 	.word	0x00000000


	//----- nvinfo : EIATTR_CBANK_PARAM_SIZE
	.align		4
.L_4980:
        /*00a8*/ 	.byte	0x03, 0x19
        /*00aa*/ 	.short	0x0034


	//----- nvinfo : EIATTR_PARAM_CBANK
	.align		4
        /*00ac*/ 	.byte	0x04, 0x0a
        /*00ae*/ 	.short	(.L_4982 - .L_4981)
	.align		4
.L_4981:
        /*00b0*/ 	.word	index@(.nv.constant0._ZN2at6native27unrolled_elementwise_kernelIZNS0_43_GLOBAL__N__7cc8d1ed_10_Dropout_cu_0e96ed3819masked_scale_kernelIbffEEvRNS_6TensorERKS4_S7_T1_EUlfbE_St5arrayIPcLm3EELi4E23TrivialOffsetCalculatorILi2EjESD_ILi1EjENS0_6memory15LoadWithoutCastENSG_16StoreWithoutCastEEEviT_T0_T2_T3_T4_T5_)
        /*00b4*/ 	.short	0x0210
        /*00b6*/ 	.short	0x0034


	//----- nvinfo : EIATTR_SW_WAR
	.align		4
.L_4982:
        /*00b8*/ 	.byte	0x04, 0x36
        /*00ba*/ 	.short	(.L_4984 - .L_4983)
.L_4983:
        /*00bc*/ 	.word	0x00000008
.L_4984:


//--------------------- .nv.info._ZN2at6native29vectorized_elementwise_kernelILi2EZNS0_43_GLOBAL__N__7cc8d1ed_10_Dropout_cu_0e96ed3819masked_scale_kernelIbffEEvRNS_6TensorERKS4_S7_T1_EUlfbE_St5arrayIPcLm3EEEEviT0_S8_ --------------------------
	.section	.nv.info._ZN2at6native29vectorized_elementwise_kernelILi2EZNS0_43_GLOBAL__N__7cc8d1ed_10_Dropout_cu_0e96ed3819masked_scale_kernelIbffEEvRNS_6TensorERKS4_S7_T1_EUlfbE_St5arrayIPcLm3EEEEviT0_S8_,"",@"SHT_CUDA_INFO"
	.sectionflags	@""
	.align	4


	//----- nvinfo : EIATTR_CUDA_API_VERSION
	.align		4
        /*0000*/ 	.byte	0x04, 0x37
        /*0002*/ 	.short	(.L_4986 - .L_4985)
.L_4985:
        /*0004*/ 	.word	0x00000082


	//----- nvinfo : EIATTR_KPARAM_INFO
	.align		4
.L_4986:
        /*0008*/ 	.byte	0x04, 0x17
        /*000a*/ 	.short	(.L_4988 - .L_4987)
.L_4987:
        /*000c*/ 	.word	0x00000000
        /*0010*/ 	.short	0x0002
        /*0012*/ 	.short	0x0018
        /*0014*/ 	.byte	0x00, 0xf0, 0x61, 0x00


	//----- nvinfo : EIATTR_KPARAM_INFO
	.align		4
.L_4988:
        /*0018*/ 	.byte	0x04, 0x17
        /*001a*/ 	.short	(.L_4990 - .L_4989)
.L_4989:
        /*001c*/ 	.word	0x00000000
        /*0020*/ 	.short	0x0001
        /*0022*/ 	.short	0x0008
        /*0024*/ 	.byte	0x00, 0xf0, 0x41, 0x00


	//----- nvinfo : EIATTR_KPARAM_INFO
	.align		4
.L_4990:
        /*0028*/ 	.byte	0x04, 0x17
        /*002a*/ 	.short	(.L_4992 - .L_4991)
.L_4991:
        /*002c*/ 	.word	0x00000000
        /*0030*/ 	.short	0x0000
        /*0032*/ 	.short	0x0000
        /*0034*/ 	.byte	0x00, 0xf0, 0x11, 0x00


	//----- nvinfo : EIATTR_SPARSE_MMA_MASK
	.align		4
.L_4992:
        /*0038*/ 	.byte	0x03, 0x50
        /*003a*/ 	.short	0x0000


	//----- nvinfo : EIATTR_MAXREG_COUNT
	.align		4
        /*003c*/ 	.byte	0x03, 0x1b
        /*003e*/ 	.short	0x00ff


	//----- nvinfo : EIATTR_MERCURY_ISA_VERSION
	.align		4
        /*0040*/ 	.byte	0x03, 0x5f
        /*0042*/ 	.short	0x0101


	//----- nvinfo : EIATTR_EXIT_INSTR_OFFSETS
	.align		4
        /*0044*/ 	.byte	0x04, 0x1c
        /*0046*/ 	.short	(.L_4994 - .L_4993)


	//   ....[0]....
.L_4993:
        /*0048*/ 	.word	0x00000480


	//   ....[1]....
        /*004c*/ 	.word	0x00001000


	//   ....[2]....
        /*0050*/ 	.word	0x00001050


	//----- nvinfo : EIATTR_MAX_THREADS
	.align		4
.L_4994:
        /*0054*/ 	.byte	0x04, 0x05
        /*0056*/ 	.short	(.L_4996 - .L_4995)
.L_4995:
        /*0058*/ 	.word	0x00000080
        /*005c*/ 	.word	0x00000001
        /*0060*/ 	.word	0x00000001


	//----- nvinfo : EIATTR_CRS_STACK_SIZE
	.align		4
.L_4996:
        /*0064*/ 	.byte	0x04, 0x1e
        /*0066*/ 	.short	(.L_4998 - .L_4997)
.L_4997:
        /*0068*/ 	.word	0x00000000


	//----- nvinfo : EIATTR_CBANK_PARAM_SIZE
	.align		4
.L_4998:
        /*006c*/ 	.byte	0x03, 0x19
        /*006e*/ 	.short	0x0030


	//----- nvinfo : EIATTR_PARAM_CBANK
	.align		4
        /*0070*/ 	.byte	0x04, 0x0a
        /*0072*/ 	.short	(.L_5000 - .L_4999)
	.align		4
.L_4999:
        /*0074*/ 	.word	index@(.nv.constant0._ZN2at6native29vectorized_elementwise_kernelILi2EZNS0_43_GLOBAL__N__7cc8d1ed_10_Dropout_cu_0e96ed3819masked_scale_kernelIbffEEvRNS_6TensorERKS4_S7_T1_EUlfbE_St5arrayIPcLm3EEEEviT0_S8_)
        /*0078*/ 	.short	0x0210
        /*007a*/ 	.short	0x0030


	//----- nvinfo : EIATTR_SW_WAR
	.align		4
.L_5000:
        /*007c*/ 	.byte	0x04, 0x36
        /*007e*/ 	.short	(.L_5002 - .L_5001)
.L_5001:
        /*0080*/ 	.word	0x00000008
.L_5002:


//--------------------- .nv.info._ZN2at6native29vectorized_elementwise_kernelILi4EZNS0_43_GLOBAL__N__7cc8d1ed_10_Dropout_cu_0e96ed3819masked_scale_kernelIbffEEvRNS_6TensorERKS4_S7_T1_EUlfbE_St5arrayIPcLm3EEEEviT0_S8_ --------------------------
	.section	.nv.info._ZN2at6native29vectorized_elementwise_kernelILi4EZNS0_43_GLOBAL__N__7cc8d1ed_10_Dropout_cu_0e96ed3819masked_scale_kernelIbffEEvRNS_6TensorERKS4_S7_T1_EUlfbE_St5arrayIPcLm3EEEEviT0_S8_,"",@"SHT_CUDA_INFO"
	.sectionflags	@""
	.align	4


	//----- nvinfo : EIATTR_CUDA_API_VERSION
	.align		4
        /*0000*/ 	.byte	0x04, 0x37
        /*0002*/ 	.short	(.L_5004 - .L_5003)
.L_5003:
        /*0004*/ 	.word	0x00000082


	//----- nvinfo : EIATTR_KPARAM_INFO
	.align		4
.L_5004:
        /*0008*/ 	.byte	0x04, 0x17
        /*000a*/ 	.short	(.L_5006 - .L_5005)
.L_5005:
        /*000c*/ 	.word	0x00000000
        /*0010*/ 	.short	0x0002
        /*0012*/ 	.short	0x0018
        /*0014*/ 	.byte	0x00, 0xf0, 0x61, 0x00


	//----- nvinfo : EIATTR_KPARAM_INFO
	.align		4
.L_5006:
        /*0018*/ 	.byte	0x04, 0x17
        /*001a*/ 	.short	(.L_5008 - .L_5007)
.L_5007:
        /*001c*/ 	.word	0x00000000
        /*0020*/ 	.short	0x0001
        /*0022*/ 	.short	0x0008
        /*0024*/ 	.byte	0x00, 0xf0, 0x41, 0x00


	//----- nvinfo : EIATTR_KPARAM_INFO
	.align		4
.L_5008:
        /*0028*/ 	.byte	0x04, 0x17
        /*002a*/ 	.short	(.L_5010 - .L_5009)
.L_5009:
        /*002c*/ 	.word	0x00000000
        /*0030*/ 	.short	0x0000
        /*0032*/ 	.short	0x0000
        /*0034*/ 	.byte	0x00, 0xf0, 0x11, 0x00


	//----- nvinfo : EIATTR_SPARSE_MMA_MASK
	.align		4
.L_5010:
        /*0038*/ 	.byte	0x03, 0x50
        /*003a*/ 	.short	0x0000


	//----- nvinfo : EIATTR_MAXREG_COUNT
	.align		4
        /*003c*/ 	.byte	0x03, 0x1b
        /*003e*/ 	.short	0x00ff


	//----- nvinfo : EIATTR_MERCURY_ISA_VERSION
	.align		4
        /*0040*/ 	.byte	0x03, 0x5f
        /*0042*/ 	.short	0x0101


	//----- nvinfo : EIATTR_EXIT_INSTR_OFFSETS
	.align		4
        /*0044*/ 	.byte	0x04, 0x1c
        /*0046*/ 	.short	(.L_5012 - .L_5011)


	//   ....[0]....
.L_5011:
        /*0048*/ 	.word	0x00000420


	//   ....[1]....
        /*004c*/ 	.word	0x00000fa0


	//   ....[2]....
        /*0050*/ 	.word	0x00000ff0


	//----- nvinfo : EIATTR_MAX_THREADS
	.align		4
.L_5012:
        /*0054*/ 	.byte	0x04, 0x05
        /*0056*/ 	.short	(.L_5014 - .L_5013)
.L_5013:
        /*0058*/ 	.word	0x00000080
        /*005c*/ 	.word	0x00000001
        /*0060*/ 	.word	0x00000001


	//----- nvinfo : EIATTR_CRS_STACK_SIZE
	.align		4
.L_5014:
        /*0064*/ 	.byte	0x04, 0x1e
        /*0066*/ 	.short	(.L_5016 - .L_5015)
.L_5015:
        /*0068*/ 	.word	0x00000000


	//----- nvinfo : EIATTR_CBANK_PARAM_SIZE
	.align		4
.L_5016:
        /*006c*/ 	.byte	0x03, 0x19
        /*006e*/ 	.short	0x0030


	//----- nvinfo : EIATTR_PARAM_CBANK
	.align		4
        /*0070*/ 	.byte	0x04, 0x0a
        /*0072*/ 	.short	(.L_5018 - .L_5017)
	.align		4
.L_5017:
        /*0074*/ 	.word	index@(.nv.constant0._ZN2at6native29vectorized_elementwise_kernelILi4EZNS0_43_GLOBAL__N__7cc8d1ed_10_Dropout_cu_0e96ed3819masked_scale_kernelIbffEEvRNS_6TensorERKS4_S7_T1_EUlfbE_St5arrayIPcLm3EEEEviT0_S8_)
        /*0078*/ 	.short	0x0210
        /*007a*/ 	.short	0x0030


	//----- nvinfo : EIATTR_SW_WAR
	.align		4
.L_5018:
        /*007c*/ 	.byte	0x04, 0x36
        /*007e*/ 	.short	(.L_5020 - .L_5019)
.L_5019:
        /*0080*/ 	.word	0x00000008
.L_5020:


//--------------------- .nv.info._ZN2at6native29vectorized_elementwise_kernelILi8EZNS0_43_GLOBAL__N__7cc8d1ed_10_Dropout_cu_0e96ed3819masked_scale_kernelIbffEEvRNS_6TensorERKS4_S7_T1_EUlfbE_St5arrayIPcLm3EEEEviT0_S8_ --------------------------
	.section	.nv.info._ZN2at6native29vectorized_elementwise_kernelILi8EZNS0_43_GLOBAL__N__7cc8d1ed_10_Dropout_cu_0e96ed3819masked_scale_kernelIbffEEvRNS_6TensorERKS4_S7_T1_EUlfbE_St5arrayIPcLm3EEEEviT0_S8_,"",@"SHT_CUDA_INFO"
	.sectionflags	@""
	.align	4


	//----- nvinfo : EIATTR_CUDA_API_VERSION
	.align		4
        /*0000*/ 	.byte	0x04, 0x37
        /*0002*/ 	.short	(.L_5022 - .L_5021)
.L_5021:
        /*0004*/ 	.word	0x00000082


	//----- nvinfo : EIATTR_KPARAM_INFO
	.align		4
.L_5022:
        /*0008*/ 	.byte	0x04, 0x17
        /*000a*/ 	.short	(.L_5024 - .L_5023)
.L_5023:
        /*000c*/ 	.word	0x00000000
        /*0010*/ 	.short	0x0002
        /*0012*/ 	.short	0x0018
        /*0014*/ 	.byte	0x00, 0xf0, 0x61, 0x00


	//----- nvinfo : EIATTR_KPARAM_INFO
	.align		4
.L_5024:
        /*0018*/ 	.byte	0x04, 0x17
        /*001a*/ 	.short	(.L_5026 - .L_5025)
.L_5025:
        /*001c*/ 	.word	0x00000000
        /*0020*/ 	.short	0x0001
        /*0022*/ 	.short	0x0008
        /*0024*/ 	.byte	0x00, 0xf0, 0x41, 0x00


	//----- nvinfo : EIATTR_KPARAM_INFO
	.align		4
.L_5026:
        /*0028*/ 	.byte	0x04, 0x17
        /*002a*/ 	.short	(.L_5028 - .L_5027)
.L_5027:
        /*002c*/ 	.word	0x00000000
        /*0030*/ 	.short	0x0000
        /*0032*/ 	.short	0x0000
        /*0034*/ 	.byte	0x00, 0xf0, 0x11, 0x00


	//----- nvinfo : EIATTR_SPARSE_MMA_MASK
	.align		4
.L_5028:
        /*0038*/ 	.byte	0x03, 0x50
        /*003a*/ 	.short	0x0000


	//----- nvinfo : EIATTR_MAXREG_COUNT
	.align		4
        /*003c*/ 	.byte	0x03, 0x1b
        /*003e*/ 	.short	0x00ff


	//----- nvinfo : EIATTR_MERCURY_ISA_VERSION
	.align		4
        /*0040*/ 	.byte	0x03, 0x5f
        /*0042*/ 	.short	0x0101


	//----- nvinfo : EIATTR_EXIT_INSTR_OFFSETS
	.align		4
        /*0044*/ 	.byte	0x04, 0x1c
        /*0046*/ 	.short	(.L_5030 - .L_5029)


	//   ....[0]....
.L_5029:
        /*0048*/ 	.word	0x000004a0


	//   ....[1]....
        /*004c*/ 	.word	0x00001020


	//   ....[2]....
        /*0050*/ 	.word	0x00001070


	//----- nvinfo : EIATTR_MAX_THREADS
	.align		4
.L_5030:
        /*0054*/ 	.byte	0x04, 0x05
        /*0056*/ 	.short	(.L_5032 - .L_5031)
.L_5031:
        /*0058*/ 	.word	0x00000080
        /*005c*/ 	.word	0x00000001
        /*0060*/ 	.word	0x00000001


	//----- nvinfo : EIATTR_CRS_STACK_SIZE
	.align		4
.L_5032:
        /*0064*/ 	.byte	0x04, 0x1e
        /*0066*/ 	.short	(.L_5034 - .L_5033)
.L_5033:
        /*0068*/ 	.word	0x00000000


	//----- nvinfo : EIATTR_CBANK_PARAM_SIZE
	.align		4
.L_5034:
        /*006c*/ 	.byte	0x03, 0x19
        /*006e*/ 	.short	0x0030


	//----- nvinfo : EIATTR_PARAM_CBANK
	.align		4
        /*0070*/ 	.byte	0x04, 0x0a
        /*0072*/ 	.short	(.L_5036 - .L_5035)
	.align		4
.L_5035:
        /*0074*/ 	.word	index@(.nv.constant0._ZN2at6native29vectorized_elementwise_kernelILi8EZNS0_43_GLOBAL__N__7cc8d1ed_10_Dropout_cu_0e96ed3819masked_scale_kernelIbffEEvRNS_6TensorERKS4_S7_T1_EUlfbE_St5arrayIPcLm3EEEEviT0_S8_)
        /*0078*/ 	.short	0x0210
        /*007a*/ 	.short	0x0030


	//----- nvinfo : EIATTR_SW_WAR
	.align		4
.L_5036:
        /*007c*/ 	.byte	0x04, 0x36
        /*007e*/ 	.short	(.L_5038 - .L_5037)
.L_5037:
        /*0080*/ 	.word	0x00000008
.L_5038:


//--------------------- .nv.info._ZN2at6native18elementwise_kernelILi128ELi4EZNS0_15gpu_kernel_implIZNS0_43_GLOBAL__N__7cc8d1ed_10_Dropout_cu_0e96ed3819masked_scale_kernelIbddEEvRNS_6TensorERKS5_S8_T1_EUldbE_EEvRNS_18TensorIteratorBaseERKT_EUliE_EEviS9_ --------------------------
	.section	.nv.info._ZN2at6native18elementwise_kernelILi128ELi4EZNS0_15gpu_kernel_implIZNS0_43_GLOBAL__N__7cc8d1ed_10_Dropout_cu_0e96ed3819masked_scale_kernelIbddEEvRNS_6TensorERKS5_S8_T1_EUldbE_EEvRNS_18TensorIteratorBaseERKT_EUliE_EEviS9_,"",@"SHT_CUDA_INFO"
	.sectionflags	@""
	.align	4


	//----- nvinfo : EIATTR_CUDA_API_VERSION
	.align		4
        /*0000*/ 	.byte	0x04, 0x37
        /*0002*/ 	.short	(.L_5040 - .L_5039)
.L_5039:
        /*0004*/ 	.word	0x00000082


	//----- nvinfo : EIATTR_KPARAM_INFO
	.align		4
.L_5040:
        /*0008*/ 	.byte	0x04, 0x17
        /*000a*/ 	.short	(.L_5042 - .L_5041)
.L_5041:
        /*000c*/ 	.word	0x00000000
        /*0010*/ 	.short	0x0001
        /*0012*/ 	.short	0x0008
        /*0014*/ 	.byte	0x00, 0xf0, 0x61, 0x0a


	//----- nvinfo : EIATTR_KPARAM_INFO
	.align		4
.L_5042:
        /*0018*/ 	.byte	0x04, 0x17
        /*001a*/ 	.short	(.L_5044 - .L_5043)
.L_5043:
        /*001c*/ 	.word	0x00000000
        /*0020*/ 	.short	0x0000
        /*0022*/ 	.short	0x0000
        /*0024*/ 	.byte	0x00, 0xf0, 0x11, 0x00


	//----- nvinfo : EIATTR_SPARSE_MMA_MASK
	.align		4
.L_5044:
        /*0028*/ 	.byte	0x03, 0x50
        /*002a*/ 	.short	0x0000


	//----- nvinfo : EIATTR_MAXREG_COUNT
	.align		4
        /*002c*/ 	.byte	0x03, 0x1b
        /*002e*/ 	.short	0x0080


	//----- nvinfo : EIATTR_EXTERNS
	.align		4
        /*0030*/ 	.byte	0x04, 0x0f
        /*0032*/ 	.short	(.L_5046 - .L_5045)


	//   ....[0]....
	.align		4
.L_5045:
        /*0034*/ 	.word	index@(__assertfail)


	//----- nvinfo : EIATTR_MERCURY_ISA_VERSION
	.align		4
.L_5046:
        /*0038*/ 	.byte	0x03, 0x5f
        /*003a*/ 	.short	0x0101


	//----- nvinfo : EIATTR_SYSCALL_OFFSETS
	.align		4
        /*003c*/ 	.byte	0x04, 0x46
        /*003e*/ 	.short	(.L_5048 - .L_5047)


	//   ....[0]....
.L_5047:
        /*0040*/ 	.word	0x00002590


	//   ....[1]....
        /*0044*/ 	.word	0x000034a0


	//   ....[2]....
        /*0048*/ 	.word	0x00004640


	//   ....[3]....
        /*004c*/ 	.word	0x00006c00


	//   ....[4]....
        /*0050*/ 	.word	0x00007b10


	//   ....[5]....
        /*0054*/ 	.word	0x00008cb0


	//   ....[6]....
        /*0058*/ 	.word	0x0000b260


	//   ....[7]....
        /*005c*/ 	.word	0x0000c170


	//   ....[8]....
        /*0060*/ 	.word	0x0000d310


	//   ....[9]....
        /*0064*/ 	.word	0x0000f8b0


	//   ....[10]....
        /*0068*/ 	.word	0x000107c0


	//   ....[11]....
        /*006c*/ 	.word	0x00011960


	//----- nvinfo : EIATTR_EXIT_INSTR_OFFSETS
	.align		4
.L_5048:
        /*0070*/ 	.byte	0x04, 0x1c
        /*0072*/ 	.short	(.L_5050 - .L_5049)


	//   ....[0]....
.L_5049:
        /*0074*/ 	.word	0x0000d3c0


	//   ....[1]....
        /*0078*/ 	.word	0x000109a0


	//   ....[2]....
        /*007c*/ 	.word	0x000109e0


	//   ....[3]....
        /*0080*/ 	.word	0x00010a70


	//   ....[4]....
        /*0084*/ 	.word	0x00010aa0


	//   ....[5]....
        /*0088*/ 	.word	0x00010ad0


	//   ....[6]....
        /*008c*/ 	.word	0x00010ba0


	//   ....[7]....
        /*0090*/ 	.word	0x00010c20


	//   ....[8]....
        /*0094*/ 	.word	0x00010d00


	//   ....[9]....
        /*0098*/ 	.word	0x00010d90


	//   ....[10]....
        /*009c*/ 	.word	0x00010db0


	//   ....[11]....
        /*00a0*/ 	.word	0x00010e70


	//   ....[12]....
        /*00a4*/ 	.word	0x00010ea0


	//   ....[13]....
        /*00a8*/ 	.word	0x00011070


	//   ....[14]....
        /*00ac*/ 	.word	0x00011210


	//   ....[15]....
        /*00b0*/ 	.word	0x00011290


	//   ....[16]....
        /*00b4*/ 	.word	0x00011340


	//   ....[17]....
        /*00b8*/ 	.word	0x00011500


	//   ....[18]....
        /*00bc*/ 	.word	0x000116c0


	//   ....[19]....
        /*00c0*/ 	.word	0x00011860


	//   ....[20]....
        /*00c4*/ 	.word	0x00011970


	//   ....[21]....
        /*00c8*/ 	.word	0x000119a0


	//   ....[22]....
        /*00cc*/ 	.word	0x000119d0


	//----- nvinfo : EIATTR_MAX_THREADS
	.align		4
.L_5050:
        /*00d0*/ 	.byte	0x04, 0x05
        /*00d2*/ 	.short	(.L_5052 - .L_5051)
.L_5051:
        /*00d4*/ 	.word	0x00000080
        /*00d8*/ 	.word	0x00000001
        /*00dc*/ 	.word	0x00000001


	//----- nvinfo : EIATTR_CRS_STACK_SIZE
	.align		4
.L_5052:
        /*00e0*/ 	.byte	0x04, 0x1e
        /*00e2*/ 	.short	(.L_5054 - .L_5053)
.L_5053:
        /*00e4*/ 	.word	0x00000000


	//----- nvinfo : EIATTR_CBANK_PARAM_SIZE
	.align		4
.L_5054:
        /*00e8*/ 	.byte	0x03, 0x19
        /*00ea*/ 	.short	0x02a0


	//----- nvinfo : EIATTR_PARAM_CBANK
	.align		4
        /*00ec*/ 	.byte	0x04, 0x0a
        /*00ee*/ 	.short	(.L_5056 - .L_5055)
	.align		4
.L_5055:
        /*00f0*/ 	.word	index@(.nv.constant0._ZN2at6native18elementwise_kernelILi128ELi4EZNS0_15gpu_kernel_implIZNS0_43_GLOBAL__N__7cc8d1ed_10_Dropout_cu_0e96ed3819masked_scale_kernelIbddEEvRNS_6TensorERKS5_S8_T1_EUldbE_EEvRNS_18TensorIteratorBaseERKT_EUliE_EEviS9_)
        /*00f4*/ 	.short	0x0210
        /*00f6*/ 	.short	0x02a0


	//----- nvinfo : EIATTR_SW_WAR
	.align		4
.L_5056:
        /*00f8*/ 	.byte	0x04, 0x36
        /*00fa*/ 	.short	(.L_5058 - .L_5057)
.L_5057:
        /*00fc*/ 	.word	0x00000008
.L_5058:


//--------------------- .nv.info._ZN2at6native27unrolled_elementwise_kernelIZNS0_43_GLOBAL__N__7cc8d1ed_10_Dropout_cu_0e96ed3819masked_scale_kernelIbddEEvRNS_6TensorERKS4_S7_T1_EUldbE_St5arrayIPcLm3EELi4E23TrivialOffsetCalculatorILi2EjESD_ILi1EjENS0_6memory12LoadWithCastILi2EEENSG_13StoreWithCastILi1EEEEEviT_T0_T2_T3_T4_T5_ --------------------------
	.section	.nv.info._ZN2at6native27unrolled_elementwise_kernelIZNS0_43_GLOBAL__N__7cc8d1ed_10_Dropout_cu_0e96ed3819masked_scale_kernelIbddEEvRNS_6TensorERKS4_S7_T1_EUldbE_St5arrayIPcLm3EELi4E23TrivialOffsetCalculatorILi2EjESD_ILi1EjENS0_6memory12LoadWithCastILi2EEENSG_13StoreWithCastILi1EEEEEviT_T0_T2_T3_T4_T5_,"",@"SHT_CUDA_INFO"
	.sectionflags	@""
	.align	4


	//----- nvinfo : EIATTR_CUDA_API_VERSION
	.align		4
        /*0000*/ 	.byte	0x04, 0x37
        /*0002*/ 	.short	(.L_5060 - .L_5059)
.L_5059:
        /*0004*/ 	.word	0x00000082


	//----- nvinfo : EIATTR_KPARAM_INFO
	.align		4
.L_5060:
        /*0008*/ 	.byte	0x04, 0x17
        /*000a*/ 	.short	(.L_5062 - .L_5061)
.L_5061:
        /*000c*/ 	.word	0x00000000
        /*0010*/ 	.short	0x0006
        /*0012*/ 	.short	0x0040
        /*0014*/ 	.byte	0x00, 0xf0, 0x21, 0x00


	//----- nvinfo : EIATTR_KPARAM_INFO
	.align		4
.L_5062:
        /*0018*/ 	.byte	0x04, 0x17
        /*001a*/ 	.short	(.L_5064 - .L_5063)
.L_5063:
        /*001c*/ 	.word	0x00000000
        /*0020*/ 	.short	0x0005
        /*0022*/ 	.short	0x0034
        /*0024*/ 	.byte	0x00, 0xf0, 0x31, 0x00


	//----- nvinfo : EIATTR_KPARAM_INFO
	.align		4
.L_5064:
        /*0028*/ 	.byte	0x04, 0x17
        /*002a*/ 	.short	(.L_5066 - .L_5065)
.L_5065:
        /*002c*/ 	.word	0x00000000
        /*0030*/ 	.short	0x0004
        /*0032*/ 	.short	0x0031
        /*0034*/ 	.byte	0x00, 0xf0, 0x05, 0x00


	//----- nvinfo : EIATTR_KPARAM_INFO
	.align		4
.L_5066:
        /*0038*/ 	.byte	0x04, 0x17
        /*003a*/ 	.short	(.L_5068 - .L_5067)
.L_5067:
        /*003c*/ 	.word	0x00000000
        /*0040*/ 	.short	0x0003
        /*0042*/ 	.short	0x0030
        /*0044*/ 	.byte	0x00, 0xf0, 0x05, 0x00


	//----- nvinfo : EIATTR_KPARAM_INFO
	.align		4
.L_5068:
        /*0048*/ 	.byte	0x04, 0x17
        /*004a*/ 	.short	(.L_5070 - .L_5069)
.L_5069:
        /*004c*/ 	.word	0x00000000
        /*0050*/ 	.short	0x0002
        /*0052*/ 	.short	0x0018
        /*0054*/ 	.byte	0x00, 0xf0, 0x61, 0x00


	//----- nvinfo : EIATTR_KPARAM_INFO
	.align		4
.L_5070:
        /*0058*/ 	.byte	0x04, 0x17
        /*005a*/ 	.short	(.L_5072 - .L_5071)
.L_5071:
        /*005c*/ 	.word	0x00000000
        /*0060*/ 	.short	0x0001
        /*0062*/ 	.short	0x0008
        /*0064*/ 	.byte	0x00, 0xf0, 0x41, 0x00


	//----- nvinfo : EIATTR_KPARAM_INFO
	.align		4
.L_5072:
        /*0068*/ 	.byte	0x04, 0x17
        /*006a*/ 	.short	(.L_5074 - .L_5073)
.L_5073:
        /*006c*/ 	.word	0x00000000
        /*0070*/ 	.short	0x0000
        /*0072*/ 	.short	0x0000
        /*0074*/ 	.byte	0x00, 0xf0, 0x11, 0x00


	//----- nvinfo : EIATTR_SPARSE_MMA_MASK
	.align		4
.L_5074:
        /*0078*/ 	.byte	0x03, 0x50
        /*007a*/ 	.short	0x0000


	//----- nvinfo : EIATTR_MAXREG_COUNT
	.align		4
        /*007c*/ 	.byte	0x03, 0x1b
        /*007e*/ 	.short	0x00ff


	//----- nvinfo : EIATTR_EXTERNS
	.align		4
        /*0080*/ 	.byte	0x04, 0x0f
        /*0082*/ 	.short	(.L_5076 - .L_5075)


	//   ....[0]....
	.align		4
.L_5075:
        /*0084*/ 	.word	index@(__assertfail)


	//----- nvinfo : EIATTR_MERCURY_ISA_VERSION
	.align		4
.L_5076:
        /*0088*/ 	.byte	0x03, 0x5f
        /*008a*/ 	.short	0x0101


	//----- nvinfo : EIATTR_SYSCALL_OFFSETS
	.align		4
        /*008c*/ 	.byte	0x04, 0x46
        /*008e*/ 	.short	(.L_5078 - .L_5077)


	//   ....[0]....
.L_5077:
        /*0090*/ 	.word	0x00000f90


	//   ....[1]....
        /*0094*/ 	.word	0x00001eb0


	//   ....[2]....
        /*0098*/ 	.word	0x00002e70


	//   ....[3]....
        /*009c*/ 	.word	0x00003d90


	//   ....[4]....
        /*00a0*/ 	.word	0x00004d80


	//   ....[5]....
        /*00a4*/ 	.word	0x00005ca0


	//   ....[6]....
        /*00a8*/ 	.word	0x00006c40


	//   ....[7]....
        /*00ac*/ 	.word	0x00007b70


	//   ....[8]....
        /*00b0*/ 	.word	0x00008eb0


	//   ....[9]....
        /*00b4*/ 	.word	0x0000a040


	//   ....[10]....
        /*00b8*/ 	.word	0x0000b1c0


	//   ....[11]....
        /*00bc*/ 	.word	0x0000c360


	//----- nvinfo : EIATTR_EXIT_INSTR_OFFSETS
	.align		4
.L_5078:
        /*00c0*/ 	.byte	0x04, 0x1c
        /*00c2*/ 	.short	(.L_5080 - .L_5079)


	//   ....[0]....
.L_5079:
        /*00c4*/ 	.word	0x0000b260


	//   ....[1]....
        /*00c8*/ 	.word	0x0000b3a0


	//   ....[2]....
        /*00cc*/ 	.word	0x0000b3e0


	//   ....[3]....
        /*00d0*/ 	.word	0x0000b470


	//   ....[4]....
        /*00d4*/ 	.word	0x0000b4a0


	//   ....[5]....
        /*00d8*/ 	.word	0x0000b4d0


	//   ....[6]....
        /*00dc*/ 	.word	0x0000b5a0


	//   ....[7]....
        /*00e0*/ 	.word	0x0000b620


	//   ....[8]....
        /*00e4*/ 	.word	0x0000b700


	//   ....[9]....
        /*00e8*/ 	.word	0x0000b790


	//   ....[10]....
        /*00ec*/ 	.word	0x0000b7b0


	//   ....[11]....
        /*00f0*/ 	.word	0x0000b870


	//   ....[12]....
        /*00f4*/ 	.word	0x0000b8a0


	//   ....[13]....
        /*00f8*/ 	.word	0x0000ba70


	//   ....[14]....
        /*00fc*/ 	.word	0x0000bc10


	//   ....[15]....
        /*0100*/ 	.word	0x0000bc90


	//   ....[16]....
        /*0104*/ 	.word	0x0000bd40


	//   ....[17]....
        /*0108*/ 	.word	0x0000bf00


	//   ....[18]....
        /*010c*/ 	.word	0x0000c0c0


	//   ....[19]....
        /*0110*/ 	.word	0x0000c260


	//   ....[20]....
        /*0114*/ 	.word	0x0000c370


	//   ....[21]....
        /*0118*/ 	.word	0x0000c3a0


	//   ....[22]....
        /*011c*/ 	.word	0x0000c3d0


	//----- nvinfo : EIATTR_MAX_THREADS
	.align		4
.L_5080:
        /*0120*/ 	.byte	0x04, 0x05
        /*0122*/ 	.short	(.L_5082 - .L_5081)
.L_5081:
        /*0124*/ 	.word	0x00000080
        /*0128*/ 	.word	0x00000001
        /*012c*/ 	.word	0x00000001


	//----- nvinfo : EIATTR_CRS_STACK_SIZE
	.align		4
.L_5082:
        /*0130*/ 	.byte	0x04, 0x1e
        /*0132*/ 	.short	(.L_5084 - .L_5083)
.L_5083:
        /*0134*/ 	.word	0x00000000


	//----- nvinfo : EIATTR_CBANK_PARAM_SIZE
	.align		4
.L_5084:
        /*0138*/ 	.byte	0x03, 0x19
        /*013a*/ 	.short	0x0048


	//----- nvinfo : EIATTR_PARAM_CBANK
	.align		4
        /*013c*/ 	.byte	0x04, 0x0a
        /*013e*/ 	.short	(.L_5086 - .L_5085)
	.align		4
.L_5085:
        /*0140*/ 	.word	index@(.nv.constant0._ZN2at6native27unrolled_elementwise_kernelIZNS0_43_GLOBAL__N__7cc8d1ed_10_Dropout_cu_0e96ed3819masked_scale_kernelIbddEEvRNS_6TensorERKS4_S7_T1_EUldbE_St5arrayIPcLm3EELi4E23TrivialOffsetCalculatorILi2EjESD_ILi1EjENS0_6memory12LoadWithCastILi2EEENSG_13StoreWithCastILi1EEEEEviT_T0_T2_T3_T4_T5_)
        /*0144*/ 	.short	0x0210
        /*0146*/ 	.short	0x0048


	//----- nvinfo : EIATTR_SW_WAR
	.align		4
.L_5086:
        /*0148*/ 	.byte	0x04, 0x36
        /*014a*/ 	.short	(.L_5088 - .L_5087)
.L_5087:
        /*014c*/ 	.word	0x00000008
.L_5088:


//--------------------- .nv.info._ZN2at6native18elementwise_kernelILi128ELi2EZNS0_22gpu_kernel_impl_nocastIZNS0_43_GLOBAL__N__7cc8d1ed_10_Dropout_cu_0e96ed3819masked_scale_kernelIbddEEvRNS_6TensorERKS5_S8_T1_EUldbE_EEvRNS_18TensorIteratorBaseERKT_EUliE_EEviS9_ --------------------------
	.section	.nv.info._ZN2at6native18elementwise_kernelILi128ELi2EZNS0_22gpu_kernel_impl_nocastIZNS0_43_GLOBAL__N__7cc8d1ed_10_Dropout_cu_0e96ed3819masked_scale_kernelIbddEEvRNS_6TensorERKS5_S8_T1_EUldbE_EEvRNS_18TensorIteratorBaseERKT_EUliE_EEviS9_,"",@"SHT_CUDA_INFO"
	.sectionflags	@""
	.align	4


	//----- nvinfo : EIATTR_CUDA_API_VERSION
	.align		4
        /*0000*/ 	.byte	0x04, 0x37
        /*0002*/ 	.short	(.L_5090 - .L_5089)
.L_5089:
        /*0004*/ 	.word	0x00000082


	//----- nvinfo : EIATTR_KPARAM_INFO
	.align		4
.L_5090:
        /*0008*/ 	.byte	0x04, 0x17
        /*000a*/ 	.short	(.L_5092 - .L_5091)
.L_5091:
        /*000c*/ 	.word	0x00000000
        /*0010*/ 	.short	0x0001
        /*0012*/ 	.short	0x0008
        /*0014*/ 	.byte	0x00, 0xf0, 0x41, 0x0a


	//----- nvinfo : EIATTR_KPARAM_INFO
	.align		4
.L_5092:
        /*0018*/ 	.byte	0x04, 0x17
        /*001a*/ 	.short	(.L_5094 - .L_5093)
.L_5093:
        /*001c*/ 	.word	0x00000000
        /*0020*/ 	.short	0x0000
        /*0022*/ 	.short	0x0000
        /*0024*/ 	.byte	0x00, 0xf0, 0x11, 0x00


	//----- nvinfo : EIATTR_SPARSE_MMA_MASK
	.align		4
.L_5094:
        /*0028*/ 	.byte	0x03, 0x50
        /*002a*/ 	.short	0x0000


	//----- nvinfo : EIATTR_MAXREG_COUNT
	.align		4
        /*002c*/ 	.byte	0x03, 0x1b
        /*002e*/ 	.short	0x0080


	//----- nvinfo : EIATTR_MERCURY_ISA_VERSION
	.align		4
        /*0030*/ 	.byte	0x03, 0x5f
        /*0032*/ 	.short	0x0101


	//----- nvinfo : EIATTR_EXIT_INSTR_OFFSETS
	.align		4
        /*0034*/ 	.byte	0x04, 0x1c
        /*0036*/ 	.short	(.L_5096 - .L_5095)


	//   ....[0]....
.L_5095:
        /*0038*/ 	.word	0x00001810


	//   ....[1]....
        /*003c*/ 	.word	0x00002f60


	//----- nvinfo : EIATTR_MAX_THREADS
	.align		4
.L_5096:
        /*0040*/ 	.byte	0x04, 0x05
        /*0042*/ 	.short	(.L_5098 - .L_5097)
.L_5097:
        /*0044*/ 	.word	0x00000080
        /*0048*/ 	.word	0x00000001
        /*004c*/ 	.word	0x00000001


	//----- nvinfo : EIATTR_CRS_STACK_SIZE
	.align		4
.L_5098:
        /*0050*/ 	.byte	0x04, 0x1e
        /*0052*/ 	.short	(.L_5100 - .L_5099)
.L_5099:
        /*0054*/ 	.word	0x00000000


	//----- nvinfo : EIATTR_CBANK_PARAM_SIZE
	.align		4
.L_5100:
        /*0058*/ 	.byte	0x03, 0x19
        /*005a*/ 	.short	0x0298


	//----- nvinfo : EIATTR_PARAM_CBANK
	.align		4
        /*005c*/ 	.byte	0x04, 0x0a
        /*005e*/ 	.short	(.L_5102 - .L_5101)
	.align		4
.L_5101:
        /*0060*/ 	.word	index@(.nv.constant0._ZN2at6native18elementwise_kernelILi128ELi2EZNS0_22gpu_kernel_impl_nocastIZNS0_43_GLOBAL__N__7cc8d1ed_10_Dropout_cu_0e96ed3819masked_scale_kernelIbddEEvRNS_6TensorERKS5_S8_T1_EUldbE_EEvRNS_18TensorIteratorBaseERKT_EUliE_EEviS9_)
        /*0064*/ 	.short	0x0210
        /*0066*/ 	.short	0x0298


	//----- nvinfo : EIATTR_SW_WAR
	.align		4
.L_5102:
        /*0068*/ 	.byte	0x04, 0x36
        /*006a*/ 	.short	(.L_5104 - .L_5103)
.L_5103:
        /*006c*/ 	.word	0x00000008
.L_5104:


//--------------------- .nv.info._ZN2at6native27unrolled_elementwise_kernelIZNS0_43_GLOBAL__N__7cc8d1ed_10_Dropout_cu_0e96ed3819masked_scale_kernelIbddEEvRNS_6TensorERKS4_S7_T1_EUldbE_St5arrayIPcLm3EELi4E23TrivialOffsetCalculatorILi2EjESD_ILi1EjENS0_6memory15LoadWithoutCastENSG_16StoreWithoutCastEEEviT_T0_T2_T3_T4_T5_ --------------------------
	.section	.nv.info._ZN2at6native27unrolled_elementwise_kernelIZNS0_43_GLOBAL__N__7cc8d1ed_10_Dropout_cu_0e96ed3819masked_scale_kernelIbddEEvRNS_6TensorERKS4_S7_T1_EUldbE_St5arrayIPcLm3EELi4E23TrivialOffsetCalculatorILi2EjESD_ILi1EjENS0_6memory15LoadWithoutCastENSG_16StoreWithoutCastEEEviT_T0_T2_T3_T4_T5_,"",@"SHT_CUDA_INFO"
	.sectionflags	@""
	.align	4


	//----- nvinfo : EIATTR_CUDA_API_VERSION
	.align		4
        /*0000*/ 	.byte	0x04, 0x37
        /*0002*/ 	.short	(.L_5106 - .L_5105)
.L_5105:
        /*0004*/ 	.word	0x00000082


	//----- nvinfo : EIATTR_KPARAM_INFO
	.align		4
.L_5106:
        /*0008*/ 	.byte	0x04, 0x17
        /*000a*/ 	.short	(.L_5108 - .L_5107)
.L_5107:
        /*000c*/ 	.word	0x00000000
        /*0010*/ 	.short	0x0006
        /*0012*/ 	.short	0x0033
        /*0014*/ 	.byte	0x00, 0xf0, 0x05, 0x00


	//----- nvinfo : EIATTR_KPARAM_INFO
	.align		4
.L_5108:
        /*0018*/ 	.byte	0x04, 0x17
        /*001a*/ 	.short	(.L_5110 - .L_5109)
.L_5109:
        /*001c*/ 	.word	0x00000000
        /*0020*/ 	.short	0x0005
        /*0022*/ 	.short	0x0032
        /*0024*/ 	.byte	0x00, 0xf0, 0x05, 0x00


	//----- nvinfo : EIATTR_KPARAM_INFO
	.align		4
.L_5110:
        /*0028*/ 	.byte	0x04, 0x17
        /*002a*/ 	.short	(.L_5112 - .L_5111)
.L_5111:
        /*002c*/ 	.word	0x00000000
        /*0030*/ 	.short	0x0004
        /*0032*/ 	.short	0x0031
        /*0034*/ 	.byte	0x00, 0xf0, 0x05, 0x00


	//----- nvinfo : EIATTR_KPARAM_INFO
	.align		4
.L_5112:
        /*0038*/ 	.byte	0x04, 0x17
        /*003a*/ 	.short	(.L_5114 - .L_5113)
.L_5113:
        /*003c*/ 	.word	0x00000000
        /*0040*/ 	.short	0x0003
        /*0042*/ 	.short	0x0030
        /*0044*/ 	.byte	0x00, 0xf0, 0x05, 0x00


	//----- nvinfo : EIATTR_KPARAM_INFO
	.align		4
.L_5114:
        /*0048*/ 	.byte	0x04, 0x17
        /*004a*/ 	.short	(.L_5116 - .L_5115)
.L_5115:
        /*004c*/ 	.word	0x00000000
        /*0050*/ 	.short	0x0002
        /*0052*/ 	.short	0x0018
        /*0054*/ 	.byte	0x00, 0xf0, 0x61, 0x00


	//----- nvinfo : EIATTR_KPARAM_INFO
	.align		4
.L_5116:
        /*0058*/ 	.byte	0x04, 0x17
        /*005a*/ 	.short	(.L_5118 - .L_5117)
.L_5117:
        /*005c*/ 	.word	0x00000000
        /*0060*/ 	.short	0x0001
        /*0062*/ 	.short	0x0008
        /*0064*/ 	.byte	0x00, 0xf0, 0x41, 0x00


	//----- nvinfo : EIATTR_KPARAM_INFO
	.align		4
.L_5118:
        /*0068*/ 	.byte	0x04, 0x17
        /*006a*/ 	.short	(.L_5120 - .L_5119)
.L_5119:
        /*006c*/ 	.word	0x00000000
        /*0070*/ 	.short	0x0000
        /*0072*/ 	.short	0x0000
        /*0074*/ 	.byte	0x00, 0xf0, 0x11, 0x00


	//----- nvinfo : EIATTR_SPARSE_MMA_MASK
	.align		4
.L_5120:
        /*0078*/ 	.byte	0x03, 0x50
        /*007a*/ 	.short	0x0000


	//----- nvinfo : EIATTR_MAXREG_COUNT
	.align		4
        /*007c*/ 	.byte	0x03, 0x1b
        /*007e*/ 	.short	0x00ff


	//----- nvinfo : EIATTR_MERCURY_ISA_VERSION
	.align		4
        /*0080*/ 	.byte	0x03, 0x5f
        /*0082*/ 	.short	0x0101


	//----- nvinfo : EIATTR_EXIT_INSTR_OFFSETS
	.align		4
        /*0084*/ 	.byte	0x04, 0x1c
        /*0086*/ 	.short	(.L_5122 - .L_5121)


	//   ....[0]....
.L_5121:
        /*0088*/ 	.word	0x00000650


	//   ....[1]....
        /*008c*/ 	.word	0x000006a0


	//----- nvinfo : EIATTR_MAX_THREADS
	.align		4
.L_5122:
        /*0090*/ 	.byte	0x04, 0x05
        /*0092*/ 	.short	(.L_5124 - .L_5123)
.L_5123:
        /*0094*/ 	.word	0x00000080
        /*0098*/ 	.word	0x00000001
        /*009c*/ 	.word	0x00000001


	//----- nvinfo : EIATTR_CRS_STACK_SIZE
	.align		4
.L_5124:
        /*00a0*/ 	.byte	0x04, 0x1e
        /*00a2*/ 	.short	(.L_5126 - .L_5125)
.L_5125:
        /*00a4*/ 	.word	0x00000000


	//----- nvinfo : EIATTR_CBANK_PARAM_SIZE
	.align		4
.L_5126:
        /*00a8*/ 	.byte	0x03, 0x19
        /*00aa*/ 	.short	0x0034


	//----- nvinfo : EIATTR_PARAM_CBANK
	.align		4
        /*00ac*/ 	.byte	0x04, 0x0a
        /*00ae*/ 	.short	(.L_5128 - .L_5127)
	.align		4
.L_5127:
        /*00b0*/ 	.word	index@(.nv.constant0._ZN2at6native27unrolled_elementwise_kernelIZNS0_43_GLOBAL__N__7cc8d1ed_10_Dropout_cu_0e96ed3819masked_scale_kernelIbddEEvRNS_6TensorERKS4_S7_T1_EUldbE_St5arrayIPcLm3EELi4E23TrivialOffsetCalculatorILi2EjESD_ILi1EjENS0_6memory15LoadWithoutCastENSG_16StoreWithoutCastEEEviT_T0_T2_T3_T4_T5_)
        /*00b4*/ 	.short	0x0210
        /*00b6*/ 	.short	0x0034


	//----- nvinfo : EIATTR_SW_WAR
	.align		4
.L_5128:
        /*00b8*/ 	.byte	0x04, 0x36
        /*00ba*/ 	.short	(.L_5130 - .L_5129)
.L_5129:
        /*00bc*/ 	.word	0x00000008
.L_5130:


//--------------------- .nv.info._ZN2at6native29vectorized_elementwise_kernelILi2EZNS0_43_GLOBAL__N__7cc8d1ed_10_Dropout_cu_0e96ed3819masked_scale_kernelIbddEEvRNS_6TensorERKS4_S7_T1_EUldbE_St5arrayIPcLm3EEEEviT0_S8_ --------------------------
	.section	.nv.info._ZN2at6native29vectorized_elementwise_kernelILi2EZNS0_43_GLOBAL__N__7cc8d1ed_10_Dropout_cu_0e96ed3819masked_scale_kernelIbddEEvRNS_6TensorERKS4_S7_T1_EUldbE_St5arrayIPcLm3EEEEviT0_S8_,"",@"SHT_CUDA_INFO"
	.sectionflags	@""
	.align	4


	//----- nvinfo : EIATTR_CUDA_API_VERSION
	.align		4
        /*0000*/ 	.byte	0x04, 0x37
        /*0002*/ 	.short	(.L_5132 - .L_5131)
.L_5131:
        /*0004*/ 	.word	0x00000082


	//----- nvinfo : EIATTR_KPARAM_INFO
	.align		4
.L_5132:
        /*0008*/ 	.byte	0x04, 0x17
        /*000a*/ 	.short	(.L_5134 - .L_5133)
.L_5133:
        /*000c*/ 	.word	0x00000000
        /*0010*/ 	.short	0x0002
        /*0012*/ 	.short	0x0018
        /*0014*/ 	.byte	0x00, 0xf0, 0x61, 0x00


	//----- nvinfo : EIATTR_KPARAM_INFO
	.align		4
.L_5134:
        /*0018*/ 	.byte	0x04, 0x17
        /*001a*/ 	.short	(.L_5136 - .L_5135)
.L_5135:
        /*001c*/ 	.word	0x00000000
        /*0020*/ 	.short	0x0001
        /*0022*/ 	.short	0x0008
        /*0024*/ 	.byte	0x00, 0xf0, 0x41, 0x00


	//----- nvinfo : EIATTR_KPARAM_INFO
	.align		4
.L_5136:
        /*0028*/ 	.byte	0x04, 0x17
        /*002a*/ 	.short	(.L_5138 - .L_5137)
.L_5137:
        /*002c*/ 	.word	0x00000000
        /*0030*/ 	.short	0x0000
        /*0032*/ 	.short	0x0000
        /*0034*/ 	.byte	0x00, 0xf0, 0x11, 0x00


	//----- nvinfo : EIATTR_SPARSE_MMA_MASK
	.align		4
.L_5138:
        /*0038*/ 	.byte	0x03, 0x50
        /*003a*/ 	.short	0x0000


	//----- nvinfo : EIATTR_MAXREG_COUNT
	.align		4
        /*003c*/ 	.byte	0x03, 0x1b
        /*003e*/ 	.short	0x00ff


	//----- nvinfo : EIATTR_MERCURY_ISA_VERSION
	.align		4
        /*0040*/ 	.byte	0x03, 0x5f
        /*0042*/ 	.short	0x0101


	//----- nvinfo : EIATTR_EXIT_INSTR_OFFSETS
	.align		4
        /*0044*/ 	.byte	0x04, 0x1c
        /*0046*/ 	.short	(.L_5140 - .L_5139)


	//   ....[0]....
.L_5139:
        /*0048*/ 	.word	0x00000580


	//   ....[1]....
        /*004c*/ 	.word	0x00001210


	//   ....[2]....
        /*0050*/ 	.word	0x00001260


	//----- nvinfo : EIATTR_MAX_THREADS
	.align		4
.L_5140:
        /*0054*/ 	.byte	0x04, 0x05
        /*0056*/ 	.short	(.L_5142 - .L_5141)
.L_5141:
        /*0058*/ 	.word	0x00000080
        /*005c*/ 	.word	0x00000001
        /*0060*/ 	.word	0x00000001


	//----- nvinfo : EIATTR_CRS_STACK_SIZE
	.align		4
.L_5142:
        /*0064*/ 	.byte	0x04, 0x1e
        /*0066*/ 	.short	(.L_5144 - .L_5143)
.L_5143:
        /*0068*/ 	.word	0x00000000


	//----- nvinfo : EIATTR_CBANK_PARAM_SIZE
	.align		4
.L_5144:
        /*006c*/ 	.byte	0x03, 0x19
        /*006e*/ 	.short	0x0030


	//----- nvinfo : EIATTR_PARAM_CBANK
	.align		4
        /*0070*/ 	.byte	0x04, 0x0a
        /*0072*/ 	.short	(.L_5146 - .L_5145)
	.align		4
.L_5145:
        /*0074*/ 	.word	index@(.nv.constant0._ZN2at6native29vectorized_elementwise_kernelILi2EZNS0_43_GLOBAL__N__7cc8d1ed_10_Dropout_cu_0e96ed3819masked_scale_kernelIbddEEvRNS_6TensorERKS4_S7_T1_EUldbE_St5arrayIPcLm3EEEEviT0_S8_)
        /*0078*/ 	.short	0x0210
        /*007a*/ 	.short	0x0030


	//----- nvinfo : EIATTR_SW_WAR
	.align		4
.L_5146:
        /*007c*/ 	.byte	0x04, 0x36
        /*007e*/ 	.short	(.L_5148 - .L_5147)
.L_5147:
        /*0080*/ 	.word	0x00000008
.L_5148:


//--------------------- .nv.info._ZN2at6native29vectorized_elementwise_kernelILi4EZNS0_43_GLOBAL__N__7cc8d1ed_10_Dropout_cu_0e96ed3819masked_scale_kernelIbddEEvRNS_6TensorERKS4_S7_T1_EUldbE_St5arrayIPcLm3EEEEviT0_S8_ --------------------------
	.section	.nv.info._ZN2at6native29vectorized_elementwise_kernelILi4EZNS0_43_GLOBAL__N__7cc8d1ed_10_Dropout_cu_0e96ed3819masked_scale_kernelIbddEEvRNS_6TensorERKS4_S7_T1_EUldbE_St5arrayIPcLm3EEEEviT0_S8_,"",@"SHT_CUDA_INFO"
	.sectionflags	@""
	.align	4


	//----- nvinfo : EIATTR_CUDA_API_VERSION
	.align		4
        /*0000*/ 	.byte	0x04, 0x37
        /*0002*/ 	.short	(.L_5150 - .L_5149)
.L_5149:
        /*0004*/ 	.word	0x00000082


	//----- nvinfo : EIATTR_KPARAM_INFO
	.align		4
.L_5150:
        /*0008*/ 	.byte	0x04, 0x17
        /*000a*/ 	.short	(.L_5152 - .L_5151)
.L_5151:
        /*000c*/ 	.word	0x00000000
        /*0010*/ 	.short	0x0002
        /*0012*/ 	.short	0x0018
        /*0014*/ 	.byte	0x00, 0xf0, 0x61, 0x00


	//----- nvinfo : EIATTR_KPARAM_INFO
	.align		4
.L_5152:
        /*0018*/ 	.byte	0x04, 0x17
        /*001a*/ 	.short	(.L_5154 - .L_5153)
.L_5153:
        /*001c*/ 	.word	0x00000000
        /*0020*/ 	.short	0x0001
        /*0022*/ 	.short	0x0008
        /*0024*/ 	.byte	0x00, 0xf0, 0x41, 0x00


	//----- nvinfo : EIATTR_KPARAM_INFO
	.align		4
.L_5154:
        /*0028*/ 	.byte	0x04, 0x17
        /*002a*/ 	.short	(.L_5156 - .L_5155)
.L_5155:
        /*002c*/ 	.word	0x00000000
        /*0030*/ 	.short	0x0000
        /*0032*/ 	.short	0x0000
        /*0034*/ 	.byte	0x00, 0xf0, 0x11, 0x00


	//----- nvinfo : EIATTR_SPARSE_MMA_MASK
	.align		4
.L_5156:
        /*0038*/ 	.byte	0x03, 0x50
        /*003a*/ 	.short	0x0000


	//----- nvinfo : EIATTR_MAXREG_COUNT
	.align		4
        /*003c*/ 	.byte	0x03, 0x1b
        /*003e*/ 	.short	0x00ff


	//----- nvinfo : EIATTR_MERCURY_ISA_VERSION
	.align		4
        /*0040*/ 	.byte	0x03, 0x5f
        /*0042*/ 	.short	0x0101


	//----- nvinfo : EIATTR_EXIT_INSTR_OFFSETS
	.align		4
        /*0044*/ 	.byte	0x04, 0x1c
        /*0046*/ 	.short	(.L_5158 - .L_5157)


	//   ....[0]....
.L_5157:
        /*0048*/ 	.word	0x00000560


	//   ....[1]....
        /*004c*/ 	.word	0x000011f0


	//   ....[2]....
        /*0050*/ 	.word	0x00001240


	//----- nvinfo : EIATTR_MAX_THREADS
	.align		4
.L_5158:
        /*0054*/ 	.byte	0x04, 0x05
        /*0056*/ 	.short	(.L_5160 - .L_5159)
.L_5159:
        /*0058*/ 	.word	0x00000080
        /*005c*/ 	.word	0x00000001
        /*0060*/ 	.word	0x00000001


	//----- nvinfo : EIATTR_CRS_STACK_SIZE
	.align		4
.L_5160:
        /*0064*/ 	.byte	0x04, 0x1e
        /*0066*/ 	.short	(.L_5162 - .L_5161)
.L_5161:
        /*0068*/ 	.word	0x00000000


	//----- nvinfo : EIATTR_CBANK_PARAM_SIZE
	.align		4
.L_5162:
        /*006c*/ 	.byte	0x03, 0x19
        /*006e*/ 	.short	0x0030


	//----- nvinfo : EIATTR_PARAM_CBANK
	.align		4
        /*0070*/ 	.byte	0x04, 0x0a
        /*0072*/ 	.short	(.L_5164 - .L_5163)
	.align		4
.L_5163:
        /*0074*/ 	.word	index@(.nv.constant0._ZN2at6native29vectorized_elementwise_kernelILi4EZNS0_43_GLOBAL__N__7cc8d1ed_10_Dropout_cu_0e96ed3819masked_scale_kernelIbddEEvRNS_6TensorERKS4_S7_T1_EUldbE_St5arrayIPcLm3EEEEviT0_S8_)
        /*0078*/ 	.short	0x0210
        /*007a*/ 	.short	0x0030


	//----- nvinfo : EIATTR_SW_WAR
	.align		4
.L_5164:
        /*007c*/ 	.byte	0x04, 0x36
        /*007e*/ 	.short	(.L_5166 - .L_5165)
.L_5165:
        /*0080*/ 	.word	0x00000008
.L_5166:


//--------------------- .nv.info._ZN2at6native29vectorized_elementwise_kernelILi8EZNS0_43_GLOBAL__N__7cc8d1ed_10_Dropout_cu_0e96ed3819masked_scale_kernelIbddEEvRNS_6TensorERKS4_S7_T1_EUldbE_St5arrayIPcLm3EEEEviT0_S8_ --------------------------
	.section	.nv.info._ZN2at6native29vectorized_elementwise_kernelILi8EZNS0_43_GLOBAL__N__7cc8d1ed_10_Dropout_cu_0e96ed3819masked_scale_kernelIbddEEvRNS_6TensorERKS4_S7_T1_EUldbE_St5arrayIPcLm3EEEEviT0_S8_,"",@"SHT_CUDA_INFO"
	.sectionflags	@""
	.align	4


	//----- nvinfo : EIATTR_CUDA_API_VERSION
	.align		4
        /*0000*/ 	.byte	0x04, 0x37
        /*0002*/ 	.short	(.L_5168 - .L_5167)
.L_5167:
        /*0004*/ 	.word	0x00000082


	//----- nvinfo : EIATTR_KPARAM_INFO
	.align		4
.L_5168:
        /*0008*/ 	.byte	0x04, 0x17
        /*000a*/ 	.short	(.L_5170 - .L_5169)
.L_5169:
        /*000c*/ 	.word	0x00000000
        /*0010*/ 	.short	0x0002
        /*0012*/ 	.short	0x0018
        /*0014*/ 	.byte	0x00, 0xf0, 0x61, 0x00


	//----- nvinfo : EIATTR_KPARAM_INFO
	.align		4
.L_5170:
        /*0018*/ 	.byte	0x04, 0x17
        /*001a*/ 	.short	(.L_5172 - .L_5171)
.L_5171:
        /*001c*/ 	.word	0x00000000
        /*0020*/ 	.short	0x0001
        /*0022*/ 	.short	0x0008
        /*0024*/ 	.byte	0x00, 0xf0, 0x41, 0x00


	//----- nvinfo : EIATTR_KPARAM_INFO
	.align		4
.L_5172:
        /*0028*/ 	.byte	0x04, 0x17
        /*002a*/ 	.short	(.L_5174 - .L_5173)
.L_5173:
        /*002c*/ 	.word	0x00000000
        /*0030*/ 	.short	0x0000
        /*0032*/ 	.short	0x0000
        /*0034*/ 	.byte	0x00, 0xf0, 0x11, 0x00


	//----- nvinfo : EIATTR_SPARSE_MMA_MASK
	.align		4
.L_5174:
        /*0038*/ 	.byte	0x03, 0x50
        /*003a*/ 	.short	0x0000


	//----- nvinfo : EIATTR_MAXREG_COUNT
	.align		4
        /*003c*/ 	.byte	0x03, 0x1b
        /*003e*/ 	.short	0x00ff


	//----- nvinfo : EIATTR_MERCURY_ISA_VERSION
	.align		4
        /*0040*/ 	.byte	0x03, 0x5f
        /*0042*/ 	.short	0x0101


	//----- nvinfo : EIATTR_EXIT_INSTR_OFFSETS
	.align		4
        /*0044*/ 	.byte	0x04, 0x1c
        /*0046*/ 	.short	(.L_5176 - .L_5175)


	//   ....[0]....
.L_5175:
        /*0048*/ 	.word	0x000005d0


	//   ....[1]....
        /*004c*/ 	.word	0x00001260


	//   ....[2]....
        /*0050*/ 	.word	0x000012b0


	//----- nvinfo : EIATTR_MAX_THREADS
	.align		4
.L_5176:
        /*0054*/ 	.byte	0x04, 0x05
        /*0056*/ 	.short	(.L_5178 - .L_5177)
.L_5177:
        /*0058*/ 	.word	0x00000080
        /*005c*/ 	.word	0x00000001
        /*0060*/ 	.word	0x00000001


	//----- nvinfo : EIATTR_CRS_STACK_SIZE
	.align		4
.L_5178:
        /*0064*/ 	.byte	0x04, 0x1e
        /*0066*/ 	.short	(.L_5180 - .L_5179)
.L_5179:
        /*0068*/ 	.word	0x00000000


	//----- nvinfo : EIATTR_CBANK_PARAM_SIZE
	.align		4
.L_5180:
        /*006c*/ 	.byte	0x03, 0x19
        /*006e*/ 	.short	0x0030


	//----- nvinfo : EIATTR_PARAM_CBANK
	.align		4
        /*0070*/ 	.byte	0x04, 0x0a
        /*0072*/ 	.short	(.L_5182 - .L_5181)
	.align		4
.L_5181:
        /*0074*/ 	.word	index@(.nv.constant0._ZN2at6native29vectorized_elementwise_kernelILi8EZNS0_43_GLOBAL__N__7cc8d1ed_10_Dropout_cu_0e96ed3819masked_scale_kernelIbddEEvRNS_6TensorERKS4_S7_T1_EUldbE_St5arrayIPcLm3EEEEviT0_S8_)
        /*0078*/ 	.short	0x0210
        /*007a*/ 	.short	0x0030


	//----- nvinfo : EIATTR_SW_WAR
	.align		4
.L_5182:
        /*007c*/ 	.byte	0x04, 0x36
        /*007e*/ 	.short	(.L_5184 - .L_5183)
.L_5183:
        /*0080*/ 	.word	0x00000008
.L_5184:


//--------------------- .nv.callgraph             --------------------------
	.section	.nv.callgraph,"",@"SHT_CUDA_CALLGRAPH"
	.align	4
	.sectionentsize	8
	.align		4
        /*0000*/ 	.word	0x00000000
	.align		4
        /*0004*/ 	.word	0xffffffff
	.align		4
        /*0008*/ 	.word	index@(_ZN2at6native18elementwise_kernelILi128ELi4EZNS0_15gpu_kernel_implIZNS0_43_GLOBAL__N__7cc8d1ed_10_Dropout_cu_0e96ed3819masked_scale_kernelIhN3c108BFloat16EfEEvRNS_6TensorERKS7_SA_T1_EUlS6_hE_EEvRNS_18TensorIteratorBaseERKT_EUliE_EEviSB_)
	.align		4
        /*000c*/ 	.word	index@(__assertfail)
	.align		4
        /*0010*/ 	.word	index@(_ZN2at6native27unrolled_elementwise_kernelIZNS0_43_GLOBAL__N__7cc8d1ed_10_Dropout_cu_0e96ed3819masked_scale_kernelIhN3c108BFloat16EfEEvRNS_6TensorERKS6_S9_T1_EUlS5_hE_St5arrayIPcLm3EELi4E23TrivialOffsetCalculatorILi2EjESF_ILi1EjENS0_6memory12LoadWithCastILi2EEENSI_13StoreWithCastILi1EEEEEviT_T0_T2_T3_T4_T5_)
	.align		4
        /*0014*/ 	.word	index@(__assertfail)
	.align		4
        /*0018*/ 	.word	index@(_ZN2at6native18elementwise_kernelILi128ELi4EZNS0_15gpu_kernel_implIZNS0_43_GLOBAL__N__7cc8d1ed_10_Dropout_cu_0e96ed3819masked_scale_kernelIhN3c104HalfEfEEvRNS_6TensorERKS7_SA_T1_EUlS6_hE_EEvRNS_18TensorIteratorBaseERKT_EUliE_EEviSB_)
	.align		4
        /*001c*/ 	.word	index@(__assertfail)
	.align		4
        /*0020*/ 	.word	index@(_ZN2at6native27unrolled_elementwise_kernelIZNS0_43_GLOBAL__N__7cc8d1ed_10_Dropout_cu_0e96ed3819masked_scale_kernelIhN3c104HalfEfEEvRNS_6TensorERKS6_S9_T1_EUlS5_hE_St5arrayIPcLm3EELi4E23TrivialOffsetCalculatorILi2EjESF_ILi1EjENS0_6memory12LoadWithCastILi2EEENSI_13StoreWithCastILi1EEEEEviT_T0_T2_T3_T4_T5_)
	.align		4
        /*0024*/ 	.word	index@(__assertfail)
	.align		4
        /*0028*/ 	.word	index@(_ZN2at6native18elementwise_kernelILi128ELi4EZNS0_15gpu_kernel_implIZNS0_43_GLOBAL__N__7cc8d1ed_10_Dropout_cu_0e96ed3819masked_scale_kernelIhffEEvRNS_6TensorERKS5_S8_T1_EUlfhE_EEvRNS_18TensorIteratorBaseERKT_EUliE_EEviS9_)
	.align		4
        /*002c*/ 	.word	index@(__assertfail)
	.align		4
        /*0030*/ 	.word	index@(_ZN2at6native27unrolled_elementwise_kernelIZNS0_43_GLOBAL__N__7cc8d1ed_10_Dropout_cu_0e96ed3819masked_scale_kernelIhffEEvRNS_6TensorERKS4_S7_T1_EUlfhE_St5arrayIPcLm3EELi4E23TrivialOffsetCalculatorILi2EjESD_ILi1EjENS0_6memory12LoadWithCastILi2EEENSG_13StoreWithCastILi1EEEEEviT_T0_T2_T3_T4_T5_)
	.align		4
        /*0034*/ 	.word	index@(__assertfail)
	.align		4
        /*0038*/ 	.word	index@(_ZN2at6native18elementwise_kernelILi128ELi4EZNS0_15gpu_kernel_implIZNS0_43_GLOBAL__N__7cc8d1ed_10_Dropout_cu_0e96ed3819masked_scale_kernelIhddEEvRNS_6TensorERKS5_S8_T1_EUldhE_EEvRNS_18TensorIteratorBaseERKT_EUliE_EEviS9_)
	.align		4
        /*003c*/ 	.word	index@(__assertfail)
	.align		4
        /*0040*/ 	.word	index@(_ZN2at6native27unrolled_elementwise_kernelIZNS0_43_GLOBAL__N__7cc8d1ed_10_Dropout_cu_0e96ed3819masked_scale_kernelIhddEEvRNS_6TensorERKS4_S7_T1_EUldhE_St5arrayIPcLm3EELi4E23TrivialOffsetCalculatorILi2EjESD_ILi1EjENS0_6memory12LoadWithCastILi2EEENSG_13StoreWithCastILi1EEEEEviT_T0_T2_T3_T4_T5_)
	.align		4
        /*0044*/ 	.word	index@(__assertfail)
	.align		4
        /*0048*/ 	.word	index@(_ZN2at6native18elementwise_kernelILi128ELi4EZNS0_15gpu_kernel_implIZNS0_43_GLOBAL__N__7cc8d1ed_10_Dropout_cu_0e96ed3819masked_scale_kernelIbN3c108BFloat16EfEEvRNS_6TensorERKS7_SA_T1_EUlS6_bE_EEvRNS_18TensorIteratorBaseERKT_EUliE_EEviSB_)
	.align		4
        /*004c*/ 	.word	index@(__assertfail)
	.align		4
        /*0050*/ 	.word	index@(_ZN2at6native27unrolled_elementwise_kernelIZNS0_43_GLOBAL__N__7cc8d1ed_10_Dropout_cu_0e96ed3819masked_scale_kernelIbN3c108BFloat16EfEEvRNS_6TensorERKS6_S9_T1_EUlS5_bE_St5arrayIPcLm3EELi4E23TrivialOffsetCalculatorILi2EjESF_ILi1EjENS0_6memory12LoadWithCastILi2EEENSI_13StoreWithCastILi1EEEEEviT_T0_T2_T3_T4_T5_)
	.align		4
        /*0054*/ 	.word	index@(__assertfail)
	.align		4
        /*0058*/ 	.word	index@(_ZN2at6native18elementwise_kernelILi128ELi4EZNS0_15gpu_kernel_implIZNS0_43_GLOBAL__N__7cc8d1ed_10_Dropout_cu_0e96ed3819masked_scale_kernelIbN3c104HalfEfEEvRNS_6TensorERKS7_SA_T1_EUlS6_bE_EEvRNS_18TensorIteratorBaseERKT_EUliE_EEviSB_)
	.align		4
        /*005c*/ 	.word	index@(__assertfail)
	.align		4
        /*0060*/ 	.word	index@(_ZN2at6native27unrolled_elementwise_kernelIZNS0_43_GLOBAL__N__7cc8d1ed_10_Dropout_cu_0e96ed3819masked_scale_kernelIbN3c104HalfEfEEvRNS_6TensorERKS6_S9_T1_EUlS5_bE_St5arrayIPcLm3EELi4E23TrivialOffsetCalculatorILi2EjESF_ILi1EjENS0_6memory12LoadWithCastILi2EEENSI_13StoreWithCastILi1EEEEEviT_T0_T2_T3_T4_T5_)
	.align		4
        /*0064*/ 	.word	index@(__assertfail)
	.align		4
        /*0068*/ 	.word	index@(_ZN2at6native18elementwise_kernelILi128ELi4EZNS0_15gpu_kernel_implIZNS0_43_GLOBAL__N__7cc8d1ed_10_Dropout_cu_0e96ed3819masked_scale_kernelIbffEEvRNS_6TensorERKS5_S8_T1_EUlfbE_EEvRNS_18TensorIteratorBaseERKT_EUliE_EEviS9_)
	.align		4
        /*006c*/ 	.word	index@(__assertfail)
	.align		4
        /*0070*/ 	.word	index@(_ZN2at6native27unrolled_elementwise_kernelIZNS0_43_GLOBAL__N__7cc8d1ed_10_Dropout_cu_0e96ed3819masked_scale_kernelIbffEEvRNS_6TensorERKS4_S7_T1_EUlfbE_St5arrayIPcLm3EELi4E23TrivialOffsetCalculatorILi2EjESD_ILi1EjENS0_6memory12LoadWithCastILi2EEENSG_13StoreWithCastILi1EEEEEviT_T0_T2_T3_T4_T5_)
	.align		4
        /*0074*/ 	.word	index@(__assertfail)
	.align		4
        /*0078*/ 	.word	index@(_ZN2at6native18elementwise_kernelILi128ELi4EZNS0_15gpu_kernel_implIZNS0_43_GLOBAL__N__7cc8d1ed_10_Dropout_cu_0e96ed3819masked_scale_kernelIbddEEvRNS_6TensorERKS5_S8_T1_EUldbE_EEvRNS_18TensorIteratorBaseERKT_EUliE_EEviS9_)
	.align		4
        /*007c*/ 	.word	index@(__assertfail)
	.align		4
        /*0080*/ 	.word	index@(_ZN2at6native27unrolled_elementwise_kernelIZNS0_43_GLOBAL__N__7cc8d1ed_10_Dropout_cu_0e96ed3819masked_scale_kernelIbddEEvRNS_6TensorERKS4_S7_T1_EUldbE_St5arrayIPcLm3EELi4E23TrivialOffsetCalculatorILi2EjESD_ILi1EjENS0_6memory12LoadWithCastILi2EEENSG_13StoreWithCastILi1EEEEEviT_T0_T2_T3_T4_T5_)
	.align		4
        /*0084*/ 	.word	index@(__assertfail)
	.align		4
        /*0088*/ 	.word	0x00000000
	.align		4
        /*008c*/ 	.word	0xfffffffe
	.align		4
        /*0090*/ 	.word	0x00000000
	.align		4
        /*0094*/ 	.word	0xfffffffd
	.align		4
        /*0098*/ 	.word	0x00000000
	.align		4
        /*009c*/ 	.word	0xfffffffc


//--------------------- .nv.constant4             --------------------------
	.section	.nv.constant4,"a",@progbits
	.align	8
	.align		8
.nv.constant4:
        /*0000*/ 	.dword	precalc_xorwow_matrix
	.align		8
        /*0008*/ 	.dword	precalc_xorwow_offset_matrix
	.align		8
        /*0010*/ 	.dword	mrg32k3aM1
	.align		8
        /*0018*/ 	.dword	mrg32k3aM2
	.align		8
        /*0020*/ 	.dword	mrg32k3aM1SubSeq
	.align		8
        /*0028*/ 	.dword	mrg32k3aM2SubSeq
	.align		8
        /*0030*/ 	.dword	mrg32k3aM1Seq
	.align		8
        /*0038*/ 	.dword	mrg32k3aM2Seq
	.align		8
        /*0040*/ 	.dword	__unnamed_1
	.align		8
        /*0048*/ 	.dword	__unnamed_2
	.align		8
        /*0050*/ 	.dword	__unnamed_3
	.align		8
        /*0058*/ 	.dword	__unnamed_4
	.align		8
        /*0060*/ 	.dword	__unnamed_5
	.align		8
        /*0068*/ 	.dword	__unnamed_6
	.align		8
        /*0070*/ 	.dword	__unnamed_7
	.align		8
        /*0078*/ 	.dword	__unnamed_8
	.align		8
        /*0080*/ 	.dword	__unnamed_9
	.align		8
        /*0088*/ 	.dword	__unnamed_10
	.align		8
        /*0090*/ 	.dword	_ZN41_INTERNAL_7cc8d1ed_10_Dropout_cu_0e96ed384cuda3std3__45__cpo5beginE
	.align		8
        /*0098*/ 	.dword	_ZN41_INTERNAL_7cc8d1ed_10_Dropout_cu_0e96ed384cuda3std3__45__cpo3endE
	.align		8
        /*00a0*/ 	.dword	_ZN41_INTERNAL_7cc8d1ed_10_Dropout_cu_0e96ed384cuda3std3__45__cpo6cbeginE
	.align		8
        /*00a8*/ 	.dword	_ZN41_INTERNAL_7cc8d1ed_10_Dropout_cu_0e96ed384cuda3std3__45__cpo4cendE
	.align		8
        /*00b0*/ 	.dword	_ZN41_INTERNAL_7cc8d1ed_10_Dropout_cu_0e96ed384cuda3std3__45__cpo6rbeginE
	.align		8
        /*00b8*/ 	.dword	_ZN41_INTERNAL_7cc8d1ed_10_Dropout_cu_0e96ed384cuda3std3__45__cpo4rendE
	.align		8
        /*00c0*/ 	.dword	_ZN41_INTERNAL_7cc8d1ed_10_Dropout_cu_0e96ed384cuda3std3__45__cpo7crbeginE
	.align		8
        /*00c8*/ 	.dword	_ZN41_INTERNAL_7cc8d1ed_10_Dropout_cu_0e96ed384cuda3std3__45__cpo5crendE
	.align		8
        /*00d0*/ 	.dword	_ZN41_INTERNAL_7cc8d1ed_10_Dropout_cu_0e96ed384cuda3std3__443_GLOBAL__N__7cc8d1ed_10_Dropout_cu_0e96ed386ignoreE
	.align		8
        /*00d8*/ 	.dword	_ZN41_INTERNAL_7cc8d1ed_10_Dropout_cu_0e96ed384cuda3std3__419piecewise_constructE
	.align		8
        /*00e0*/ 	.dword	_ZN41_INTERNAL_7cc8d1ed_10_Dropout_cu_0e96ed384cuda3std3__48in_placeE
	.align		8
        /*00e8*/ 	.dword	_ZN41_INTERNAL_7cc8d1ed_10_Dropout_cu_0e96ed384cuda3std3__420unreachable_sentinelE
	.align		8
        /*00f0*/ 	.dword	_ZN41_INTERNAL_7cc8d1ed_10_Dropout_cu_0e96ed384cuda3std6ranges3__45__cpo4swapE
	.align		8
        /*00f8*/ 	.dword	_ZN41_INTERNAL_7cc8d1ed_10_Dropout_cu_0e96ed384cuda3std6ranges3__45__cpo9iter_moveE
	.align		8
        /*0100*/ 	.dword	_ZN41_INTERNAL_7cc8d1ed_10_Dropout_cu_0e96ed384cuda3std6ranges3__45__cpo5beginE
	.align		8
        /*0108*/ 	.dword	_ZN41_INTERNAL_7cc8d1ed_10_Dropout_cu_0e96ed384cuda3std6ranges3__45__cpo3endE
	.align		8
        /*0110*/ 	.dword	_ZN41_INTERNAL_7cc8d1ed_10_Dropout_cu_0e96ed384cuda3std6ranges3__45__cpo6cbeginE
	.align		8
        /*0118*/ 	.dword	_ZN41_INTERNAL_7cc8d1ed_10_Dropout_cu_0e96ed384cuda3std6ranges3__45__cpo4cendE
	.align		8
        /*0120*/ 	.dword	_ZN41_INTERNAL_7cc8d1ed_10_Dropout_cu_0e96ed384cuda3std6ranges3__45__cpo7advanceE
	.align		8
        /*0128*/ 	.dword	_ZN41_INTERNAL_7cc8d1ed_10_Dropout_cu_0e96ed384cuda3std6ranges3__45__cpo9iter_swapE
	.align		8
        /*0130*/ 	.dword	_ZN41_INTERNAL_7cc8d1ed_10_Dropout_cu_0e96ed384cuda3std6ranges3__45__cpo4nextE
	.align		8
        /*0138*/ 	.dword	_ZN41_INTERNAL_7cc8d1ed_10_Dropout_cu_0e96ed384cuda3std6ranges3__45__cpo4prevE
	.align		8
        /*0140*/ 	.dword	_ZN41_INTERNAL_7cc8d1ed_10_Dropout_cu_0e96ed384cuda3std6ranges3__45__cpo4dataE
	.align		8
        /*0148*/ 	.dword	_ZN41_INTERNAL_7cc8d1ed_10_Dropout_cu_0e96ed384cuda3std6ranges3__45__cpo5cdataE
	.align		8
        /*0150*/ 	.dword	_ZN41_INTERNAL_7cc8d1ed_10_Dropout_cu_0e96ed384cuda3std6ranges3__45__cpo4sizeE
	.align		8
        /*0158*/ 	.dword	_ZN41_INTERNAL_7cc8d1ed_10_Dropout_cu_0e96ed384cuda3std6ranges3__45__cpo5ssizeE
	.align		8
        /*0160*/ 	.dword	_ZN41_INTERNAL_7cc8d1ed_10_Dropout_cu_0e96ed384cuda3std6ranges3__45__cpo8distanceE
	.align		8
        /*0168*/ 	.dword	_ZN41_INTERNAL_7cc8d1ed_10_Dropout_cu_0e96ed386thrust23THRUST_300001_SM_900_NS6system6detail10sequential3seqE
	.align		8
        /*0170*/ 	.dword	$str$6
	.align		8
        /*0178*/ 	.dword	$str$7
	.align		8
        /*0180*/ 	.dword	__assertfail


//--------------------- .nv.constant3             --------------------------
	.section	.nv.constant3,"a",@progbits
	.align	8
.nv.constant3:
	.type		__cr_lgamma_table,@object
	.size		__cr_lgamma_table,(.L_8 - __cr_lgamma_table)
__cr_lgamma_table:
        /*0000*/ 	.byte	0x00, 0x00, 0x00, 0x00, 0x00, 0x00, 0x00, 0x00, 0x00, 0x00, 0x00, 0x00, 0x00, 0x00, 0x00, 0x00
        /*0010*/ 	.byte	0xef, 0x39, 0xfa, 0xfe, 0x42, 0x2e, 0xe6, 0x3f, 0x02, 0x20, 0x2a, 0xfa, 0x0b, 0xab, 0xfc, 0x3f
        /*0020*/ 	.byte	0xf9, 0x2c, 0x92, 0x7c, 0xa7, 0x6c, 0x09, 0x40, 0xc9, 0x79, 0x44, 0x3c, 0x64, 0x26, 0x13, 0x40
        /*0030*/ 	.byte	0xca, 0x01, 0xcf, 0x3a, 0x27, 0x51, 0x1a, 0x40, 0x30, 0xcc, 0x2d, 0xf3, 0xe1, 0x0c, 0x21, 0x40
        /*0040*/ 	.byte	0x0d, 0xb7, 0xfc, 0x82, 0x8e, 0x35, 0x25, 0x40
.L_8:


//--------------------- .text._ZN2at6native43_GLOBAL__N__7cc8d1ed_10_Dropout_cu_0e96ed3820fused_dropout_kernelIN3c108BFloat16EfmLin1ELin1EhEEvNS_4cuda6detail10TensorInfoIKT_T1_EENS7_IS8_SA_EENS7_IT4_SA_EESA_T0_NS_15PhiloxCudaStateE --------------------------
	.section	.text._ZN2at6native43_GLOBAL__N__7cc8d1ed_10_Dropout_cu_0e96ed3820fused_dropout_kernelIN3c108BFloat16EfmLin1ELin1EhEEvNS_4cuda6detail10TensorInfoIKT_T1_EENS7_IS8_SA_EENS7_IT4_SA_EESA_T0_NS_15PhiloxCudaStateE,"ax",@progbits
	.align	128
.text._ZN2at6native43_GLOBAL__N__7cc8d1ed_10_Dropout_cu_0e96ed3820fused_dropout_kernelIN3c108BFloat16EfmLin1ELin1EhEEvNS_4cuda6detail10TensorInfoIKT_T1_EENS7_IS8_SA_EENS7_IT4_SA_EESA_T0_NS_15PhiloxCudaStateE:
        .type           _ZN2at6native43_GLOBAL__N__7cc8d1ed_10_Dropout_cu_0e96ed3820fused_dropout_kernelIN3c108BFloat16EfmLin1ELin1EhEEvNS_4cuda6detail10TensorInfoIKT_T1_EENS7_IS8_SA_EENS7_IT4_SA_EESA_T0_NS_15PhiloxCudaStateE,@function
        .size           _ZN2at6native43_GLOBAL__N__7cc8d1ed_10_Dropout_cu_0e96ed3820fused_dropout_kernelIN3c108BFloat16EfmLin1ELin1EhEEvNS_4cuda6detail10TensorInfoIKT_T1_EENS7_IS8_SA_EENS7_IT4_SA_EESA_T0_NS_15PhiloxCudaStateE,(.L_x_11516 - _ZN2at6native43_GLOBAL__N__7cc8d1ed_10_Dropout_cu_0e96ed3820fused_dropout_kernelIN3c108BFloat16EfmLin1ELin1EhEEvNS_4cuda6detail10TensorInfoIKT_T1_EENS7_IS8_SA_EENS7_IT4_SA_EESA_T0_NS_15PhiloxCudaStateE)
        .other          _ZN2at6native43_GLOBAL__N__7cc8d1ed_10_Dropout_cu_0e96ed3820fused_dropout_kernelIN3c108BFloat16EfmLin1ELin1EhEEvNS_4cuda6detail10TensorInfoIKT_T1_EENS7_IS8_SA_EENS7_IT4_SA_EESA_T0_NS_15PhiloxCudaStateE,@"STO_CUDA_ENTRY STV_DEFAULT"
_ZN2at6native43_GLOBAL__N__7cc8d1ed_10_Dropout_cu_0e96ed3820fused_dropout_kernelIN3c108BFloat16EfmLin1ELin1EhEEvNS_4cuda6detail10TensorInfoIKT_T1_EENS7_IS8_SA_EENS7_IT4_SA_EESA_T0_NS_15PhiloxCudaStateE:
[----:B------:R-:W-:Y:S01]  /*0000*/  LDC R1, c[0x0][0x28] ;  /* 0x00000a00ff017b82 */ /* 0x000fe20000000800 */
[----:B------:R-:W-:Y:S01]  /*0010*/  ULDC.U8 UR4, c[0x0][0x714] ;  /* 0x0001c50000047ab9 */ /* 0x000fe20000000000 */
[----:B------:R-:W-:Y:S01]  /*0020*/  ULDC.64 UR12, c[0x0][0x208] ;  /* 0x00008200000c7ab9 */ /* 0x000fe20000000a00 */
[----:B------:R-:W-:Y:S01]  /*0030*/  UISETP.NE.AND UP0, UPT, UR4, URZ, UPT ;  /* 0x0000003f0400728c */ /* 0x000fe2000bf05270 */
[----:B------:R-:W-:Y:S02]  /*0040*/  ULDC.64 UR10, c[0x0][0x700] ;  /* 0x0001c000000a7ab9 */ /* 0x000fe40000000a00 */
[----:B------:R-:W-:Y:S01]  /*0050*/  ULDC.64 UR4, c[0x0][0x708] ;  /* 0x0001c20000047ab9 */ /* 0x000fe20000000a00 */
[----:B------:R-:W0:Y:S01]  /*0060*/  S2R R32, SR_CTAID.X ;  /* 0x0000000000207919 */ /* 0x000e220000002500 */
[----:B------:R-:W0:Y:S01]  /*0070*/  S2R R7, SR_TID.X ;  /* 0x0000000000077919 */ /* 0x000e220000002100 */
[----:B------:R-:W-:Y:S01]  /*0080*/  PLOP3.LUT P0, PT, PT, PT, UP0, 0x80, 0x0 ;  /* 0x000000000000781c */ /* 0x000fe20003f0f008 */
[----:B------:R-:W-:-:S04]  /*0090*/  ULDC UR22, c[0x0][0x0] ;  /* 0x0000000000167ab9 */ /* 0x000fc80000000800 */
[----:B------:R-:W-:Y:S01]  /*00a0*/  @UP0 UMOV UR6, UR4 ;  /* 0x0000000400060c82 */ /* 0x000fe20008000000 */
[----:B------:R-:W-:Y:S01]  /*00b0*/  @UP0 UMOV UR7, UR5 ;  /* 0x0000000500070c82 */ /* 0x000fe20008000000 */
[----:B------:R-:W-:Y:S01]  /*00c0*/  MOV R4, UR6 ;  /* 0x0000000600047c02 */ /* 0x000fe20008000f00 */
[----:B------:R-:W-:Y:S01]  /*00d0*/  IMAD.U32 R5, RZ, RZ, UR7 ;  /* 0x00000007ff057e24 */ /* 0x000fe2000f8e00ff */
[----:B------:R-:W-:Y:S01]  /*00e0*/  @UP0 ULDC UR8, c[0x0][0x710] ;  /* 0x0001c40000080ab9 */ /* 0x000fe20000000800 */
[----:B------:R-:W1:Y:S04]  /*00f0*/  LDC R0, c[0x0][0x6f8] ;  /* 0x0001be00ff007b82 */ /* 0x000e680000000800 */
[----:B------:R-:W2:Y:S01]  /*0100*/  @P0 LDG.E.64 R4, desc[UR12][R4.64] ;  /* 0x0000000c04040981 */ /* 0x000ea2000c1e1b00 */
[----:B------:R-:W-:Y:S01]  /*0110*/  MOV R2, UR10 ;  /* 0x0000000a00027c02 */ /* 0x000fe20008000f00 */
[----:B------:R-:W-:-:S06]  /*0120*/  IMAD.U32 R3, RZ, RZ, UR11 ;  /* 0x0000000bff037e24 */ /* 0x000fcc000f8e00ff */
[----:B------:R-:W3:Y:S01]  /*0130*/  @P0 LDG.E.64 R2, desc[UR12][R2.64] ;  /* 0x0000000c02020981 */ /* 0x000ee2000c1e1b00 */
[----:B0-----:R-:W-:Y:S01]  /*0140*/  IMAD R32, R32, UR22, R7 ;  /* 0x0000001620207c24 */ /* 0x001fe2000f8e0207 */
[----:B--2---:R-:W-:Y:S02]  /*0150*/  @P0 R2UR UR6, R4 ;  /* 0x00000000040602ca */ /* 0x004fe400000e0000 */
[----:B------:R-:W-:Y:S02]  /*0160*/  @P0 R2UR UR7, R5 ;  /* 0x00000000050702ca */ /* 0x000fe400000e0000 */
[----:B---3--:R-:W-:Y:S02]  /*0170*/  @P0 R2UR UR10, R2 ;  /* 0x00000000020a02ca */ /* 0x008fe400000e0000 */
[----:B------:R-:W-:Y:S01]  /*0180*/  @P0 R2UR UR11, R3 ;  /* 0x00000000030b02ca */ /* 0x000fe200000e0000 */
[----:B------:R-:W-:-:S06]  /*0190*/  IMAD.WIDE.U32 R2, R32, -0x326172a9, RZ ;  /* 0xcd9e8d5720027825 */ /* 0x000fcc00078e00ff */
[----:B------:R-:W-:-:S04]  /*01a0*/  @UP0 UIADD3 UR4, UP1, UR6, UR8, URZ ;  /* 0x0000000806040290 */ /* 0x000fc8000ff3e03f */
[----:B------:R-:W-:-:S04]  /*01b0*/  @UP0 UIADD3.X UR5, URZ, UR7, URZ, UP1, !UPT ;  /* 0x000000073f050290 */ /* 0x000fc80008ffe43f */
[----:B------:R-:W-:Y:S02]  /*01c0*/  USHF.R.U32.HI UR23, URZ, 0x2, UR5 ;  /* 0x000000023f177899 */ /* 0x000fe40008011605 */
[----:B------:R-:W-:Y:S02]  /*01d0*/  USHF.R.U64 UR5, UR4, 0x2, UR5 ;  /* 0x0000000204057899 */ /* 0x000fe40008001205 */
[----:B------:R-:W-:Y:S02]  /*01e0*/  UIADD3 UR8, UR10, -0x61c88647, URZ ;  /* 0x9e3779b90a087890 */ /* 0x000fe4000fffe03f */
[----:B------:R-:W-:Y:S01]  /*01f0*/  MOV R5, UR23 ;  /* 0x0000001700057c02 */ /* 0x000fe20008000f00 */
[----:B------:R-:W-:Y:S02]  /*0200*/  UIMAD.WIDE.U32 UR14, UR5, -0x2daee0ad, URZ ;  /* 0xd2511f53050e78a5 */ /* 0x000fe4000f8e003f */
[----:B------:R-:W-:Y:S01]  /*0210*/  MOV R30, UR5 ;  /* 0x00000005001e7c02 */ /* 0x000fe20008000f00 */
[----:B------:R-:W-:Y:S01]  /*0220*/  UIADD3 UR9, UR11, -0x4498517b, URZ ;  /* 0xbb67ae850b097890 */ /* 0x000fe2000fffe03f */
[----:B------:R-:W-:Y:S01]  /*0230*/  LOP3.LUT R4, R3, UR10, R5, 0x96, !PT ;  /* 0x0000000a03047c12 */ /* 0x000fe2000f8e9605 */
[----:B------:R-:W-:Y:S01]  /*0240*/  ULOP3.LUT UR6, UR15, UR11, URZ, 0x3c, !UPT ;  /* 0x0000000b0f067292 */ /* 0x000fe2000f8e3c3f */
[----:B------:R-:W-:Y:S01]  /*0250*/  IMAD.U32 R3, RZ, RZ, UR8 ;  /* 0x00000008ff037e24 */ /* 0x000fe2000f8e00ff */
[----:B------:R-:W-:Y:S01]  /*0260*/  UIADD3 UR8, UR10, 0x3c6ef372, URZ ;  /* 0x3c6ef3720a087890 */ /* 0x000fe2000fffe03f */
[----:B------:R-:W-:Y:S01]  /*0270*/  IMAD.U32 R6, RZ, RZ, UR14 ;  /* 0x0000000eff067e24 */ /* 0x000fe2000f8e00ff */
[----:B------:R-:W-:Y:S01]  /*0280*/  UIMAD.WIDE.U32 UR6, UR6, -0x326172a9, URZ ;  /* 0xcd9e8d57060678a5 */ /* 0x000fe2000f8e003f */
[----:B------:R-:W-:Y:S01]  /*0290*/  IMAD.WIDE.U32 R4, R4, -0x2daee0ad, RZ ;  /* 0xd2511f5304047825 */ /* 0x000fe200078e00ff */
[----:B------:R-:W-:Y:S01]  /*02a0*/  MOV R7, UR15 ;  /* 0x0000000f00077c02 */ /* 0x000fe20008000f00 */
[----:B------:R-:W-:Y:S01]  /*02b0*/  UIADD3 UR14, UR11, 0x76cf5d0a, URZ ;  /* 0x76cf5d0a0b0e7890 */ /* 0x000fe2000fffe03f */
[----:B------:R-:W-:Y:S01]  /*02c0*/  MOV R9, UR8 ;  /* 0x0000000800097c02 */ /* 0x000fe20008000f00 */
[----:B------:R-:W-:Y:S01]  /*02d0*/  UIADD3 UR15, UR11, 0x32370b8f, URZ ;  /* 0x32370b8f0b0f7890 */ /* 0x000fe2000fffe03f */
[----:B------:R-:W-:Y:S01]  /*02e0*/  LOP3.LUT R6, R5, UR9, R6, 0x96, !PT ;  /* 0x0000000905067c12 */ /* 0x000fe2000f8e9606 */
[----:B-1----:R-:W-:Y:S01]  /*02f0*/  FMUL.FTZ R5, R0, 1 ;  /* 0x3f80000000057820 */ /* 0x002fe20000410000 */
[----:B------:R-:W-:Y:S01]  /*0300*/  LOP3.LUT R2, R3, UR7, R2, 0x96, !PT ;  /* 0x0000000703027c12 */ /* 0x000fe2000f8e9602 */
[----:B------:R-:W-:Y:S01]  /*0310*/  UIADD3 UR16, UR11, -0x126145ec, URZ ;  /* 0xed9eba140b107890 */ /* 0x000fe2000fffe03f */
[----:B------:R-:W-:Y:S01]  /*0320*/  IMAD.U32 R29, RZ, RZ, UR23 ;  /* 0x00000017ff1d7e24 */ /* 0x000fe2000f8e00ff */
[----:B------:R-:W-:Y:S01]  /*0330*/  UIADD3 UR17, UR11, -0x56f99767, URZ ;  /* 0xa90668990b117890 */ /* 0x000fe2000fffe03f */
[----:B------:R-:W-:Y:S01]  /*0340*/  IMAD.WIDE.U32 R6, R6, -0x326172a9, RZ ;  /* 0xcd9e8d5706067825 */ /* 0x000fe200078e00ff */
[----:B------:R-:W-:-:S02]  /*0350*/  UIADD3 UR18, UR11, 0x646e171e, URZ ;  /* 0x646e171e0b127890 */ /* 0x000fc4000fffe03f */
[----:B------:R-:W-:Y:S01]  /*0360*/  UIADD3 UR19, UR11, 0x1fd5c5a3, URZ ;  /* 0x1fd5c5a30b137890 */ /* 0x000fe2000fffe03f */
[----:B------:R-:W-:Y:S01]  /*0370*/  IMAD.WIDE.U32 R2, R2, -0x2daee0ad, RZ ;  /* 0xd2511f5302027825 */ /* 0x000fe200078e00ff */
[----:B------:R-:W-:Y:S01]  /*0380*/  LOP3.LUT R8, R7, UR6, R9, 0x96, !PT ;  /* 0x0000000607087c12 */ /* 0x000fe2000f8e9609 */
[----:B------:R-:W-:Y:S02]  /*0390*/  UIADD3 UR6, UR10, -0x255992d5, URZ ;  /* 0xdaa66d2b0a067890 */ /* 0x000fe4000fffe03f */
[----:B------:R-:W-:Y:S01]  /*03a0*/  UIADD3 UR20, UR11, -0x24c28bd8, URZ ;  /* 0xdb3d74280b147890 */ /* 0x000fe2000fffe03f */
[----:B------:R-:W-:Y:S01]  /*03b0*/  LOP3.LUT R10, R3, UR14, R4, 0x96, !PT ;  /* 0x0000000e030a7c12 */ /* 0x000fe2000f8e9604 */
[----:B------:R-:W-:Y:S01]  /*03c0*/  IMAD.WIDE.U32 R8, R8, -0x2daee0ad, RZ ;  /* 0xd2511f5308087825 */ /* 0x000fe200078e00ff */
[----:B------:R-:W0:Y:S01]  /*03d0*/  F2F.F64.F32 R4, R5 ;  /* 0x0000000500047310 */ /* 0x000e220000201800 */
[----:B------:R-:W-:Y:S02]  /*03e0*/  UIADD3 UR21, UR11, -0x695add53, URZ ;  /* 0x96a522ad0b157890 */ /* 0x000fe4000fffe03f */
[----:B------:R-:W-:Y:S01]  /*03f0*/  IMAD.WIDE.U32 R10, R10, -0x326172a9, RZ ;  /* 0xcd9e8d570a0a7825 */ /* 0x000fe200078e00ff */
[----:B------:R-:W-:-:S04]  /*0400*/  LOP3.LUT R12, R9, UR15, R2, 0x96, !PT ;  /* 0x0000000f090c7c12 */ /* 0x000fc8000f8e9602 */
[----:B------:R-:W-:Y:S01]  /*0410*/  LOP3.LUT R6, R11, UR6, R6, 0x96, !PT ;  /* 0x000000060b067c12 */ /* 0x000fe2000f8e9606 */
[----:B------:R-:W-:Y:S01]  /*0420*/  UIADD3 UR6, UR10, 0x78dde6e4, URZ ;  /* 0x78dde6e40a067890 */ /* 0x000fe2000fffe03f */
[----:B------:R-:W-:-:S04]  /*0430*/  IMAD.WIDE.U32 R12, R12, -0x326172a9, RZ ;  /* 0xcd9e8d570c0c7825 */ /* 0x000fc800078e00ff */
[----:B------:R-:W-:Y:S01]  /*0440*/  IMAD.WIDE.U32 R6, R6, -0x2daee0ad, RZ ;  /* 0xd2511f5306067825 */ /* 0x000fe200078e00ff */
[----:B------:R-:W-:Y:S01]  /*0450*/  LOP3.LUT R9, R13, UR6, R10, 0x96, !PT ;  /* 0x000000060d097c12 */ /* 0x000fe2000f8e960a */
[----:B0-----:R-:W0:Y:S01]  /*0460*/  MUFU.RCP64H R3, R5 ;  /* 0x0000000500037308 */ /* 0x001e220000001800 */
[----:B------:R-:W-:Y:S01]  /*0470*/  UIADD3 UR6, UR10, 0x1715609d, URZ ;  /* 0x1715609d0a067890 */ /* 0x000fe2000fffe03f */
[----:B------:R-:W-:Y:S01]  /*0480*/  VIADD R2, R5, 0x300402 ;  /* 0x0030040205027836 */ /* 0x000fe20000000000 */
[----:B------:R-:W-:Y:S01]  /*0490*/  LOP3.LUT R10, R7, UR16, R8, 0x96, !PT ;  /* 0x00000010070a7c12 */ /* 0x000fe2000f8e9608 */
[----:B------:R-:W-:-:S03]  /*04a0*/  IMAD.WIDE.U32 R8, R9, -0x2daee0ad, RZ ;  /* 0xd2511f5309087825 */ /* 0x000fc600078e00ff */
[----:B------:R-:W-:Y:S01]  /*04b0*/  FSETP.GEU.AND P0, PT, |R2|, 5.8789094863358348022e-39, PT ;  /* 0x004004020200780b */ /* 0x000fe20003f0e200 */
[----:B------:R-:W-:Y:S01]  /*04c0*/  IMAD.WIDE.U32 R10, R10, -0x326172a9, RZ ;  /* 0xcd9e8d570a0a7825 */ /* 0x000fe200078e00ff */
[----:B------:R-:W-:-:S04]  /*04d0*/  LOP3.LUT R14, R9, UR17, R6, 0x96, !PT ;  /* 0x00000011090e7c12 */ /* 0x000fc8000f8e9606 */
[----:B------:R-:W-:Y:S01]  /*04e0*/  LOP3.LUT R12, R11, UR6, R12, 0x96, !PT ;  /* 0x000000060b0c7c12 */ /* 0x000fe2000f8e960c */
[----:B------:R-:W-:Y:S01]  /*04f0*/  UIADD3 UR6, UR10, -0x4ab325aa, URZ ;  /* 0xb54cda560a067890 */ /* 0x000fe2000fffe03f */
[----:B------:R-:W-:Y:S01]  /*0500*/  IMAD.WIDE.U32 R14, R14, -0x326172a9, RZ ;  /* 0xcd9e8d570e0e7825 */ /* 0x000fe200078e00ff */
[----:B0-----:R-:W-:-:S03]  /*0510*/  DFMA R6, -R4, R2, 1 ;  /* 0x3ff000000406742b */ /* 0x001fc60000000102 */
[----:B------:R-:W-:Y:S01]  /*0520*/  IMAD.WIDE.U32 R12, R12, -0x2daee0ad, RZ ;  /* 0xd2511f530c0c7825 */ /* 0x000fe200078e00ff */
[----:B------:R-:W-:Y:S01]  /*0530*/  LOP3.LUT R10, R15, UR6, R10, 0x96, !PT ;  /* 0x000000060f0a7c12 */ /* 0x000fe2000f8e960a */
[----:B------:R-:W-:-:S03]  /*0540*/  UIADD3 UR6, UR10, 0x5384540f, URZ ;  /* 0x5384540f0a067890 */ /* 0x000fc6000fffe03f */
[----:B------:R-:W-:Y:S01]  /*0550*/  LOP3.LUT R8, R13, UR18, R8, 0x96, !PT ;  /* 0x000000120d087c12 */ /* 0x000fe2000f8e9608 */
[----:B------:R-:W-:Y:S01]  /*0560*/  IMAD.WIDE.U32 R10, R10, -0x2daee0ad, RZ ;  /* 0xd2511f530a0a7825 */ /* 0x000fe200078e00ff */
[----:B------:R-:W-:-:S03]  /*0570*/  DFMA R6, R6, R6, R6 ;  /* 0x000000060606722b */ /* 0x000fc60000000006 */
[----:B------:R-:W-:Y:S01]  /*0580*/  IMAD.WIDE.U32 R8, R8, -0x326172a9, RZ ;  /* 0xcd9e8d5708087825 */ /* 0x000fe200078e00ff */
[----:B------:R-:W-:-:S04]  /*0590*/  LOP3.LUT R15, R11, UR19, R12, 0x96, !PT ;  /* 0x000000130b0f7c12 */ /* 0x000fc8000f8e960c */
[----:B------:R-:W-:Y:S01]  /*05a0*/  LOP3.LUT R12, R9, UR6, R14, 0x96, !PT ;  /* 0x00000006090c7c12 */ /* 0x000fe2000f8e960e */
[----:B------:R-:W-:Y:S01]  /*05b0*/  DFMA R6, R2, R6, R2 ;  /* 0x000000060206722b */ /* 0x000fe20000000002 */
[----:B------:R-:W-:Y:S01]  /*05c0*/  UIADD3 UR6, UR10, -0xe443238, URZ ;  /* 0xf1bbcdc80a067890 */ /* 0x000fe2000fffe03f */
[----:B------:R-:W-:-:S04]  /*05d0*/  IMAD.WIDE.U32 R14, R15, -0x326172a9, RZ ;  /* 0xcd9e8d570f0e7825 */ /* 0x000fc800078e00ff */
[----:B------:R-:W-:Y:S01]  /*05e0*/  IMAD.WIDE.U32 R12, R12, -0x2daee0ad, RZ ;  /* 0xd2511f530c0c7825 */ /* 0x000fe200078e00ff */
[----:B------:R-:W-:Y:S01]  /*05f0*/  LOP3.LUT R31, R15, UR6, R8, 0x96, !PT ;  /* 0x000000060f1f7c12 */ /* 0x000fe2000f8e9608 */
[----:B------:R-:W-:Y:S01]  /*0600*/  DFMA R8, -R4, R6, 1 ;  /* 0x3ff000000408742b */ /* 0x000fe20000000106 */
[----:B------:R-:W-:Y:S02]  /*0610*/  UIADD3 UR6, UR10, -0x700cb87f, URZ ;  /* 0x8ff347810a067890 */ /* 0x000fe4000fffe03f */
[----:B------:R-:W-:Y:S01]  /*0620*/  LOP3.LUT R3, R13, UR20, R10, 0x96, !PT ;  /* 0x000000140d037c12 */ /* 0x000fe2000f8e960a */
[----:B------:R-:W-:-:S04]  /*0630*/  IMAD.HI.U32 R11, R31, -0x2daee0ad, RZ ;  /* 0xd2511f531f0b7827 */ /* 0x000fc800078e00ff */
[----:B------:R-:W-:Y:S01]  /*0640*/  IMAD.HI.U32 R13, R3, -0x326172a9, RZ ;  /* 0xcd9e8d57030d7827 */ /* 0x000fe200078e00ff */
[----:B------:R-:W-:Y:S01]  /*0650*/  DFMA R6, R6, R8, R6 ;  /* 0x000000080606722b */ /* 0x000fe20000000006 */
[----:B------:R-:W-:-:S03]  /*0660*/  LOP3.LUT R0, R11, UR21, R12, 0x96, !PT ;  /* 0x000000150b007c12 */ /* 0x000fc6000f8e960c */
[----:B------:R-:W-:Y:S01]  /*0670*/  LOP3.LUT R2, R13, UR6, R14, 0x96, !PT ;  /* 0x000000060d027c12 */ /* 0x000fe2000f8e960e */
[----:B------:R-:W-:Y:S06]  /*0680*/  @P0 BRA `(.L_x_0) ;  /* 0x0000000000100947 */ /* 0x000fec0003800000 */
[----:B------:R-:W-:Y:S02]  /*0690*/  LOP3.LUT R6, R5, 0x7fffffff, RZ, 0xc0, !PT ;  /* 0x7fffffff05067812 */ /* 0x000fe400078ec0ff */
[----:B------:R-:W-:Y:S02]  /*06a0*/  MOV R12, 0x6d0 ;  /* 0x000006d0000c7802 */ /* 0x000fe40000000f00 */
[----:B------:R-:W-:-:S07]  /*06b0*/  IADD3 R8, R6, -0x100000, RZ ;  /* 0xfff0000006087810 */ /* 0x000fce0007ffe0ff */
[----:B------:R-:W-:Y:S05]  /*06c0*/  CALL.REL.NOINC `($__internal_0_$__cuda_sm20_dblrcp_rn_slowpath_v3) ;  /* 0x000000d400547944 */ /* 0x000fea0003c00000 */
.L_x_0:
[----:B------:R-:W-:Y:S01]  /*06d0*/  ULDC.64 UR6, c[0x0][0x6f0] ;  /* 0x0001bc0000067ab9 */ /* 0x000fe20000000a00 */
[----:B------:R-:W-:Y:S01]  /*06e0*/  UMOV UR24, 0xf0000000 ;  /* 0xf000000000187882 */ /* 0x000fe20000000000 */
[----:B------:R-:W-:Y:S01]  /*06f0*/  UIADD3 UR6, UP0, UR6, -0x1, URZ ;  /* 0xffffffff06067890 */ /* 0x000fe2000ff1e03f */
[----:B------:R-:W0:Y:S01]  /*0700*/  F2F.F32.F64 R28, R6 ;  /* 0x00000006001c7310 */ /* 0x000e220000301000 */
[----:B------:R-:W-:Y:S02]  /*0710*/  UMOV UR25, 0x380fffff ;  /* 0x380fffff00197882 */ /* 0x000fe40000000000 */
[----:B------:R-:W-:Y:S01]  /*0720*/  UIADD3.X UR7, UR7, -0x1, URZ, UP0, !UPT ;  /* 0xffffffff07077890 */ /* 0x000fe200087fe43f */
[----:B------:R-:W-:-:S05]  /*0730*/  DSETP.GEU.AND P0, PT, |R6|, UR24, PT ;  /* 0x0000001806007e2a */ /* 0x000fca000bf0e200 */
[----:B------:R-:W-:-:S09]  /*0740*/  ISETP.NE.U32.AND P1, PT, RZ, UR7, PT ;  /* 0x00000007ff007c0c */ /* 0x000fd2000bf25070 */
[----:B0-----:R-:W-:-:S04]  /*0750*/  @!P0 FMUL R28, R28, 1.175494350822287508e-38 ;  /* 0x008000001c1c8820 */ /* 0x001fc80000400000 */
[----:B------:R-:W-:Y:S05]  /*0760*/  @!P1 BRA `(.L_x_1) ;  /* 0x0000000000289947 */ /* 0x000fea0003800000 */
[----:B------:R-:W-:Y:S01]  /*0770*/  ULDC UR5, c[0x0][0xc] ;  /* 0x0000030000057ab9 */ /* 0x000fe20000000800 */
[----:B------:R-:W-:Y:S01]  /*0780*/  IMAD.U32 R48, RZ, RZ, UR6 ;  /* 0x00000006ff307e24 */ /* 0x000fe2000f8e00ff */
[----:B------:R-:W-:Y:S01]  /*0790*/  UIMAD UR5, UR22, UR5, URZ ;  /* 0x00000005160572a4 */ /* 0x000fe2000f8e023f */
[----:B------:R-:W-:Y:S01]  /*07a0*/  MOV R49, UR7 ;  /* 0x0000000700317c02 */ /* 0x000fe20008000f00 */
[----:B------:R-:W-:Y:S01]  /*07b0*/  IMAD.MOV.U32 R25, RZ, RZ, RZ ;  /* 0x000000ffff197224 */ /* 0x000fe200078e00ff */
[----:B------:R-:W-:Y:S01]  /*07c0*/  MOV R34, 0x800 ;  /* 0x0000080000227802 */ /* 0x000fe20000000f00 */
[----:B------:R-:W-:-:S06]  /*07d0*/  USHF.L.U32 UR5, UR5, 0x2, URZ ;  /* 0x0000000205057899 */ /* 0x000fcc000800063f */
[----:B------:R-:W-:-:S07]  /*07e0*/  MOV R24, UR5 ;  /* 0x0000000500187c02 */ /* 0x000fce0008000f00 */
[----:B------:R-:W-:Y:S05]  /*07f0*/  CALL.REL.NOINC `($__internal_1_$__cuda_sm20_div_u64) ;  /* 0x000000d400a07944 */ /* 0x000fea0003c00000 */
[----:B------:R-:W-:Y:S05]  /*0800*/  BRA `(.L_x_2) ;  /* 0x0000000000587947 */ /* 0x000fea0003800000 */
.L_x_1:
[----:B------:R-:W0:Y:S01]  /*0810*/  LDC R4, c[0x0][0xc] ;  /* 0x00000300ff047b82 */ /* 0x000e220000000800 */
[----:B------:R-:W-:Y:S02]  /*0820*/  IMAD.MOV.U32 R25, RZ, RZ, RZ ;  /* 0x000000ffff197224 */ /* 0x000fe400078e00ff */
[----:B0-----:R-:W-:-:S04]  /*0830*/  IMAD R4, R4, UR22, RZ ;  /* 0x0000001604047c24 */ /* 0x001fc8000f8e02ff */
[----:B------:R-:W-:-:S04]  /*0840*/  IMAD.SHL.U32 R6, R4, 0x4, RZ ;  /* 0x0000000404067824 */ /* 0x000fc800078e00ff */
[----:B------:R-:W0:Y:S01]  /*0850*/  I2F.U32.RP R7, R6 ;  /* 0x0000000600077306 */ /* 0x000e220000209000 */
[----:B------:R-:W-:Y:S01]  /*0860*/  IMAD.MOV R9, RZ, RZ, -R6 ;  /* 0x000000ffff097224 */ /* 0x000fe200078e0a06 */
[----:B------:R-:W-:-:S06]  /*0870*/  ISETP.NE.U32.AND P2, PT, R6, RZ, PT ;  /* 0x000000ff0600720c */ /* 0x000fcc0003f45070 */
[----:B0-----:R-:W0:Y:S02]  /*0880*/  MUFU.RCP R7, R7 ;  /* 0x0000000700077308 */ /* 0x001e240000001000 */
[----:B0-----:R-:W-:-:S06]  /*0890*/  IADD3 R4, R7, 0xffffffe, RZ ;  /* 0x0ffffffe07047810 */ /* 0x001fcc0007ffe0ff */
[----:B------:R0:W1:Y:S02]  /*08a0*/  F2I.FTZ.U32.TRUNC.NTZ R5, R4 ;  /* 0x0000000400057305 */ /* 0x000064000021f000 */
[----:B0-----:R-:W-:Y:S01]  /*08b0*/  MOV R4, RZ ;  /* 0x000000ff00047202 */ /* 0x001fe20000000f00 */
[----:B-1----:R-:W-:-:S04]  /*08c0*/  IMAD R9, R9, R5, RZ ;  /* 0x0000000509097224 */ /* 0x002fc800078e02ff */
[----:B------:R-:W-:-:S06]  /*08d0*/  IMAD.HI.U32 R5, R5, R9, R4 ;  /* 0x0000000905057227 */ /* 0x000fcc00078e0004 */
[----:B------:R-:W-:-:S04]  /*08e0*/  IMAD.HI.U32 R24, R5, UR6, RZ ;  /* 0x0000000605187c27 */ /* 0x000fc8000f8e00ff */
[----:B------:R-:W-:-:S04]  /*08f0*/  IMAD.MOV R5, RZ, RZ, -R24 ;  /* 0x000000ffff057224 */ /* 0x000fc800078e0a18 */
[----:B------:R-:W-:-:S05]  /*0900*/  IMAD R5, R6, R5, UR6 ;  /* 0x0000000606057e24 */ /* 0x000fca000f8e0205 */
[----:B------:R-:W-:-:S13]  /*0910*/  ISETP.GE.U32.AND P0, PT, R5, R6, PT ;  /* 0x000000060500720c */ /* 0x000fda0003f06070 */
[----:B------:R-:W-:Y:S01]  /*0920*/  @P0 IADD3 R5, -R6, R5, RZ ;  /* 0x0000000506050210 */ /* 0x000fe20007ffe1ff */
[----:B------:R-:W-:-:S03]  /*0930*/  @P0 VIADD R24, R24, 0x1 ;  /* 0x0000000118180836 */ /* 0x000fc60000000000 */
[----:B------:R-:W-:-:S13]  /*0940*/  ISETP.GE.U32.AND P1, PT, R5, R6, PT ;  /* 0x000000060500720c */ /* 0x000fda0003f26070 */
[----:B------:R-:W-:Y:S02]  /*0950*/  @P1 IADD3 R24, R24, 0x1, RZ ;  /* 0x0000000118181810 */ /* 0x000fe40007ffe0ff */
[----:B------:R-:W-:-:S07]  /*0960*/  @!P2 LOP3.LUT R24, RZ, R6, RZ, 0x33, !PT ;  /* 0x00000006ff18a212 */ /* 0x000fce00078e33ff */
.L_x_2:
[----:B------:R-:W-:Y:S01]  /*0970*/  ULDC UR6, c[0x0][0xc] ;  /* 0x0000030000067ab9 */ /* 0x000fe20000000800 */
[----:B------:R-:W-:Y:S01]  /*0980*/  IADD3 R4, P0, R24, 0x1, RZ ;  /* 0x0000000118047810 */ /* 0x000fe20007f1e0ff */
[----:B------:R-:W-:-:S03]  /*0990*/  UIMAD.WIDE.U32 UR6, UR22, UR6, URZ ;  /* 0x00000006160672a5 */ /* 0x000fc6000f8e003f */
[----:B------:R-:W-:-:S03]  /*09a0*/  IADD3.X R24, RZ, R25, RZ, P0, !PT ;  /* 0x00000019ff187210 */ /* 0x000fc600007fe4ff */
[C---:B------:R-:W-:Y:S02]  /*09b0*/  IMAD R7, R4.reuse, UR7, RZ ;  /* 0x0000000704077c24 */ /* 0x040fe4000f8e02ff */
[----:B------:R-:W-:-:S04]  /*09c0*/  IMAD.WIDE.U32 R4, R4, UR6, RZ ;  /* 0x0000000604047c25 */ /* 0x000fc8000f8e00ff */
[----:B------:R-:W-:Y:S02]  /*09d0*/  IMAD R7, R24, UR6, R7 ;  /* 0x0000000618077c24 */ /* 0x000fe4000f8e0207 */
[----:B------:R-:W-:-:S03]  /*09e0*/  IMAD.SHL.U32 R23, R4, 0x4, RZ ;  /* 0x0000000404177824 */ /* 0x000fc600078e00ff */
[----:B------:R-:W-:Y:S02]  /*09f0*/  IADD3 R21, R5, R7, RZ ;  /* 0x0000000705157210 */ /* 0x000fe40007ffe0ff */
[----:B------:R-:W-:Y:S02]  /*0a00*/  ISETP.GT.U32.AND P0, PT, R23, R32, PT ;  /* 0x000000201700720c */ /* 0x000fe40003f04070 */
[----:B------:R-:W-:-:S04]  /*0a10*/  SHF.L.U64.HI R21, R4, 0x2, R21 ;  /* 0x0000000204157819 */ /* 0x000fc80000010215 */
[----:B------:R-:W-:-:S13]  /*0a20*/  ISETP.GT.U32.AND.EX P0, PT, R21, RZ, PT, P0 ;  /* 0x000000ff1500720c */ /* 0x000fda0003f04100 */
[----:B------:R-:W-:Y:S05]  /*0a30*/  @!P0 EXIT ;  /* 0x000000000000894d */ /* 0x000fea0003800000 */
[----:B------:R-:W-:Y:S01]  /*0a40*/  ULDC UR7, c[0x0][0x3a8] ;  /* 0x0000ea0000077ab9 */ /* 0x000fe20000000800 */
[----:B------:R-:W-:Y:S01]  /*0a50*/  ULDC UR8, c[0x0][0x548] ;  /* 0x0001520000087ab9 */ /* 0x000fe20000000800 */
[----:B------:R-:W-:Y:S01]  /*0a60*/  ULOP3.LUT UR5, URZ, UR7, URZ, 0x33, !UPT ;  /* 0x000000073f057292 */ /* 0x000fe2000f8e333f */
[----:B------:R-:W-:Y:S01]  /*0a70*/  IMAD R3, R3, -0x326172a9, RZ ;  /* 0xcd9e8d5703037824 */ /* 0x000fe200078e02ff */
[----:B------:R-:W-:Y:S01]  /*0a80*/  ULOP3.LUT UR6, URZ, UR8, URZ, 0x33, !UPT ;  /* 0x000000083f067292 */ /* 0x000fe2000f8e333f */
[----:B------:R-:W-:Y:S01]  /*0a90*/  IMAD.MOV.U32 R22, RZ, RZ, R32 ;  /* 0x000000ffff167224 */ /* 0x000fe200078e0020 */
[----:B------:R-:W-:Y:S01]  /*0aa0*/  UISETP.LT.AND UP0, UPT, UR5, -0x3, UPT ;  /* 0xfffffffd0500788c */ /* 0x000fe2000bf01270 */
[----:B------:R-:W-:Y:S01]  /*0ab0*/  MOV R20, RZ ;  /* 0x000000ff00147202 */ /* 0x000fe20000000f00 */
[----:B------:R-:W-:Y:S01]  /*0ac0*/  UISETP.LT.AND UP1, UPT, UR6, -0x3, UPT ;  /* 0xfffffffd0600788c */ /* 0x000fe2000bf21270 */
[----:B------:R-:W-:Y:S01]  /*0ad0*/  IMAD.MOV.U32 R19, RZ, RZ, RZ ;  /* 0x000000ffff137224 */ /* 0x000fe200078e00ff */
[----:B------:R-:W-:-:S02]  /*0ae0*/  USEL UR5, UR5, 0xfffffffd, !UP0 ;  /* 0xfffffffd05057887 */ /* 0x000fc4000c000000 */
[----:B------:R-:W-:Y:S02]  /*0af0*/  USEL UR6, UR6, 0xfffffffd, !UP1 ;  /* 0xfffffffd06067887 */ /* 0x000fe4000c800000 */
[----:B------:R-:W-:Y:S02]  /*0b00*/  UIADD3 UR5, UR5, UR7, URZ ;  /* 0x0000000705057290 */ /* 0x000fe4000fffe03f */
[----:B------:R-:W-:Y:S02]  /*0b10*/  UIADD3 UR6, UR6, UR8, URZ ;  /* 0x0000000806067290 */ /* 0x000fe4000fffe03f */
[----:B------:R-:W-:Y:S02]  /*0b20*/  UIADD3 UR7, UR5, 0x2, URZ ;  /* 0x0000000205077890 */ /* 0x000fe4000fffe03f */
[----:B------:R-:W-:Y:S02]  /*0b30*/  UIADD3 UR8, UR6, 0x2, URZ ;  /* 0x0000000206087890 */ /* 0x000fe4000fffe03f */
[----:B------:R-:W-:-:S02]  /*0b40*/  ULOP3.LUT UR4, UR4, 0x3, URZ, 0xc0, !UPT ;  /* 0x0000000304047892 */ /* 0x000fc4000f8ec03f */
[----:B------:R-:W-:Y:S02]  /*0b50*/  ULOP3.LUT UR22, UR7, 0x3, URZ, 0xc0, !UPT ;  /* 0x0000000307167892 */ /* 0x000fe4000f8ec03f */
[----:B------:R-:W-:-:S12]  /*0b60*/  ULOP3.LUT UR23, UR8, 0x3, URZ, 0xc0, !UPT ;  /* 0x0000000308177892 */ /* 0x000fd8000f8ec03f */
.L_x_214:
[----:B------:R-:W-:Y:S01]  /*0b70*/  IADD3 R30, R30, 0x1, RZ ;  /* 0x000000011e1e7810 */ /* 0x000fe20007ffe0ff */
[----:B------:R-:W-:Y:S03]  /*0b80*/  BSSY B0, `(.L_x_3) ;  /* 0x000000c000007945 */ /* 0x000fe60003800000 */
[C---:B------:R-:W-:Y:S01]  /*0b90*/  ISETP.NE.AND P0, PT, R30.reuse, RZ, PT ;  /* 0x000000ff1e00720c */ /* 0x040fe20003f05270 */
[----:B------:R-:W-:-:S12]  /*0ba0*/  IMAD.HI.U32 R10, R30, -0x2daee0ad, RZ ;  /* 0xd2511f531e0a7827 */ /* 0x000fd800078e00ff */
[----:B0123-5:R-:W-:Y:S05]  /*0bb0*/  @P0 BRA `(.L_x_4) ;  /* 0x0000000000200947 */ /* 0x02ffea0003800000 */
[----:B------:R-:W-:-:S05]  /*0bc0*/  VIADD R29, R29, 0x1 ;  /* 0x000000011d1d7836 */ /* 0x000fca0000000000 */
[----:B------:R-:W-:-:S13]  /*0bd0*/  ISETP.NE.AND P0, PT, R29, RZ, PT ;  /* 0x000000ff1d00720c */ /* 0x000fda0003f05270 */
[----:B------:R-:W-:Y:S01]  /*0be0*/  @!P0 IADD3 R32, R32, 0x1, RZ ;  /* 0x0000000120208810 */ /* 0x000fe20007ffe0ff */
[----:B------:R-:W-:Y:S02]  /*0bf0*/  @!P0 VIADD R5, R19, 0x1 ;  /* 0x0000000113058836 */ /* 0x000fe40000000000 */
[----:B------:R-:W-:Y:S01]  /*0c00*/  @!P0 IMAD.MOV.U32 R29, RZ, RZ, RZ ;  /* 0x000000ffff1d8224 */ /* 0x000fe200078e00ff */
[----:B------:R-:W-:-:S13]  /*0c10*/  ISETP.NE.AND P1, PT, R32, RZ, !P0 ;  /* 0x000000ff2000720c */ /* 0x000fda0004725270 */
[----:B------:R-:W-:-:S04]  /*0c20*/  @P1 IADD3 R5, R19, RZ, RZ ;  /* 0x000000ff13051210 */ /* 0x000fc80007ffe0ff */
[----:B------:R-:W-:-:S07]  /*0c30*/  @!P0 MOV R19, R5 ;  /* 0x0000000500138202 */ /* 0x000fce0000000f00 */
.L_x_4:
[----:B------:R-:W-:Y:S05]  /*0c40*/  BSYNC B0 ;  /* 0x0000000000007941 */ /* 0x000fea0003800000 */
.L_x_3:
[----:B------:R-:W-:Y:S01]  /*0c50*/  IMAD.HI.U32 R6, R32, -0x326172a9, RZ ;  /* 0xcd9e8d5720067827 */ /* 0x000fe200078e00ff */
[----:B------:R-:W-:Y:S01]  /*0c60*/  LOP3.LUT R7, R10, UR11, R19, 0x96, !PT ;  /* 0x0000000b0a077c12 */ /* 0x000fe2000f8e9613 */
[----:B------:R-:W-:Y:S02]  /*0c70*/  UIADD3 UR24, UR10, -0x61c88647, URZ ;  /* 0x9e3779b90a187890 */ /* 0x000fe4000fffe03f */
[----:B------:R-:W-:Y:S01]  /*0c80*/  IMAD R5, R32, -0x326172a9, RZ ;  /* 0xcd9e8d5720057824 */ /* 0x000fe200078e02ff */
[----:B------:R-:W-:Y:S01]  /*0c90*/  LOP3.LUT R14, R6, UR10, R29, 0x96, !PT ;  /* 0x0000000a060e7c12 */ /* 0x000fe2000f8e961d */
[----:B------:R-:W-:Y:S01]  /*0ca0*/  IMAD.WIDE.U32 R6, R7, -0x326172a9, RZ ;  /* 0xcd9e8d5707067825 */ /* 0x000fe200078e00ff */
[----:B------:R-:W-:-:S03]  /*0cb0*/  UISETP.NE.AND UP0, UPT, UR4, 0x1, UPT ;  /* 0x000000010400788c */ /* 0x000fc6000bf05270 */
[----:B------:R-:W-:Y:S01]  /*0cc0*/  IMAD R9, R30, -0x2daee0ad, RZ ;  /* 0xd2511f531e097824 */ /* 0x000fe200078e02ff */
[----:B------:R-:W-:Y:S01]  /*0cd0*/  LOP3.LUT R5, R7, UR24, R5, 0x96, !PT ;  /* 0x0000001807057c12 */ /* 0x000fe2000f8e9605 */
[----:B------:R-:W-:Y:S01]  /*0ce0*/  IMAD.WIDE.U32 R14, R14, -0x2daee0ad, RZ ;  /* 0xd2511f530e0e7825 */ /* 0x000fe200078e00ff */
[----:B------:R-:W-:Y:S01]  /*0cf0*/  UIADD3 UR24, UR10, 0x3c6ef372, URZ ;  /* 0x3c6ef3720a187890 */ /* 0x000fe2000fffe03f */
[----:B------:R-:W-:Y:S02]  /*0d00*/  PLOP3.LUT P0, PT, PT, PT, UP0, 0x80, 0x0 ;  /* 0x000000000000781c */ /* 0x000fe40003f0f008 */
[----:B------:R-:W-:Y:S01]  /*0d10*/  IMAD.WIDE.U32 R10, R5, -0x2daee0ad, RZ ;  /* 0xd2511f53050a7825 */ /* 0x000fe200078e00ff */
[----:B------:R-:W-:-:S03]  /*0d20*/  LOP3.LUT R9, R15, UR9, R9, 0x96, !PT ;  /* 0x000000090f097c12 */ /* 0x000fc6000f8e9609 */
[----:B------:R-:W-:Y:S01]  /*0d30*/  IMAD.MOV.U32 R5, RZ, RZ, R3 ;  /* 0x000000ffff057224 */ /* 0x000fe200078e0003 */
[----:B------:R-:W-:Y:S01]  /*0d40*/  LOP3.LUT R7, R11, UR14, R14, 0x96, !PT ;  /* 0x0000000e0b077c12 */ /* 0x000fe2000f8e960e */
[----:B------:R-:W-:-:S05]  /*0d50*/  IMAD.WIDE.U32 R16, R9, -0x326172a9, RZ ;  /* 0xcd9e8d5709107825 */ /* 0x000fca00078e00ff */
[----:B------:R-:W-:Y:S01]  /*0d60*/  LOP3.LUT R14, R17, UR24, R6, 0x96, !PT ;  /* 0x00000018110e7c12 */ /* 0x000fe2000f8e9606 */
[----:B------:R-:W-:Y:S01]  /*0d70*/  UIADD3 UR24, UR10, -0x255992d5, URZ ;  /* 0xdaa66d2b0a187890 */ /* 0x000fe2000fffe03f */
[----:B------:R-:W-:-:S04]  /*0d80*/  IMAD.WIDE.U32 R6, R7, -0x326172a9, RZ ;  /* 0xcd9e8d5707067825 */ /* 0x000fc800078e00ff */
[----:B------:R-:W-:Y:S01]  /*0d90*/  IMAD.WIDE.U32 R14, R14, -0x2daee0ad, RZ ;  /* 0xd2511f530e0e7825 */ /* 0x000fe200078e00ff */
[----:B------:R-:W-:Y:S01]  /*0da0*/  LOP3.LUT R11, R7, UR24, R16, 0x96, !PT ;  /* 0x00000018070b7c12 */ /* 0x000fe2000f8e9610 */
[----:B------:R-:W-:-:S03]  /*0db0*/  UIADD3 UR24, UR10, 0x78dde6e4, URZ ;  /* 0x78dde6e40a187890 */ /* 0x000fc6000fffe03f */
[----:B------:R-:W-:Y:S01]  /*0dc0*/  LOP3.LUT R16, R15, UR15, R10, 0x96, !PT ;  /* 0x0000000f0f107c12 */ /* 0x000fe2000f8e960a */
[----:B------:R-:W-:-:S04]  /*0dd0*/  IMAD.WIDE.U32 R10, R11, -0x2daee0ad, RZ ;  /* 0xd2511f530b0a7825 */ /* 0x000fc800078e00ff */
[----:B------:R-:W-:Y:S01]  /*0de0*/  IMAD.WIDE.U32 R16, R16, -0x326172a9, RZ ;  /* 0xcd9e8d5710107825 */ /* 0x000fe200078e00ff */
[----:B------:R-:W-:-:S04]  /*0df0*/  LOP3.LUT R7, R11, UR16, R14, 0x96, !PT ;  /* 0x000000100b077c12 */ /* 0x000fc8000f8e960e */
[----:B------:R-:W-:Y:S01]  /*0e00*/  LOP3.LUT R14, R17, UR24, R6, 0x96, !PT ;  /* 0x00000018110e7c12 */ /* 0x000fe2000f8e9606 */
[----:B------:R-:W-:Y:S01]  /*0e10*/  UIADD3 UR24, UR10, 0x1715609d, URZ ;  /* 0x1715609d0a187890 */ /* 0x000fe2000fffe03f */
[----:B------:R-:W-:-:S04]  /*0e20*/  IMAD.WIDE.U32 R6, R7, -0x326172a9, RZ ;  /* 0xcd9e8d5707067825 */ /* 0x000fc800078e00ff */
[----:B------:R-:W-:Y:S01]  /*0e30*/  IMAD.WIDE.U32 R14, R14, -0x2daee0ad, RZ ;  /* 0xd2511f530e0e7825 */ /* 0x000fe200078e00ff */
[----:B------:R-:W-:Y:S01]  /*0e40*/  LOP3.LUT R11, R7, UR24, R16, 0x96, !PT ;  /* 0x00000018070b7c12 */ /* 0x000fe2000f8e9610 */
[----:B------:R-:W-:-:S03]  /*0e50*/  UIADD3 UR24, UR10, -0x4ab325aa, URZ ;  /* 0xb54cda560a187890 */ /* 0x000fc6000fffe03f */
        /* <DEDUP_REMOVED lines=13> */
[----:B------:R-:W-:-:S03]  /*0f30*/  LOP3.LUT R26, R11, UR20, R14, 0x96, !PT ;  /* 0x000000140b1a7c12 */ /* 0x000fc6000f8e960e */
[----:B------:R-:W-:Y:S01]  /*0f40*/  IMAD R11, R31, -0x2daee0ad, RZ ;  /* 0xd2511f531f0b7824 */ /* 0x000fe200078e02ff */
[----:B------:R-:W-:Y:S01]  /*0f50*/  LOP3.LUT R31, R17, UR24, R6, 0x96, !PT ;  /* 0x00000018111f7c12 */ /* 0x000fe2000f8e9606 */
[----:B------:R-:W-:Y:S01]  /*0f60*/  UIADD3 UR24, UR10, -0x700cb87f, URZ ;  /* 0x8ff347810a187890 */ /* 0x000fe2000fffe03f */
[----:B------:R-:W-:Y:S01]  /*0f70*/  IMAD.WIDE.U32 R26, R26, -0x326172a9, RZ ;  /* 0xcd9e8d571a1a7825 */ /* 0x000fe200078e00ff */
[----:B------:R-:W-:-:S03]  /*0f80*/  MOV R6, R0 ;  /* 0x0000000000067202 */ /* 0x000fc60000000f00 */
[----:B------:R-:W-:Y:S01]  /*0f90*/  IMAD.HI.U32 R17, R31, -0x2daee0ad, RZ ;  /* 0xd2511f531f117827 */ /* 0x000fe200078e00ff */
[----:B------:R-:W-:-:S03]  /*0fa0*/  LOP3.LUT R18, R27, UR24, R16, 0x96, !PT ;  /* 0x000000181b127c12 */ /* 0x000fc6000f8e9610 */
[----:B------:R-:W-:Y:S01]  /*0fb0*/  IMAD.MOV.U32 R7, RZ, RZ, R11 ;  /* 0x000000ffff077224 */ /* 0x000fe200078e000b */
[----:B------:R-:W-:Y:S02]  /*0fc0*/  LOP3.LUT R17, R17, UR21, R10, 0x96, !PT ;  /* 0x0000001511117c12 */ /* 0x000fe4000f8e960a */
[----:B------:R-:W-:Y:S01]  /*0fd0*/  MOV R9, R18 ;  /* 0x0000001200097202 */ /* 0x000fe20000000f00 */
[----:B------:R-:W-:Y:S06]  /*0fe0*/  @!P0 BRA `(.L_x_5) ;  /* 0x0000000000488947 */ /* 0x000fec0003800000 */
[----:B------:R-:W-:-:S06]  /*0ff0*/  UISETP.NE.AND UP0, UPT, UR4, 0x2, UPT ;  /* 0x000000020400788c */ /* 0x000fcc000bf05270 */
[----:B------:R-:W-:-:S13]  /*1000*/  PLOP3.LUT P0, PT, PT, PT, UP0, 0x80, 0x0 ;  /* 0x000000000000781c */ /* 0x000fda0003f0f008 */
[----:B------:R-:W-:Y:S05]  /*1010*/  @!P0 BRA `(.L_x_6) ;  /* 0x00000000002c8947 */ /* 0x000fea0003800000 */
[----:B------:R-:W-:Y:S01]  /*1020*/  UISETP.NE.AND UP0, UPT, UR4, 0x3, UPT ;  /* 0x000000030400788c */ /* 0x000fe2000bf05270 */
[----:B------:R-:W-:Y:S01]  /*1030*/  IMAD.MOV.U32 R5, RZ, RZ, R11 ;  /* 0x000000ffff057224 */ /* 0x000fe200078e000b */
[----:B------:R-:W-:Y:S01]  /*1040*/  MOV R6, R18 ;  /* 0x0000001200067202 */ /* 0x000fe20000000f00 */
[----:B------:R-:W-:Y:S01]  /*1050*/  IMAD.MOV.U32 R7, RZ, RZ, R26 ;  /* 0x000000ffff077224 */ /* 0x000fe200078e001a */
[----:B------:R-:W-:Y:S02]  /*1060*/  MOV R9, R17 ;  /* 0x0000001100097202 */ /* 0x000fe40000000f00 */
[----:B------:R-:W-:-:S13]  /*1070*/  PLOP3.LUT P0, PT, PT, PT, UP0, 0x80, 0x0 ;  /* 0x000000000000781c */ /* 0x000fda0003f0f008 */
[----:B------:R-:W-:Y:S01]  /*1080*/  @P0 IMAD.MOV.U32 R5, RZ, RZ, R2 ;  /* 0x000000ffff050224 */ /* 0x000fe200078e0002 */
[----:B------:R-:W-:Y:S01]  /*1090*/  @P0 MOV R6, R3 ;  /* 0x0000000300060202 */ /* 0x000fe20000000f00 */
[----:B------:R-:W-:Y:S01]  /*10a0*/  @P0 IMAD.MOV.U32 R7, RZ, RZ, R0 ;  /* 0x000000ffff070224 */ /* 0x000fe200078e0000 */
[----:B------:R-:W-:Y:S01]  /*10b0*/  @P0 MOV R9, R11 ;  /* 0x0000000b00090202 */ /* 0x000fe20000000f00 */
[----:B------:R-:W-:Y:S06]  /*10c0*/  BRA `(.L_x_5) ;  /* 0x0000000000107947 */ /* 0x000fec0003800000 */
.L_x_6:
[----:B------:R-:W-:Y:S01]  /*10d0*/  IMAD.MOV.U32 R5, RZ, RZ, R0 ;  /* 0x000000ffff057224 */ /* 0x000fe200078e0000 */
[----:B------:R-:W-:Y:S01]  /*10e0*/  MOV R6, R11 ;  /* 0x0000000b00067202 */ /* 0x000fe20000000f00 */
[----:B------:R-:W-:Y:S01]  /*10f0*/  IMAD.MOV.U32 R7, RZ, RZ, R18 ;  /* 0x000000ffff077224 */ /* 0x000fe200078e0012 */
[----:B------:R-:W-:-:S07]  /*1100*/  MOV R9, R26 ;  /* 0x0000001a00097202 */ /* 0x000fce0000000f00 */
.L_x_5:
[----:B------:R-:W-:Y:S01]  /*1110*/  ULDC.64 UR24, c[0x0][0x6f0] ;  /* 0x0001bc0000187ab9 */ /* 0x000fe20000000a00 */
[----:B------:R-:W-:Y:S01]  /*1120*/  I2FP.F32.U32 R5, R5 ;  /* 0x0000000500057245 */ /* 0x000fe20000201000 */
[----:B------:R-:W-:Y:S01]  /*1130*/  IMAD.MOV.U32 R0, RZ, RZ, 0x2f800000 ;  /* 0x2f800000ff007424 */ /* 0x000fe200078e00ff */
[----:B------:R-:W-:Y:S01]  /*1140*/  ISETP.GE.U32.AND P0, PT, R22, UR24, PT ;  /* 0x0000001816007c0c */ /* 0x000fe2000bf06070 */
[----:B------:R-:W-:Y:S01]  /*1150*/  BSSY B0, `(.L_x_7) ;  /* 0x0000188000007945 */ /* 0x000fe20003800000 */
[----:B------:R-:W-:Y:S01]  /*1160*/  I2FP.F32.U32 R15, R6 ;  /* 0x00000006000f7245 */ /* 0x000fe20000201000 */
[-C--:B------:R-:W-:Y:S01]  /*1170*/  FFMA.FTZ R16, R5, R0.reuse, 1.1641532182693481445e-10 ;  /* 0x2f00000005107423 */ /* 0x080fe20000010000 */
[----:B------:R-:W-:Y:S02]  /*1180*/  ISETP.GE.U32.AND.EX P0, PT, R20, UR25, PT, P0 ;  /* 0x0000001914007c0c */ /* 0x000fe4000bf06100 */
[----:B------:R-:W-:Y:S01]  /*1190*/  I2FP.F32.U32 R14, R7 ;  /* 0x00000007000e7245 */ /* 0x000fe20000201000 */
[----:B------:R-:W-:Y:S01]  /*11a0*/  FFMA.FTZ R15, R15, R0, 1.1641532182693481445e-10 ;  /* 0x2f0000000f0f7423 */ /* 0x000fe20000010000 */
[----:B------:R-:W-:-:S03]  /*11b0*/  I2FP.F32.U32 R13, R9 ;  /* 0x00000009000d7245 */ /* 0x000fc60000201000 */
[-C--:B------:R-:W-:Y:S02]  /*11c0*/  FFMA.FTZ R14, R14, R0.reuse, 1.1641532182693481445e-10 ;  /* 0x2f0000000e0e7423 */ /* 0x080fe40000010000 */
[----:B------:R-:W-:-:S04]  /*11d0*/  FFMA.FTZ R13, R13, R0, 1.1641532182693481445e-10 ;  /* 0x2f0000000d0d7423 */ /* 0x000fc80000010000 */
[----:B------:R-:W-:Y:S05]  /*11e0*/  @P0 BRA `(.L_x_8) ;  /* 0x0000001400f80947 */ /* 0x000fea0003800000 */
[----:B------:R-:W0:Y:S01]  /*11f0*/  LDC R0, c[0x0][0x3a8] ;  /* 0x0000ea00ff007b82 */ /* 0x000e220000000800 */
[----:B------:R-:W-:Y:S02]  /*1200*/  CS2R R2, SRZ ;  /* 0x0000000000027805 */ /* 0x000fe4000001ff00 */
[----:B------:R-:W-:Y:S01]  /*1210*/  MOV R48, R22 ;  /* 0x0000001600307202 */ /* 0x000fe20000000f00 */
[----:B------:R-:W-:Y:S01]  /*1220*/  IMAD.MOV.U32 R49, RZ, RZ, R20 ;  /* 0x000000ffff317224 */ /* 0x000fe200078e0014 */
[----:B0-----:R-:W-:-:S13]  /*1230*/  ISETP.GE.AND P0, PT, R0, 0x2, PT ;  /* 0x000000020000780c */ /* 0x001fda0003f06270 */
[----:B------:R-:W-:Y:S05]  /*1240*/  @!P0 BRA `(.L_x_9) ;  /* 0x0000001400bc8947 */ /* 0x000fea0003800000 */
[----:B------:R-:W-:Y:S01]  /*1250*/  UIADD3 UR24, UR5, 0x1, URZ ;  /* 0x0000000105187890 */ /* 0x000fe2000fffe03f */
[----:B------:R-:W-:Y:S02]  /*1260*/  CS2R R2, SRZ ;  /* 0x0000000000027805 */ /* 0x000fe4000001ff00 */
[----:B------:R-:W-:Y:S01]  /*1270*/  MOV R48, R22 ;  /* 0x0000001600307202 */ /* 0x000fe20000000f00 */
[----:B------:R-:W-:Y:S01]  /*1280*/  IMAD.MOV.U32 R49, RZ, RZ, R20 ;  /* 0x000000ffff317224 */ /* 0x000fe200078e0014 */
[----:B------:R-:W-:-:S03]  /*1290*/  UISETP.GE.U32.AND UP0, UPT, UR24, 0x3, UPT ;  /* 0x000000031800788c */ /* 0x000fc6000bf06070 */
[----:B------:R-:W-:Y:S02]  /*12a0*/  ULDC UR24, c[0x0][0x3a8] ;  /* 0x0000ea0000187ab9 */ /* 0x000fe40000000800 */
[----:B------:R-:W-:Y:S02]  /*12b0*/  MOV R5, UR24 ;  /* 0x0000001800057c02 */ /* 0x000fe40008000f00 */
[----:B------:R-:W-:-:S13]  /*12c0*/  PLOP3.LUT P0, PT, PT, PT, UP0, 0x80, 0x0 ;  /* 0x000000000000781c */ /* 0x000fda0003f0f008 */
[----:B------:R-:W-:Y:S05]  /*12d0*/  @!P0 BRA `(.L_x_10) ;  /* 0x0000000c00408947 */ /* 0x000fea0003800000 */
[----:B------:R-:W-:-:S06]  /*12e0*/  UIADD3 UR24, UR7, -UR22, URZ ;  /* 0x8000001607187290 */ /* 0x000fcc000fffe03f */
[----:B------:R-:W-:-:S07]  /*12f0*/  IMAD.U32 R6, RZ, RZ, UR24 ;  /* 0x00000018ff067e24 */ /* 0x000fce000f8e00ff */
.L_x_23:
[----:B------:R-:W-:Y:S01]  /*1300*/  SHF.L.U32 R0, R5, 0x3, RZ ;  /* 0x0000000305007819 */ /* 0x000fe200000006ff */
[----:B------:R-:W-:Y:S01]  /*1310*/  VIADD R6, R6, 0xfffffffc ;  /* 0xfffffffc06067836 */ /* 0x000fe20000000000 */
[----:B------:R-:W-:Y:S02]  /*1320*/  BSSY B1, `(.L_x_11) ;  /* 0x0000029000017945 */ /* 0x000fe40003800000 */
[----:B------:R-:W0:Y:S02]  /*1330*/  LDC.64 R10, c[0x0][R0+0x210] ;  /* 0x00008400000a7b82 */ /* 0x000e240000000a00 */
[----:B------:R-:W-:Y:S02]  /*1340*/  ISETP.NE.AND P3, PT, R6, RZ, PT ;  /* 0x000000ff0600720c */ /* 0x000fe40003f65270 */
[----:B0-----:R-:W-:-:S04]  /*1350*/  LOP3.LUT R7, R49, R11, RZ, 0xfc, !PT ;  /* 0x0000000b31077212 */ /* 0x001fc800078efcff */
[----:B------:R-:W-:-:S13]  /*1360*/  ISETP.NE.U32.AND P0, PT, R7, RZ, PT ;  /* 0x000000ff0700720c */ /* 0x000fda0003f05070 */
[----:B------:R-:W-:Y:S05]  /*1370*/  @!P0 BRA `(.L_x_12) ;  /* 0x0000000000348947 */ /* 0x000fea0003800000 */
[----:B------:R-:W-:Y:S01]  /*1380*/  MOV R24, R10 ;  /* 0x0000000a00187202 */ /* 0x000fe20000000f00 */
[----:B------:R-:W-:Y:S01]  /*1390*/  IMAD.MOV.U32 R25, RZ, RZ, R11 ;  /* 0x000000ffff197224 */ /* 0x000fe200078e000b */
[----:B------:R-:W-:-:S07]  /*13a0*/  MOV R34, 0x13c0 ;  /* 0x000013c000227802 */ /* 0x000fce0000000f00 */
[----:B------:R-:W-:Y:S05]  /*13b0*/  CALL.REL.NOINC `($__internal_1_$__cuda_sm20_div_u64) ;  /* 0x000000c800b07944 */ /* 0x000fea0003c00000 */
[-C--:B------:R-:W-:Y:S01]  /*13c0*/  IADD3 R9, P0, RZ, -R24.reuse, RZ ;  /* 0x80000018ff097210 */ /* 0x080fe20007f1e0ff */
[----:B------:R-:W-:Y:S01]  /*13d0*/  IMAD.MOV.U32 R47, RZ, RZ, R25 ;  /* 0x000000ffff2f7224 */ /* 0x000fe200078e0019 */
[----:B------:R-:W-:Y:S02]  /*13e0*/  MOV R46, R24 ;  /* 0x00000018002e7202 */ /* 0x000fe40000000f00 */
[----:B------:R-:W-:Y:S01]  /*13f0*/  IADD3.X R7, RZ, ~R25, RZ, P0, !PT ;  /* 0x80000019ff077210 */ /* 0x000fe200007fe4ff */
[----:B------:R-:W-:-:S04]  /*1400*/  IMAD.WIDE.U32 R48, R10, R9, R48 ;  /* 0x000000090a307225 */ /* 0x000fc800078e0030 */
[----:B------:R-:W-:-:S04]  /*1410*/  IMAD R7, R7, R10, RZ ;  /* 0x0000000a07077224 */ /* 0x000fc800078e02ff */
[----:B------:R-:W-:-:S04]  /*1420*/  IMAD R7, R11, R9, R7 ;  /* 0x000000090b077224 */ /* 0x000fc800078e0207 */
[----:B------:R-:W-:Y:S01]  /*1430*/  IMAD.IADD R9, R49, 0x1, R7 ;  /* 0x0000000131097824 */ /* 0x000fe200078e0207 */
[----:B------:R-:W-:Y:S06]  /*1440*/  BRA `(.L_x_13) ;  /* 0x0000000000587947 */ /* 0x000fec0003800000 */
.L_x_12:
[----:B------:R-:W0:Y:S01]  /*1450*/  I2F.U32.RP R7, R10 ;  /* 0x0000000a00077306 */ /* 0x000e220000209000 */
[----:B------:R-:W-:Y:S01]  /*1460*/  IMAD.MOV R9, RZ, RZ, -R10 ;  /* 0x000000ffff097224 */ /* 0x000fe200078e0a0a */
[----:B------:R-:W-:Y:S01]  /*1470*/  ISETP.NE.U32.AND P2, PT, R10, RZ, PT ;  /* 0x000000ff0a00720c */ /* 0x000fe20003f45070 */
[----:B------:R-:W-:-:S05]  /*1480*/  IMAD.MOV.U32 R47, RZ, RZ, RZ ;  /* 0x000000ffff2f7224 */ /* 0x000fca00078e00ff */
[----:B0-----:R-:W0:Y:S02]  /*1490*/  MUFU.RCP R7, R7 ;  /* 0x0000000700077308 */ /* 0x001e240000001000 */
[----:B0-----:R-:W-:-:S06]  /*14a0*/  IADD3 R24, R7, 0xffffffe, RZ ;  /* 0x0ffffffe07187810 */ /* 0x001fcc0007ffe0ff */
[----:B------:R0:W1:Y:S02]  /*14b0*/  F2I.FTZ.U32.TRUNC.NTZ R25, R24 ;  /* 0x0000001800197305 */ /* 0x000064000021f000 */
[----:B0-----:R-:W-:Y:S01]  /*14c0*/  HFMA2.MMA R24, -RZ, RZ, 0, 0 ;  /* 0x00000000ff187435 */ /* 0x001fe200000001ff */
[----:B-1----:R-:W-:-:S09]  /*14d0*/  IMAD R9, R9, R25, RZ ;  /* 0x0000001909097224 */ /* 0x002fd200078e02ff */
[----:B------:R-:W-:-:S06]  /*14e0*/  IMAD.HI.U32 R25, R25, R9, R24 ;  /* 0x0000000919197227 */ /* 0x000fcc00078e0018 */
[----:B------:R-:W-:-:S04]  /*14f0*/  IMAD.HI.U32 R46, R25, R48, RZ ;  /* 0x00000030192e7227 */ /* 0x000fc800078e00ff */
[----:B------:R-:W-:-:S04]  /*1500*/  IMAD.MOV R9, RZ, RZ, -R46 ;  /* 0x000000ffff097224 */ /* 0x000fc800078e0a2e */
[----:B------:R-:W-:-:S05]  /*1510*/  IMAD R9, R10, R9, R48 ;  /* 0x000000090a097224 */ /* 0x000fca00078e0230 */
[----:B------:R-:W-:-:S13]  /*1520*/  ISETP.GE.U32.AND P0, PT, R9, R10, PT ;  /* 0x0000000a0900720c */ /* 0x000fda0003f06070 */
[----:B------:R-:W-:Y:S01]  /*1530*/  @P0 IADD3 R9, -R10, R9, RZ ;  /* 0x000000090a090210 */ /* 0x000fe20007ffe1ff */
[----:B------:R-:W-:-:S03]  /*1540*/  @P0 VIADD R46, R46, 0x1 ;  /* 0x000000012e2e0836 */ /* 0x000fc60000000000 */
[----:B------:R-:W-:Y:S02]  /*1550*/  ISETP.GE.U32.AND P1, PT, R9, R10, PT ;  /* 0x0000000a0900720c */ /* 0x000fe40003f26070 */
[----:B------:R-:W-:-:S11]  /*1560*/  MOV R9, RZ ;  /* 0x000000ff00097202 */ /* 0x000fd60000000f00 */
[----:B------:R-:W-:Y:S02]  /*1570*/  @P1 IADD3 R46, R46, 0x1, RZ ;  /* 0x000000012e2e1810 */ /* 0x000fe40007ffe0ff */
[----:B------:R-:W-:-:S05]  /*1580*/  @!P2 LOP3.LUT R46, RZ, R10, RZ, 0x33, !PT ;  /* 0x0000000aff2ea212 */ /* 0x000fca00078e33ff */
[----:B------:R-:W-:-:S04]  /*1590*/  IMAD.MOV R7, RZ, RZ, -R46 ;  /* 0x000000ffff077224 */ /* 0x000fc800078e0a2e */
[----:B------:R-:W-:-:S07]  /*15a0*/  IMAD R48, R10, R7, R48 ;  /* 0x000000070a307224 */ /* 0x000fce00078e0230 */
.L_x_13:
[----:B------:R-:W-:Y:S05]  /*15b0*/  BSYNC B1 ;  /* 0x0000000000017941 */ /* 0x000fea0003800000 */
.L_x_11:
[----:B------:R-:W0:Y:S01]  /*15c0*/  LDC.64 R10, c[0x0][R0+0x208] ;  /* 0x00008200000a7b82 */ /* 0x000e220000000a00 */
[----:B------:R-:W-:Y:S07]  /*15d0*/  BSSY B1, `(.L_x_14) ;  /* 0x0000031000017945 */ /* 0x000fee0003800000 */
[----:B------:R-:W1:Y:S01]  /*15e0*/  LDC.64 R24, c[0x0][R0+0x2d8] ;  /* 0x0000b60000187b82 */ /* 0x000e620000000a00 */
[----:B0-----:R-:W-:-:S04]  /*15f0*/  LOP3.LUT R7, R47, R11, RZ, 0xfc, !PT ;  /* 0x0000000b2f077212 */ /* 0x001fc800078efcff */
[----:B------:R-:W-:Y:S01]  /*1600*/  ISETP.NE.U32.AND P0, PT, R7, RZ, PT ;  /* 0x000000ff0700720c */ /* 0x000fe20003f05070 */
[-C--:B-1----:R-:W-:Y:S02]  /*1610*/  IMAD R12, R25, R48.reuse, RZ ;  /* 0x00000030190c7224 */ /* 0x082fe400078e02ff */
[----:B------:R-:W-:-:S04]  /*1620*/  IMAD.WIDE.U32 R44, R24, R48, R2 ;  /* 0x00000030182c7225 */ /* 0x000fc800078e0002 */
[----:B------:R-:W-:-:S05]  /*1630*/  IMAD R3, R24, R9, R12 ;  /* 0x0000000918037224 */ /* 0x000fca00078e020c */
[----:B------:R-:W-:Y:S01]  /*1640*/  IADD3 R3, R45, R3, RZ ;  /* 0x000000032d037210 */ /* 0x000fe20007ffe0ff */
[----:B------:R-:W-:Y:S06]  /*1650*/  @!P0 BRA `(.L_x_15) ;  /* 0x0000000000448947 */ /* 0x000fec0003800000 */
[----:B------:R-:W-:Y:S01]  /*1660*/  IMAD.MOV.U32 R48, RZ, RZ, R46 ;  /* 0x000000ffff307224 */ /* 0x000fe200078e002e */
[----:B------:R-:W-:Y:S01]  /*1670*/  MOV R49, R47 ;  /* 0x0000002f00317202 */ /* 0x000fe20000000f00 */
[----:B------:R-:W-:Y:S01]  /*1680*/  IMAD.MOV.U32 R24, RZ, RZ, R10 ;  /* 0x000000ffff187224 */ /* 0x000fe200078e000a */
[----:B------:R-:W-:Y:S02]  /*1690*/  MOV R25, R11 ;  /* 0x0000000b00197202 */ /* 0x000fe40000000f00 */
[----:B------:R-:W-:-:S07]  /*16a0*/  MOV R34, 0x16c0 ;  /* 0x000016c000227802 */ /* 0x000fce0000000f00 */
[----:B------:R-:W-:Y:S05]  /*16b0*/  CALL.REL.NOINC `($__internal_1_$__cuda_sm20_div_u64) ;  /* 0x000000c400f07944 */ /* 0x000fea0003c00000 */
[----:B------:R-:W-:Y:S01]  /*16c0*/  IADD3 R9, P0, RZ, -R24, RZ ;  /* 0x80000018ff097210 */ /* 0x000fe20007f1e0ff */
[----:B------:R-:W-:Y:S01]  /*16d0*/  IMAD.MOV.U32 R35, RZ, RZ, R47 ;  /* 0x000000ffff237224 */ /* 0x000fe200078e002f */
[----:B------:R-:W-:Y:S01]  /*16e0*/  MOV R34, R46 ;  /* 0x0000002e00227202 */ /* 0x000fe20000000f00 */
[----:B------:R-:W-:Y:S01]  /*16f0*/  IMAD.MOV.U32 R46, RZ, RZ, R24 ;  /* 0x000000ffff2e7224 */ /* 0x000fe200078e0018 */
[----:B------:R-:W-:Y:S01]  /*1700*/  MOV R47, R25 ;  /* 0x00000019002f7202 */ /* 0x000fe20000000f00 */
[----:B------:R-:W-:Y:S02]  /*1710*/  IMAD.X R7, RZ, RZ, ~R25, P0 ;  /* 0x000000ffff077224 */ /* 0x000fe400000e0e19 */
[----:B------:R-:W-:-:S04]  /*1720*/  IMAD.WIDE.U32 R34, R10, R9, R34 ;  /* 0x000000090a227225 */ /* 0x000fc800078e0022 */
[----:B------:R-:W-:-:S04]  /*1730*/  IMAD R7, R7, R10, RZ ;  /* 0x0000000a07077224 */ /* 0x000fc800078e02ff */
[----:B------:R-:W-:-:S05]  /*1740*/  IMAD R7, R11, R9, R7 ;  /* 0x000000090b077224 */ /* 0x000fca00078e0207 */
[----:B------:R-:W-:Y:S01]  /*1750*/  IADD3 R9, R35, R7, RZ ;  /* 0x0000000723097210 */ /* 0x000fe20007ffe0ff */
[----:B------:R-:W-:Y:S06]  /*1760*/  BRA `(.L_x_16) ;  /* 0x00000000005c7947 */ /* 0x000fec0003800000 */
.L_x_15:
[----:B------:R-:W0:Y:S01]  /*1770*/  I2F.U32.RP R2, R10 ;  /* 0x0000000a00027306 */ /* 0x000e220000209000 */
[----:B------:R-:W-:Y:S01]  /*1780*/  IADD3 R7, RZ, -R10, RZ ;  /* 0x8000000aff077210 */ /* 0x000fe20007ffe0ff */
[----:B------:R-:W-:Y:S01]  /*1790*/  IMAD.MOV.U32 R9, RZ, RZ, RZ ;  /* 0x000000ffff097224 */ /* 0x000fe200078e00ff */
[----:B------:R-:W-:Y:S01]  /*17a0*/  ISETP.NE.U32.AND P2, PT, R10, RZ, PT ;  /* 0x000000ff0a00720c */ /* 0x000fe20003f45070 */
[----:B------:R-:W-:-:S04]  /*17b0*/  IMAD.MOV.U32 R47, RZ, RZ, RZ ;  /* 0x000000ffff2f7224 */ /* 0x000fc800078e00ff */
[----:B0-----:R-:W0:Y:S02]  /*17c0*/  MUFU.RCP R2, R2 ;  /* 0x0000000200027308 */ /* 0x001e240000001000 */
[----:B0-----:R-:W-:-:S06]  /*17d0*/  VIADD R24, R2, 0xffffffe ;  /* 0x0ffffffe02187836 */ /* 0x001fcc0000000000 */
[----:B------:R0:W1:Y:S02]  /*17e0*/  F2I.FTZ.U32.TRUNC.NTZ R25, R24 ;  /* 0x0000001800197305 */ /* 0x000064000021f000 */
[----:B0-----:R-:W-:Y:S02]  /*17f0*/  IMAD.MOV.U32 R24, RZ, RZ, RZ ;  /* 0x000000ffff187224 */ /* 0x001fe400078e00ff */
[----:B-1----:R-:W-:-:S04]  /*1800*/  IMAD R7, R7, R25, RZ ;  /* 0x0000001907077224 */ /* 0x002fc800078e02ff */
[----:B------:R-:W-:-:S06]  /*1810*/  IMAD.HI.U32 R25, R25, R7, R24 ;  /* 0x0000000719197227 */ /* 0x000fcc00078e0018 */
[----:B------:R-:W-:-:S05]  /*1820*/  IMAD.HI.U32 R25, R25, R46, RZ ;  /* 0x0000002e19197227 */ /* 0x000fca00078e00ff */
[----:B------:R-:W-:-:S05]  /*1830*/  IADD3 R7, -R25, RZ, RZ ;  /* 0x000000ff19077210 */ /* 0x000fca0007ffe1ff */
[----:B------:R-:W-:-:S05]  /*1840*/  IMAD R7, R10, R7, R46 ;  /* 0x000000070a077224 */ /* 0x000fca00078e022e */
[----:B------:R-:W-:-:S13]  /*1850*/  ISETP.GE.U32.AND P0, PT, R7, R10, PT ;  /* 0x0000000a0700720c */ /* 0x000fda0003f06070 */
[----:B------:R-:W-:Y:S01]  /*1860*/  @P0 IMAD.IADD R7, R7, 0x1, -R10 ;  /* 0x0000000107070824 */ /* 0x000fe200078e0a0a */
[----:B------:R-:W-:-:S04]  /*1870*/  @P0 IADD3 R25, R25, 0x1, RZ ;  /* 0x0000000119190810 */ /* 0x000fc80007ffe0ff */
[----:B------:R-:W-:-:S13]  /*1880*/  ISETP.GE.U32.AND P1, PT, R7, R10, PT ;  /* 0x0000000a0700720c */ /* 0x000fda0003f26070 */
[----:B------:R-:W-:Y:S01]  /*1890*/  @P1 VIADD R25, R25, 0x1 ;  /* 0x0000000119191836 */ /* 0x000fe20000000000 */
[----:B------:R-:W-:-:S04]  /*18a0*/  @!P2 LOP3.LUT R25, RZ, R10, RZ, 0x33, !PT ;  /* 0x0000000aff19a212 */ /* 0x000fc800078e33ff */
[----:B------:R-:W-:-:S05]  /*18b0*/  IADD3 R7, -R25, RZ, RZ ;  /* 0x000000ff19077210 */ /* 0x000fca0007ffe1ff */
[----:B------:R-:W-:Y:S01]  /*18c0*/  IMAD R34, R10, R7, R46 ;  /* 0x000000070a227224 */ /* 0x000fe200078e022e */
[----:B------:R-:W-:-:S07]  /*18d0*/  MOV R46, R25 ;  /* 0x00000019002e7202 */ /* 0x000fce0000000f00 */
.L_x_16:
[----:B------:R-:W-:Y:S05]  /*18e0*/  BSYNC B1 ;  /* 0x0000000000017941 */ /* 0x000fea0003800000 */
.L_x_14:
[----:B------:R-:W0:Y:S01]  /*18f0*/  LDC.64 R10, c[0x0][R0+0x200] ;  /* 0x00008000000a7b82 */ /* 0x000e220000000a00 */
[----:B------:R-:W-:Y:S01]  /*1900*/  MOV R2, R44 ;  /* 0x0000002c00027202 */ /* 0x000fe20000000f00 */
[----:B------:R-:W-:Y:S06]  /*1910*/  BSSY B1, `(.L_x_17) ;  /* 0x0000031000017945 */ /* 0x000fec0003800000 */
[----:B------:R-:W1:Y:S01]  /*1920*/  LDC.64 R24, c[0x0][R0+0x2d0] ;  /* 0x0000b40000187b82 */ /* 0x000e620000000a00 */
[----:B0-----:R-:W-:-:S04]  /*1930*/  LOP3.LUT R7, R47, R11, RZ, 0xfc, !PT ;  /* 0x0000000b2f077212 */ /* 0x001fc800078efcff */
[----:B------:R-:W-:Y:S01]  /*1940*/  ISETP.NE.U32.AND P0, PT, R7, RZ, PT ;  /* 0x000000ff0700720c */ /* 0x000fe20003f05070 */
[-C--:B-1----:R-:W-:Y:S02]  /*1950*/  IMAD R12, R25, R34.reuse, RZ ;  /* 0x00000022190c7224 */ /* 0x082fe400078e02ff */
[----:B------:R-:W-:-:S04]  /*1960*/  IMAD.WIDE.U32 R44, R24, R34, R2 ;  /* 0x00000022182c7225 */ /* 0x000fc800078e0002 */
[----:B------:R-:W-:-:S04]  /*1970*/  IMAD R3, R24, R9, R12 ;  /* 0x0000000918037224 */ /* 0x000fc800078e020c */
[----:B------:R-:W-:Y:S02]  /*1980*/  IMAD.IADD R3, R45, 0x1, R3 ;  /* 0x000000012d037824 */ /* 0x000fe400078e0203 */
[----:B------:R-:W-:Y:S05]  /*1990*/  @!P0 BRA `(.L_x_18) ;  /* 0x0000000000448947 */ /* 0x000fea0003800000 */
[----:B------:R-:W-:Y:S01]  /*19a0*/  MOV R48, R46 ;  /* 0x0000002e00307202 */ /* 0x000fe20000000f00 */
[----:B------:R-:W-:Y:S01]  /*19b0*/  IMAD.MOV.U32 R49, RZ, RZ, R47 ;  /* 0x000000ffff317224 */ /* 0x000fe200078e002f */
[----:B------:R-:W-:Y:S01]  /*19c0*/  MOV R24, R10 ;  /* 0x0000000a00187202 */ /* 0x000fe20000000f00 */
[----:B------:R-:W-:Y:S01]  /*19d0*/  IMAD.MOV.U32 R25, RZ, RZ, R11 ;  /* 0x000000ffff197224 */ /* 0x000fe200078e000b */
[----:B------:R-:W-:-:S07]  /*19e0*/  MOV R34, 0x1a00 ;  /* 0x00001a0000227802 */ /* 0x000fce0000000f00 */
[----:B------:R-:W-:Y:S05]  /*19f0*/  CALL.REL.NOINC `($__internal_1_$__cuda_sm20_div_u64) ;  /* 0x000000c400207944 */ /* 0x000fea0003c00000 */
[-C--:B------:R-:W-:Y:S01]  /*1a00*/  IADD3 R9, P0, RZ, -R24.reuse, RZ ;  /* 0x80000018ff097210 */ /* 0x080fe20007f1e0ff */
[----:B------:R-:W-:Y:S01]  /*1a10*/  IMAD.MOV.U32 R34, RZ, RZ, R46 ;  /* 0x000000ffff227224 */ /* 0x000fe200078e002e */
[----:B------:R-:W-:Y:S01]  /*1a20*/  MOV R35, R47 ;  /* 0x0000002f00237202 */ /* 0x000fe20000000f00 */
[----:B------:R-:W-:Y:S01]  /*1a30*/  IMAD.MOV.U32 R47, RZ, RZ, R25 ;  /* 0x000000ffff2f7224 */ /* 0x000fe200078e0019 */
[----:B------:R-:W-:Y:S02]  /*1a40*/  IADD3.X R7, RZ, ~R25, RZ, P0, !PT ;  /* 0x80000019ff077210 */ /* 0x000fe400007fe4ff */
[----:B------:R-:W-:Y:S01]  /*1a50*/  MOV R46, R24 ;  /* 0x00000018002e7202 */ /* 0x000fe20000000f00 */
[----:B------:R-:W-:-:S04]  /*1a60*/  IMAD.WIDE.U32 R34, R10, R9, R34 ;  /* 0x000000090a227225 */ /* 0x000fc800078e0022 */
[----:B------:R-:W-:-:S04]  /*1a70*/  IMAD R7, R7, R10, RZ ;  /* 0x0000000a07077224 */ /* 0x000fc800078e02ff */
[----:B------:R-:W-:-:S04]  /*1a80*/  IMAD R7, R11, R9, R7 ;  /* 0x000000090b077224 */ /* 0x000fc800078e0207 */
[----:B------:R-:W-:Y:S01]  /*1a90*/  IMAD.IADD R9, R35, 0x1, R7 ;  /* 0x0000000123097824 */ /* 0x000fe200078e0207 */
[----:B------:R-:W-:Y:S06]  /*1aa0*/  BRA `(.L_x_19) ;  /* 0x00000000005c7947 */ /* 0x000fec0003800000 */
.L_x_18:
[----:B------:R-:W0:Y:S01]  /*1ab0*/  I2F.U32.RP R2, R10 ;  /* 0x0000000a00027306 */ /* 0x000e220000209000 */
[----:B------:R-:W-:Y:S01]  /*1ac0*/  IMAD.MOV R7, RZ, RZ, -R10 ;  /* 0x000000ffff077224 */ /* 0x000fe200078e0a0a */
[----:B------:R-:W-:Y:S01]  /*1ad0*/  ISETP.NE.U32.AND P2, PT, R10, RZ, PT ;  /* 0x000000ff0a00720c */ /* 0x000fe20003f45070 */
[----:B------:R-:W-:Y:S01]  /*1ae0*/  HFMA2.MMA R47, -RZ, RZ, 0, 0 ;  /* 0x00000000ff2f7435 */ /* 0x000fe200000001ff */
[----:B------:R-:W-:-:S04]  /*1af0*/  MOV R9, RZ ;  /* 0x000000ff00097202 */ /* 0x000fc80000000f00 */
        /* <DEDUP_REMOVED lines=12> */
[----:B------:R-:W-:-:S13]  /*1bc0*/  ISETP.GE.U32.AND P1, PT, R7, R10, PT ;  /* 0x0000000a0700720c */ /* 0x000fda0003f26070 */
[----:B------:R-:W-:Y:S02]  /*1bd0*/  @P1 IADD3 R25, R25, 0x1, RZ ;  /* 0x0000000119191810 */ /* 0x000fe40007ffe0ff */
[----:B------:R-:W-:-:S05]  /*1be0*/  @!P2 LOP3.LUT R25, RZ, R10, RZ, 0x33, !PT ;  /* 0x0000000aff19a212 */ /* 0x000fca00078e33ff */
[----:B------:R-:W-:-:S04]  /*1bf0*/  IMAD.MOV R7, RZ, RZ, -R25 ;  /* 0x000000ffff077224 */ /* 0x000fc800078e0a19 */
[----:B------:R-:W-:Y:S02]  /*1c00*/  IMAD R34, R10, R7, R46 ;  /* 0x000000070a227224 */ /* 0x000fe400078e022e */
[----:B------:R-:W-:-:S07]  /*1c10*/  IMAD.MOV.U32 R46, RZ, RZ, R25 ;  /* 0x000000ffff2e7224 */ /* 0x000fce00078e0019 */
.L_x_19:
[----:B------:R-:W-:Y:S05]  /*1c20*/  BSYNC B1 ;  /* 0x0000000000017941 */ /* 0x000fea0003800000 */
.L_x_17:
[----:B------:R-:W0:Y:S01]  /*1c30*/  LDC.64 R10, c[0x0][R0+0x1f8] ;  /* 0x00007e00000a7b82 */ /* 0x000e220000000a00 */
[----:B------:R-:W-:Y:S01]  /*1c40*/  IMAD.MOV.U32 R2, RZ, RZ, R44 ;  /* 0x000000ffff027224 */ /* 0x000fe200078e002c */
[----:B------:R-:W-:Y:S01]  /*1c50*/  BSSY B1, `(.L_x_20) ;  /* 0x0000031000017945 */ /* 0x000fe20003800000 */
[----:B------:R-:W-:-:S05]  /*1c60*/  IADD3 R5, R5, -0x4, RZ ;  /* 0xfffffffc05057810 */ /* 0x000fca0007ffe0ff */
        /* <DEDUP_REMOVED lines=14> */
[----:B------:R-:W-:Y:S01]  /*1d50*/  IADD3 R9, P0, RZ, -R24, RZ ;  /* 0x80000018ff097210 */ /* 0x000fe20007f1e0ff */
[----:B------:R-:W-:Y:S01]  /*1d60*/  IMAD.MOV.U32 R34, RZ, RZ, R46 ;  /* 0x000000ffff227224 */ /* 0x000fe200078e002e */
[----:B------:R-:W-:Y:S01]  /*1d70*/  MOV R35, R47 ;  /* 0x0000002f00237202 */ /* 0x000fe20000000f00 */
[----:B------:R-:W-:Y:S01]  /*1d80*/  IMAD.MOV.U32 R48, RZ, RZ, R24 ;  /* 0x000000ffff307224 */ /* 0x000fe200078e0018 */
[----:B------:R-:W-:Y:S01]  /*1d90*/  IADD3.X R7, RZ, ~R25, RZ, P0, !PT ;  /* 0x80000019ff077210 */ /* 0x000fe200007fe4ff */
[----:B------:R-:W-:Y:S02]  /*1da0*/  IMAD.MOV.U32 R49, RZ, RZ, R25 ;  /* 0x000000ffff317224 */ /* 0x000fe400078e0019 */
[----:B------:R-:W-:-:S04]  /*1db0*/  IMAD.WIDE.U32 R34, R10, R9, R34 ;  /* 0x000000090a227225 */ /* 0x000fc800078e0022 */
[----:B------:R-:W-:-:S04]  /*1dc0*/  IMAD R7, R7, R10, RZ ;  /* 0x0000000a07077224 */ /* 0x000fc800078e02ff */
[----:B------:R-:W-:-:S05]  /*1dd0*/  IMAD R7, R11, R9, R7 ;  /* 0x000000090b077224 */ /* 0x000fca00078e0207 */
[----:B------:R-:W-:Y:S01]  /*1de0*/  IADD3 R7, R35, R7, RZ ;  /* 0x0000000723077210 */ /* 0x000fe20007ffe0ff */
[----:B------:R-:W-:Y:S06]  /*1df0*/  BRA `(.L_x_22) ;  /* 0x0000000000587947 */ /* 0x000fec0003800000 */
.L_x_21:
[----:B------:R-:W0:Y:S01]  /*1e00*/  I2F.U32.RP R2, R10 ;  /* 0x0000000a00027306 */ /* 0x000e220000209000 */
[----:B------:R-:W-:Y:S01]  /*1e10*/  IMAD.MOV R7, RZ, RZ, -R10 ;  /* 0x000000ffff077224 */ /* 0x000fe200078e0a0a */
[----:B------:R-:W-:Y:S02]  /*1e20*/  ISETP.NE.U32.AND P2, PT, R10, RZ, PT ;  /* 0x000000ff0a00720c */ /* 0x000fe40003f45070 */
        /* <DEDUP_REMOVED lines=13> */
[----:B------:R-:W-:Y:S01]  /*1f00*/  ISETP.GE.U32.AND P1, PT, R7, R10, PT ;  /* 0x0000000a0700720c */ /* 0x000fe20003f26070 */
[----:B------:R-:W-:-:S12]  /*1f10*/  IMAD.MOV.U32 R7, RZ, RZ, RZ ;  /* 0x000000ffff077224 */ /* 0x000fd800078e00ff */
[----:B------:R-:W-:Y:S02]  /*1f20*/  @P1 IADD3 R48, R48, 0x1, RZ ;  /* 0x0000000130301810 */ /* 0x000fe40007ffe0ff */
[----:B------:R-:W-:-:S05]  /*1f30*/  @!P2 LOP3.LUT R48, RZ, R10, RZ, 0x33, !PT ;  /* 0x0000000aff30a212 */ /* 0x000fca00078e33ff */
[----:B------:R-:W-:-:S04]  /*1f40*/  IMAD.MOV R9, RZ, RZ, -R48 ;  /* 0x000000ffff097224 */ /* 0x000fc800078e0a30 */
[----:B------:R-:W-:-:S07]  /*1f50*/  IMAD R34, R10, R9, R46 ;  /* 0x000000090a227224 */ /* 0x000fce00078e022e */
.L_x_22:
[----:B------:R-:W-:Y:S05]  /*1f60*/  BSYNC B1 ;  /* 0x0000000000017941 */ /* 0x000fea0003800000 */
.L_x_20:
[----:B------:R-:W0:Y:S01]  /*1f70*/  LDC.64 R10, c[0x0][R0+0x2c0] ;  /* 0x0000b000000a7b82 */ /* 0x000e220000000a00 */
[----:B------:R-:W-:Y:S01]  /*1f80*/  MOV R2, R44 ;  /* 0x0000002c00027202 */ /* 0x000fe20000000f00 */
[----:B0-----:R-:W-:-:S04]  /*1f90*/  IMAD R9, R11, R34, RZ ;  /* 0x000000220b097224 */ /* 0x001fc800078e02ff */
[----:B------:R-:W-:-:S04]  /*1fa0*/  IMAD.WIDE.U32 R2, R10, R34, R2 ;  /* 0x000000220a027225 */ /* 0x000fc800078e0002 */
[----:B------:R-:W-:-:S04]  /*1fb0*/  IMAD R7, R10, R7, R9 ;  /* 0x000000070a077224 */ /* 0x000fc800078e0209 */
[----:B------:R-:W-:Y:S01]  /*1fc0*/  IMAD.IADD R3, R3, 0x1, R7 ;  /* 0x0000000103037824 */ /* 0x000fe200078e0207 */
[----:B------:R-:W-:Y:S06]  /*1fd0*/  @P3 BRA `(.L_x_23) ;  /* 0xfffffff000c83947 */ /* 0x000fec000383ffff */
.L_x_10:
[----:B------:R-:W-:-:S13]  /*1fe0*/  ISETP.NE.AND P0, PT, RZ, UR22, PT ;  /* 0x00000016ff007c0c */ /* 0x000fda000bf05270 */
[----:B------:R-:W-:Y:S05]  /*1ff0*/  @!P0 BRA `(.L_x_9) ;  /* 0x0000000800508947 */ /* 0x000fea0003800000 */
[----:B------:R-:W-:Y:S01]  /*2000*/  SHF.L.U32 R5, R5, 0x3, RZ ;  /* 0x0000000305057819 */ /* 0x000fe200000006ff */
[----:B------:R-:W-:Y:S03]  /*2010*/  BSSY B1, `(.L_x_24) ;  /* 0x0000029000017945 */ /* 0x000fe60003800000 */
[----:B------:R-:W0:Y:S02]  /*2020*/  LDC.64 R6, c[0x0][R5+0x210] ;  /* 0x0000840005067b82 */ /* 0x000e240000000a00 */
[----:B0-----:R-:W-:-:S04]  /*2030*/  LOP3.LUT R0, R49, R7, RZ, 0xfc, !PT ;  /* 0x0000000731007212 */ /* 0x001fc800078efcff */
[----:B------:R-:W-:-:S13]  /*2040*/  ISETP.NE.U32.AND P0, PT, R0, RZ, PT ;  /* 0x000000ff0000720c */ /* 0x000fda0003f05070 */
[----:B------:R-:W-:Y:S05]  /*2050*/  @!P0 BRA `(.L_x_25) ;  /* 0x0000000000348947 */ /* 0x000fea0003800000 */
[----:B------:R-:W-:Y:S01]  /*2060*/  IMAD.MOV.U32 R24, RZ, RZ, R6 ;  /* 0x000000ffff187224 */ /* 0x000fe200078e0006 */
[----:B------:R-:W-:Y:S02]  /*2070*/  MOV R25, R7 ;  /* 0x0000000700197202 */ /* 0x000fe40000000f00 */
[----:B------:R-:W-:-:S07]  /*2080*/  MOV R34, 0x20a0 ;  /* 0x000020a000227802 */ /* 0x000fce0000000f00 */
[----:B------:R-:W-:Y:S05]  /*2090*/  CALL.REL.NOINC `($__internal_1_$__cuda_sm20_div_u64) ;  /* 0x000000bc00787944 */ /* 0x000fea0003c00000 */
[----:B------:R-:W-:-:S05]  /*20a0*/  IADD3 R33, P0, RZ, -R24, RZ ;  /* 0x80000018ff217210 */ /* 0x000fca0007f1e0ff */
[----:B------:R-:W-:Y:S02]  /*20b0*/  IMAD.X R9, RZ, RZ, ~R25, P0 ;  /* 0x000000ffff097224 */ /* 0x000fe400000e0e19 */
[----:B------:R-:W-:Y:S01]  /*20c0*/  IMAD.WIDE.U32 R10, R6, R33, R48 ;  /* 0x00000021060a7225 */ /* 0x000fe200078e0030 */
[----:B------:R-:W-:Y:S02]  /*20d0*/  MOV R48, R24 ;  /* 0x0000001800307202 */ /* 0x000fe40000000f00 */
[----:B------:R-:W-:Y:S01]  /*20e0*/  MOV R49, R25 ;  /* 0x0000001900317202 */ /* 0x000fe20000000f00 */
[----:B------:R-:W-:-:S04]  /*20f0*/  IMAD R9, R9, R6, RZ ;  /* 0x0000000609097224 */ /* 0x000fc800078e02ff */
[----:B------:R-:W-:-:S04]  /*2100*/  IMAD R9, R7, R33, R9 ;  /* 0x0000002107097224 */ /* 0x000fc800078e0209 */
[----:B------:R-:W-:Y:S01]  /*2110*/  IMAD.IADD R9, R11, 0x1, R9 ;  /* 0x000000010b097824 */ /* 0x000fe200078e0209 */
[----:B------:R-:W-:Y:S06]  /*2120*/  BRA `(.L_x_26) ;  /* 0x00000000005c7947 */ /* 0x000fec0003800000 */
.L_x_25:
[----:B------:R-:W0:Y:S01]  /*2130*/  I2F.U32.RP R0, R6 ;  /* 0x0000000600007306 */ /* 0x000e220000209000 */
[----:B------:R-:W-:Y:S01]  /*2140*/  IADD3 R7, RZ, -R6, RZ ;  /* 0x80000006ff077210 */ /* 0x000fe20007ffe0ff */
[----:B------:R-:W-:Y:S01]  /*2150*/  HFMA2.MMA R9, -RZ, RZ, 0, 0 ;  /* 0x00000000ff097435 */ /* 0x000fe200000001ff */
        /* <DEDUP_REMOVED lines=18> */
[----:B------:R-:W-:Y:S02]  /*2280*/  IMAD R10, R6, R7, R48 ;  /* 0x00000007060a7224 */ /* 0x000fe400078e0230 */
[----:B------:R-:W-:-:S07]  /*2290*/  IMAD.MOV.U32 R48, RZ, RZ, R11 ;  /* 0x000000ffff307224 */ /* 0x000fce00078e000b */
.L_x_26:
[----:B------:R-:W-:Y:S05]  /*22a0*/  BSYNC B1 ;  /* 0x0000000000017941 */ /* 0x000fea0003800000 */
.L_x_24:
[----:B------:R-:W0:Y:S01]  /*22b0*/  LDC.64 R6, c[0x0][R5+0x2d8] ;  /* 0x0000b60005067b82 */ /* 0x000e220000000a00 */
[----:B------:R-:W-:-:S06]  /*22c0*/  UISETP.NE.AND UP0, UPT, UR22, 0x1, UPT ;  /* 0x000000011600788c */ /* 0x000fcc000bf05270 */
[----:B------:R-:W-:Y:S01]  /*22d0*/  PLOP3.LUT P0, PT, PT, PT, UP0, 0x80, 0x0 ;  /* 0x000000000000781c */ /* 0x000fe20003f0f008 */
[-C--:B0-----:R-:W-:Y:S02]  /*22e0*/  IMAD R0, R7, R10.reuse, RZ ;  /* 0x0000000a07007224 */ /* 0x081fe400078e02ff */
[----:B------:R-:W-:-:S04]  /*22f0*/  IMAD.WIDE.U32 R2, R6, R10, R2 ;  /* 0x0000000a06027225 */ /* 0x000fc800078e0002 */
[----:B------:R-:W-:-:S05]  /*2300*/  IMAD R9, R6, R9, R0 ;  /* 0x0000000906097224 */ /* 0x000fca00078e0200 */
[----:B------:R-:W-:Y:S01]  /*2310*/  IADD3 R3, R3, R9, RZ ;  /* 0x0000000903037210 */ /* 0x000fe20007ffe0ff */
[----:B------:R-:W-:Y:S06]  /*2320*/  @!P0 BRA `(.L_x_9) ;  /* 0x0000000400848947 */ /* 0x000fec0003800000 */
[----:B------:R-:W0:Y:S01]  /*2330*/  LDC.64 R6, c[0x0][R5+0x208] ;  /* 0x0000820005067b82 */ /* 0x000e220000000a00 */
[----:B------:R-:W-:Y:S01]  /*2340*/  BSSY B1, `(.L_x_27) ;  /* 0x0000028000017945 */ /* 0x000fe20003800000 */
        /* <DEDUP_REMOVED lines=16> */
.L_x_28:
        /* <DEDUP_REMOVED lines=23> */
.L_x_29:
[----:B------:R-:W-:Y:S05]  /*25c0*/  BSYNC B1 ;  /* 0x0000000000017941 */ /* 0x000fea0003800000 */
.L_x_27:
        /* <DEDUP_REMOVED lines=26> */
.L_x_31:
        /* <DEDUP_REMOVED lines=23> */
.L_x_32:
[----:B------:R-:W-:Y:S05]  /*28e0*/  BSYNC B1 ;  /* 0x0000000000017941 */ /* 0x000fea0003800000 */
.L_x_30:
[----:B------:R-:W0:Y:S02]  /*28f0*/  LDC.64 R6, c[0x0][R5+0x2c8] ;  /* 0x0000b20005067b82 */ /* 0x000e240000000a00 */
[-C--:B0-----:R-:W-:Y:S02]  /*2900*/  IMAD R0, R7, R10.reuse, RZ ;  /* 0x0000000a07007224 */ /* 0x081fe400078e02ff */
[----:B------:R-:W-:-:S04]  /*2910*/  IMAD.WIDE.U32 R2, R6, R10, R2 ;  /* 0x0000000a06027225 */ /* 0x000fc800078e0002 */
[----:B------:R-:W-:-:S05]  /*2920*/  IMAD R9, R6, R9, R0 ;  /* 0x0000000906097224 */ /* 0x000fca00078e0200 */
[----:B------:R-:W-:-:S07]  /*2930*/  IADD3 R3, R3, R9, RZ ;  /* 0x0000000903037210 */ /* 0x000fce0007ffe0ff */
.L_x_9:
[----:B------:R-:W-:Y:S02]  /*2940*/  ULDC.64 UR24, c[0x0][0x2e0] ;  /* 0x0000b80000187ab9 */ /* 0x000fe40000000a00 */
[----:B------:R-:W-:Y:S02]  /*2950*/  IMAD R5, R49, UR24, RZ ;  /* 0x0000001831057c24 */ /* 0x000fe4000f8e02ff */
[----:B------:R-:W-:-:S04]  /*2960*/  IMAD.WIDE.U32 R2, R48, UR24, R2 ;  /* 0x0000001830027c25 */ /* 0x000fc8000f8e0002 */
[----:B------:R-:W-:Y:S01]  /*2970*/  IMAD R5, R48, UR25, R5 ;  /* 0x0000001930057c24 */ /* 0x000fe2000f8e0205 */
[----:B------:R-:W-:Y:S02]  /*2980*/  ULDC.64 UR24, c[0x0][0x210] ;  /* 0x0000840000187ab9 */ /* 0x000fe40000000a00 */
[----:B------:R-:W-:Y:S01]  /*2990*/  LEA R6, P0, R2, UR24, 0x1 ;  /* 0x0000001802067c11 */ /* 0x000fe2000f8008ff */
[----:B------:R-:W-:-:S05]  /*29a0*/  IMAD.IADD R3, R3, 0x1, R5 ;  /* 0x0000000103037824 */ /* 0x000fca00078e0205 */
[----:B------:R-:W-:-:S05]  /*29b0*/  LEA.HI.X R7, R2, UR25, R3, 0x1, P0 ;  /* 0x0000001902077c11 */ /* 0x000fca00080f0c03 */
[----:B------:R0:W5:Y:S02]  /*29c0*/  LDG.E.U16 R12, desc[UR12][R6.64] ;  /* 0x0000000c060c7981 */ /* 0x000164000c1e1500 */
.L_x_8:
[----:B------:R-:W-:Y:S05]  /*29d0*/  BSYNC B0 ;  /* 0x0000000000007941 */ /* 0x000fea0003800000 */
.L_x_7:
[----:B------:R-:W-:Y:S01]  /*29e0*/  ULDC UR24, c[0x0][0xc] ;  /* 0x0000030000187ab9 */ /* 0x000fe20000000800 */
[----:B------:R-:W1:Y:S01]  /*29f0*/  LDC R11, c[0x0][RZ] ;  /* 0x00000000ff0b7b82 */ /* 0x000e620000000800 */
[----:B------:R-:W-:Y:S01]  /*2a00*/  BSSY B0, `(.L_x_33) ;  /* 0x0000184000007945 */ /* 0x000fe20003800000 */
[----:B-1----:R-:W-:Y:S01]  /*2a10*/  IMAD R11, R11, UR24, RZ ;  /* 0x000000180b0b7c24 */ /* 0x002fe2000f8e02ff */
[----:B------:R-:W-:-:S04]  /*2a20*/  ULDC.64 UR24, c[0x0][0x6f0] ;  /* 0x0001bc0000187ab9 */ /* 0x000fc80000000a00 */
[----:B------:R-:W-:-:S04]  /*2a30*/  IADD3 R48, P0, R11, R22, RZ ;  /* 0x000000160b307210 */ /* 0x000fc80007f1e0ff */
[----:B------:R-:W-:Y:S01]  /*2a40*/  ISETP.GE.U32.AND P5, PT, R48, UR24, PT ;  /* 0x0000001830007c0c */ /* 0x000fe2000bfa6070 */
[----:B------:R-:W-:Y:S01]  /*2a50*/  IMAD.MOV.U32 R10, RZ, RZ, R48 ;  /* 0x000000ffff0a7224 */ /* 0x000fe200078e0030 */
[----:B------:R-:W-:-:S04]  /*2a60*/  IADD3.X R49, RZ, R20, RZ, P0, !PT ;  /* 0x00000014ff317210 */ /* 0x000fc800007fe4ff */
[----:B------:R-:W-:Y:S02]  /*2a70*/  ISETP.GE.U32.AND.EX P5, PT, R49, UR25, PT, P5 ;  /* 0x0000001931007c0c */ /* 0x000fe4000bfa6150 */
[----:B------:R-:W-:-:S11]  /*2a80*/  MOV R9, R49 ;  /* 0x0000003100097202 */ /* 0x000fd60000000f00 */
[----:B------:R-:W-:Y:S05]  /*2a90*/  @P5 BRA `(.L_x_34) ;  /* 0x0000001400e85947 */ /* 0x000fea0003800000 */
[----:B------:R-:W1:Y:S01]  /*2aa0*/  LDC R0, c[0x0][0x3a8] ;  /* 0x0000ea00ff007b82 */ /* 0x000e620000000800 */
[----:B------:R-:W-:Y:S02]  /*2ab0*/  CS2R R2, SRZ ;  /* 0x0000000000027805 */ /* 0x000fe4000001ff00 */
[----:B-1----:R-:W-:-:S13]  /*2ac0*/  ISETP.GE.AND P0, PT, R0, 0x2, PT ;  /* 0x000000020000780c */ /* 0x002fda0003f06270 */
[----:B------:R-:W-:Y:S05]  /*2ad0*/  @!P0 BRA `(.L_x_35) ;  /* 0x0000001400b48947 */ /* 0x000fea0003800000 */
[----:B------:R-:W-:Y:S01]  /*2ae0*/  UIADD3 UR24, UR5, 0x1, URZ ;  /* 0x0000000105187890 */ /* 0x000fe2000fffe03f */
[----:B------:R-:W-:-:S03]  /*2af0*/  CS2R R2, SRZ ;  /* 0x0000000000027805 */ /* 0x000fc6000001ff00 */
[----:B------:R-:W-:-:S03]  /*2b00*/  UISETP.GE.U32.AND UP0, UPT, UR24, 0x3, UPT ;  /* 0x000000031800788c */ /* 0x000fc6000bf06070 */
[----:B------:R-:W-:Y:S02]  /*2b10*/  ULDC UR24, c[0x0][0x3a8] ;  /* 0x0000ea0000187ab9 */ /* 0x000fe40000000800 */
[----:B------:R-:W-:Y:S01]  /*2b20*/  IMAD.U32 R5, RZ, RZ, UR24 ;  /* 0x00000018ff057e24 */ /* 0x000fe2000f8e00ff */
[----:B------:R-:W-:-:S13]  /*2b30*/  PLOP3.LUT P0, PT, PT, PT, UP0, 0x80, 0x0 ;  /* 0x000000000000781c */ /* 0x000fda0003f0f008 */
[----:B------:R-:W-:Y:S05]  /*2b40*/  @!P0 BRA `(.L_x_36) ;  /* 0x0000000c00408947 */ /* 0x000fea0003800000 */
[----:B------:R-:W-:-:S06]  /*2b50*/  UIADD3 UR24, UR7, -UR22, URZ ;  /* 0x8000001607187290 */ /* 0x000fcc000fffe03f */
[----:B0-----:R-:W-:-:S07]  /*2b60*/  MOV R6, UR24 ;  /* 0x0000001800067c02 */ /* 0x001fce0008000f00 */
.L_x_49:
[----:B------:R-:W-:Y:S01]  /*2b70*/  IMAD.SHL.U32 R0, R5, 0x8, RZ ;  /* 0x0000000805007824 */ /* 0x000fe200078e00ff */
[----:B------:R-:W-:Y:S03]  /*2b80*/  BSSY B1, `(.L_x_37) ;  /* 0x0000028000017945 */ /* 0x000fe60003800000 */
[----:B------:R-:W0:Y:S02]  /*2b90*/  LDC.64 R44, c[0x0][R0+0x210] ;  /* 0x00008400002c7b82 */ /* 0x000e240000000a00 */
[----:B0-----:R-:W-:-:S04]  /*2ba0*/  LOP3.LUT R7, R49, R45, RZ, 0xfc, !PT ;  /* 0x0000002d31077212 */ /* 0x001fc800078efcff */
[----:B------:R-:W-:-:S13]  /*2bb0*/  ISETP.NE.U32.AND P0, PT, R7, RZ, PT ;  /* 0x000000ff0700720c */ /* 0x000fda0003f05070 */
[----:B------:R-:W-:Y:S05]  /*2bc0*/  @!P0 BRA `(.L_x_38) ;  /* 0x0000000000348947 */ /* 0x000fea0003800000 */
[----:B------:R-:W-:Y:S01]  /*2bd0*/  MOV R24, R44 ;  /* 0x0000002c00187202 */ /* 0x000fe20000000f00 */
[----:B------:R-:W-:Y:S01]  /*2be0*/  IMAD.MOV.U32 R25, RZ, RZ, R45 ;  /* 0x000000ffff197224 */ /* 0x000fe200078e002d */
[----:B------:R-:W-:-:S07]  /*2bf0*/  MOV R34, 0x2c10 ;  /* 0x00002c1000227802 */ /* 0x000fce0000000f00 */
[----:B-----5:R-:W-:Y:S05]  /*2c00*/  CALL.REL.NOINC `($__internal_1_$__cuda_sm20_div_u64) ;  /* 0x000000b0009c7944 */ /* 0x020fea0003c00000 */
        /* <DEDUP_REMOVED lines=9> */
.L_x_38:
        /* <DEDUP_REMOVED lines=9> */
[----:B------:R-:W-:Y:S01]  /*2d30*/  IMAD.HI.U32 R25, R25, R33, R24 ;  /* 0x0000002119197227 */ /* 0x000fe200078e0018 */
[----:B------:R-:W-:-:S05]  /*2d40*/  MOV R33, RZ ;  /* 0x000000ff00217202 */ /* 0x000fca0000000f00 */
        /* <DEDUP_REMOVED lines=10> */
[----:B------:R-:W-:-:S07]  /*2df0*/  IMAD R48, R44, R7, R48 ;  /* 0x000000072c307224 */ /* 0x000fce00078e0230 */
.L_x_39:
[----:B------:R-:W-:Y:S05]  /*2e00*/  BSYNC B1 ;  /* 0x0000000000017941 */ /* 0x000fea0003800000 */
.L_x_37:
        /* <DEDUP_REMOVED lines=15> */
[----:B-----5:R-:W-:Y:S05]  /*2f00*/  CALL.REL.NOINC `($__internal_1_$__cuda_sm20_div_u64) ;  /* 0x000000ac00dc7944 */ /* 0x020fea0003c00000 */
        /* <DEDUP_REMOVED lines=11> */
.L_x_41:
        /* <DEDUP_REMOVED lines=23> */
.L_x_42:
[----:B------:R-:W-:Y:S05]  /*3130*/  BSYNC B1 ;  /* 0x0000000000017941 */ /* 0x000fea0003800000 */
.L_x_40:
        /* <DEDUP_REMOVED lines=16> */
[----:B-----5:R-:W-:Y:S05]  /*3240*/  CALL.REL.NOINC `($__internal_1_$__cuda_sm20_div_u64) ;  /* 0x000000ac000c7944 */ /* 0x020fea0003c00000 */
        /* <DEDUP_REMOVED lines=11> */
.L_x_44:
        /* <DEDUP_REMOVED lines=23> */
.L_x_45:
[----:B------:R-:W-:Y:S05]  /*3470*/  BSYNC B1 ;  /* 0x0000000000017941 */ /* 0x000fea0003800000 */
.L_x_43:
[----:B------:R-:W0:Y:S01]  /*3480*/  LDC.64 R44, c[0x0][R0+0x1f8] ;  /* 0x00007e00002c7b82 */ /* 0x000e220000000a00 */
[----:B------:R-:W-:Y:S01]  /*3490*/  IMAD.MOV.U32 R2, RZ, RZ, R46 ;  /* 0x000000ffff027224 */ /* 0x000fe200078e002e */
[----:B------:R-:W-:Y:S06]  /*34a0*/  BSSY B1, `(.L_x_46) ;  /* 0x0000030000017945 */ /* 0x000fec0003800000 */
        /* <DEDUP_REMOVED lines=16> */
[----:B------:R-:W-:Y:S02]  /*35b0*/  MOV R34, R52 ;  /* 0x0000003400227202 */ /* 0x000fe40000000f00 */
[----:B------:R-:W-:Y:S01]  /*35c0*/  MOV R48, R24 ;  /* 0x0000001800307202 */ /* 0x000fe20000000f00 */
[----:B------:R-:W-:Y:S01]  /*35d0*/  IMAD.X R7, RZ, RZ, ~R25, P0 ;  /* 0x000000ffff077224 */ /* 0x000fe200000e0e19 */
[----:B------:R-:W-:Y:S01]  /*35e0*/  MOV R49, R25 ;  /* 0x0000001900317202 */ /* 0x000fe20000000f00 */
[----:B------:R-:W-:-:S04]  /*35f0*/  IMAD.WIDE.U32 R34, R44, R33, R34 ;  /* 0x000000212c227225 */ /* 0x000fc800078e0022 */
[----:B------:R-:W-:-:S04]  /*3600*/  IMAD R7, R7, R44, RZ ;  /* 0x0000002c07077224 */ /* 0x000fc800078e02ff */
[----:B------:R-:W-:-:S04]  /*3610*/  IMAD R7, R45, R33, R7 ;  /* 0x000000212d077224 */ /* 0x000fc800078e0207 */
[----:B------:R-:W-:Y:S01]  /*3620*/  IMAD.IADD R7, R35, 0x1, R7 ;  /* 0x0000000123077824 */ /* 0x000fe200078e0207 */
[----:B------:R-:W-:Y:S06]  /*3630*/  BRA `(.L_x_48) ;  /* 0x0000000000587947 */ /* 0x000fec0003800000 */
.L_x_47:
[----:B------:R-:W0:Y:S01]  /*3640*/  I2F.U32.RP R2, R44 ;  /* 0x0000002c00027306 */ /* 0x000e220000209000 */
[----:B------:R-:W-:Y:S01]  /*3650*/  IADD3 R7, RZ, -R44, RZ ;  /* 0x8000002cff077210 */ /* 0x000fe20007ffe0ff */
[----:B------:R-:W-:Y:S01]  /*3660*/  IMAD.MOV.U32 R49, RZ, RZ, RZ ;  /* 0x000000ffff317224 */ /* 0x000fe200078e00ff */
[----:B------:R-:W-:-:S05]  /*3670*/  ISETP.NE.U32.AND P2, PT, R44, RZ, PT ;  /* 0x000000ff2c00720c */ /* 0x000fca0003f45070 */
        /* <DEDUP_REMOVED lines=12> */
[----:B------:R-:W-:Y:S01]  /*3740*/  ISETP.GE.U32.AND P1, PT, R7, R44, PT ;  /* 0x0000002c0700720c */ /* 0x000fe20003f26070 */
[----:B------:R-:W-:-:S12]  /*3750*/  HFMA2.MMA R7, -RZ, RZ, 0, 0 ;  /* 0x00000000ff077435 */ /* 0x000fd800000001ff */
[----:B------:R-:W-:Y:S01]  /*3760*/  @P1 VIADD R48, R48, 0x1 ;  /* 0x0000000130301836 */ /* 0x000fe20000000000 */
[----:B------:R-:W-:-:S04]  /*3770*/  @!P2 LOP3.LUT R48, RZ, R44, RZ, 0x33, !PT ;  /* 0x0000002cff30a212 */ /* 0x000fc800078e33ff */
[----:B------:R-:W-:-:S05]  /*3780*/  IADD3 R25, -R48, RZ, RZ ;  /* 0x000000ff30197210 */ /* 0x000fca0007ffe1ff */
[----:B------:R-:W-:-:S07]  /*3790*/  IMAD R34, R44, R25, R52 ;  /* 0x000000192c227224 */ /* 0x000fce00078e0234 */
.L_x_48:
[----:B------:R-:W-:Y:S05]  /*37a0*/  BSYNC B1 ;  /* 0x0000000000017941 */ /* 0x000fea0003800000 */
.L_x_46:
[----:B------:R-:W0:Y:S01]  /*37b0*/  LDC.64 R24, c[0x0][R0+0x2c0] ;  /* 0x0000b00000187b82 */ /* 0x000e220000000a00 */
[----:B------:R-:W-:Y:S01]  /*37c0*/  VIADD R6, R6, 0xfffffffc ;  /* 0xfffffffc06067836 */ /* 0x000fe20000000000 */
[----:B------:R-:W-:Y:S02]  /*37d0*/  MOV R2, R46 ;  /* 0x0000002e00027202 */ /* 0x000fe40000000f00 */
[----:B------:R-:W-:Y:S02]  /*37e0*/  IADD3 R5, R5, -0x4, RZ ;  /* 0xfffffffc05057810 */ /* 0x000fe40007ffe0ff */
[----:B------:R-:W-:Y:S01]  /*37f0*/  ISETP.NE.AND P0, PT, R6, RZ, PT ;  /* 0x000000ff0600720c */ /* 0x000fe20003f05270 */
[-C--:B0-----:R-:W-:Y:S02]  /*3800*/  IMAD R8, R25, R34.reuse, RZ ;  /* 0x0000002219087224 */ /* 0x081fe400078e02ff */
[----:B------:R-:W-:-:S04]  /*3810*/  IMAD.WIDE.U32 R2, R24, R34, R2 ;  /* 0x0000002218027225 */ /* 0x000fc800078e0002 */
[----:B------:R-:W-:-:S04]  /*3820*/  IMAD R7, R24, R7, R8 ;  /* 0x0000000718077224 */ /* 0x000fc800078e0208 */
[----:B------:R-:W-:Y:S02]  /*3830*/  IMAD.IADD R3, R3, 0x1, R7 ;  /* 0x0000000103037824 */ /* 0x000fe400078e0207 */
[----:B------:R-:W-:Y:S05]  /*3840*/  @P0 BRA `(.L_x_49) ;  /* 0xfffffff000c80947 */ /* 0x000fea000383ffff */
.L_x_36:
[----:B------:R-:W-:-:S13]  /*3850*/  ISETP.NE.AND P0, PT, RZ, UR22, PT ;  /* 0x00000016ff007c0c */ /* 0x000fda000bf05270 */
[----:B------:R-:W-:Y:S05]  /*3860*/  @!P0 BRA `(.L_x_35) ;  /* 0x0000000800508947 */ /* 0x000fea0003800000 */
[----:B------:R-:W-:Y:S01]  /*3870*/  IMAD.SHL.U32 R5, R5, 0x8, RZ ;  /* 0x0000000805057824 */ /* 0x000fe200078e00ff */
[----:B------:R-:W-:Y:S03]  /*3880*/  BSSY B1, `(.L_x_50) ;  /* 0x0000029000017945 */ /* 0x000fe60003800000 */
[----:B0-----:R-:W0:Y:S02]  /*3890*/  LDC.64 R6, c[0x0][R5+0x210] ;  /* 0x0000840005067b82 */ /* 0x001e240000000a00 */
[----:B0-----:R-:W-:-:S04]  /*38a0*/  LOP3.LUT R0, R49, R7, RZ, 0xfc, !PT ;  /* 0x0000000731007212 */ /* 0x001fc800078efcff */
[----:B------:R-:W-:-:S13]  /*38b0*/  ISETP.NE.U32.AND P0, PT, R0, RZ, PT ;  /* 0x000000ff0000720c */ /* 0x000fda0003f05070 */
[----:B------:R-:W-:Y:S05]  /*38c0*/  @!P0 BRA `(.L_x_51) ;  /* 0x0000000000348947 */ /* 0x000fea0003800000 */
[----:B------:R-:W-:Y:S01]  /*38d0*/  MOV R24, R6 ;  /* 0x0000000600187202 */ /* 0x000fe20000000f00 */
[----:B------:R-:W-:Y:S01]  /*38e0*/  IMAD.MOV.U32 R25, RZ, RZ, R7 ;  /* 0x000000ffff197224 */ /* 0x000fe200078e0007 */
[----:B------:R-:W-:-:S07]  /*38f0*/  MOV R34, 0x3910 ;  /* 0x0000391000227802 */ /* 0x000fce0000000f00 */
[----:B-----5:R-:W-:Y:S05]  /*3900*/  CALL.REL.NOINC `($__internal_1_$__cuda_sm20_div_u64) ;  /* 0x000000a4005c7944 */ /* 0x020fea0003c00000 */
[----:B------:R-:W-:-:S04]  /*3910*/  IADD3 R37, P0, RZ, -R24, RZ ;  /* 0x80000018ff257210 */ /* 0x000fc80007f1e0ff */
[----:B------:R-:W-:Y:S01]  /*3920*/  IADD3.X R33, RZ, ~R25, RZ, P0, !PT ;  /* 0x80000019ff217210 */ /* 0x000fe200007fe4ff */
[----:B------:R-:W-:-:S04]  /*3930*/  IMAD.WIDE.U32 R34, R6, R37, R48 ;  /* 0x0000002506227225 */ /* 0x000fc800078e0030 */
[----:B------:R-:W-:Y:S02]  /*3940*/  IMAD R33, R33, R6, RZ ;  /* 0x0000000621217224 */ /* 0x000fe400078e02ff */
[----:B------:R-:W-:Y:S02]  /*3950*/  IMAD.MOV.U32 R48, RZ, RZ, R24 ;  /* 0x000000ffff307224 */ /* 0x000fe400078e0018 */
[----:B------:R-:W-:Y:S02]  /*3960*/  IMAD R33, R7, R37, R33 ;  /* 0x0000002507217224 */ /* 0x000fe400078e0221 */
[----:B------:R-:W-:-:S03]  /*3970*/  IMAD.MOV.U32 R49, RZ, RZ, R25 ;  /* 0x000000ffff317224 */ /* 0x000fc600078e0019 */
[----:B------:R-:W-:Y:S01]  /*3980*/  IADD3 R33, R35, R33, RZ ;  /* 0x0000002123217210 */ /* 0x000fe20007ffe0ff */
[----:B------:R-:W-:Y:S06]  /*3990*/  BRA `(.L_x_52) ;  /* 0x00000000005c7947 */ /* 0x000fec0003800000 */
.L_x_51:
[----:B------:R-:W0:Y:S01]  /*39a0*/  I2F.U32.RP R0, R6 ;  /* 0x0000000600007306 */ /* 0x000e220000209000 */
[----:B------:R-:W-:Y:S01]  /*39b0*/  IMAD.MOV R7, RZ, RZ, -R6 ;  /* 0x000000ffff077224 */ /* 0x000fe200078e0a06 */
[----:B------:R-:W-:Y:S01]  /*39c0*/  ISETP.NE.U32.AND P2, PT, R6, RZ, PT ;  /* 0x000000ff0600720c */ /* 0x000fe20003f45070 */
[----:B------:R-:W-:Y:S01]  /*39d0*/  IMAD.MOV.U32 R33, RZ, RZ, RZ ;  /* 0x000000ffff217224 */ /* 0x000fe200078e00ff */
        /* <DEDUP_REMOVED lines=17> */
[----:B------:R-:W-:Y:S01]  /*3af0*/  IMAD R34, R6, R7, R48 ;  /* 0x0000000706227224 */ /* 0x000fe200078e0230 */
[----:B------:R-:W-:-:S07]  /*3b00*/  MOV R48, R25 ;  /* 0x0000001900307202 */ /* 0x000fce0000000f00 */
.L_x_52:
[----:B------:R-:W-:Y:S05]  /*3b10*/  BSYNC B1 ;  /* 0x0000000000017941 */ /* 0x000fea0003800000 */
.L_x_50:
[----:B------:R-:W0:Y:S01]  /*3b20*/  LDC.64 R6, c[0x0][R5+0x2d8] ;  /* 0x0000b60005067b82 */ /* 0x000e220000000a00 */
[----:B------:R-:W-:-:S06]  /*3b30*/  UISETP.NE.AND UP0, UPT, UR22, 0x1, UPT ;  /* 0x000000011600788c */ /* 0x000fcc000bf05270 */
[----:B------:R-:W-:Y:S01]  /*3b40*/  PLOP3.LUT P0, PT, PT, PT, UP0, 0x80, 0x0 ;  /* 0x000000000000781c */ /* 0x000fe20003f0f008 */
[-C--:B0-----:R-:W-:Y:S02]  /*3b50*/  IMAD R0, R7, R34.reuse, RZ ;  /* 0x0000002207007224 */ /* 0x081fe400078e02ff */
[----:B------:R-:W-:-:S04]  /*3b60*/  IMAD.WIDE.U32 R2, R6, R34, R2 ;  /* 0x0000002206027225 */ /* 0x000fc800078e0002 */
[----:B------:R-:W-:-:S04]  /*3b70*/  IMAD R33, R6, R33, R0 ;  /* 0x0000002106217224 */ /* 0x000fc800078e0200 */
[----:B------:R-:W-:Y:S02]  /*3b80*/  IMAD.IADD R3, R3, 0x1, R33 ;  /* 0x0000000103037824 */ /* 0x000fe400078e0221 */
[----:B------:R-:W-:Y:S05]  /*3b90*/  @!P0 BRA `(.L_x_35) ;  /* 0x0000000400848947 */ /* 0x000fea0003800000 */
[----:B------:R-:W0:Y:S01]  /*3ba0*/  LDC.64 R6, c[0x0][R5+0x208] ;  /* 0x0000820005067b82 */ /* 0x000e220000000a00 */
[----:B------:R-:W-:Y:S01]  /*3bb0*/  BSSY B1, `(.L_x_53) ;  /* 0x0000028000017945 */ /* 0x000fe20003800000 */
        /* <DEDUP_REMOVED lines=16> */
.L_x_54:
        /* <DEDUP_REMOVED lines=23> */
.L_x_55:
[----:B------:R-:W-:Y:S05]  /*3e30*/  BSYNC B1 ;  /* 0x0000000000017941 */ /* 0x000fea0003800000 */
.L_x_53:
        /* <DEDUP_REMOVED lines=26> */
.L_x_57:
        /* <DEDUP_REMOVED lines=23> */
.L_x_58:
[----:B------:R-:W-:Y:S05]  /*4150*/  BSYNC B1 ;  /* 0x0000000000017941 */ /* 0x000fea0003800000 */
.L_x_56:
[----:B------:R-:W0:Y:S02]  /*4160*/  LDC.64 R6, c[0x0][R5+0x2c8] ;  /* 0x0000b20005067b82 */ /* 0x000e240000000a00 */
[-C--:B0-----:R-:W-:Y:S02]  /*4170*/  IMAD R0, R7, R34.reuse, RZ ;  /* 0x0000002207007224 */ /* 0x081fe400078e02ff */
[----:B------:R-:W-:-:S04]  /*4180*/  IMAD.WIDE.U32 R2, R6, R34, R2 ;  /* 0x0000002206027225 */ /* 0x000fc800078e0002 */
[----:B------:R-:W-:-:S04]  /*4190*/  IMAD R33, R6, R33, R0 ;  /* 0x0000002106217224 */ /* 0x000fc800078e0200 */
[----:B------:R-:W-:-:S07]  /*41a0*/  IMAD.IADD R3, R3, 0x1, R33 ;  /* 0x0000000103037824 */ /* 0x000fce00078e0221 */
.L_x_35:
[----:B------:R-:W-:Y:S02]  /*41b0*/  ULDC.64 UR24, c[0x0][0x2e0] ;  /* 0x0000b80000187ab9 */ /* 0x000fe40000000a00 */
[----:B------:R-:W-:Y:S02]  /*41c0*/  IMAD R49, R49, UR24, RZ ;  /* 0x0000001831317c24 */ /* 0x000fe4000f8e02ff */
[----:B------:R-:W-:-:S04]  /*41d0*/  IMAD.WIDE.U32 R2, R48, UR24, R2 ;  /* 0x0000001830027c25 */ /* 0x000fc8000f8e0002 */
[----:B------:R-:W-:Y:S01]  /*41e0*/  IMAD R49, R48, UR25, R49 ;  /* 0x0000001930317c24 */ /* 0x000fe2000f8e0231 */
[----:B------:R-:W-:Y:S02]  /*41f0*/  ULDC.64 UR24, c[0x0][0x210] ;  /* 0x0000840000187ab9 */ /* 0x000fe40000000a00 */
[----:B0-----:R-:W-:Y:S02]  /*4200*/  LEA R6, P0, R2, UR24, 0x1 ;  /* 0x0000001802067c11 */ /* 0x001fe4000f8008ff */
[----:B------:R-:W-:-:S04]  /*4210*/  IADD3 R3, R3, R49, RZ ;  /* 0x0000003103037210 */ /* 0x000fc80007ffe0ff */
[----:B------:R-:W-:-:S05]  /*4220*/  LEA.HI.X R7, R2, UR25, R3, 0x1, P0 ;  /* 0x0000001902077c11 */ /* 0x000fca00080f0c03 */
[----:B------:R1:W5:Y:S02]  /*4230*/  LDG.E.U16 R8, desc[UR12][R6.64] ;  /* 0x0000000c06087981 */ /* 0x000364000c1e1500 */
.L_x_34:
[----:B------:R-:W-:Y:S05]  /*4240*/  BSYNC B0 ;  /* 0x0000000000007941 */ /* 0x000fea0003800000 */
.L_x_33:
[----:B01----:R-:W-:Y:S01]  /*4250*/  IMAD.SHL.U32 R7, R11, 0x2, RZ ;  /* 0x000000020b077824 */ /* 0x003fe200078e00ff */
[----:B------:R-:W-:Y:S01]  /*4260*/  ULDC.64 UR24, c[0x0][0x6f0] ;  /* 0x0001bc0000187ab9 */ /* 0x000fe20000000a00 */
[----:B------:R-:W-:Y:S03]  /*4270*/  BSSY B0, `(.L_x_59) ;  /* 0x0000184000007945 */ /* 0x000fe60003800000 */
[----:B------:R-:W-:-:S04]  /*4280*/  IADD3 R48, P0, R7, R22, RZ ;  /* 0x0000001607307210 */ /* 0x000fc80007f1e0ff */
[----:B------:R-:W-:Y:S01]  /*4290*/  ISETP.GE.U32.AND P3, PT, R48, UR24, PT ;  /* 0x0000001830007c0c */ /* 0x000fe2000bf66070 */
[----:B------:R-:W-:Y:S01]  /*42a0*/  IMAD.MOV.U32 R6, RZ, RZ, R48 ;  /* 0x000000ffff067224 */ /* 0x000fe200078e0030 */
[----:B------:R-:W-:-:S04]  /*42b0*/  IADD3.X R49, RZ, R20, RZ, P0, !PT ;  /* 0x00000014ff317210 */ /* 0x000fc800007fe4ff */
[----:B------:R-:W-:Y:S02]  /*42c0*/  ISETP.GE.U32.AND.EX P3, PT, R49, UR25, PT, P3 ;  /* 0x0000001931007c0c */ /* 0x000fe4000bf66130 */
[----:B------:R-:W-:-:S11]  /*42d0*/  MOV R5, R49 ;  /* 0x0000003100057202 */ /* 0x000fd60000000f00 */
[----:B------:R-:W-:Y:S05]  /*42e0*/  @P3 BRA `(.L_x_60) ;  /* 0x0000001400f03947 */ /* 0x000fea0003800000 */
[----:B------:R-:W0:Y:S01]  /*42f0*/  LDC R0, c[0x0][0x3a8] ;  /* 0x0000ea00ff007b82 */ /* 0x000e220000000800 */
[----:B------:R-:W-:Y:S02]  /*4300*/  CS2R R2, SRZ ;  /* 0x0000000000027805 */ /* 0x000fe4000001ff00 */
[----:B0-----:R-:W-:-:S13]  /*4310*/  ISETP.GE.AND P0, PT, R0, 0x2, PT ;  /* 0x000000020000780c */ /* 0x001fda0003f06270 */
        /* <DEDUP_REMOVED lines=9> */
[----:B------:R-:W-:-:S07]  /*43b0*/  MOV R43, UR24 ;  /* 0x00000018002b7c02 */ /* 0x000fce0008000f00 */
.L_x_75:
        /* <DEDUP_REMOVED lines=19> */
.L_x_64:
        /* <DEDUP_REMOVED lines=22> */
.L_x_65:
[----:B------:R-:W-:Y:S05]  /*4650*/  BSYNC B1 ;  /* 0x0000000000017941 */ /* 0x000fea0003800000 */
.L_x_63:
        /* <DEDUP_REMOVED lines=19> */
[--C-:B------:R-:W-:Y:S01]  /*4790*/  IMAD.MOV.U32 R53, RZ, RZ, R25.reuse ;  /* 0x000000ffff357224 */ /* 0x100fe200078e0019 */
[----:B------:R-:W-:Y:S01]  /*47a0*/  MOV R52, R24 ;  /* 0x0000001800347202 */ /* 0x000fe20000000f00 */
[----:B------:R-:W-:Y:S02]  /*47b0*/  IMAD.X R33, RZ, RZ, ~R25, P0 ;  /* 0x000000ffff217224 */ /* 0x000fe400000e0e19 */
[----:B------:R-:W-:-:S04]  /*47c0*/  IMAD.WIDE.U32 R34, R44, R37, R34 ;  /* 0x000000252c227225 */ /* 0x000fc800078e0022 */
[----:B------:R-:W-:-:S04]  /*47d0*/  IMAD R33, R33, R44, RZ ;  /* 0x0000002c21217224 */ /* 0x000fc800078e02ff */
[----:B------:R-:W-:Y:S01]  /*47e0*/  IMAD R33, R45, R37, R33 ;  /* 0x000000252d217224 */ /* 0x000fe200078e0221 */
[----:B------:R-:W-:-:S03]  /*47f0*/  MOV R37, R34 ;  /* 0x0000002200257202 */ /* 0x000fc60000000f00 */
[----:B------:R-:W-:Y:S01]  /*4800*/  IMAD.IADD R33, R35, 0x1, R33 ;  /* 0x0000000123217824 */ /* 0x000fe200078e0221 */
[----:B------:R-:W-:Y:S06]  /*4810*/  BRA `(.L_x_68) ;  /* 0x00000000005c7947 */ /* 0x000fec0003800000 */
.L_x_67:
[----:B------:R-:W0:Y:S01]  /*4820*/  I2F.U32.RP R2, R44 ;  /* 0x0000002c00027306 */ /* 0x000e220000209000 */
[----:B------:R-:W-:Y:S01]  /*4830*/  IMAD.MOV R33, RZ, RZ, -R44 ;  /* 0x000000ffff217224 */ /* 0x000fe200078e0a2c */
[----:B------:R-:W-:Y:S01]  /*4840*/  ISETP.NE.U32.AND P2, PT, R44, RZ, PT ;  /* 0x000000ff2c00720c */ /* 0x000fe20003f45070 */
[----:B------:R-:W-:-:S05]  /*4850*/  HFMA2.MMA R53, -RZ, RZ, 0, 0 ;  /* 0x00000000ff357435 */ /* 0x000fca00000001ff */
        /* <DEDUP_REMOVED lines=17> */
[----:B------:R-:W-:Y:S02]  /*4970*/  IMAD R37, R44, R37, R52 ;  /* 0x000000252c257224 */ /* 0x000fe400078e0234 */
[----:B------:R-:W-:-:S07]  /*4980*/  IMAD.MOV.U32 R52, RZ, RZ, R25 ;  /* 0x000000ffff347224 */ /* 0x000fce00078e0019 */
.L_x_68:
[----:B------:R-:W-:Y:S05]  /*4990*/  BSYNC B1 ;  /* 0x0000000000017941 */ /* 0x000fea0003800000 */
.L_x_66:
        /* <DEDUP_REMOVED lines=29> */
.L_x_70:
        /* <DEDUP_REMOVED lines=23> */
.L_x_71:
[----:B------:R-:W-:Y:S05]  /*4ce0*/  BSYNC B1 ;  /* 0x0000000000017941 */ /* 0x000fea0003800000 */
.L_x_69:
        /* <DEDUP_REMOVED lines=28> */
.L_x_73:
        /* <DEDUP_REMOVED lines=9> */
[----:B------:R-:W-:Y:S01]  /*4f40*/  IMAD.HI.U32 R25, R25, R33, R24 ;  /* 0x0000002119197227 */ /* 0x000fe200078e0018 */
[----:B------:R-:W-:-:S05]  /*4f50*/  HFMA2.MMA R33, -RZ, RZ, 0, 0 ;  /* 0x00000000ff217435 */ /* 0x000fca00000001ff */
        /* <DEDUP_REMOVED lines=10> */
[----:B------:R-:W-:-:S07]  /*5000*/  IMAD R34, R44, R25, R52 ;  /* 0x000000192c227224 */ /* 0x000fce00078e0234 */
.L_x_74:
[----:B------:R-:W-:Y:S05]  /*5010*/  BSYNC B1 ;  /* 0x0000000000017941 */ /* 0x000fea0003800000 */
.L_x_72:
        /* <DEDUP_REMOVED lines=10> */
.L_x_62:
[----:B------:R-:W-:-:S13]  /*50c0*/  ISETP.NE.AND P0, PT, RZ, UR22, PT ;  /* 0x00000016ff007c0c */ /* 0x000fda000bf05270 */
[----:B------:R-:W-:Y:S05]  /*50d0*/  @!P0 BRA `(.L_x_61) ;  /* 0x0000000800508947 */ /* 0x000fea0003800000 */
        /* <DEDUP_REMOVED lines=19> */
.L_x_77:
        /* <DEDUP_REMOVED lines=21> */
[----:B------:R-:W-:Y:S01]  /*5360*/  IMAD R34, R44, R35, R48 ;  /* 0x000000232c227224 */ /* 0x000fe200078e0230 */
[----:B------:R-:W-:-:S07]  /*5370*/  MOV R48, R25 ;  /* 0x0000001900307202 */ /* 0x000fce0000000f00 */
.L_x_78:
[----:B------:R-:W-:Y:S05]  /*5380*/  BSYNC B1 ;  /* 0x0000000000017941 */ /* 0x000fea0003800000 */
.L_x_76:
        /* <DEDUP_REMOVED lines=26> */
.L_x_80:
        /* <DEDUP_REMOVED lines=23> */
.L_x_81:
[----:B------:R-:W-:Y:S05]  /*56a0*/  BSYNC B1 ;  /* 0x0000000000017941 */ /* 0x000fea0003800000 */
.L_x_79:
        /* <DEDUP_REMOVED lines=26> */
.L_x_83:
        /* <DEDUP_REMOVED lines=23> */
.L_x_84:
[----:B------:R-:W-:Y:S05]  /*59c0*/  BSYNC B1 ;  /* 0x0000000000017941 */ /* 0x000fea0003800000 */
.L_x_82:
[----:B------:R-:W0:Y:S02]  /*59d0*/  LDC.64 R24, c[0x0][R4+0x2c8] ;  /* 0x0000b20004187b82 */ /* 0x000e240000000a00 */
[-C--:B0-----:R-:W-:Y:S02]  /*59e0*/  IMAD R0, R25, R34.reuse, RZ ;  /* 0x0000002219007224 */ /* 0x081fe400078e02ff */
[----:B------:R-:W-:-:S04]  /*59f0*/  IMAD.WIDE.U32 R2, R24, R34, R2 ;  /* 0x0000002218027225 */ /* 0x000fc800078e0002 */
[----:B------:R-:W-:-:S04]  /*5a00*/  IMAD R33, R24, R33, R0 ;  /* 0x0000002118217224 */ /* 0x000fc800078e0200 */
[----:B------:R-:W-:-:S07]  /*5a10*/  IMAD.IADD R3, R3, 0x1, R33 ;  /* 0x0000000103037824 */ /* 0x000fce00078e0221 */
.L_x_61:
[----:B------:R-:W-:Y:S02]  /*5a20*/  ULDC.64 UR24, c[0x0][0x2e0] ;  /* 0x0000b80000187ab9 */ /* 0x000fe40000000a00 */
[----:B------:R-:W-:Y:S02]  /*5a30*/  IMAD R49, R49, UR24, RZ ;  /* 0x0000001831317c24 */ /* 0x000fe4000f8e02ff */
[----:B------:R-:W-:-:S04]  /*5a40*/  IMAD.WIDE.U32 R2, R48, UR24, R2 ;  /* 0x0000001830027c25 */ /* 0x000fc8000f8e0002 */
[----:B------:R-:W-:Y:S01]  /*5a50*/  IMAD R49, R48, UR25, R49 ;  /* 0x0000001930317c24 */ /* 0x000fe2000f8e0231 */
[----:B------:R-:W-:Y:S02]  /*5a60*/  ULDC.64 UR24, c[0x0][0x210] ;  /* 0x0000840000187ab9 */ /* 0x000fe40000000a00 */
[----:B------:R-:W-:Y:S02]  /*5a70*/  LEA R24, P0, R2, UR24, 0x1 ;  /* 0x0000001802187c11 */ /* 0x000fe4000f8008ff */
[----:B------:R-:W-:-:S04]  /*5a80*/  IADD3 R3, R3, R49, RZ ;  /* 0x0000003103037210 */ /* 0x000fc80007ffe0ff */
[----:B------:R-:W-:-:S05]  /*5a90*/  LEA.HI.X R25, R2, UR25, R3, 0x1, P0 ;  /* 0x0000001902197c11 */ /* 0x000fca00080f0c03 */
[----:B------:R0:W5:Y:S02]  /*5aa0*/  LDG.E.U16 R4, desc[UR12][R24.64] ;  /* 0x0000000c18047981 */ /* 0x000164000c1e1500 */
.L_x_60:
[----:B------:R-:W-:Y:S05]  /*5ab0*/  BSYNC B0 ;  /* 0x0000000000007941 */ /* 0x000fea0003800000 */
.L_x_59:
[----:B------:R-:W-:Y:S01]  /*5ac0*/  IMAD R0, R11, 0x3, RZ ;  /* 0x000000030b007824 */ /* 0x000fe200078e02ff */
[----:B------:R-:W-:Y:S01]  /*5ad0*/  ULDC.64 UR24, c[0x0][0x6f0] ;  /* 0x0001bc0000187ab9 */ /* 0x000fe20000000a00 */
[----:B------:R-:W-:Y:S03]  /*5ae0*/  BSSY B0, `(.L_x_85) ;  /* 0x0000182000007945 */ /* 0x000fe60003800000 */
[----:B------:R-:W-:-:S04]  /*5af0*/  IADD3 R48, P0, R0, R22, RZ ;  /* 0x0000001600307210 */ /* 0x000fc80007f1e0ff */
[----:B------:R-:W-:Y:S01]  /*5b00*/  ISETP.GE.U32.AND P4, PT, R48, UR24, PT ;  /* 0x0000001830007c0c */ /* 0x000fe2000bf86070 */
[----:B------:R-:W-:Y:S01]  /*5b10*/  IMAD.X R49, RZ, RZ, R20, P0 ;  /* 0x000000ffff317224 */ /* 0x000fe200000e0614 */
[----:B------:R-:W-:-:S03]  /*5b20*/  MOV R2, R48 ;  /* 0x0000003000027202 */ /* 0x000fc60000000f00 */
[----:B------:R-:W-:Y:S01]  /*5b30*/  IMAD.MOV.U32 R3, RZ, RZ, R49 ;  /* 0x000000ffff037224 */ /* 0x000fe200078e0031 */
[----:B------:R-:W-:-:S13]  /*5b40*/  ISETP.GE.U32.AND.EX P4, PT, R49, UR25, PT, P4 ;  /* 0x0000001931007c0c */ /* 0x000fda000bf86140 */
[----:B------:R-:W-:Y:S05]  /*5b50*/  @P4 BRA `(.L_x_86) ;  /* 0x0000001400e84947 */ /* 0x000fea0003800000 */
[----:B0-----:R-:W0:Y:S01]  /*5b60*/  LDC R24, c[0x0][0x3a8] ;  /* 0x0000ea00ff187b82 */ /* 0x001e220000000800 */
[----:B------:R-:W-:Y:S02]  /*5b70*/  CS2R R44, SRZ ;  /* 0x00000000002c7805 */ /* 0x000fe4000001ff00 */
[----:B0-----:R-:W-:-:S13]  /*5b80*/  ISETP.GE.AND P0, PT, R24, 0x2, PT ;  /* 0x000000021800780c */ /* 0x001fda0003f06270 */
[----:B------:R-:W-:Y:S05]  /*5b90*/  @!P0 BRA `(.L_x_87) ;  /* 0x0000001400b48947 */ /* 0x000fea0003800000 */
[----:B------:R-:W-:Y:S01]  /*5ba0*/  UIADD3 UR24, UR5, 0x1, URZ ;  /* 0x0000000105187890 */ /* 0x000fe2000fffe03f */
[----:B------:R-:W-:-:S03]  /*5bb0*/  CS2R R44, SRZ ;  /* 0x00000000002c7805 */ /* 0x000fc6000001ff00 */
[----:B------:R-:W-:-:S03]  /*5bc0*/  UISETP.GE.U32.AND UP0, UPT, UR24, 0x3, UPT ;  /* 0x000000031800788c */ /* 0x000fc6000bf06070 */
[----:B------:R-:W-:Y:S02]  /*5bd0*/  ULDC UR24, c[0x0][0x3a8] ;  /* 0x0000ea0000187ab9 */ /* 0x000fe40000000800 */
[----:B------:R-:W-:Y:S02]  /*5be0*/  MOV R41, UR24 ;  /* 0x0000001800297c02 */ /* 0x000fe40008000f00 */
[----:B------:R-:W-:-:S13]  /*5bf0*/  PLOP3.LUT P0, PT, PT, PT, UP0, 0x80, 0x0 ;  /* 0x000000000000781c */ /* 0x000fda0003f0f008 */
[----:B------:R-:W-:Y:S05]  /*5c00*/  @!P0 BRA `(.L_x_88) ;  /* 0x0000000c00408947 */ /* 0x000fea0003800000 */
[----:B------:R-:W-:-:S06]  /*5c10*/  UIADD3 UR24, UR7, -UR22, URZ ;  /* 0x8000001607187290 */ /* 0x000fcc000fffe03f */
[----:B------:R-:W-:-:S07]  /*5c20*/  IMAD.U32 R43, RZ, RZ, UR24 ;  /* 0x00000018ff2b7e24 */ /* 0x000fce000f8e00ff */
.L_x_101:
        /* <DEDUP_REMOVED lines=9> */
[----:B-----5:R-:W-:Y:S05]  /*5cc0*/  CALL.REL.NOINC `($__internal_1_$__cuda_sm20_div_u64) ;  /* 0x00000080006c7944 */ /* 0x020fea0003c00000 */
[----:B------:R-:W-:Y:S01]  /*5cd0*/  IADD3 R35, P0, RZ, -R24, RZ ;  /* 0x80000018ff237210 */ /* 0x000fe20007f1e0ff */
[----:B------:R-:W-:Y:S01]  /*5ce0*/  IMAD.MOV.U32 R56, RZ, RZ, R24 ;  /* 0x000000ffff387224 */ /* 0x000fe200078e0018 */
[----:B------:R-:W-:-:S03]  /*5cf0*/  MOV R57, R25 ;  /* 0x0000001900397202 */ /* 0x000fc60000000f00 */
[----:B------:R-:W-:Y:S02]  /*5d00*/  IMAD.X R33, RZ, RZ, ~R25, P0 ;  /* 0x000000ffff217224 */ /* 0x000fe400000e0e19 */
[----:B------:R-:W-:-:S04]  /*5d10*/  IMAD.WIDE.U32 R48, R52, R35, R48 ;  /* 0x0000002334307225 */ /* 0x000fc800078e0030 */
[----:B------:R-:W-:-:S04]  /*5d20*/  IMAD R33, R33, R52, RZ ;  /* 0x0000003421217224 */ /* 0x000fc800078e02ff */
[----:B------:R-:W-:-:S05]  /*5d30*/  IMAD R33, R53, R35, R33 ;  /* 0x0000002335217224 */ /* 0x000fca00078e0221 */
[----:B------:R-:W-:Y:S01]  /*5d40*/  IADD3 R33, R49, R33, RZ ;  /* 0x0000002131217210 */ /* 0x000fe20007ffe0ff */
[----:B------:R-:W-:Y:S06]  /*5d50*/  BRA `(.L_x_91) ;  /* 0x0000000000587947 */ /* 0x000fec0003800000 */
.L_x_90:
[----:B------:R-:W0:Y:S01]  /*5d60*/  I2F.U32.RP R33, R52 ;  /* 0x0000003400217306 */ /* 0x000e220000209000 */
[----:B------:R-:W-:Y:S01]  /*5d70*/  IADD3 R35, RZ, -R52, RZ ;  /* 0x80000034ff237210 */ /* 0x000fe20007ffe0ff */
[----:B------:R-:W-:Y:S01]  /*5d80*/  HFMA2.MMA R57, -RZ, RZ, 0, 0 ;  /* 0x00000000ff397435 */ /* 0x000fe200000001ff */
[----:B------:R-:W-:-:S05]  /*5d90*/  ISETP.NE.U32.AND P2, PT, R52, RZ, PT ;  /* 0x000000ff3400720c */ /* 0x000fca0003f45070 */
[----:B0-----:R-:W0:Y:S02]  /*5da0*/  MUFU.RCP R33, R33 ;  /* 0x0000002100217308 */ /* 0x001e240000001000 */
[----:B0-----:R-:W-:Y:S02]  /*5db0*/  VIADD R24, R33, 0xffffffe ;  /* 0x0ffffffe21187836 */ /* 0x001fe40000000000 */
[----:B------:R-:W-:-:S04]  /*5dc0*/  IMAD.MOV.U32 R33, RZ, RZ, RZ ;  /* 0x000000ffff217224 */ /* 0x000fc800078e00ff */
        /* <DEDUP_REMOVED lines=15> */
.L_x_91:
[----:B------:R-:W-:Y:S05]  /*5ec0*/  BSYNC B1 ;  /* 0x0000000000017941 */ /* 0x000fea0003800000 */
.L_x_89:
[----:B------:R-:W0:Y:S01]  /*5ed0*/  LDC.64 R52, c[0x0][R46+0x208] ;  /* 0x000082002e347b82 */ /* 0x000e220000000a00 */
[----:B------:R-:W-:Y:S07]  /*5ee0*/  BSSY B1, `(.L_x_92) ;  /* 0x0000031000017945 */ /* 0x000fee0003800000 */
        /* <DEDUP_REMOVED lines=25> */
.L_x_93:
[----:B------:R-:W0:Y:S01]  /*6080*/  I2F.U32.RP R33, R52 ;  /* 0x0000003400217306 */ /* 0x000e220000209000 */
[----:B------:R-:W-:Y:S01]  /*6090*/  IMAD.MOV R35, RZ, RZ, -R52 ;  /* 0x000000ffff237224 */ /* 0x000fe200078e0a34 */
[----:B------:R-:W-:Y:S01]  /*60a0*/  ISETP.NE.U32.AND P2, PT, R52, RZ, PT ;  /* 0x000000ff3400720c */ /* 0x000fe20003f45070 */
[----:B------:R-:W-:-:S05]  /*60b0*/  HFMA2.MMA R57, -RZ, RZ, 0, 0 ;  /* 0x00000000ff397435 */ /* 0x000fca00000001ff */
[----:B0-----:R-:W0:Y:S02]  /*60c0*/  MUFU.RCP R33, R33 ;  /* 0x0000002100217308 */ /* 0x001e240000001000 */
[----:B0-----:R-:W-:Y:S02]  /*60d0*/  IADD3 R24, R33, 0xffffffe, RZ ;  /* 0x0ffffffe21187810 */ /* 0x001fe40007ffe0ff */
[----:B------:R-:W-:-:S04]  /*60e0*/  MOV R33, RZ ;  /* 0x000000ff00217202 */ /* 0x000fc80000000f00 */
        /* <DEDUP_REMOVED lines=16> */
.L_x_94:
[----:B------:R-:W-:Y:S05]  /*61f0*/  BSYNC B1 ;  /* 0x0000000000017941 */ /* 0x000fea0003800000 */
.L_x_92:
        /* <DEDUP_REMOVED lines=28> */
.L_x_96:
[----:B------:R-:W0:Y:S01]  /*63c0*/  I2F.U32.RP R33, R52 ;  /* 0x0000003400217306 */ /* 0x000e220000209000 */
[----:B------:R-:W-:Y:S01]  /*63d0*/  IADD3 R35, RZ, -R52, RZ ;  /* 0x80000034ff237210 */ /* 0x000fe20007ffe0ff */
[----:B------:R-:W-:Y:S01]  /*63e0*/  IMAD.MOV.U32 R57, RZ, RZ, RZ ;  /* 0x000000ffff397224 */ /* 0x000fe200078e00ff */
        /* <DEDUP_REMOVED lines=20> */
.L_x_97:
[----:B------:R-:W-:Y:S05]  /*6530*/  BSYNC B1 ;  /* 0x0000000000017941 */ /* 0x000fea0003800000 */
.L_x_95:
        /* <DEDUP_REMOVED lines=28> */
.L_x_99:
[----:B------:R-:W0:Y:S01]  /*6700*/  I2F.U32.RP R33, R52 ;  /* 0x0000003400217306 */ /* 0x000e220000209000 */
[----:B------:R-:W-:Y:S01]  /*6710*/  IMAD.MOV R35, RZ, RZ, -R52 ;  /* 0x000000ffff237224 */ /* 0x000fe200078e0a34 */
[----:B------:R-:W-:Y:S02]  /*6720*/  ISETP.NE.U32.AND P2, PT, R52, RZ, PT ;  /* 0x000000ff3400720c */ /* 0x000fe40003f45070 */
[----:B------:R-:W-:-:S04]  /*6730*/  MOV R49, RZ ;  /* 0x000000ff00317202 */ /* 0x000fc80000000f00 */
[----:B0-----:R-:W0:Y:S02]  /*6740*/  MUFU.RCP R33, R33 ;  /* 0x0000002100217308 */ /* 0x001e240000001000 */
[----:B0-----:R-:W-:Y:S01]  /*6750*/  IADD3 R24, R33, 0xffffffe, RZ ;  /* 0x0ffffffe21187810 */ /* 0x001fe20007ffe0ff */
[----:B------:R-:W-:-:S05]  /*6760*/  IMAD.MOV.U32 R33, RZ, RZ, RZ ;  /* 0x000000ffff217224 */ /* 0x000fca00078e00ff */
        /* <DEDUP_REMOVED lines=15> */
.L_x_100:
[----:B------:R-:W-:Y:S05]  /*6860*/  BSYNC B1 ;  /* 0x0000000000017941 */ /* 0x000fea0003800000 */
.L_x_98:
[----:B------:R-:W0:Y:S01]  /*6870*/  LDC.64 R46, c[0x0][R46+0x2c0] ;  /* 0x0000b0002e2e7b82 */ /* 0x000e220000000a00 */
[----:B------:R-:W-:Y:S01]  /*6880*/  IADD3 R43, R43, -0x4, RZ ;  /* 0xfffffffc2b2b7810 */ /* 0x000fe20007ffe0ff */
[----:B------:R-:W-:Y:S02]  /*6890*/  IMAD.MOV.U32 R44, RZ, RZ, R54 ;  /* 0x000000ffff2c7224 */ /* 0x000fe400078e0036 */
[----:B------:R-:W-:Y:S01]  /*68a0*/  VIADD R41, R41, 0xfffffffc ;  /* 0xfffffffc29297836 */ /* 0x000fe20000000000 */
[----:B------:R-:W-:Y:S01]  /*68b0*/  ISETP.NE.AND P0, PT, R43, RZ, PT ;  /* 0x000000ff2b00720c */ /* 0x000fe20003f05270 */
[-C--:B0-----:R-:W-:Y:S02]  /*68c0*/  IMAD R24, R47, R34.reuse, RZ ;  /* 0x000000222f187224 */ /* 0x081fe400078e02ff */
[----:B------:R-:W-:-:S04]  /*68d0*/  IMAD.WIDE.U32 R44, R46, R34, R44 ;  /* 0x000000222e2c7225 */ /* 0x000fc800078e002c */
[----:B------:R-:W-:-:S05]  /*68e0*/  IMAD R33, R46, R33, R24 ;  /* 0x000000212e217224 */ /* 0x000fca00078e0218 */
[----:B------:R-:W-:Y:S01]  /*68f0*/  IADD3 R45, R45, R33, RZ ;  /* 0x000000212d2d7210 */ /* 0x000fe20007ffe0ff */
[----:B------:R-:W-:Y:S06]  /*6900*/  @P0 BRA `(.L_x_101) ;  /* 0xfffffff000c80947 */ /* 0x000fec000383ffff */
.L_x_88:
        /* <DEDUP_REMOVED lines=21> */
.L_x_103:
[----:B------:R-:W0:Y:S01]  /*6a60*/  I2F.U32.RP R33, R46 ;  /* 0x0000002e00217306 */ /* 0x000e220000209000 */
[----:B------:R-:W-:Y:S01]  /*6a70*/  IADD3 R35, RZ, -R46, RZ ;  /* 0x8000002eff237210 */ /* 0x000fe20007ffe0ff */
[----:B------:R-:W-:Y:S01]  /*6a80*/  IMAD.MOV.U32 R49, RZ, RZ, RZ ;  /* 0x000000ffff317224 */ /* 0x000fe200078e00ff */
[----:B------:R-:W-:-:S05]  /*6a90*/  ISETP.NE.U32.AND P2, PT, R46, RZ, PT ;  /* 0x000000ff2e00720c */ /* 0x000fca0003f45070 */
[----:B0-----:R-:W0:Y:S02]  /*6aa0*/  MUFU.RCP R33, R33 ;  /* 0x0000002100217308 */ /* 0x001e240000001000 */
[----:B0-----:R-:W-:Y:S01]  /*6ab0*/  VIADD R24, R33, 0xffffffe ;  /* 0x0ffffffe21187836 */ /* 0x001fe20000000000 */
[----:B------:R-:W-:-:S05]  /*6ac0*/  HFMA2.MMA R33, -RZ, RZ, 0, 0 ;  /* 0x00000000ff217435 */ /* 0x000fca00000001ff */
        /* <DEDUP_REMOVED lines=16> */
.L_x_104:
[----:B------:R-:W-:Y:S05]  /*6bd0*/  BSYNC B1 ;  /* 0x0000000000017941 */ /* 0x000fea0003800000 */
.L_x_102:
        /* <DEDUP_REMOVED lines=26> */
.L_x_106:
        /* <DEDUP_REMOVED lines=23> */
.L_x_107:
[----:B------:R-:W-:Y:S05]  /*6ef0*/  BSYNC B1 ;  /* 0x0000000000017941 */ /* 0x000fea0003800000 */
.L_x_105:
        /* <DEDUP_REMOVED lines=26> */
.L_x_109:
        /* <DEDUP_REMOVED lines=23> */
.L_x_110:
[----:B------:R-:W-:Y:S05]  /*7210*/  BSYNC B1 ;  /* 0x0000000000017941 */ /* 0x000fea0003800000 */
.L_x_108:
[----:B------:R-:W0:Y:S02]  /*7220*/  LDC.64 R24, c[0x0][R41+0x2c8] ;  /* 0x0000b20029187b82 */ /* 0x000e240000000a00 */
[-C--:B0-----:R-:W-:Y:S02]  /*7230*/  IMAD R25, R25, R34.reuse, RZ ;  /* 0x0000002219197224 */ /* 0x081fe400078e02ff */
[----:B------:R-:W-:-:S04]  /*7240*/  IMAD.WIDE.U32 R44, R24, R34, R44 ;  /* 0x00000022182c7225 */ /* 0x000fc800078e002c */
[----:B------:R-:W-:-:S05]  /*7250*/  IMAD R25, R24, R33, R25 ;  /* 0x0000002118197224 */ /* 0x000fca00078e0219 */
[----:B------:R-:W-:-:S07]  /*7260*/  IADD3 R45, R45, R25, RZ ;  /* 0x000000192d2d7210 */ /* 0x000fce0007ffe0ff */
.L_x_87:
        /* <DEDUP_REMOVED lines=9> */
.L_x_86:
[----:B------:R-:W-:Y:S05]  /*7300*/  BSYNC B0 ;  /* 0x0000000000007941 */ /* 0x000fea0003800000 */
.L_x_85:
[----:B------:R-:W-:Y:S01]  /*7310*/  ULDC.64 UR24, c[0x0][0x6f0] ;  /* 0x0001bc0000187ab9 */ /* 0x000fe20000000a00 */
[----:B------:R-:W-:Y:S01]  /*7320*/  BSSY B0, `(.L_x_111) ;  /* 0x000018f000007945 */ /* 0x000fe20003800000 */
[----:B------:R-:W-:-:S04]  /*7330*/  ISETP.GE.U32.AND P0, PT, R22, UR24, PT ;  /* 0x0000001816007c0c */ /* 0x000fc8000bf06070 */
[----:B------:R-:W-:-:S13]  /*7340*/  ISETP.GE.U32.AND.EX P0, PT, R20, UR25, PT, P0 ;  /* 0x0000001914007c0c */ /* 0x000fda000bf06100 */
[----:B------:R-:W-:Y:S05]  /*7350*/  @P0 BRA `(.L_x_112) ;  /* 0x00000018002c0947 */ /* 0x000fea0003800000 */
[----:B0-----:R-:W0:Y:S01]  /*7360*/  LDC R24, c[0x0][0x548] ;  /* 0x00015200ff187b82 */ /* 0x001e220000000800 */
        /* <DEDUP_REMOVED lines=16> */
.L_x_127:
[----:B------:R-:W-:Y:S01]  /*7470*/  UMOV UR24, 0x1a0 ;  /* 0x000001a000187882 */ /* 0x000fe20000000000 */
[----:B------:R-:W-:Y:S01]  /*7480*/  BSSY B1, `(.L_x_115) ;  /* 0x0000029000017945 */ /* 0x000fe20003800000 */
[----:B------:R-:W-:-:S04]  /*7490*/  LEA R45, R43, UR24, 0x3 ;  /* 0x000000182b2d7c11 */ /* 0x000fc8000f8e18ff */
[----:B------:R-:W0:Y:S02]  /*74a0*/  LDC.64 R52, c[0x0][R45+0x210] ;  /* 0x000084002d347b82 */ /* 0x000e240000000a00 */
[----:B0-----:R-:W-:-:S04]  /*74b0*/  LOP3.LUT R24, R49, R53, RZ, 0xfc, !PT ;  /* 0x0000003531187212 */ /* 0x001fc800078efcff */
[----:B------:R-:W-:-:S13]  /*74c0*/  ISETP.NE.U32.AND P0, PT, R24, RZ, PT ;  /* 0x000000ff1800720c */ /* 0x000fda0003f05070 */
[----:B------:R-:W-:Y:S05]  /*74d0*/  @!P0 BRA `(.L_x_116) ;  /* 0x0000000000348947 */ /* 0x000fea0003800000 */
[----:B------:R-:W-:Y:S01]  /*74e0*/  MOV R24, R52 ;  /* 0x0000003400187202 */ /* 0x000fe20000000f00 */
[----:B------:R-:W-:Y:S01]  /*74f0*/  IMAD.MOV.U32 R25, RZ, RZ, R53 ;  /* 0x000000ffff197224 */ /* 0x000fe200078e0035 */
[----:B-1----:R-:W-:-:S07]  /*7500*/  MOV R34, 0x7520 ;  /* 0x0000752000227802 */ /* 0x002fce0000000f00 */
        /* <DEDUP_REMOVED lines=10> */
.L_x_116:
[----:B------:R-:W0:Y:S01]  /*75b0*/  I2F.U32.RP R33, R52 ;  /* 0x0000003400217306 */ /* 0x000e220000209000 */
[----:B-1----:R-:W-:Y:S01]  /*75c0*/  IMAD.MOV R35, RZ, RZ, -R52 ;  /* 0x000000ffff237224 */ /* 0x002fe200078e0a34 */
[----:B------:R-:W-:Y:S01]  /*75d0*/  ISETP.NE.U32.AND P2, PT, R52, RZ, PT ;  /* 0x000000ff3400720c */ /* 0x000fe20003f45070 */
[----:B------:R-:W-:-:S05]  /*75e0*/  IMAD.MOV.U32 R57, RZ, RZ, RZ ;  /* 0x000000ffff397224 */ /* 0x000fca00078e00ff */
        /* <DEDUP_REMOVED lines=18> */
.L_x_117:
[----:B------:R-:W-:Y:S05]  /*7710*/  BSYNC B1 ;  /* 0x0000000000017941 */ /* 0x000fea0003800000 */
.L_x_115:
        /* <DEDUP_REMOVED lines=27> */
.L_x_119:
        /* <DEDUP_REMOVED lines=23> */
.L_x_120:
[----:B------:R-:W-:Y:S05]  /*7a40*/  BSYNC B1 ;  /* 0x0000000000017941 */ /* 0x000fea0003800000 */
.L_x_118:
        /* <DEDUP_REMOVED lines=28> */
.L_x_122:
        /* <DEDUP_REMOVED lines=23> */
.L_x_123:
[----:B------:R-:W-:Y:S05]  /*7d80*/  BSYNC B1 ;  /* 0x0000000000017941 */ /* 0x000fea0003800000 */
.L_x_121:
        /* <DEDUP_REMOVED lines=28> */
.L_x_125:
        /* <DEDUP_REMOVED lines=22> */
.L_x_126:
[----:B------:R-:W-:Y:S05]  /*80b0*/  BSYNC B1 ;  /* 0x0000000000017941 */ /* 0x000fea0003800000 */
.L_x_124:
        /* <DEDUP_REMOVED lines=10> */
.L_x_114:
[----:B------:R-:W-:-:S13]  /*8160*/  ISETP.NE.AND P0, PT, RZ, UR23, PT ;  /* 0x00000017ff007c0c */ /* 0x000fda000bf05270 */
[----:B------:R-:W-:Y:S05]  /*8170*/  @!P0 BRA `(.L_x_113) ;  /* 0x0000000800548947 */ /* 0x000fea0003800000 */
[----:B------:R-:W-:Y:S01]  /*8180*/  UMOV UR24, 0x1a0 ;  /* 0x000001a000187882 */ /* 0x000fe20000000000 */
[----:B------:R-:W-:Y:S01]  /*8190*/  BSSY B1, `(.L_x_128) ;  /* 0x000002a000017945 */ /* 0x000fe20003800000 */
[----:B------:R-:W-:-:S04]  /*81a0*/  LEA R43, R43, UR24, 0x3 ;  /* 0x000000182b2b7c11 */ /* 0x000fc8000f8e18ff */
[----:B------:R-:W0:Y:S02]  /*81b0*/  LDC.64 R44, c[0x0][R43+0x210] ;  /* 0x000084002b2c7b82 */ /* 0x000e240000000a00 */
[----:B0-----:R-:W-:-:S04]  /*81c0*/  LOP3.LUT R24, R49, R45, RZ, 0xfc, !PT ;  /* 0x0000002d31187212 */ /* 0x001fc800078efcff */
[----:B------:R-:W-:-:S13]  /*81d0*/  ISETP.NE.U32.AND P0, PT, R24, RZ, PT ;  /* 0x000000ff1800720c */ /* 0x000fda0003f05070 */
[----:B------:R-:W-:Y:S05]  /*81e0*/  @!P0 BRA `(.L_x_129) ;  /* 0x0000000000348947 */ /* 0x000fea0003800000 */
[----:B------:R-:W-:Y:S01]  /*81f0*/  IMAD.MOV.U32 R24, RZ, RZ, R44 ;  /* 0x000000ffff187224 */ /* 0x000fe200078e002c */
[----:B------:R-:W-:Y:S02]  /*8200*/  MOV R25, R45 ;  /* 0x0000002d00197202 */ /* 0x000fe40000000f00 */
[----:B-1----:R-:W-:-:S07]  /*8210*/  MOV R34, 0x8230 ;  /* 0x0000823000227802 */ /* 0x002fce0000000f00 */
        /* <DEDUP_REMOVED lines=10> */
.L_x_129:
[----:B------:R-:W0:Y:S01]  /*82c0*/  I2F.U32.RP R33, R44 ;  /* 0x0000002c00217306 */ /* 0x000e220000209000 */
[----:B-1----:R-:W-:Y:S01]  /*82d0*/  IADD3 R35, RZ, -R44, RZ ;  /* 0x8000002cff237210 */ /* 0x002fe20007ffe0ff */
        /* <DEDUP_REMOVED lines=21> */
.L_x_130:
[----:B------:R-:W-:Y:S05]  /*8430*/  BSYNC B1 ;  /* 0x0000000000017941 */ /* 0x000fea0003800000 */
.L_x_128:
        /* <DEDUP_REMOVED lines=26> */
.L_x_132:
        /* <DEDUP_REMOVED lines=23> */
.L_x_133:
[----:B------:R-:W-:Y:S05]  /*8750*/  BSYNC B1 ;  /* 0x0000000000017941 */ /* 0x000fea0003800000 */
.L_x_131:
        /* <DEDUP_REMOVED lines=26> */
.L_x_135:
        /* <DEDUP_REMOVED lines=23> */
.L_x_136:
[----:B------:R-:W-:Y:S05]  /*8a70*/  BSYNC B1 ;  /* 0x0000000000017941 */ /* 0x000fea0003800000 */
.L_x_134:
[----:B------:R-:W0:Y:S02]  /*8a80*/  LDC.64 R24, c[0x0][R43+0x2c8] ;  /* 0x0000b2002b187b82 */ /* 0x000e240000000a00 */
[-C--:B0-----:R-:W-:Y:S02]  /*8a90*/  IMAD R25, R25, R34.reuse, RZ ;  /* 0x0000002219197224 */ /* 0x081fe400078e02ff */
[----:B------:R-:W-:-:S04]  /*8aa0*/  IMAD.WIDE.U32 R46, R24, R34, R46 ;  /* 0x00000022182e7225 */ /* 0x000fc800078e002e */
[----:B------:R-:W-:-:S05]  /*8ab0*/  IMAD R25, R24, R33, R25 ;  /* 0x0000002118197224 */ /* 0x000fca00078e0219 */
[----:B------:R-:W-:-:S07]  /*8ac0*/  IADD3 R47, R47, R25, RZ ;  /* 0x000000192f2f7210 */ /* 0x000fce0007ffe0ff */
.L_x_113:
[----:B------:R-:W-:Y:S01]  /*8ad0*/  ULDC UR26, c[0x0][0x6f8] ;  /* 0x0001be00001a7ab9 */ /* 0x000fe20000000800 */
[----:B------:R-:W-:Y:S01]  /*8ae0*/  ULDC.64 UR24, c[0x0][0x480] ;  /* 0x0001200000187ab9 */ /* 0x000fe20000000a00 */
[----:B------:R-:W-:Y:S01]  /*8af0*/  FSET.BF.LT.FTZ.AND R16, R16, UR26, PT ;  /* 0x0000001a10107c0a */ /* 0x000fe2000b811000 */
[----:B-----5:R-:W-:Y:S01]  /*8b00*/  IMAD.U32 R33, R12, 0x10000, RZ ;  /* 0x000100000c217824 */ /* 0x020fe200078e00ff */
[----:B------:R-:W-:Y:S01]  /*8b10*/  ULDC.64 UR26, c[0x0][0x550] ;  /* 0x00015400001a7ab9 */ /* 0x000fe20000000a00 */
[----:B-1----:R-:W-:Y:S01]  /*8b20*/  IMAD R35, R49, UR24, RZ ;  /* 0x0000001831237c24 */ /* 0x002fe2000f8e02ff */
[----:B------:R-:W0:Y:S01]  /*8b30*/  F2I.FTZ.U32.TRUNC.NTZ R39, R16 ;  /* 0x0000001000277305 */ /* 0x000e22000021f000 */
[----:B------:R-:W-:-:S04]  /*8b40*/  IMAD.WIDE.U32 R24, R48, UR24, R46 ;  /* 0x0000001830187c25 */ /* 0x000fc8000f8e002e */
[----:B------:R-:W-:Y:S01]  /*8b50*/  FMUL.FTZ R33, R16, R33 ;  /* 0x0000002110217220 */ /* 0x000fe20000410000 */
[----:B------:R-:W-:Y:S01]  /*8b60*/  IMAD R35, R48, UR25, R35 ;  /* 0x0000001930237c24 */ /* 0x000fe2000f8e0223 */
[----:B------:R-:W-:Y:S02]  /*8b70*/  ULDC.64 UR24, c[0x0][0x3b0] ;  /* 0x0000ec0000187ab9 */ /* 0x000fe40000000a00 */
[----:B------:R-:W-:Y:S01]  /*8b80*/  FMUL.FTZ R33, R28, R33 ;  /* 0x000000211c217220 */ /* 0x000fe20000410000 */
[C---:B------:R-:W-:Y:S02]  /*8b90*/  LEA R36, P0, R24.reuse, UR24, 0x1 ;  /* 0x0000001818247c11 */ /* 0x040fe4000f8008ff */
[----:B------:R-:W-:Y:S02]  /*8ba0*/  IADD3 R25, R25, R35, RZ ;  /* 0x0000002319197210 */ /* 0x000fe40007ffe0ff */
[----:B------:R-:W-:Y:S02]  /*8bb0*/  IADD3 R34, P1, R24, UR26, RZ ;  /* 0x0000001a18227c10 */ /* 0x000fe4000ff3e0ff */
[----:B------:R-:W-:-:S02]  /*8bc0*/  F2FP.BF16.F32.PACK_AB R33, RZ, R33 ;  /* 0x00000021ff21723e */ /* 0x000fc400000010ff */
[----:B------:R-:W-:Y:S02]  /*8bd0*/  LEA.HI.X R37, R24, UR25, R25, 0x1, P0 ;  /* 0x0000001918257c11 */ /* 0x000fe400080f0c19 */
[----:B------:R-:W-:-:S03]  /*8be0*/  IADD3.X R35, R25, UR27, RZ, P1, !PT ;  /* 0x0000001b19237c10 */ /* 0x000fc60008ffe4ff */
[----:B------:R2:W-:Y:S04]  /*8bf0*/  STG.E.U16 desc[UR12][R36.64], R33 ;  /* 0x0000002124007986 */ /* 0x0005e8000c10150c */
[----:B0-----:R2:W-:Y:S02]  /*8c00*/  STG.E.U8 desc[UR12][R34.64], R39 ;  /* 0x0000002722007986 */ /* 0x0015e4000c10110c */
.L_x_112:
[----:B------:R-:W-:Y:S05]  /*8c10*/  BSYNC B0 ;  /* 0x0000000000007941 */ /* 0x000fea0003800000 */
.L_x_111:
[----:B------:R-:W-:Y:S04]  /*8c20*/  BSSY B0, `(.L_x_137) ;  /* 0x00001a6000007945 */ /* 0x000fe80003800000 */
[----:B------:R-:W-:Y:S05]  /*8c30*/  @P5 BRA `(.L_x_138) ;  /* 0x0000001800905947 */ /* 0x000fea0003800000 */
[----:B------:R-:W3:Y:S01]  /*8c40*/  LDC R16, c[0x0][0x548] ;  /* 0x00015200ff107b82 */ /* 0x000ee20000000800 */
[----:B------:R-:W-:Y:S01]  /*8c50*/  HFMA2.MMA R43, -RZ, RZ, 0, 0 ;  /* 0x00000000ff2b7435 */ /* 0x000fe200000001ff */
[----:B---3--:R-:W-:Y:S01]  /*8c60*/  ISETP.GE.AND P0, PT, R16, 0x2, PT ;  /* 0x000000021000780c */ /* 0x008fe20003f06270 */
[----:B------:R-:W-:-:S12]  /*8c70*/  IMAD.MOV.U32 R16, RZ, RZ, RZ ;  /* 0x000000ffff107224 */ /* 0x000fd800078e00ff */
[----:B------:R-:W-:Y:S05]  /*8c80*/  @!P0 BRA `(.L_x_139) ;  /* 0x0000001800288947 */ /* 0x000fea0003800000 */
[----:B------:R-:W-:Y:S01]  /*8c90*/  UIADD3 UR24, UR6, 0x1, URZ ;  /* 0x0000000106187890 */ /* 0x000fe2000fffe03f */
[----:B------:R-:W-:Y:S01]  /*8ca0*/  IADD3 R10, P0, R11, R22, RZ ;  /* 0x000000160b0a7210 */ /* 0x000fe20007f1e0ff */
[----:B------:R-:W-:Y:S01]  /*8cb0*/  IMAD.MOV.U32 R16, RZ, RZ, RZ ;  /* 0x000000ffff107224 */ /* 0x000fe200078e00ff */
[----:B------:R-:W-:Y:S01]  /*8cc0*/  MOV R43, RZ ;  /* 0x000000ff002b7202 */ /* 0x000fe20000000f00 */
[----:B------:R-:W-:Y:S02]  /*8cd0*/  UISETP.GE.U32.AND UP0, UPT, UR24, 0x3, UPT ;  /* 0x000000031800788c */ /* 0x000fe4000bf06070 */
[----:B------:R-:W-:Y:S01]  /*8ce0*/  IMAD.X R9, RZ, RZ, R20, P0 ;  /* 0x000000ffff097224 */ /* 0x000fe200000e0614 */
[----:B------:R-:W-:Y:S02]  /*8cf0*/  ULDC UR24, c[0x0][0x548] ;  /* 0x0001520000187ab9 */ /* 0x000fe40000000800 */
[----:B------:R-:W-:Y:S02]  /*8d00*/  MOV R45, UR24 ;  /* 0x00000018002d7c02 */ /* 0x000fe40008000f00 */
[----:B------:R-:W-:-:S13]  /*8d10*/  PLOP3.LUT P1, PT, PT, PT, UP0, 0x80, 0x0 ;  /* 0x000000000000781c */ /* 0x000fda0003f2f008 */
[----:B------:R-:W-:Y:S05]  /*8d20*/  @!P1 BRA `(.L_x_140) ;  /* 0x0000000c005c9947 */ /* 0x000fea0003800000 */
[----:B------:R-:W-:-:S06]  /*8d30*/  UIADD3 UR24, UR8, -UR23, URZ ;  /* 0x8000001708187290 */ /* 0x000fcc000fffe03f */
[----:B------:R-:W-:-:S07]  /*8d40*/  IMAD.U32 R46, RZ, RZ, UR24 ;  /* 0x00000018ff2e7e24 */ /* 0x000fce000f8e00ff */
.L_x_153:
        /* <DEDUP_REMOVED lines=9> */
[----:B------:R-:W-:Y:S01]  /*8de0*/  MOV R24, R52 ;  /* 0x0000003400187202 */ /* 0x000fe20000000f00 */
[----:B------:R-:W-:Y:S01]  /*8df0*/  IMAD.MOV.U32 R25, RZ, RZ, R53 ;  /* 0x000000ffff197224 */ /* 0x000fe200078e0035 */
[----:B-12---:R-:W-:-:S07]  /*8e00*/  MOV R34, 0x8e20 ;  /* 0x00008e2000227802 */ /* 0x006fce0000000f00 */
        /* <DEDUP_REMOVED lines=12> */
.L_x_142:
[----:B------:R-:W0:Y:S01]  /*8ed0*/  I2F.U32.RP R9, R52 ;  /* 0x0000003400097306 */ /* 0x000e220000209000 */
[----:B--2---:R-:W-:Y:S01]  /*8ee0*/  IMAD.MOV R33, RZ, RZ, -R52 ;  /* 0x000000ffff217224 */ /* 0x004fe200078e0a34 */
[----:B------:R-:W-:Y:S01]  /*8ef0*/  ISETP.NE.U32.AND P2, PT, R52, RZ, PT ;  /* 0x000000ff3400720c */ /* 0x000fe20003f45070 */
[----:B------:R-:W-:-:S05]  /*8f00*/  IMAD.MOV.U32 R57, RZ, RZ, RZ ;  /* 0x000000ffff397224 */ /* 0x000fca00078e00ff */
[----:B0-----:R-:W0:Y:S02]  /*8f10*/  MUFU.RCP R9, R9 ;  /* 0x0000000900097308 */ /* 0x001e240000001000 */
[----:B0-----:R-:W-:Y:S02]  /*8f20*/  IADD3 R24, R9, 0xffffffe, RZ ;  /* 0x0ffffffe09187810 */ /* 0x001fe40007ffe0ff */
[----:B------:R-:W-:-:S04]  /*8f30*/  MOV R9, RZ ;  /* 0x000000ff00097202 */ /* 0x000fc80000000f00 */
[----:B------:R0:W2:Y:S02]  /*8f40*/  F2I.FTZ.U32.TRUNC.NTZ R25, R24 ;  /* 0x0000001800197305 */ /* 0x0000a4000021f000 */
[----:B0-----:R-:W-:Y:S01]  /*8f50*/  HFMA2.MMA R24, -RZ, RZ, 0, 0 ;  /* 0x00000000ff187435 */ /* 0x001fe200000001ff */
[----:B--2---:R-:W-:-:S09]  /*8f60*/  IMAD R33, R33, R25, RZ ;  /* 0x0000001921217224 */ /* 0x004fd200078e02ff */
        /* <DEDUP_REMOVED lines=11> */
[----:B-1----:R-:W-:-:S07]  /*9020*/  IMAD R34, R52, R25, R10 ;  /* 0x0000001934227224 */ /* 0x002fce00078e020a */
.L_x_143:
[----:B------:R-:W-:Y:S05]  /*9030*/  BSYNC B1 ;  /* 0x0000000000017941 */ /* 0x000fea0003800000 */
.L_x_141:
        /* <DEDUP_REMOVED lines=28> */
.L_x_145:
        /* <DEDUP_REMOVED lines=23> */
.L_x_146:
[----:B------:R-:W-:Y:S05]  /*9370*/  BSYNC B1 ;  /* 0x0000000000017941 */ /* 0x000fea0003800000 */
.L_x_144:
        /* <DEDUP_REMOVED lines=28> */
.L_x_148:
        /* <DEDUP_REMOVED lines=17> */
[----:B------:R-:W-:-:S12]  /*9650*/  IMAD.MOV.U32 R33, RZ, RZ, RZ ;  /* 0x000000ffff217224 */ /* 0x000fd800078e00ff */
[----:B------:R-:W-:Y:S01]  /*9660*/  @P1 VIADD R25, R25, 0x1 ;  /* 0x0000000119191836 */ /* 0x000fe20000000000 */
[----:B------:R-:W-:-:S04]  /*9670*/  @!P2 LOP3.LUT R25, RZ, R52, RZ, 0x33, !PT ;  /* 0x00000034ff19a212 */ /* 0x000fc800078e33ff */
[----:B------:R-:W-:-:S05]  /*9680*/  IADD3 R35, -R25, RZ, RZ ;  /* 0x000000ff19237210 */ /* 0x000fca0007ffe1ff */
[----:B------:R-:W-:Y:S01]  /*9690*/  IMAD R34, R52, R35, R56 ;  /* 0x0000002334227224 */ /* 0x000fe200078e0238 */
[----:B------:R-:W-:-:S07]  /*96a0*/  MOV R56, R25 ;  /* 0x0000001900387202 */ /* 0x000fce0000000f00 */
.L_x_149:
[----:B------:R-:W-:Y:S05]  /*96b0*/  BSYNC B1 ;  /* 0x0000000000017941 */ /* 0x000fea0003800000 */
.L_x_147:
        /* <DEDUP_REMOVED lines=22> */
[----:B------:R-:W-:-:S04]  /*9820*/  IMAD.WIDE.U32 R34, R52, R33, R34 ;  /* 0x0000002134227225 */ /* 0x000fc800078e0022 */
[----:B------:R-:W-:-:S04]  /*9830*/  IMAD R9, R9, R52, RZ ;  /* 0x0000003409097224 */ /* 0x000fc800078e02ff */
[----:B------:R-:W-:-:S05]  /*9840*/  IMAD R9, R53, R33, R9 ;  /* 0x0000002135097224 */ /* 0x000fca00078e0209 */
[----:B------:R-:W-:Y:S01]  /*9850*/  IADD3 R33, R35, R9, RZ ;  /* 0x0000000923217210 */ /* 0x000fe20007ffe0ff */
[----:B------:R-:W-:Y:S01]  /*9860*/  IMAD.MOV.U32 R9, RZ, RZ, R25 ;  /* 0x000000ffff097224 */ /* 0x000fe200078e0019 */
[----:B------:R-:W-:Y:S06]  /*9870*/  BRA `(.L_x_152) ;  /* 0x0000000000587947 */ /* 0x000fec0003800000 */
.L_x_151:
[----:B------:R-:W0:Y:S01]  /*9880*/  I2F.U32.RP R9, R52 ;  /* 0x0000003400097306 */ /* 0x000e220000209000 */
[----:B------:R-:W-:Y:S01]  /*9890*/  IMAD.MOV R33, RZ, RZ, -R52 ;  /* 0x000000ffff217224 */ /* 0x000fe200078e0a34 */
[----:B------:R-:W-:-:S06]  /*98a0*/  ISETP.NE.U32.AND P2, PT, R52, RZ, PT ;  /* 0x000000ff3400720c */ /* 0x000fcc0003f45070 */
[----:B0-----:R-:W0:Y:S02]  /*98b0*/  MUFU.RCP R9, R9 ;  /* 0x0000000900097308 */ /* 0x001e240000001000 */
[----:B0-----:R-:W-:Y:S02]  /*98c0*/  IADD3 R24, R9, 0xffffffe, RZ ;  /* 0x0ffffffe09187810 */ /* 0x001fe40007ffe0ff */
[----:B------:R-:W-:-:S04]  /*98d0*/  MOV R9, RZ ;  /* 0x000000ff00097202 */ /* 0x000fc80000000f00 */
[----:B------:R0:W1:Y:S02]  /*98e0*/  F2I.FTZ.U32.TRUNC.NTZ R25, R24 ;  /* 0x0000001800197305 */ /* 0x000064000021f000 */
[----:B0-----:R-:W-:Y:S01]  /*98f0*/  HFMA2.MMA R24, -RZ, RZ, 0, 0 ;  /* 0x00000000ff187435 */ /* 0x001fe200000001ff */
[----:B-1----:R-:W-:-:S09]  /*9900*/  IMAD R33, R33, R25, RZ ;  /* 0x0000001921217224 */ /* 0x002fd200078e02ff */
[----:B------:R-:W-:-:S04]  /*9910*/  IMAD.HI.U32 R25, R25, R33, R24 ;  /* 0x0000002119197227 */ /* 0x000fc800078e0018 */
[----:B------:R-:W-:Y:S02]  /*9920*/  IMAD.MOV.U32 R33, RZ, RZ, RZ ;  /* 0x000000ffff217224 */ /* 0x000fe400078e00ff */
        /* <DEDUP_REMOVED lines=11> */
.L_x_152:
[----:B------:R-:W-:Y:S05]  /*99e0*/  BSYNC B1 ;  /* 0x0000000000017941 */ /* 0x000fea0003800000 */
.L_x_150:
[----:B------:R-:W0:Y:S01]  /*99f0*/  LDC.64 R24, c[0x0][R44+0x2c0] ;  /* 0x0000b0002c187b82 */ /* 0x000e220000000a00 */
[----:B------:R-:W-:Y:S01]  /*9a00*/  IADD3 R46, R46, -0x4, RZ ;  /* 0xfffffffc2e2e7810 */ /* 0x000fe20007ffe0ff */
[----:B------:R-:W-:Y:S01]  /*9a10*/  IMAD.MOV.U32 R42, RZ, RZ, R54 ;  /* 0x000000ffff2a7224 */ /* 0x000fe200078e0036 */
[----:B------:R-:W-:Y:S02]  /*9a20*/  IADD3 R45, R45, -0x4, RZ ;  /* 0xfffffffc2d2d7810 */ /* 0x000fe40007ffe0ff */
[----:B------:R-:W-:Y:S01]  /*9a30*/  ISETP.NE.AND P0, PT, R46, RZ, PT ;  /* 0x000000ff2e00720c */ /* 0x000fe20003f05270 */
[-C--:B0-----:R-:W-:Y:S02]  /*9a40*/  IMAD R16, R25, R34.reuse, RZ ;  /* 0x0000002219107224 */ /* 0x081fe400078e02ff */
[----:B------:R-:W-:-:S04]  /*9a50*/  IMAD.WIDE.U32 R34, R24, R34, R42 ;  /* 0x0000002218227225 */ /* 0x000fc800078e002a */
[----:B------:R-:W-:Y:S01]  /*9a60*/  IMAD R33, R24, R33, R16 ;  /* 0x0000002118217224 */ /* 0x000fe200078e0210 */
[----:B------:R-:W-:-:S03]  /*9a70*/  MOV R16, R34 ;  /* 0x0000002200107202 */ /* 0x000fc60000000f00 */
[----:B------:R-:W-:Y:S02]  /*9a80*/  IMAD.IADD R43, R35, 0x1, R33 ;  /* 0x00000001232b7824 */ /* 0x000fe400078e0221 */
[----:B------:R-:W-:Y:S05]  /*9a90*/  @P0 BRA `(.L_x_153) ;  /* 0xfffffff000ac0947 */ /* 0x000fea000383ffff */
.L_x_140:
        /* <DEDUP_REMOVED lines=10> */
[----:B------:R-:W-:Y:S01]  /*9b40*/  MOV R49, R9 ;  /* 0x0000000900317202 */ /* 0x000fe20000000f00 */
[----:B------:R-:W-:Y:S01]  /*9b50*/  IMAD.MOV.U32 R24, RZ, RZ, R46 ;  /* 0x000000ffff187224 */ /* 0x000fe200078e002e */
[----:B------:R-:W-:Y:S02]  /*9b60*/  MOV R25, R47 ;  /* 0x0000002f00197202 */ /* 0x000fe40000000f00 */
[----:B-12---:R-:W-:-:S07]  /*9b70*/  MOV R34, 0x9b90 ;  /* 0x00009b9000227802 */ /* 0x006fce0000000f00 */
        /* <DEDUP_REMOVED lines=12> */
.L_x_155:
[----:B------:R-:W0:Y:S01]  /*9c40*/  I2F.U32.RP R9, R46 ;  /* 0x0000002e00097306 */ /* 0x000e220000209000 */
[----:B--2---:R-:W-:Y:S02]  /*9c50*/  IADD3 R33, RZ, -R46, RZ ;  /* 0x8000002eff217210 */ /* 0x004fe40007ffe0ff */
[----:B------:R-:W-:-:S05]  /*9c60*/  ISETP.NE.U32.AND P2, PT, R46, RZ, PT ;  /* 0x000000ff2e00720c */ /* 0x000fca0003f45070 */
[----:B0-----:R-:W0:Y:S02]  /*9c70*/  MUFU.RCP R9, R9 ;  /* 0x0000000900097308 */ /* 0x001e240000001000 */
[----:B0-----:R-:W-:Y:S02]  /*9c80*/  VIADD R24, R9, 0xffffffe ;  /* 0x0ffffffe09187836 */ /* 0x001fe40000000000 */
[----:B------:R-:W-:-:S04]  /*9c90*/  IMAD.MOV.U32 R9, RZ, RZ, RZ ;  /* 0x000000ffff097224 */ /* 0x000fc800078e00ff */
[----:B------:R0:W2:Y:S02]  /*9ca0*/  F2I.FTZ.U32.TRUNC.NTZ R25, R24 ;  /* 0x0000001800197305 */ /* 0x0000a4000021f000 */
[----:B0-----:R-:W-:Y:S02]  /*9cb0*/  IMAD.MOV.U32 R24, RZ, RZ, RZ ;  /* 0x000000ffff187224 */ /* 0x001fe400078e00ff */
[----:B--2---:R-:W-:-:S04]  /*9cc0*/  IMAD R33, R33, R25, RZ ;  /* 0x0000001921217224 */ /* 0x004fc800078e02ff */
        /* <DEDUP_REMOVED lines=11> */
[----:B-1----:R-:W-:-:S05]  /*9d80*/  IADD3 R35, -R25, RZ, RZ ;  /* 0x000000ff19237210 */ /* 0x002fca0007ffe1ff */
[----:B------:R-:W-:Y:S02]  /*9d90*/  IMAD R34, R46, R35, R10 ;  /* 0x000000232e227224 */ /* 0x000fe400078e020a */
[----:B------:R-:W-:-:S07]  /*9da0*/  IMAD.MOV.U32 R10, RZ, RZ, R25 ;  /* 0x000000ffff0a7224 */ /* 0x000fce00078e0019 */
.L_x_156:
[----:B------:R-:W-:Y:S05]  /*9db0*/  BSYNC B1 ;  /* 0x0000000000017941 */ /* 0x000fea0003800000 */
.L_x_154:
[----:B------:R-:W0:Y:S01]  /*9dc0*/  LDC.64 R24, c[0x0][R45+0x2d8] ;  /* 0x0000b6002d187b82 */ /* 0x000e220000000a00 */
[----:B------:R-:W-:Y:S01]  /*9dd0*/  UISETP.NE.AND UP0, UPT, UR23, 0x1, UPT ;  /* 0x000000011700788c */ /* 0x000fe2000bf05270 */
[----:B------:R-:W-:-:S05]  /*9de0*/  MOV R42, R16 ;  /* 0x00000010002a7202 */ /* 0x000fca0000000f00 */
[----:B------:R-:W-:Y:S01]  /*9df0*/  PLOP3.LUT P0, PT, PT, PT, UP0, 0x80, 0x0 ;  /* 0x000000000000781c */ /* 0x000fe20003f0f008 */
[-C--:B0-----:R-:W-:Y:S02]  /*9e00*/  IMAD R25, R25, R34.reuse, RZ ;  /* 0x0000002219197224 */ /* 0x081fe400078e02ff */
[----:B------:R-:W-:-:S04]  /*9e10*/  IMAD.WIDE.U32 R34, R24, R34, R42 ;  /* 0x0000002218227225 */ /* 0x000fc800078e002a */
[----:B------:R-:W-:Y:S02]  /*9e20*/  IMAD R25, R24, R33, R25 ;  /* 0x0000002118197224 */ /* 0x000fe400078e0219 */
[----:B------:R-:W-:-:S03]  /*9e30*/  IMAD.MOV.U32 R16, RZ, RZ, R34 ;  /* 0x000000ffff107224 */ /* 0x000fc600078e0022 */
        /* <DEDUP_REMOVED lines=24> */
.L_x_158:
[----:B------:R-:W0:Y:S01]  /*9fc0*/  I2F.U32.RP R9, R46 ;  /* 0x0000002e00097306 */ /* 0x000e220000209000 */
[----:B------:R-:W-:Y:S02]  /*9fd0*/  IADD3 R33, RZ, -R46, RZ ;  /* 0x8000002eff217210 */ /* 0x000fe40007ffe0ff */
        /* <DEDUP_REMOVED lines=19> */
[----:B------:R-:W-:Y:S02]  /*a110*/  IMAD R34, R46, R35, R10 ;  /* 0x000000232e227224 */ /* 0x000fe400078e020a */
[----:B------:R-:W-:-:S07]  /*a120*/  IMAD.MOV.U32 R10, RZ, RZ, R25 ;  /* 0x000000ffff0a7224 */ /* 0x000fce00078e0019 */
.L_x_159:
[----:B------:R-:W-:Y:S05]  /*a130*/  BSYNC B1 ;  /* 0x0000000000017941 */ /* 0x000fea0003800000 */
.L_x_157:
        /* <DEDUP_REMOVED lines=32> */
.L_x_161:
        /* <DEDUP_REMOVED lines=23> */
.L_x_162:
[----:B------:R-:W-:Y:S05]  /*a4b0*/  BSYNC B1 ;  /* 0x0000000000017941 */ /* 0x000fea0003800000 */
.L_x_160:
[----:B------:R-:W0:Y:S01]  /*a4c0*/  LDC.64 R24, c[0x0][R45+0x2c8] ;  /* 0x0000b2002d187b82 */ /* 0x000e220000000a00 */
[----:B------:R-:W-:Y:S01]  /*a4d0*/  MOV R42, R16 ;  /* 0x00000010002a7202 */ /* 0x000fe20000000f00 */
[----:B0-----:R-:W-:-:S04]  /*a4e0*/  IMAD R25, R25, R34, RZ ;  /* 0x0000002219197224 */ /* 0x001fc800078e02ff */
[----:B------:R-:W-:-:S04]  /*a4f0*/  IMAD.WIDE.U32 R34, R24, R34, R42 ;  /* 0x0000002218227225 */ /* 0x000fc800078e002a */
[----:B------:R-:W-:Y:S02]  /*a500*/  IMAD R25, R24, R33, R25 ;  /* 0x0000002118197224 */ /* 0x000fe400078e0219 */
[----:B------:R-:W-:-:S03]  /*a510*/  IMAD.MOV.U32 R16, RZ, RZ, R34 ;  /* 0x000000ffff107224 */ /* 0x000fc600078e0022 */
[----:B------:R-:W-:-:S07]  /*a520*/  IADD3 R43, R35, R25, RZ ;  /* 0x00000019232b7210 */ /* 0x000fce0007ffe0ff */
.L_x_139:
[----:B------:R-:W-:Y:S01]  /*a530*/  ULDC UR24, c[0x0][0x6f8] ;  /* 0x0001be0000187ab9 */ /* 0x000fe20000000800 */
[----:B------:R-:W-:Y:S01]  /*a540*/  ULDC.64 UR26, c[0x0][0x480] ;  /* 0x00012000001a7ab9 */ /* 0x000fe20000000a00 */
[----:B------:R-:W-:Y:S01]  /*a550*/  FSET.BF.LT.FTZ.AND R15, R15, UR24, PT ;  /* 0x000000180f0f7c0a */ /* 0x000fe2000b811000 */
[----:B-12--5:R-:W-:Y:S01]  /*a560*/  IMAD.U32 R34, R8, 0x10000, RZ ;  /* 0x0001000008227824 */ /* 0x026fe200078e00ff */
[----:B------:R-:W-:Y:S01]  /*a570*/  MOV R42, R16 ;  /* 0x00000010002a7202 */ /* 0x000fe20000000f00 */
[----:B------:R-:W-:Y:S01]  /*a580*/  IMAD R33, R9, UR26, RZ ;  /* 0x0000001a09217c24 */ /* 0x000fe2000f8e02ff */
[----:B------:R-:W-:Y:S01]  /*a590*/  ULDC.64 UR24, c[0x0][0x3b0] ;  /* 0x0000ec0000187ab9 */ /* 0x000fe20000000a00 */
[----:B------:R-:W-:Y:S02]  /*a5a0*/  FMUL.FTZ R9, R15, R34 ;  /* 0x000000220f097220 */ /* 0x000fe40000410000 */
[----:B0-----:R-:W-:Y:S01]  /*a5b0*/  IMAD.WIDE.U32 R24, R10, UR26, R42 ;  /* 0x0000001a0a187c25 */ /* 0x001fe2000f8e002a */
[----:B------:R-:W0:Y:S03]  /*a5c0*/  F2I.FTZ.U32.TRUNC.NTZ R15, R15 ;  /* 0x0000000f000f7305 */ /* 0x000e26000021f000 */
[----:B------:R-:W-:Y:S01]  /*a5d0*/  FMUL.FTZ R9, R28, R9 ;  /* 0x000000091c097220 */ /* 0x000fe20000410000 */
[----:B------:R-:W-:Y:S01]  /*a5e0*/  IMAD R33, R10, UR27, R33 ;  /* 0x0000001b0a217c24 */ /* 0x000fe2000f8e0221 */
[----:B------:R-:W-:Y:S01]  /*a5f0*/  ULDC.64 UR26, c[0x0][0x550] ;  /* 0x00015400001a7ab9 */ /* 0x000fe20000000a00 */
[----:B------:R-:W-:-:S02]  /*a600*/  LEA R36, P0, R24, UR24, 0x1 ;  /* 0x0000001818247c11 */ /* 0x000fc4000f8008ff */
[----:B------:R-:W-:Y:S01]  /*a610*/  IMAD.IADD R25, R25, 0x1, R33 ;  /* 0x0000000119197824 */ /* 0x000fe200078e0221 */
[C---:B------:R-:W-:Y:S02]  /*a620*/  IADD3 R34, P1, R24.reuse, UR26, RZ ;  /* 0x0000001a18227c10 */ /* 0x040fe4000ff3e0ff */
[----:B------:R-:W-:Y:S02]  /*a630*/  F2FP.BF16.F32.PACK_AB R9, RZ, R9 ;  /* 0x00000009ff09723e */ /* 0x000fe400000010ff */
[----:B------:R-:W-:Y:S02]  /*a640*/  LEA.HI.X R37, R24, UR25, R25, 0x1, P0 ;  /* 0x0000001918257c11 */ /* 0x000fe400080f0c19 */
[----:B------:R-:W-:-:S03]  /*a650*/  IADD3.X R35, R25, UR27, RZ, P1, !PT ;  /* 0x0000001b19237c10 */ /* 0x000fc60008ffe4ff */
[----:B------:R3:W-:Y:S04]  /*a660*/  STG.E.U16 desc[UR12][R36.64], R9 ;  /* 0x0000000924007986 */ /* 0x0007e8000c10150c */
[----:B0-----:R3:W-:Y:S02]  /*a670*/  STG.E.U8 desc[UR12][R34.64], R15 ;  /* 0x0000000f22007986 */ /* 0x0017e4000c10110c */
.L_x_138:
[----:B------:R-:W-:Y:S05]  /*a680*/  BSYNC B0 ;  /* 0x0000000000007941 */ /* 0x000fea0003800000 */
.L_x_137:
[----:B------:R-:W-:Y:S04]  /*a690*/  BSSY B0, `(.L_x_163) ;  /* 0x00001ad000007945 */ /* 0x000fe80003800000 */
[----:B------:R-:W-:Y:S05]  /*a6a0*/  @P3 BRA `(.L_x_164) ;  /* 0x0000001800ac3947 */ /* 0x000fea0003800000 */
[----:B---3--:R-:W3:Y:S01]  /*a6b0*/  LDC R9, c[0x0][0x548] ;  /* 0x00015200ff097b82 */ /* 0x008ee20000000800 */
        /* <DEDUP_REMOVED lines=8> */
[----:B------:R-:W-:Y:S01]  /*a740*/  UISETP.GE.U32.AND UP0, UPT, UR24, 0x3, UPT ;  /* 0x000000031800788c */ /* 0x000fe2000bf06070 */
[----:B------:R-:W-:Y:S02]  /*a750*/  IADD3.X R5, RZ, R20, RZ, P0, !PT ;  /* 0x00000014ff057210 */ /* 0x000fe400007fe4ff */
[----:B------:R-:W-:Y:S02]  /*a760*/  ULDC UR24, c[0x0][0x548] ;  /* 0x0001520000187ab9 */ /* 0x000fe40000000800 */
[----:B------:R-:W-:Y:S01]  /*a770*/  IMAD.U32 R15, RZ, RZ, UR24 ;  /* 0x00000018ff0f7e24 */ /* 0x000fe2000f8e00ff */
[----:B------:R-:W-:-:S13]  /*a780*/  PLOP3.LUT P1, PT, PT, PT, UP0, 0x80, 0x0 ;  /* 0x000000000000781c */ /* 0x000fda0003f2f008 */
[----:B------:R-:W-:Y:S05]  /*a790*/  @!P1 BRA `(.L_x_166) ;  /* 0x0000000c00689947 */ /* 0x000fea0003800000 */
[----:B------:R-:W-:-:S06]  /*a7a0*/  UIADD3 UR24, UR8, -UR23, URZ ;  /* 0x8000001708187290 */ /* 0x000fcc000fffe03f */
[----:B------:R-:W-:-:S07]  /*a7b0*/  MOV R16, UR24 ;  /* 0x0000001800107c02 */ /* 0x000fce0008000f00 */
.L_x_179:
        /* <DEDUP_REMOVED lines=24> */
.L_x_168:
[----:B------:R-:W0:Y:S01]  /*a940*/  I2F.U32.RP R5, R44 ;  /* 0x0000002c00057306 */ /* 0x000e220000209000 */
[----:B--2---:R-:W-:Y:S01]  /*a950*/  IADD3 R33, RZ, -R44, RZ ;  /* 0x8000002cff217210 */ /* 0x004fe20007ffe0ff */
[----:B------:R-:W-:Y:S01]  /*a960*/  HFMA2.MMA R53, -RZ, RZ, 0, 0 ;  /* 0x00000000ff357435 */ /* 0x000fe200000001ff */
[----:B------:R-:W-:-:S05]  /*a970*/  ISETP.NE.U32.AND P2, PT, R44, RZ, PT ;  /* 0x000000ff2c00720c */ /* 0x000fca0003f45070 */
[----:B0-----:R-:W0:Y:S02]  /*a980*/  MUFU.RCP R5, R5 ;  /* 0x0000000500057308 */ /* 0x001e240000001000 */
[----:B0-----:R-:W-:-:S06]  /*a990*/  VIADD R24, R5, 0xffffffe ;  /* 0x0ffffffe05187836 */ /* 0x001fcc0000000000 */
[----:B------:R0:W2:Y:S02]  /*a9a0*/  F2I.FTZ.U32.TRUNC.NTZ R25, R24 ;  /* 0x0000001800197305 */ /* 0x0000a4000021f000 */
[----:B0-----:R-:W-:Y:S02]  /*a9b0*/  IMAD.MOV.U32 R24, RZ, RZ, RZ ;  /* 0x000000ffff187224 */ /* 0x001fe400078e00ff */
[----:B--2---:R-:W-:-:S04]  /*a9c0*/  IMAD R33, R33, R25, RZ ;  /* 0x0000001921217224 */ /* 0x004fc800078e02ff */
[----:B------:R-:W-:-:S04]  /*a9d0*/  IMAD.HI.U32 R25, R25, R33, R24 ;  /* 0x0000002119197227 */ /* 0x000fc800078e0018 */
[----:B------:R-:W-:Y:S02]  /*a9e0*/  IMAD.MOV.U32 R33, RZ, RZ, RZ ;  /* 0x000000ffff217224 */ /* 0x000fe400078e00ff */
        /* <DEDUP_REMOVED lines=10> */
[----:B-1----:R-:W-:-:S07]  /*aa90*/  IMAD R34, R44, R5, R6 ;  /* 0x000000052c227224 */ /* 0x002fce00078e0206 */
.L_x_169:
[----:B------:R-:W-:Y:S05]  /*aaa0*/  BSYNC B1 ;  /* 0x0000000000017941 */ /* 0x000fea0003800000 */
.L_x_167:
[----:B------:R-:W0:Y:S01]  /*aab0*/  LDC.64 R44, c[0x0][R7+0x208] ;  /* 0x00008200072c7b82 */ /* 0x000e220000000a00 */
[----:B------:R-:W-:Y:S01]  /*aac0*/  MOV R47, R9 ;  /* 0x00000009002f7202 */ /* 0x000fe20000000f00 */
[----:B------:R-:W-:Y:S01]  /*aad0*/  IMAD.MOV.U32 R46, RZ, RZ, R10 ;  /* 0x000000ffff2e7224 */ /* 0x000fe200078e000a */
[----:B------:R-:W-:Y:S05]  /*aae0*/  BSSY B1, `(.L_x_170) ;  /* 0x0000031000017945 */ /* 0x000fea0003800000 */
        /* <DEDUP_REMOVED lines=25> */
.L_x_171:
        /* <DEDUP_REMOVED lines=23> */
.L_x_172:
[----:B------:R-:W-:Y:S05]  /*adf0*/  BSYNC B1 ;  /* 0x0000000000017941 */ /* 0x000fea0003800000 */
.L_x_170:
        /* <DEDUP_REMOVED lines=28> */
.L_x_174:
        /* <DEDUP_REMOVED lines=23> */
.L_x_175:
[----:B------:R-:W-:Y:S05]  /*b130*/  BSYNC B1 ;  /* 0x0000000000017941 */ /* 0x000fea0003800000 */
.L_x_173:
        /* <DEDUP_REMOVED lines=24> */
[----:B------:R-:W-:Y:S01]  /*b2c0*/  IMAD R5, R45, R33, R5 ;  /* 0x000000212d057224 */ /* 0x000fe200078e0205 */
[----:B------:R-:W-:-:S03]  /*b2d0*/  MOV R45, R34 ;  /* 0x00000022002d7202 */ /* 0x000fc60000000f00 */
[----:B------:R-:W-:Y:S01]  /*b2e0*/  IMAD.IADD R33, R35, 0x1, R5 ;  /* 0x0000000123217824 */ /* 0x000fe200078e0205 */
[----:B------:R-:W-:Y:S01]  /*b2f0*/  MOV R5, R25 ;  /* 0x0000001900057202 */ /* 0x000fe20000000f00 */
[----:B------:R-:W-:Y:S06]  /*b300*/  BRA `(.L_x_178) ;  /* 0x0000000000587947 */ /* 0x000fec0003800000 */
.L_x_177:
        /* <DEDUP_REMOVED lines=22> */
.L_x_178:
[----:B------:R-:W-:Y:S05]  /*b470*/  BSYNC B1 ;  /* 0x0000000000017941 */ /* 0x000fea0003800000 */
.L_x_176:
[----:B------:R-:W0:Y:S01]  /*b480*/  LDC.64 R24, c[0x0][R7+0x2c0] ;  /* 0x0000b00007187b82 */ /* 0x000e220000000a00 */
[----:B------:R-:W-:Y:S01]  /*b490*/  VIADD R16, R16, 0xfffffffc ;  /* 0xfffffffc10107836 */ /* 0x000fe20000000000 */
[----:B------:R-:W-:Y:S01]  /*b4a0*/  MOV R34, R46 ;  /* 0x0000002e00227202 */ /* 0x000fe20000000f00 */
        /* <DEDUP_REMOVED lines=9> */
.L_x_166:
[----:B------:R-:W-:-:S13]  /*b540*/  ISETP.NE.AND P0, PT, RZ, UR23, PT ;  /* 0x00000017ff007c0c */ /* 0x000fda000bf05270 */
[----:B------:R-:W-:Y:S05]  /*b550*/  @!P0 BRA `(.L_x_165) ;  /* 0x0000000800a88947 */ /* 0x000fea0003800000 */
[----:B------:R-:W-:Y:S01]  /*b560*/  UMOV UR24, 0x1a0 ;  /* 0x000001a000187882 */ /* 0x000fe20000000000 */
[----:B------:R-:W-:Y:S01]  /*b570*/  BSSY B1, `(.L_x_180) ;  /* 0x000002e000017945 */ /* 0x000fe20003800000 */
[----:B------:R-:W-:-:S04]  /*b580*/  LEA R15, R15, UR24, 0x3 ;  /* 0x000000180f0f7c11 */ /* 0x000fc8000f8e18ff */
[----:B------:R-:W3:Y:S02]  /*b590*/  LDC.64 R44, c[0x0][R15+0x210] ;  /* 0x000084000f2c7b82 */ /* 0x000ee40000000a00 */
[----:B---3--:R-:W-:-:S04]  /*b5a0*/  LOP3.LUT R7, R5, R45, RZ, 0xfc, !PT ;  /* 0x0000002d05077212 */ /* 0x008fc800078efcff */
[----:B------:R-:W-:-:S13]  /*b5b0*/  ISETP.NE.U32.AND P0, PT, R7, RZ, PT ;  /* 0x000000ff0700720c */ /* 0x000fda0003f05070 */
[----:B------:R-:W-:Y:S05]  /*b5c0*/  @!P0 BRA `(.L_x_181) ;  /* 0x0000000000448947 */ /* 0x000fea0003800000 */
[----:B------:R-:W-:Y:S01]  /*b5d0*/  IMAD.MOV.U32 R48, RZ, RZ, R6 ;  /* 0x000000ffff307224 */ /* 0x000fe200078e0006 */
[----:B------:R-:W-:Y:S01]  /*b5e0*/  MOV R49, R5 ;  /* 0x0000000500317202 */ /* 0x000fe20000000f00 */
[----:B0-----:R-:W-:Y:S01]  /*b5f0*/  IMAD.MOV.U32 R24, RZ, RZ, R44 ;  /* 0x000000ffff187224 */ /* 0x001fe200078e002c */
[----:B------:R-:W-:Y:S02]  /*b600*/  MOV R25, R45 ;  /* 0x0000002d00197202 */ /* 0x000fe40000000f00 */
[----:B-12---:R-:W-:-:S07]  /*b610*/  MOV R34, 0xb630 ;  /* 0x0000b63000227802 */ /* 0x006fce0000000f00 */
[----:B-----5:R-:W-:Y:S05]  /*b620*/  CALL.REL.NOINC `($__internal_1_$__cuda_sm20_div_u64) ;  /* 0x0000002800147944 */ /* 0x020fea0003c00000 */
[----:B------:R-:W-:Y:S02]  /*b630*/  IADD3 R37, P0, RZ, -R24, RZ ;  /* 0x80000018ff257210 */ /* 0x000fe40007f1e0ff */
[----:B------:R-:W-:Y:S02]  /*b640*/  MOV R7, R5 ;  /* 0x0000000500077202 */ /* 0x000fe40000000f00 */
[----:B------:R-:W-:Y:S01]  /*b650*/  MOV R5, R25 ;  /* 0x0000001900057202 */ /* 0x000fe20000000f00 */
[----:B------:R-:W-:Y:S02]  /*b660*/  IMAD.X R33, RZ, RZ, ~R25, P0 ;  /* 0x000000ffff217224 */ /* 0x000fe400000e0e19 */
[----:B------:R-:W-:-:S04]  /*b670*/  IMAD.WIDE.U32 R34, R44, R37, R6 ;  /* 0x000000252c227225 */ /* 0x000fc800078e0006 */
[----:B------:R-:W-:Y:S02]  /*b680*/  IMAD R33, R33, R44, RZ ;  /* 0x0000002c21217224 */ /* 0x000fe400078e02ff */
[----:B------:R-:W-:Y:S02]  /*b690*/  IMAD.MOV.U32 R6, RZ, RZ, R24 ;  /* 0x000000ffff067224 */ /* 0x000fe400078e0018 */
[----:B------:R-:W-:Y:S01]  /*b6a0*/  IMAD R33, R45, R37, R33 ;  /* 0x000000252d217224 */ /* 0x000fe200078e0221 */
[----:B------:R-:W-:-:S03]  /*b6b0*/  MOV R45, R34 ;  /* 0x00000022002d7202 */ /* 0x000fc60000000f00 */
[----:B------:R-:W-:Y:S01]  /*b6c0*/  IMAD.IADD R7, R35, 0x1, R33 ;  /* 0x0000000123077824 */ /* 0x000fe200078e0221 */
[----:B------:R-:W-:Y:S06]  /*b6d0*/  BRA `(.L_x_182) ;  /* 0x00000000005c7947 */ /* 0x000fec0003800000 */
.L_x_181:
[----:B------:R-:W3:Y:S01]  /*b6e0*/  I2F.U32.RP R5, R44 ;  /* 0x0000002c00057306 */ /* 0x000ee20000209000 */
[----:B------:R-:W-:Y:S02]  /*b6f0*/  IADD3 R7, RZ, -R44, RZ ;  /* 0x8000002cff077210 */ /* 0x000fe40007ffe0ff */
[----:B------:R-:W-:-:S05]  /*b700*/  ISETP.NE.U32.AND P2, PT, R44, RZ, PT ;  /* 0x000000ff2c00720c */ /* 0x000fca0003f45070 */
[----:B---3--:R-:W0:Y:S02]  /*b710*/  MUFU.RCP R5, R5 ;  /* 0x0000000500057308 */ /* 0x008e240000001000 */
[----:B0-----:R-:W-:Y:S02]  /*b720*/  VIADD R24, R5, 0xffffffe ;  /* 0x0ffffffe05187836 */ /* 0x001fe40000000000 */
[----:B------:R-:W-:-:S04]  /*b730*/  IMAD.MOV.U32 R5, RZ, RZ, RZ ;  /* 0x000000ffff057224 */ /* 0x000fc800078e00ff */
[----:B------:R0:W3:Y:S02]  /*b740*/  F2I.FTZ.U32.TRUNC.NTZ R25, R24 ;  /* 0x0000001800197305 */ /* 0x0000e4000021f000 */
[----:B0-----:R-:W-:Y:S02]  /*b750*/  IMAD.MOV.U32 R24, RZ, RZ, RZ ;  /* 0x000000ffff187224 */ /* 0x001fe400078e00ff */
[----:B---3--:R-:W-:-:S04]  /*b760*/  IMAD R7, R7, R25, RZ ;  /* 0x0000001907077224 */ /* 0x008fc800078e02ff */
        /* <DEDUP_REMOVED lines=14> */
.L_x_182:
[----:B------:R-:W-:Y:S05]  /*b850*/  BSYNC B1 ;  /* 0x0000000000017941 */ /* 0x000fea0003800000 */
.L_x_180:
[----:B------:R-:W0:Y:S01]  /*b860*/  LDC.64 R24, c[0x0][R15+0x2d8] ;  /* 0x0000b6000f187b82 */ /* 0x000e220000000a00 */
[----:B------:R-:W-:Y:S01]  /*b870*/  UISETP.NE.AND UP0, UPT, UR23, 0x1, UPT ;  /* 0x000000011700788c */ /* 0x000fe2000bf05270 */
[----:B-12---:R-:W-:Y:S01]  /*b880*/  MOV R34, R10 ;  /* 0x0000000a00227202 */ /* 0x006fe20000000f00 */
[----:B------:R-:W-:-:S04]  /*b890*/  IMAD.MOV.U32 R35, RZ, RZ, R9 ;  /* 0x000000ffff237224 */ /* 0x000fc800078e0009 */
[----:B------:R-:W-:Y:S01]  /*b8a0*/  PLOP3.LUT P0, PT, PT, PT, UP0, 0x80, 0x0 ;  /* 0x000000000000781c */ /* 0x000fe20003f0f008 */
[-C--:B0-----:R-:W-:Y:S02]  /*b8b0*/  IMAD R16, R25, R45.reuse, RZ ;  /* 0x0000002d19107224 */ /* 0x081fe400078e02ff */
[----:B------:R-:W-:-:S04]  /*b8c0*/  IMAD.WIDE.U32 R34, R24, R45, R34 ;  /* 0x0000002d18227225 */ /* 0x000fc800078e0022 */
[----:B------:R-:W-:Y:S01]  /*b8d0*/  IMAD R7, R24, R7, R16 ;  /* 0x0000000718077224 */ /* 0x000fe200078e0210 */
[----:B------:R-:W-:-:S03]  /*b8e0*/  MOV R10, R34 ;  /* 0x00000022000a7202 */ /* 0x000fc60000000f00 */
        /* <DEDUP_REMOVED lines=14> */
[----:B------:R-:W-:Y:S02]  /*b9d0*/  IMAD.MOV.U32 R7, RZ, RZ, R5 ;  /* 0x000000ffff077224 */ /* 0x000fe400078e0005 */
[----:B------:R-:W-:Y:S01]  /*b9e0*/  IMAD.MOV.U32 R5, RZ, RZ, R25 ;  /* 0x000000ffff057224 */ /* 0x000fe200078e0019 */
[----:B------:R-:W-:Y:S01]  /*b9f0*/  IADD3.X R33, RZ, ~R25, RZ, P0, !PT ;  /* 0x80000019ff217210 */ /* 0x000fe200007fe4ff */
[----:B------:R-:W-:Y:S01]  /*ba00*/  IMAD.WIDE.U32 R34, R44, R37, R6 ;  /* 0x000000252c227225 */ /* 0x000fe200078e0006 */
[----:B------:R-:W-:-:S03]  /*ba10*/  MOV R6, R24 ;  /* 0x0000001800067202 */ /* 0x000fc60000000f00 */
[----:B------:R-:W-:-:S04]  /*ba20*/  IMAD R33, R33, R44, RZ ;  /* 0x0000002c21217224 */ /* 0x000fc800078e02ff */
[----:B------:R-:W-:Y:S02]  /*ba30*/  IMAD R33, R45, R37, R33 ;  /* 0x000000252d217224 */ /* 0x000fe400078e0221 */
[----:B------:R-:W-:-:S03]  /*ba40*/  IMAD.MOV.U32 R45, RZ, RZ, R34 ;  /* 0x000000ffff2d7224 */ /* 0x000fc600078e0022 */
[----:B------:R-:W-:Y:S01]  /*ba50*/  IADD3 R7, R35, R33, RZ ;  /* 0x0000002123077210 */ /* 0x000fe20007ffe0ff */
[----:B------:R-:W-:Y:S06]  /*ba60*/  BRA `(.L_x_185) ;  /* 0x00000000005c7947 */ /* 0x000fec0003800000 */
.L_x_184:
        /* <DEDUP_REMOVED lines=23> */
.L_x_185:
[----:B------:R-:W-:Y:S05]  /*bbe0*/  BSYNC B1 ;  /* 0x0000000000017941 */ /* 0x000fea0003800000 */
.L_x_183:
[----:B------:R-:W0:Y:S01]  /*bbf0*/  LDC.64 R24, c[0x0][R15+0x2d0] ;  /* 0x0000b4000f187b82 */ /* 0x000e220000000a00 */
[----:B------:R-:W-:Y:S01]  /*bc00*/  UISETP.NE.AND UP0, UPT, UR23, 0x2, UPT ;  /* 0x000000021700788c */ /* 0x000fe2000bf05270 */
[----:B------:R-:W-:Y:S01]  /*bc10*/  MOV R35, R9 ;  /* 0x0000000900237202 */ /* 0x000fe20000000f00 */
[----:B------:R-:W-:-:S04]  /*bc20*/  IMAD.MOV.U32 R34, RZ, RZ, R10 ;  /* 0x000000ffff227224 */ /* 0x000fc800078e000a */
        /* <DEDUP_REMOVED lines=29> */
.L_x_187:
        /* <DEDUP_REMOVED lines=21> */
[----:B------:R-:W-:Y:S01]  /*bf50*/  IMAD R45, R44, R45, R6 ;  /* 0x0000002d2c2d7224 */ /* 0x000fe200078e0206 */
[----:B------:R-:W-:-:S07]  /*bf60*/  MOV R6, R25 ;  /* 0x0000001900067202 */ /* 0x000fce0000000f00 */
.L_x_188:
[----:B------:R-:W-:Y:S05]  /*bf70*/  BSYNC B1 ;  /* 0x0000000000017941 */ /* 0x000fea0003800000 */
.L_x_186:
[----:B------:R-:W0:Y:S01]  /*bf80*/  LDC.64 R24, c[0x0][R15+0x2c8] ;  /* 0x0000b2000f187b82 */ /* 0x000e220000000a00 */
[----:B------:R-:W-:Y:S01]  /*bf90*/  MOV R35, R9 ;  /* 0x0000000900237202 */ /* 0x000fe20000000f00 */
[----:B------:R-:W-:Y:S02]  /*bfa0*/  IMAD.MOV.U32 R34, RZ, RZ, R10 ;  /* 0x000000ffff227224 */ /* 0x000fe400078e000a */
[-C--:B0-----:R-:W-:Y:S02]  /*bfb0*/  IMAD R16, R25, R45.reuse, RZ ;  /* 0x0000002d19107224 */ /* 0x081fe400078e02ff */
[----:B------:R-:W-:-:S04]  /*bfc0*/  IMAD.WIDE.U32 R34, R24, R45, R34 ;  /* 0x0000002d18227225 */ /* 0x000fc800078e0022 */
[----:B------:R-:W-:Y:S01]  /*bfd0*/  IMAD R7, R24, R7, R16 ;  /* 0x0000000718077224 */ /* 0x000fe200078e0210 */
[----:B------:R-:W-:-:S03]  /*bfe0*/  MOV R10, R34 ;  /* 0x00000022000a7202 */ /* 0x000fc60000000f00 */
[----:B------:R-:W-:-:S07]  /*bff0*/  IMAD.IADD R9, R35, 0x1, R7 ;  /* 0x0000000123097824 */ /* 0x000fce00078e0207 */
.L_x_165:
[----:B------:R-:W-:Y:S01]  /*c000*/  ULDC UR24, c[0x0][0x6f8] ;  /* 0x0001be0000187ab9 */ /* 0x000fe20000000800 */
[----:B------:R-:W-:Y:S01]  /*c010*/  ULDC.64 UR26, c[0x0][0x480] ;  /* 0x00012000001a7ab9 */ /* 0x000fe20000000a00 */
[----:B------:R-:W-:Y:S01]  /*c020*/  FSET.BF.LT.FTZ.AND R16, R14, UR24, PT ;  /* 0x000000180e107c0a */ /* 0x000fe2000b811000 */
[----:B------:R-:W-:Y:S01]  /*c030*/  IMAD R5, R5, UR26, RZ ;  /* 0x0000001a05057c24 */ /* 0x000fe2000f8e02ff */
[----:B-----5:R-:W-:Y:S01]  /*c040*/  SHF.L.U32 R7, R4, 0x10, RZ ;  /* 0x0000001004077819 */ /* 0x020fe200000006ff */
[----:B------:R-:W-:Y:S01]  /*c050*/  IMAD.MOV.U32 R15, RZ, RZ, R9 ;  /* 0x000000ffff0f7224 */ /* 0x000fe200078e0009 */
[----:B------:R-:W-:Y:S01]  /*c060*/  MOV R14, R10 ;  /* 0x0000000a000e7202 */ /* 0x000fe20000000f00 */
[----:B------:R-:W-:Y:S01]  /*c070*/  IMAD R5, R6, UR27, R5 ;  /* 0x0000001b06057c24 */ /* 0x000fe2000f8e0205 */
[----:B------:R-:W3:Y:S01]  /*c080*/  F2I.FTZ.U32.TRUNC.NTZ R9, R16 ;  /* 0x0000001000097305 */ /* 0x000ee2000021f000 */
[----:B------:R-:W-:Y:S01]  /*c090*/  FMUL.FTZ R7, R16, R7 ;  /* 0x0000000710077220 */ /* 0x000fe20000410000 */
[----:B------:R-:W-:Y:S01]  /*c0a0*/  ULDC.64 UR24, c[0x0][0x3b0] ;  /* 0x0000ec0000187ab9 */ /* 0x000fe20000000a00 */
[----:B------:R-:W-:Y:S01]  /*c0b0*/  IMAD.WIDE.U32 R14, R6, UR26, R14 ;  /* 0x0000001a060e7c25 */ /* 0x000fe2000f8e000e */
[----:B------:R-:W-:-:S03]  /*c0c0*/  ULDC.64 UR26, c[0x0][0x550] ;  /* 0x00015400001a7ab9 */ /* 0x000fc60000000a00 */
[----:B------:R-:W-:Y:S01]  /*c0d0*/  FMUL.FTZ R7, R28, R7 ;  /* 0x000000071c077220 */ /* 0x000fe20000410000 */
[C---:B0-----:R-:W-:Y:S02]  /*c0e0*/  LEA R24, P0, R14.reuse, UR24, 0x1 ;  /* 0x000000180e187c11 */ /* 0x041fe4000f8008ff */
[----:B------:R-:W-:Y:S02]  /*c0f0*/  IADD3 R15, R15, R5, RZ ;  /* 0x000000050f0f7210 */ /* 0x000fe40007ffe0ff */
[C---:B------:R-:W-:Y:S02]  /*c100*/  IADD3 R6, P1, R14.reuse, UR26, RZ ;  /* 0x0000001a0e067c10 */ /* 0x040fe4000ff3e0ff */
[----:B------:R-:W-:Y:S02]  /*c110*/  F2FP.BF16.F32.PACK_AB R5, RZ, R7 ;  /* 0x00000007ff05723e */ /* 0x000fe400000010ff */
[----:B------:R-:W-:Y:S02]  /*c120*/  LEA.HI.X R25, R14, UR25, R15, 0x1, P0 ;  /* 0x000000190e197c11 */ /* 0x000fe400080f0c0f */
[----:B------:R-:W-:-:S03]  /*c130*/  IADD3.X R7, R15, UR27, RZ, P1, !PT ;  /* 0x0000001b0f077c10 */ /* 0x000fc60008ffe4ff */
[----:B------:R4:W-:Y:S04]  /*c140*/  STG.E.U16 desc[UR12][R24.64], R5 ;  /* 0x0000000518007986 */ /* 0x0009e8000c10150c */
[----:B---3--:R4:W-:Y:S02]  /*c150*/  STG.E.U8 desc[UR12][R6.64], R9 ;  /* 0x0000000906007986 */ /* 0x0089e4000c10110c */
.L_x_164:
[----:B------:R-:W-:Y:S05]  /*c160*/  BSYNC B0 ;  /* 0x0000000000007941 */ /* 0x000fea0003800000 */
.L_x_163:
[----:B------:R-:W-:Y:S05]  /*c170*/  @P4 BRA `(.L_x_189) ;  /* 0x00000018007c4947 */ /* 0x000fea0003800000 */
[----:B----4-:R-:W4:Y:S01]  /*c180*/  LDC R5, c[0x0][0x548] ;  /* 0x00015200ff057b82 */ /* 0x010f220000000800 */
[----:B------:R-:W-:Y:S01]  /*c190*/  HFMA2.MMA R6, -RZ, RZ, 0, 0 ;  /* 0x00000000ff067435 */ /* 0x000fe200000001ff */
[----:B----4-:R-:W-:Y:S01]  /*c1a0*/  ISETP.GE.AND P0, PT, R5, 0x2, PT ;  /* 0x000000020500780c */ /* 0x010fe20003f06270 */
[----:B------:R-:W-:-:S12]  /*c1b0*/  IMAD.MOV.U32 R5, RZ, RZ, RZ ;  /* 0x000000ffff057224 */ /* 0x000fd800078e00ff */
[----:B------:R-:W-:Y:S05]  /*c1c0*/  @!P0 BRA `(.L_x_190) ;  /* 0x0000001800148947 */ /* 0x000fea0003800000 */
[----:B------:R-:W-:Y:S01]  /*c1d0*/  UIADD3 UR24, UR6, 0x1, URZ ;  /* 0x0000000106187890 */ /* 0x000fe2000fffe03f */
[----:B------:R-:W-:Y:S02]  /*c1e0*/  IADD3 R2, P0, R0, R22, RZ ;  /* 0x0000001600027210 */ /* 0x000fe40007f1e0ff */
[----:B------:R-:W-:Y:S01]  /*c1f0*/  MOV R6, RZ ;  /* 0x000000ff00067202 */ /* 0x000fe20000000f00 */
[----:B------:R-:W-:Y:S01]  /*c200*/  UISETP.GE.U32.AND UP0, UPT, UR24, 0x3, UPT ;  /* 0x000000031800788c */ /* 0x000fe2000bf06070 */
[----:B------:R-:W-:Y:S01]  /*c210*/  MOV R5, RZ ;  /* 0x000000ff00057202 */ /* 0x000fe20000000f00 */
[----:B------:R-:W-:Y:S01]  /*c220*/  IMAD.X R3, RZ, RZ, R20, P0 ;  /* 0x000000ffff037224 */ /* 0x000fe200000e0614 */
[----:B------:R-:W-:Y:S02]  /*c230*/  ULDC UR24, c[0x0][0x548] ;  /* 0x0001520000187ab9 */ /* 0x000fe40000000800 */
[----:B------:R-:W-:Y:S02]  /*c240*/  MOV R7, UR24 ;  /* 0x0000001800077c02 */ /* 0x000fe40008000f00 */
[----:B------:R-:W-:-:S13]  /*c250*/  PLOP3.LUT P1, PT, PT, PT, UP0, 0x80, 0x0 ;  /* 0x000000000000781c */ /* 0x000fda0003f2f008 */
[----:B------:R-:W-:Y:S05]  /*c260*/  @!P1 BRA `(.L_x_191) ;  /* 0x0000000c005c9947 */ /* 0x000fea0003800000 */
[----:B------:R-:W-:-:S06]  /*c270*/  UIADD3 UR24, UR8, -UR23, URZ ;  /* 0x8000001708187290 */ /* 0x000fcc000fffe03f */
[----:B---3--:R-:W-:-:S07]  /*c280*/  MOV R9, UR24 ;  /* 0x0000001800097c02 */ /* 0x008fce0008000f00 */
.L_x_204:
[----:B------:R-:W-:Y:S01]  /*c290*/  UMOV UR24, 0x1a0 ;  /* 0x000001a000187882 */ /* 0x000fe20000000000 */
[----:B------:R-:W-:Y:S01]  /*c2a0*/  VIADD R9, R9, 0xfffffffc ;  /* 0xfffffffc09097836 */ /* 0x000fe20000000000 */
[----:B------:R-:W-:Y:S01]  /*c2b0*/  LEA R0, R7, UR24, 0x3 ;  /* 0x0000001807007c11 */ /* 0x000fe2000f8e18ff */
[----:B------:R-:W-:Y:S03]  /*c2c0*/  BSSY B0, `(.L_x_192) ;  /* 0x000002c000007945 */ /* 0x000fe60003800000 */
[----:B------:R-:W3:Y:S01]  /*c2d0*/  LDC.64 R14, c[0x0][R0+0x210] ;  /* 0x00008400000e7b82 */ /* 0x000ee20000000a00 */
[----:B------:R-:W-:Y:S02]  /*c2e0*/  ISETP.NE.AND P3, PT, R9, RZ, PT ;  /* 0x000000ff0900720c */ /* 0x000fe40003f65270 */
[----:B---3--:R-:W-:-:S04]  /*c2f0*/  LOP3.LUT R10, R3, R15, RZ, 0xfc, !PT ;  /* 0x0000000f030a7212 */ /* 0x008fc800078efcff */
[----:B------:R-:W-:-:S13]  /*c300*/  ISETP.NE.U32.AND P0, PT, R10, RZ, PT ;  /* 0x000000ff0a00720c */ /* 0x000fda0003f05070 */
[----:B------:R-:W-:Y:S05]  /*c310*/  @!P0 BRA `(.L_x_193) ;  /* 0x0000000000408947 */ /* 0x000fea0003800000 */
[----:B------:R-:W-:Y:S01]  /*c320*/  MOV R48, R2 ;  /* 0x0000000200307202 */ /* 0x000fe20000000f00 */
[----:B0-----:R-:W-:Y:S01]  /*c330*/  IMAD.MOV.U32 R24, RZ, RZ, R14 ;  /* 0x000000ffff187224 */ /* 0x001fe200078e000e */
[----:B------:R-:W-:Y:S02]  /*c340*/  MOV R49, R3 ;  /* 0x0000000300317202 */ /* 0x000fe40000000f00 */
[----:B------:R-:W-:Y:S02]  /*c350*/  MOV R25, R15 ;  /* 0x0000000f00197202 */ /* 0x000fe40000000f00 */
[----:B-12---:R-:W-:-:S07]  /*c360*/  MOV R34, 0xc380 ;  /* 0x0000c38000227802 */ /* 0x006fce0000000f00 */
[----:B-----5:R-:W-:Y:S05]  /*c370*/  CALL.REL.NOINC `($__internal_1_$__cuda_sm20_div_u64) ;  /* 0x0000001800c07944 */ /* 0x020fea0003c00000 */
[-C--:B------:R-:W-:Y:S01]  /*c380*/  IADD3 R35, P0, RZ, -R24.reuse, RZ ;  /* 0x80000018ff237210 */ /* 0x080fe20007f1e0ff */
[----:B------:R-:W-:Y:S01]  /*c390*/  IMAD.MOV.U32 R47, RZ, RZ, R25 ;  /* 0x000000ffff2f7224 */ /* 0x000fe200078e0019 */
[----:B------:R-:W-:Y:S02]  /*c3a0*/  MOV R46, R24 ;  /* 0x00000018002e7202 */ /* 0x000fe40000000f00 */
[----:B------:R-:W-:Y:S01]  /*c3b0*/  IADD3.X R33, RZ, ~R25, RZ, P0, !PT ;  /* 0x80000019ff217210 */ /* 0x000fe200007fe4ff */
[----:B------:R-:W-:-:S04]  /*c3c0*/  IMAD.WIDE.U32 R2, R14, R35, R2 ;  /* 0x000000230e027225 */ /* 0x000fc800078e0002 */
[----:B------:R-:W-:-:S04]  /*c3d0*/  IMAD R33, R33, R14, RZ ;  /* 0x0000000e21217224 */ /* 0x000fc800078e02ff */
[----:B------:R-:W-:Y:S02]  /*c3e0*/  IMAD R15, R15, R35, R33 ;  /* 0x000000230f0f7224 */ /* 0x000fe400078e0221 */
[----:B------:R-:W-:-:S03]  /*c3f0*/  IMAD.MOV.U32 R33, RZ, RZ, R2 ;  /* 0x000000ffff217224 */ /* 0x000fc600078e0002 */
[----:B------:R-:W-:Y:S01]  /*c400*/  IADD3 R35, R3, R15, RZ ;  /* 0x0000000f03237210 */ /* 0x000fe20007ffe0ff */
[----:B------:R-:W-:Y:S06]  /*c410*/  BRA `(.L_x_194) ;  /* 0x0000000000587947 */ /* 0x000fec0003800000 */
.L_x_193:
[----:B------:R-:W3:Y:S01]  /*c420*/  I2F.U32.RP R3, R14 ;  /* 0x0000000e00037306 */ /* 0x000ee20000209000 */
[----:B------:R-:W-:Y:S01]  /*c430*/  IADD3 R15, RZ, -R14, RZ ;  /* 0x8000000eff0f7210 */ /* 0x000fe20007ffe0ff */
[----:B------:R-:W-:Y:S01]  /*c440*/  HFMA2.MMA R47, -RZ, RZ, 0, 0 ;  /* 0x00000000ff2f7435 */ /* 0x000fe200000001ff */
[----:B------:R-:W-:Y:S01]  /*c450*/  ISETP.NE.U32.AND P2, PT, R14, RZ, PT ;  /* 0x000000ff0e00720c */ /* 0x000fe20003f45070 */
[----:B-12---:R-:W-:-:S04]  /*c460*/  IMAD.MOV.U32 R35, RZ, RZ, RZ ;  /* 0x000000ffff237224 */ /* 0x006fc800078e00ff */
[----:B---3--:R-:W0:Y:S02]  /*c470*/  MUFU.RCP R3, R3 ;  /* 0x0000000300037308 */ /* 0x008e240000001000 */
[----:B0-----:R-:W-:-:S06]  /*c480*/  IADD3 R24, R3, 0xffffffe, RZ ;  /* 0x0ffffffe03187810 */ /* 0x001fcc0007ffe0ff */
        /* <DEDUP_REMOVED lines=8> */
[----:B------:R-:W-:Y:S01]  /*c510*/  @P0 IADD3 R15, -R14, R15, RZ ;  /* 0x0000000f0e0f0210 */ /* 0x000fe20007ffe1ff */
[----:B------:R-:W-:-:S03]  /*c520*/  @P0 VIADD R46, R46, 0x1 ;  /* 0x000000012e2e0836 */ /* 0x000fc60000000000 */
[----:B------:R-:W-:-:S13]  /*c530*/  ISETP.GE.U32.AND P1, PT, R15, R14, PT ;  /* 0x0000000e0f00720c */ /* 0x000fda0003f26070 */
[----:B------:R-:W-:Y:S02]  /*c540*/  @P1 IADD3 R46, R46, 0x1, RZ ;  /* 0x000000012e2e1810 */ /* 0x000fe40007ffe0ff */
[----:B------:R-:W-:-:S04]  /*c550*/  @!P2 LOP3.LUT R46, RZ, R14, RZ, 0x33, !PT ;  /* 0x0000000eff2ea212 */ /* 0x000fc800078e33ff */
[----:B------:R-:W-:-:S05]  /*c560*/  IADD3 R33, -R46, RZ, RZ ;  /* 0x000000ff2e217210 */ /* 0x000fca0007ffe1ff */
[----:B------:R-:W-:-:S07]  /*c570*/  IMAD R33, R14, R33, R2 ;  /* 0x000000210e217224 */ /* 0x000fce00078e0202 */
.L_x_194:
[----:B------:R-:W-:Y:S05]  /*c580*/  BSYNC B0 ;  /* 0x0000000000007941 */ /* 0x000fea0003800000 */
.L_x_192:
        /* <DEDUP_REMOVED lines=12> */
[----:B------:R-:W-:Y:S01]  /*c650*/  MOV R48, R46 ;  /* 0x0000002e00307202 */ /* 0x000fe20000000f00 */
[----:B------:R-:W-:Y:S01]  /*c660*/  IMAD.MOV.U32 R49, RZ, RZ, R47 ;  /* 0x000000ffff317224 */ /* 0x000fe200078e002f */
[----:B------:R-:W-:Y:S02]  /*c670*/  MOV R24, R14 ;  /* 0x0000000e00187202 */ /* 0x000fe40000000f00 */
[----:B------:R-:W-:Y:S02]  /*c680*/  MOV R25, R15 ;  /* 0x0000000f00197202 */ /* 0x000fe40000000f00 */
[----:B------:R-:W-:-:S07]  /*c690*/  MOV R34, 0xc6b0 ;  /* 0x0000c6b000227802 */ /* 0x000fce0000000f00 */
[----:B-----5:R-:W-:Y:S05]  /*c6a0*/  CALL.REL.NOINC `($__internal_1_$__cuda_sm20_div_u64) ;  /* 0x0000001400f47944 */ /* 0x020fea0003c00000 */
[----:B------:R-:W-:Y:S02]  /*c6b0*/  IADD3 R33, P0, RZ, -R24, RZ ;  /* 0x80000018ff217210 */ /* 0x000fe40007f1e0ff */
[----:B------:R-:W-:Y:S02]  /*c6c0*/  MOV R34, R46 ;  /* 0x0000002e00227202 */ /* 0x000fe40000000f00 */
[----:B------:R-:W-:Y:S01]  /*c6d0*/  MOV R35, R47 ;  /* 0x0000002f00237202 */ /* 0x000fe20000000f00 */
[----:B------:R-:W-:Y:S01]  /*c6e0*/  IMAD.X R5, RZ, RZ, ~R25, P0 ;  /* 0x000000ffff057224 */ /* 0x000fe200000e0e19 */
[----:B------:R-:W-:Y:S02]  /*c6f0*/  MOV R46, R24 ;  /* 0x00000018002e7202 */ /* 0x000fe40000000f00 */
[----:B------:R-:W-:Y:S01]  /*c700*/  MOV R47, R25 ;  /* 0x00000019002f7202 */ /* 0x000fe20000000f00 */
[----:B------:R-:W-:Y:S02]  /*c710*/  IMAD R5, R5, R14, RZ ;  /* 0x0000000e05057224 */ /* 0x000fe400078e02ff */
[----:B------:R-:W-:-:S04]  /*c720*/  IMAD.WIDE.U32 R34, R14, R33, R34 ;  /* 0x000000210e227225 */ /* 0x000fc800078e0022 */
[----:B------:R-:W-:-:S04]  /*c730*/  IMAD R5, R15, R33, R5 ;  /* 0x000000210f057224 */ /* 0x000fc800078e0205 */
[----:B------:R-:W-:Y:S01]  /*c740*/  IMAD.IADD R33, R35, 0x1, R5 ;  /* 0x0000000123217824 */ /* 0x000fe200078e0205 */
[----:B------:R-:W-:Y:S06]  /*c750*/  BRA `(.L_x_197) ;  /* 0x00000000005c7947 */ /* 0x000fec0003800000 */
.L_x_196:
[----:B------:R-:W0:Y:S01]  /*c760*/  I2F.U32.RP R2, R14 ;  /* 0x0000000e00027306 */ /* 0x000e220000209000 */
[----:B------:R-:W-:Y:S01]  /*c770*/  IADD3 R5, RZ, -R14, RZ ;  /* 0x8000000eff057210 */ /* 0x000fe20007ffe0ff */
[----:B------:R-:W-:Y:S01]  /*c780*/  HFMA2.MMA R47, -RZ, RZ, 0, 0 ;  /* 0x00000000ff2f7435 */ /* 0x000fe200000001ff */
[----:B------:R-:W-:Y:S02]  /*c790*/  ISETP.NE.U32.AND P2, PT, R14, RZ, PT ;  /* 0x000000ff0e00720c */ /* 0x000fe40003f45070 */
[----:B------:R-:W-:-:S03]  /*c7a0*/  MOV R33, RZ ;  /* 0x000000ff00217202 */ /* 0x000fc60000000f00 */
[----:B0-----:R-:W0:Y:S02]  /*c7b0*/  MUFU.RCP R2, R2 ;  /* 0x0000000200027308 */ /* 0x001e240000001000 */
[----:B0-----:R-:W-:-:S06]  /*c7c0*/  VIADD R24, R2, 0xffffffe ;  /* 0x0ffffffe02187836 */ /* 0x001fcc0000000000 */
        /* <DEDUP_REMOVED lines=8> */
[----:B------:R-:W-:Y:S02]  /*c850*/  @P0 IADD3 R5, -R14, R5, RZ ;  /* 0x000000050e050210 */ /* 0x000fe40007ffe1ff */
[----:B------:R-:W-:Y:S02]  /*c860*/  @P0 IADD3 R25, R25, 0x1, RZ ;  /* 0x0000000119190810 */ /* 0x000fe40007ffe0ff */
[----:B------:R-:W-:-:S13]  /*c870*/  ISETP.GE.U32.AND P1, PT, R5, R14, PT ;  /* 0x0000000e0500720c */ /* 0x000fda0003f26070 */
[----:B------:R-:W-:Y:S01]  /*c880*/  @P1 VIADD R25, R25, 0x1 ;  /* 0x0000000119191836 */ /* 0x000fe20000000000 */
[----:B------:R-:W-:-:S04]  /*c890*/  @!P2 LOP3.LUT R25, RZ, R14, RZ, 0x33, !PT ;  /* 0x0000000eff19a212 */ /* 0x000fc800078e33ff */
[----:B------:R-:W-:-:S05]  /*c8a0*/  IADD3 R5, -R25, RZ, RZ ;  /* 0x000000ff19057210 */ /* 0x000fca0007ffe1ff */
[----:B------:R-:W-:Y:S02]  /*c8b0*/  IMAD R34, R14, R5, R46 ;  /* 0x000000050e227224 */ /* 0x000fe400078e022e */
[----:B------:R-:W-:-:S07]  /*c8c0*/  IMAD.MOV.U32 R46, RZ, RZ, R25 ;  /* 0x000000ffff2e7224 */ /* 0x000fce00078e0019 */
.L_x_197:
[----:B------:R-:W-:Y:S05]  /*c8d0*/  BSYNC B0 ;  /* 0x0000000000007941 */ /* 0x000fea0003800000 */
.L_x_195:
        /* <DEDUP_REMOVED lines=13> */
[----:B------:R-:W-:Y:S02]  /*c9b0*/  MOV R49, R47 ;  /* 0x0000002f00317202 */ /* 0x000fe40000000f00 */
[----:B------:R-:W-:Y:S02]  /*c9c0*/  MOV R25, R15 ;  /* 0x0000000f00197202 */ /* 0x000fe40000000f00 */
[----:B------:R-:W-:-:S07]  /*c9d0*/  MOV R34, 0xc9f0 ;  /* 0x0000c9f000227802 */ /* 0x000fce0000000f00 */
[----:B-----5:R-:W-:Y:S05]  /*c9e0*/  CALL.REL.NOINC `($__internal_1_$__cuda_sm20_div_u64) ;  /* 0x0000001400247944 */ /* 0x020fea0003c00000 */
[----:B------:R-:W-:Y:S01]  /*c9f0*/  IADD3 R33, P0, RZ, -R24, RZ ;  /* 0x80000018ff217210 */ /* 0x000fe20007f1e0ff */
[----:B------:R-:W-:Y:S01]  /*ca00*/  IMAD.MOV.U32 R34, RZ, RZ, R46 ;  /* 0x000000ffff227224 */ /* 0x000fe200078e002e */
[----:B------:R-:W-:Y:S01]  /*ca10*/  MOV R35, R47 ;  /* 0x0000002f00237202 */ /* 0x000fe20000000f00 */
[----:B------:R-:W-:Y:S01]  /*ca20*/  IMAD.MOV.U32 R46, RZ, RZ, R24 ;  /* 0x000000ffff2e7224 */ /* 0x000fe200078e0018 */
[-C--:B------:R-:W-:Y:S02]  /*ca30*/  IADD3.X R5, RZ, ~R25.reuse, RZ, P0, !PT ;  /* 0x80000019ff057210 */ /* 0x080fe400007fe4ff */
[----:B------:R-:W-:Y:S01]  /*ca40*/  MOV R47, R25 ;  /* 0x00000019002f7202 */ /* 0x000fe20000000f00 */
[----:B------:R-:W-:-:S04]  /*ca50*/  IMAD.WIDE.U32 R34, R14, R33, R34 ;  /* 0x000000210e227225 */ /* 0x000fc800078e0022 */
[----:B------:R-:W-:-:S04]  /*ca60*/  IMAD R5, R5, R14, RZ ;  /* 0x0000000e05057224 */ /* 0x000fc800078e02ff */
[----:B------:R-:W-:-:S05]  /*ca70*/  IMAD R5, R15, R33, R5 ;  /* 0x000000210f057224 */ /* 0x000fca00078e0205 */
[----:B------:R-:W-:Y:S01]  /*ca80*/  IADD3 R33, R35, R5, RZ ;  /* 0x0000000523217210 */ /* 0x000fe20007ffe0ff */
[----:B------:R-:W-:Y:S06]  /*ca90*/  BRA `(.L_x_200) ;  /* 0x00000000005c7947 */ /* 0x000fec0003800000 */
.L_x_199:
        /* <DEDUP_REMOVED lines=18> */
[----:B------:R-:W-:Y:S02]  /*cbc0*/  @P1 IADD3 R25, R25, 0x1, RZ ;  /* 0x0000000119191810 */ /* 0x000fe40007ffe0ff */
[----:B------:R-:W-:-:S05]  /*cbd0*/  @!P2 LOP3.LUT R25, RZ, R14, RZ, 0x33, !PT ;  /* 0x0000000eff19a212 */ /* 0x000fca00078e33ff */
[----:B------:R-:W-:-:S04]  /*cbe0*/  IMAD.MOV R5, RZ, RZ, -R25 ;  /* 0x000000ffff057224 */ /* 0x000fc800078e0a19 */
[----:B------:R-:W-:Y:S01]  /*cbf0*/  IMAD R34, R14, R5, R46 ;  /* 0x000000050e227224 */ /* 0x000fe200078e022e */
[----:B------:R-:W-:-:S07]  /*cc00*/  MOV R46, R25 ;  /* 0x00000019002e7202 */ /* 0x000fce0000000f00 */
.L_x_200:
[----:B------:R-:W-:Y:S05]  /*cc10*/  BSYNC B0 ;  /* 0x0000000000007941 */ /* 0x000fea0003800000 */
.L_x_198:
[----:B------:R-:W0:Y:S01]  /*cc20*/  LDC.64 R14, c[0x0][R0+0x1f8] ;  /* 0x00007e00000e7b82 */ /* 0x000e220000000a00 */
[----:B------:R-:W-:Y:S01]  /*cc30*/  MOV R2, R44 ;  /* 0x0000002c00027202 */ /* 0x000fe20000000f00 */
        /* <DEDUP_REMOVED lines=16> */
[-C--:B------:R-:W-:Y:S01]  /*cd40*/  IADD3 R33, P0, RZ, -R24.reuse, RZ ;  /* 0x80000018ff217210 */ /* 0x080fe20007f1e0ff */
[----:B------:R-:W-:Y:S01]  /*cd50*/  IMAD.MOV.U32 R34, RZ, RZ, R46 ;  /* 0x000000ffff227224 */ /* 0x000fe200078e002e */
[----:B------:R-:W-:Y:S02]  /*cd60*/  MOV R35, R47 ;  /* 0x0000002f00237202 */ /* 0x000fe40000000f00 */
[----:B------:R-:W-:Y:S02]  /*cd70*/  IADD3.X R3, RZ, ~R25, RZ, P0, !PT ;  /* 0x80000019ff037210 */ /* 0x000fe400007fe4ff */
[----:B------:R-:W-:Y:S01]  /*cd80*/  MOV R2, R24 ;  /* 0x0000001800027202 */ /* 0x000fe20000000f00 */
[----:B------:R-:W-:-:S04]  /*cd90*/  IMAD.WIDE.U32 R34, R14, R33, R34 ;  /* 0x000000210e227225 */ /* 0x000fc800078e0022 */
[----:B------:R-:W-:-:S04]  /*cda0*/  IMAD R3, R3, R14, RZ ;  /* 0x0000000e03037224 */ /* 0x000fc800078e02ff */
[----:B------:R-:W-:-:S04]  /*cdb0*/  IMAD R3, R15, R33, R3 ;  /* 0x000000210f037224 */ /* 0x000fc800078e0203 */
[----:B------:R-:W-:Y:S01]  /*cdc0*/  IMAD.IADD R33, R35, 0x1, R3 ;  /* 0x0000000123217824 */ /* 0x000fe200078e0203 */
[----:B------:R-:W-:Y:S01]  /*cdd0*/  MOV R3, R25 ;  /* 0x0000001900037202 */ /* 0x000fe20000000f00 */
[----:B------:R-:W-:Y:S06]  /*cde0*/  BRA `(.L_x_203) ;  /* 0x0000000000587947 */ /* 0x000fec0003800000 */
.L_x_202:
        /* <DEDUP_REMOVED lines=16> */
[----:B------:R-:W-:Y:S02]  /*cef0*/  ISETP.GE.U32.AND P1, PT, R3, R14, PT ;  /* 0x0000000e0300720c */ /* 0x000fe40003f26070 */
[----:B------:R-:W-:-:S11]  /*cf00*/  MOV R3, RZ ;  /* 0x000000ff00037202 */ /* 0x000fd60000000f00 */
[----:B------:R-:W-:Y:S02]  /*cf10*/  @P1 IADD3 R2, R2, 0x1, RZ ;  /* 0x0000000102021810 */ /* 0x000fe40007ffe0ff */
[----:B------:R-:W-:-:S05]  /*cf20*/  @!P2 LOP3.LUT R2, RZ, R14, RZ, 0x33, !PT ;  /* 0x0000000eff02a212 */ /* 0x000fca00078e33ff */
[----:B------:R-:W-:-:S04]  /*cf30*/  IMAD.MOV R15, RZ, RZ, -R2 ;  /* 0x000000ffff0f7224 */ /* 0x000fc800078e0a02 */
[----:B------:R-:W-:-:S07]  /*cf40*/  IMAD R34, R14, R15, R46 ;  /* 0x0000000f0e227224 */ /* 0x000fce00078e022e */
.L_x_203:
[----:B------:R-:W-:Y:S05]  /*cf50*/  BSYNC B0 ;  /* 0x0000000000007941 */ /* 0x000fea0003800000 */
.L_x_201:
[----:B------:R-:W0:Y:S01]  /*cf60*/  LDC.64 R14, c[0x0][R0+0x2c0] ;  /* 0x0000b000000e7b82 */ /* 0x000e220000000a00 */
[----:B------:R-:W-:Y:S02]  /*cf70*/  IMAD.MOV.U32 R45, RZ, RZ, R5 ;  /* 0x000000ffff2d7224 */ /* 0x000fe400078e0005 */
[-C--:B0-----:R-:W-:Y:S02]  /*cf80*/  IMAD R6, R15, R34.reuse, RZ ;  /* 0x000000220f067224 */ /* 0x081fe400078e02ff */
[----:B------:R-:W-:-:S04]  /*cf90*/  IMAD.WIDE.U32 R44, R14, R34, R44 ;  /* 0x000000220e2c7225 */ /* 0x000fc800078e002c */
[----:B------:R-:W-:Y:S01]  /*cfa0*/  IMAD R33, R14, R33, R6 ;  /* 0x000000210e217224 */ /* 0x000fe200078e0206 */
[----:B------:R-:W-:-:S04]  /*cfb0*/  MOV R6, R44 ;  /* 0x0000002c00067202 */ /* 0x000fc80000000f00 */
[----:B------:R-:W-:Y:S01]  /*cfc0*/  IADD3 R5, R45, R33, RZ ;  /* 0x000000212d057210 */ /* 0x000fe20007ffe0ff */
[----:B------:R-:W-:Y:S06]  /*cfd0*/  @P3 BRA `(.L_x_204) ;  /* 0xfffffff000ac3947 */ /* 0x000fec000383ffff */
.L_x_191:
[----:B------:R-:W-:-:S13]  /*cfe0*/  ISETP.NE.AND P0, PT, RZ, UR23, PT ;  /* 0x00000017ff007c0c */ /* 0x000fda000bf05270 */
[----:B------:R-:W-:Y:S05]  /*cff0*/  @!P0 BRA `(.L_x_190) ;  /* 0x0000000800888947 */ /* 0x000fea0003800000 */
[----:B------:R-:W-:Y:S01]  /*d000*/  UMOV UR24, 0x1a0 ;  /* 0x000001a000187882 */ /* 0x000fe20000000000 */
[----:B------:R-:W-:Y:S01]  /*d010*/  BSSY B0, `(.L_x_205) ;  /* 0x000002c000007945 */ /* 0x000fe20003800000 */
[----:B------:R-:W-:-:S04]  /*d020*/  LEA R7, R7, UR24, 0x3 ;  /* 0x0000001807077c11 */ /* 0x000fc8000f8e18ff */
[----:B---3--:R-:W3:Y:S02]  /*d030*/  LDC.64 R14, c[0x0][R7+0x210] ;  /* 0x00008400070e7b82 */ /* 0x008ee40000000a00 */
        /* <DEDUP_REMOVED lines=9> */
[----:B------:R-:W-:-:S04]  /*d0d0*/  IADD3 R33, P0, RZ, -R24, RZ ;  /* 0x80000018ff217210 */ /* 0x000fc80007f1e0ff */
[----:B------:R-:W-:Y:S01]  /*d0e0*/  IADD3.X R9, RZ, ~R25, RZ, P0, !PT ;  /* 0x80000019ff097210 */ /* 0x000fe200007fe4ff */
[----:B------:R-:W-:Y:S01]  /*d0f0*/  IMAD.WIDE.U32 R34, R14, R33, R2 ;  /* 0x000000210e227225 */ /* 0x000fe200078e0002 */
[----:B------:R-:W-:Y:S02]  /*d100*/  MOV R2, R24 ;  /* 0x0000001800027202 */ /* 0x000fe40000000f00 */
[----:B------:R-:W-:Y:S01]  /*d110*/  MOV R3, R25 ;  /* 0x0000001900037202 */ /* 0x000fe20000000f00 */
[----:B------:R-:W-:-:S04]  /*d120*/  IMAD R9, R9, R14, RZ ;  /* 0x0000000e09097224 */ /* 0x000fc800078e02ff */
[----:B------:R-:W-:-:S04]  /*d130*/  IMAD R9, R15, R33, R9 ;  /* 0x000000210f097224 */ /* 0x000fc800078e0209 */
[----:B------:R-:W-:Y:S01]  /*d140*/  IMAD.IADD R9, R35, 0x1, R9 ;  /* 0x0000000123097824 */ /* 0x000fe200078e0209 */
[----:B------:R-:W-:Y:S06]  /*d150*/  BRA `(.L_x_207) ;  /* 0x00000000005c7947 */ /* 0x000fec0003800000 */
.L_x_206:
[----:B------:R-:W3:Y:S01]  /*d160*/  I2F.U32.RP R0, R14 ;  /* 0x0000000e00007306 */ /* 0x000ee20000209000 */
[----:B------:R-:W-:Y:S01]  /*d170*/  IMAD.MOV R3, RZ, RZ, -R14 ;  /* 0x000000ffff037224 */ /* 0x000fe200078e0a0e */
[----:B------:R-:W-:Y:S01]  /*d180*/  ISETP.NE.U32.AND P2, PT, R14, RZ, PT ;  /* 0x000000ff0e00720c */ /* 0x000fe20003f45070 */
[----:B------:R-:W-:-:S05]  /*d190*/  HFMA2.MMA R9, -RZ, RZ, 0, 0 ;  /* 0x00000000ff097435 */ /* 0x000fca00000001ff */
[----:B---3--:R-:W0:Y:S02]  /*d1a0*/  MUFU.RCP R0, R0 ;  /* 0x0000000000007308 */ /* 0x008e240000001000 */
[----:B0-----:R-:W-:-:S06]  /*d1b0*/  IADD3 R24, R0, 0xffffffe, RZ ;  /* 0x0ffffffe00187810 */ /* 0x001fcc0007ffe0ff */
[----:B------:R0:W3:Y:S02]  /*d1c0*/  F2I.FTZ.U32.TRUNC.NTZ R25, R24 ;  /* 0x0000001800197305 */ /* 0x0000e4000021f000 */
[----:B0-----:R-:W-:Y:S01]  /*d1d0*/  HFMA2.MMA R24, -RZ, RZ, 0, 0 ;  /* 0x00000000ff187435 */ /* 0x001fe200000001ff */
[----:B---3--:R-:W-:-:S09]  /*d1e0*/  IMAD R3, R3, R25, RZ ;  /* 0x0000001903037224 */ /* 0x008fd200078e02ff */
        /* <DEDUP_REMOVED lines=12> */
[----:B-12---:R-:W-:Y:S02]  /*d2b0*/  IMAD R34, R14, R15, R2 ;  /* 0x0000000f0e227224 */ /* 0x006fe400078e0202 */
[----:B------:R-:W-:-:S07]  /*d2c0*/  IMAD.MOV.U32 R2, RZ, RZ, R25 ;  /* 0x000000ffff027224 */ /* 0x000fce00078e0019 */
.L_x_207:
[----:B------:R-:W-:Y:S05]  /*d2d0*/  BSYNC B0 ;  /* 0x0000000000007941 */ /* 0x000fea0003800000 */
.L_x_205:
[----:B------:R-:W0:Y:S01]  /*d2e0*/  LDC.64 R14, c[0x0][R7+0x2d8] ;  /* 0x0000b600070e7b82 */ /* 0x000e220000000a00 */
[----:B------:R-:W-:Y:S01]  /*d2f0*/  UISETP.NE.AND UP0, UPT, UR23, 0x1, UPT ;  /* 0x000000011700788c */ /* 0x000fe2000bf05270 */
[----:B------:R-:W-:Y:S02]  /*d300*/  MOV R24, R6 ;  /* 0x0000000600187202 */ /* 0x000fe40000000f00 */
[----:B------:R-:W-:-:S03]  /*d310*/  MOV R25, R5 ;  /* 0x0000000500197202 */ /* 0x000fc60000000f00 */
        /* <DEDUP_REMOVED lines=12> */
[----:B------:R-:W-:Y:S01]  /*d3e0*/  MOV R48, R2 ;  /* 0x0000000200307202 */ /* 0x000fe20000000f00 */
[----:B------:R-:W-:Y:S01]  /*d3f0*/  IMAD.MOV.U32 R49, RZ, RZ, R3 ;  /* 0x000000ffff317224 */ /* 0x000fe200078e0003 */
[----:B------:R-:W-:Y:S02]  /*d400*/  MOV R24, R14 ;  /* 0x0000000e00187202 */ /* 0x000fe40000000f00 */
[----:B------:R-:W-:Y:S02]  /*d410*/  MOV R25, R15 ;  /* 0x0000000f00197202 */ /* 0x000fe40000000f00 */
[----:B------:R-:W-:-:S07]  /*d420*/  MOV R34, 0xd440 ;  /* 0x0000d44000227802 */ /* 0x000fce0000000f00 */
[----:B-----5:R-:W-:Y:S05]  /*d430*/  CALL.REL.NOINC `($__internal_1_$__cuda_sm20_div_u64) ;  /* 0x0000000800907944 */ /* 0x020fea0003c00000 */
[----:B------:R-:W-:-:S05]  /*d440*/  IADD3 R33, P0, RZ, -R24, RZ ;  /* 0x80000018ff217210 */ /* 0x000fca0007f1e0ff */
[----:B------:R-:W-:Y:S02]  /*d450*/  IMAD.X R9, RZ, RZ, ~R25, P0 ;  /* 0x000000ffff097224 */ /* 0x000fe400000e0e19 */
[----:B------:R-:W-:Y:S01]  /*d460*/  IMAD.WIDE.U32 R34, R14, R33, R2 ;  /* 0x000000210e227225 */ /* 0x000fe200078e0002 */
[----:B------:R-:W-:-:S03]  /*d470*/  MOV R2, R24 ;  /* 0x0000001800027202 */ /* 0x000fc60000000f00 */
[----:B------:R-:W-:Y:S02]  /*d480*/  IMAD R9, R9, R14, RZ ;  /* 0x0000000e09097224 */ /* 0x000fe400078e02ff */
[----:B------:R-:W-:Y:S02]  /*d490*/  IMAD.MOV.U32 R3, RZ, RZ, R25 ;  /* 0x000000ffff037224 */ /* 0x000fe400078e0019 */
[----:B------:R-:W-:-:S05]  /*d4a0*/  IMAD R9, R15, R33, R9 ;  /* 0x000000210f097224 */ /* 0x000fca00078e0209 */
[----:B------:R-:W-:Y:S01]  /*d4b0*/  IADD3 R9, R35, R9, RZ ;  /* 0x0000000923097210 */ /* 0x000fe20007ffe0ff */
[----:B------:R-:W-:Y:S06]  /*d4c0*/  BRA `(.L_x_210) ;  /* 0x00000000005c7947 */ /* 0x000fec0003800000 */
.L_x_209:
[----:B------:R-:W0:Y:S01]  /*d4d0*/  I2F.U32.RP R0, R14 ;  /* 0x0000000e00007306 */ /* 0x000e220000209000 */
[----:B------:R-:W-:Y:S01]  /*d4e0*/  IADD3 R3, RZ, -R14, RZ ;  /* 0x8000000eff037210 */ /* 0x000fe20007ffe0ff */
[----:B------:R-:W-:Y:S01]  /*d4f0*/  HFMA2.MMA R9, -RZ, RZ, 0, 0 ;  /* 0x00000000ff097435 */ /* 0x000fe200000001ff */
[----:B------:R-:W-:-:S05]  /*d500*/  ISETP.NE.U32.AND P2, PT, R14, RZ, PT ;  /* 0x000000ff0e00720c */ /* 0x000fca0003f45070 */
[----:B0-----:R-:W0:Y:S02]  /*d510*/  MUFU.RCP R0, R0 ;  /* 0x0000000000007308 */ /* 0x001e240000001000 */
        /* <DEDUP_REMOVED lines=11> */
[----:B------:R-:W-:Y:S01]  /*d5d0*/  ISETP.GE.U32.AND P1, PT, R3, R14, PT ;  /* 0x0000000e0300720c */ /* 0x000fe20003f26070 */
[----:B------:R-:W-:-:S12]  /*d5e0*/  IMAD.MOV.U32 R3, RZ, RZ, RZ ;  /* 0x000000ffff037224 */ /* 0x000fd800078e00ff */
[----:B------:R-:W-:Y:S02]  /*d5f0*/  @P1 IADD3 R25, R25, 0x1, RZ ;  /* 0x0000000119191810 */ /* 0x000fe40007ffe0ff */
[----:B------:R-:W-:-:S04]  /*d600*/  @!P2 LOP3.LUT R25, RZ, R14, RZ, 0x33, !PT ;  /* 0x0000000eff19a212 */ /* 0x000fc800078e33ff */
[----:B------:R-:W-:-:S05]  /*d610*/  IADD3 R15, -R25, RZ, RZ ;  /* 0x000000ff190f7210 */ /* 0x000fca0007ffe1ff */
[----:B------:R-:W-:Y:S01]  /*d620*/  IMAD R34, R14, R15, R2 ;  /* 0x0000000f0e227224 */ /* 0x000fe200078e0202 */
[----:B------:R-:W-:-:S07]  /*d630*/  MOV R2, R25 ;  /* 0x0000001900027202 */ /* 0x000fce0000000f00 */
.L_x_210:
[----:B------:R-:W-:Y:S05]  /*d640*/  BSYNC B0 ;  /* 0x0000000000007941 */ /* 0x000fea0003800000 */
.L_x_208:
[----:B------:R-:W0:Y:S01]  /*d650*/  LDC.64 R14, c[0x0][R7+0x2d0] ;  /* 0x0000b400070e7b82 */ /* 0x000e220000000a00 */
[----:B------:R-:W-:Y:S01]  /*d660*/  UISETP.NE.AND UP0, UPT, UR23, 0x2, UPT ;  /* 0x000000021700788c */ /* 0x000fe2000bf05270 */
[----:B------:R-:W-:Y:S01]  /*d670*/  MOV R25, R5 ;  /* 0x0000000500197202 */ /* 0x000fe20000000f00 */
        /* <DEDUP_REMOVED lines=19> */
[----:B------:R-:W-:-:S04]  /*d7b0*/  IADD3 R33, P0, RZ, -R24, RZ ;  /* 0x80000018ff217210 */ /* 0x000fc80007f1e0ff */
[----:B------:R-:W-:Y:S01]  /*d7c0*/  IADD3.X R9, RZ, ~R25, RZ, P0, !PT ;  /* 0x80000019ff097210 */ /* 0x000fe200007fe4ff */
[----:B------:R-:W-:Y:S01]  /*d7d0*/  IMAD.WIDE.U32 R34, R14, R33, R2 ;  /* 0x000000210e227225 */ /* 0x000fe200078e0002 */
[----:B------:R-:W-:-:S03]  /*d7e0*/  MOV R3, R25 ;  /* 0x0000001900037202 */ /* 0x000fc60000000f00 */
[----:B------:R-:W-:Y:S02]  /*d7f0*/  IMAD R9, R9, R14, RZ ;  /* 0x0000000e09097224 */ /* 0x000fe400078e02ff */
[----:B------:R-:W-:Y:S02]  /*d800*/  IMAD.MOV.U32 R2, RZ, RZ, R24 ;  /* 0x000000ffff027224 */ /* 0x000fe400078e0018 */
[----:B------:R-:W-:-:S05]  /*d810*/  IMAD R9, R15, R33, R9 ;  /* 0x000000210f097224 */ /* 0x000fca00078e0209 */
[----:B------:R-:W-:Y:S01]  /*d820*/  IADD3 R9, R35, R9, RZ ;  /* 0x0000000923097210 */ /* 0x000fe20007ffe0ff */
[----:B------:R-:W-:Y:S06]  /*d830*/  BRA `(.L_x_213) ;  /* 0x00000000005c7947 */ /* 0x000fec0003800000 */
.L_x_212:
[----:B------:R-:W0:Y:S01]  /*d840*/  I2F.U32.RP R0, R14 ;  /* 0x0000000e00007306 */ /* 0x000e220000209000 */
[----:B------:R-:W-:Y:S01]  /*d850*/  IADD3 R3, RZ, -R14, RZ ;  /* 0x8000000eff037210 */ /* 0x000fe20007ffe0ff */
[----:B------:R-:W-:Y:S01]  /*d860*/  IMAD.MOV.U32 R9, RZ, RZ, RZ ;  /* 0x000000ffff097224 */ /* 0x000fe200078e00ff */
[----:B------:R-:W-:-:S05]  /*d870*/  ISETP.NE.U32.AND P2, PT, R14, RZ, PT ;  /* 0x000000ff0e00720c */ /* 0x000fca0003f45070 */
        /* <DEDUP_REMOVED lines=12> */
[----:B------:R-:W-:Y:S02]  /*d940*/  ISETP.GE.U32.AND P1, PT, R3, R14, PT ;  /* 0x0000000e0300720c */ /* 0x000fe40003f26070 */
[----:B------:R-:W-:-:S11]  /*d950*/  MOV R3, RZ ;  /* 0x000000ff00037202 */ /* 0x000fd60000000f00 */
[----:B------:R-:W-:Y:S01]  /*d960*/  @P1 VIADD R25, R25, 0x1 ;  /* 0x0000000119191836 */ /* 0x000fe20000000000 */
[----:B------:R-:W-:-:S04]  /*d970*/  @!P2 LOP3.LUT R25, RZ, R14, RZ, 0x33, !PT ;  /* 0x0000000eff19a212 */ /* 0x000fc800078e33ff */
[----:B------:R-:W-:-:S05]  /*d980*/  IADD3 R15, -R25, RZ, RZ ;  /* 0x000000ff190f7210 */ /* 0x000fca0007ffe1ff */
[----:B------:R-:W-:Y:S01]  /*d990*/  IMAD R34, R14, R15, R2 ;  /* 0x0000000f0e227224 */ /* 0x000fe200078e0202 */
[----:B------:R-:W-:-:S07]  /*d9a0*/  MOV R2, R25 ;  /* 0x0000001900027202 */ /* 0x000fce0000000f00 */
.L_x_213:
[----:B------:R-:W-:Y:S05]  /*d9b0*/  BSYNC B0 ;  /* 0x0000000000007941 */ /* 0x000fea0003800000 */
.L_x_211:
[----:B------:R0:W1:Y:S02]  /*d9c0*/  LDC.64 R14, c[0x0][R7+0x2c8] ;  /* 0x0000b200070e7b82 */ /* 0x0000640000000a00 */
[----:B0-----:R-:W-:Y:S01]  /*d9d0*/  MOV R7, R5 ;  /* 0x0000000500077202 */ /* 0x001fe20000000f00 */
[-C--:B-1----:R-:W-:Y:S02]  /*d9e0*/  IMAD R0, R15, R34.reuse, RZ ;  /* 0x000000220f007224 */ /* 0x082fe400078e02ff */
[----:B------:R-:W-:-:S04]  /*d9f0*/  IMAD.WIDE.U32 R6, R14, R34, R6 ;  /* 0x000000220e067225 */ /* 0x000fc800078e0006 */
[----:B------:R-:W-:-:S04]  /*da00*/  IMAD R9, R14, R9, R0 ;  /* 0x000000090e097224 */ /* 0x000fc800078e0200 */
[----:B------:R-:W-:-:S07]  /*da10*/  IMAD.IADD R5, R7, 0x1, R9 ;  /* 0x0000000107057824 */ /* 0x000fce00078e0209 */
.L_x_190:
[----:B------:R-:W-:Y:S01]  /*da20*/  ULDC UR24, c[0x0][0x6f8] ;  /* 0x0001be0000187ab9 */ /* 0x000fe20000000800 */
[----:B-----5:R-:W-:Y:S01]  /*da30*/  SHF.L.U32 R0, R41, 0x10, RZ ;  /* 0x0000001029007819 */ /* 0x020fe200000006ff */
[----:B------:R-:W-:Y:S01]  /*da40*/  ULDC.64 UR26, c[0x0][0x480] ;  /* 0x00012000001a7ab9 */ /* 0x000fe20000000a00 */
[----:B------:R-:W-:Y:S01]  /*da50*/  FSET.BF.LT.FTZ.AND R13, R13, UR24, PT ;  /* 0x000000180d0d7c0a */ /* 0x000fe2000b811000 */
[----:B---3--:R-:W-:Y:S01]  /*da60*/  IMAD R9, R3, UR26, RZ ;  /* 0x0000001a03097c24 */ /* 0x008fe2000f8e02ff */
[----:B------:R-:W-:Y:S01]  /*da70*/  MOV R7, R5 ;  /* 0x0000000500077202 */ /* 0x000fe20000000f00 */
[----:B------:R-:W-:Y:S02]  /*da80*/  ULDC.64 UR24, c[0x0][0x3b0] ;  /* 0x0000ec0000187ab9 */ /* 0x000fe40000000a00 */
[----:B------:R-:W-:Y:S01]  /*da90*/  FMUL.FTZ R3, R13, R0 ;  /* 0x000000000d037220 */ /* 0x000fe20000410000 */
[C---:B------:R-:W-:Y:S01]  /*daa0*/  IMAD R5, R2.reuse, UR27, R9 ;  /* 0x0000001b02057c24 */ /* 0x040fe2000f8e0209 */
[----:B------:R-:W3:Y:S01]  /*dab0*/  F2I.FTZ.U32.TRUNC.NTZ R13, R13 ;  /* 0x0000000d000d7305 */ /* 0x000ee2000021f000 */
[----:B------:R-:W-:-:S04]  /*dac0*/  IMAD.WIDE.U32 R6, R2, UR26, R6 ;  /* 0x0000001a02067c25 */ /* 0x000fc8000f8e0006 */
[----:B------:R-:W-:Y:S01]  /*dad0*/  FMUL.FTZ R3, R28, R3 ;  /* 0x000000031c037220 */ /* 0x000fe20000410000 */
[----:B------:R-:W-:Y:S01]  /*dae0*/  ULDC.64 UR26, c[0x0][0x550] ;  /* 0x00015400001a7ab9 */ /* 0x000fe20000000a00 */
[----:B------:R-:W-:Y:S01]  /*daf0*/  IMAD.IADD R5, R7, 0x1, R5 ;  /* 0x0000000107057824 */ /* 0x000fe200078e0205 */
[C---:B------:R-:W-:Y:S02]  /*db00*/  LEA R2, P0, R6.reuse, UR24, 0x1 ;  /* 0x0000001806027c11 */ /* 0x040fe4000f8008ff */
[C---:B------:R-:W-:Y:S02]  /*db10*/  IADD3 R14, P1, R6.reuse, UR26, RZ ;  /* 0x0000001a060e7c10 */ /* 0x040fe4000ff3e0ff */
[----:B------:R-:W-:Y:S02]  /*db20*/  F2FP.BF16.F32.PACK_AB R0, RZ, R3 ;  /* 0x00000003ff00723e */ /* 0x000fe400000010ff */
[----:B------:R-:W-:Y:S02]  /*db30*/  LEA.HI.X R3, R6, UR25, R5, 0x1, P0 ;  /* 0x0000001906037c11 */ /* 0x000fe400080f0c05 */
[----:B------:R-:W-:-:S03]  /*db40*/  IADD3.X R15, R5, UR27, RZ, P1, !PT ;  /* 0x0000001b050f7c10 */ /* 0x000fc60008ffe4ff */
[----:B------:R4:W-:Y:S04]  /*db50*/  STG.E.U16 desc[UR12][R2.64], R0 ;  /* 0x0000000002007986 */ /* 0x0009e8000c10150c */
[----:B---3--:R4:W-:Y:S02]  /*db60*/  STG.E.U8 desc[UR12][R14.64], R13 ;  /* 0x0000000d0e007986 */ /* 0x0089e4000c10110c */
.L_x_189:
[----:B------:R-:W-:Y:S01]  /*db70*/  LEA R22, P0, R11, R22, 0x2 ;  /* 0x000000160b167211 */ /* 0x000fe200078010ff */
[----:B------:R-:W-:Y:S05]  /*db80*/  WARPSYNC.ALL ;  /* 0x0000000000007948 */ /* 0x000fea0003800000 */
[----:B------:R-:W-:Y:S01]  /*db90*/  IADD3.X R20, RZ, R20, RZ, P0, !PT ;  /* 0x00000014ff147210 */ /* 0x000fe200007fe4ff */
[----:B------:R-:W-:Y:S01]  /*dba0*/  BAR.SYNC.DEFER_BLOCKING 0x0 ;  /* 0x0000000000007b1d */ /* 0x000fe20000010000 */
[----:B------:R-:W-:Y:S01]  /*dbb0*/  ISETP.GE.U32.AND P0, PT, R22, R23, PT ;  /* 0x000000171600720c */ /* 0x000fe20003f06070 */
[----:B----4-:R-:W-:Y:S01]  /*dbc0*/  IMAD.MOV.U32 R2, RZ, RZ, R18 ;  /* 0x000000ffff027224 */ /* 0x010fe200078e0012 */
[----:B------:R-:W-:-:S02]  /*dbd0*/  MOV R3, R26 ;  /* 0x0000001a00037202 */ /* 0x000fc40000000f00 */
[----:B------:R-:W-:Y:S02]  /*dbe0*/  ISETP.GE.U32.AND.EX P0, PT, R20, R21, PT, P0 ;  /* 0x000000151400720c */ /* 0x000fe40003f06100 */
[----:B------:R-:W-:-:S11]  /*dbf0*/  MOV R0, R17 ;  /* 0x0000001100007202 */ /* 0x000fd60000000f00 */
[----:B------:R-:W-:Y:S05]  /*dc00*/  @!P0 BRA `(.L_x_214) ;  /* 0xffffff2c00d88947 */ /* 0x000fea000383ffff */
[----:B------:R-:W-:Y:S05]  /*dc10*/  EXIT ;  /* 0x000000000000794d */ /* 0x000fea0003800000 */
        .weak           $__internal_0_$__cuda_sm20_dblrcp_rn_slowpath_v3
        .type           $__internal_0_$__cuda_sm20_dblrcp_rn_slowpath_v3,@function
        .size           $__internal_0_$__cuda_sm20_dblrcp_rn_slowpath_v3,($__internal_1_$__cuda_sm20_div_u64 - $__internal_0_$__cuda_sm20_dblrcp_rn_slowpath_v3)
$__internal_0_$__cuda_sm20_dblrcp_rn_slowpath_v3:
[----:B------:R-:W-:-:S14]  /*dc20*/  DSETP.GTU.AND P0, PT, |R4|, +INF , PT ;  /* 0x7ff000000400742a */ /* 0x000fdc0003f0c200 */
[----:B------:R-:W-:Y:S05]  /*dc30*/  @P0 BRA `(.L_x_215) ;  /* 0x00000000007c0947 */ /* 0x000fea0003800000 */
[----:B------:R-:W-:-:S04]  /*dc40*/  LOP3.LUT R9, R5, 0x7fffffff, RZ, 0xc0, !PT ;  /* 0x7fffffff05097812 */ /* 0x000fc800078ec0ff */
[----:B------:R-:W-:-:S04]  /*dc50*/  IADD3 R6, R9, -0x1, RZ ;  /* 0xffffffff09067810 */ /* 0x000fc80007ffe0ff */
[----:B------:R-:W-:-:S13]  /*dc60*/  ISETP.GE.U32.AND P0, PT, R6, 0x7fefffff, PT ;  /* 0x7fefffff0600780c */ /* 0x000fda0003f06070 */
[----:B------:R-:W-:Y:S01]  /*dc70*/  @P0 LOP3.LUT R7, R5, 0x7ff00000, RZ, 0x3c, !PT ;  /* 0x7ff0000005070812 */ /* 0x000fe200078e3cff */
[----:B------:R-:W-:Y:S01]  /*dc80*/  @P0 IMAD.MOV.U32 R6, RZ, RZ, RZ ;  /* 0x000000ffff060224 */ /* 0x000fe200078e00ff */
[----:B------:R-:W-:Y:S06]  /*dc90*/  @P0 BRA `(.L_x_216) ;  /* 0x00000000006c0947 */ /* 0x000fec0003800000 */
[----:B------:R-:W-:-:S13]  /*dca0*/  ISETP.GE.U32.AND P0, PT, R9, 0x1000001, PT ;  /* 0x010000010900780c */ /* 0x000fda0003f06070 */
[----:B------:R-:W-:Y:S05]  /*dcb0*/  @!P0 BRA `(.L_x_217) ;  /* 0x0000000000348947 */ /* 0x000fea0003800000 */
[----:B------:R-:W-:Y:S02]  /*dcc0*/  IADD3 R7, R5, -0x3fe00000, RZ ;  /* 0xc020000005077810 */ /* 0x000fe40007ffe0ff */
[----:B------:R-:W-:Y:S02]  /*dcd0*/  MOV R6, R4 ;  /* 0x0000000400067202 */ /* 0x000fe40000000f00 */
[----:B------:R-:W0:Y:S04]  /*dce0*/  MUFU.RCP64H R9, R7 ;  /* 0x0000000700097308 */ /* 0x000e280000001800 */
[----:B0-----:R-:W-:-:S08]  /*dcf0*/  DFMA R10, -R6, R8, 1 ;  /* 0x3ff00000060a742b */ /* 0x001fd00000000108 */
[----:B------:R-:W-:-:S08]  /*dd00*/  DFMA R10, R10, R10, R10 ;  /* 0x0000000a0a0a722b */ /* 0x000fd0000000000a */
[----:B------:R-:W-:-:S08]  /*dd10*/  DFMA R10, R8, R10, R8 ;  /* 0x0000000a080a722b */ /* 0x000fd00000000008 */
[----:B------:R-:W-:-:S08]  /*dd20*/  DFMA R8, -R6, R10, 1 ;  /* 0x3ff000000608742b */ /* 0x000fd0000000010a */
[----:B------:R-:W-:-:S08]  /*dd30*/  DFMA R8, R10, R8, R10 ;  /* 0x000000080a08722b */ /* 0x000fd0000000000a */
[----:B------:R-:W-:-:S08]  /*dd40*/  DMUL R8, R8, 2.2250738585072013831e-308 ;  /* 0x0010000008087828 */ /* 0x000fd00000000000 */
[----:B------:R-:W-:-:S08]  /*dd50*/  DFMA R4, -R4, R8, 1 ;  /* 0x3ff000000404742b */ /* 0x000fd00000000108 */
[----:B------:R-:W-:-:S08]  /*dd60*/  DFMA R4, R4, R4, R4 ;  /* 0x000000040404722b */ /* 0x000fd00000000004 */
[----:B------:R-:W-:Y:S01]  /*dd70*/  DFMA R6, R8, R4, R8 ;  /* 0x000000040806722b */ /* 0x000fe20000000008 */
[----:B------:R-:W-:Y:S10]  /*dd80*/  BRA `(.L_x_216) ;  /* 0x0000000000307947 */ /* 0x000ff40003800000 */
.L_x_217:
[----:B------:R-:W-:Y:S01]  /*dd90*/  DMUL R4, R4, 8.11296384146066816958e+31 ;  /* 0x4690000004047828 */ /* 0x000fe20000000000 */
[----:B------:R-:W-:-:S05]  /*dda0*/  IMAD.MOV.U32 R6, RZ, RZ, R8 ;  /* 0x000000ffff067224 */ /* 0x000fca00078e0008 */
[----:B------:R-:W0:Y:S02]  /*ddb0*/  MUFU.RCP64H R7, R5 ;  /* 0x0000000500077308 */ /* 0x000e240000001800 */
[----:B0-----:R-:W-:-:S08]  /*ddc0*/  DFMA R8, -R4, R6, 1 ;  /* 0x3ff000000408742b */ /* 0x001fd00000000106 */
[----:B------:R-:W-:-:S08]  /*ddd0*/  DFMA R8, R8, R8, R8 ;  /* 0x000000080808722b */ /* 0x000fd00000000008 */
[----:B------:R-:W-:-:S08]  /*dde0*/  DFMA R8, R6, R8, R6 ;  /* 0x000000080608722b */ /* 0x000fd00000000006 */
[----:B------:R-:W-:-:S08]  /*ddf0*/  DFMA R6, -R4, R8, 1 ;  /* 0x3ff000000406742b */ /* 0x000fd00000000108 */
[----:B------:R-:W-:-:S08]  /*de00*/  DFMA R6, R8, R6, R8 ;  /* 0x000000060806722b */ /* 0x000fd00000000008 */
[----:B------:R-:W-:Y:S01]  /*de10*/  DMUL R6, R6, 8.11296384146066816958e+31 ;  /* 0x4690000006067828 */ /* 0x000fe20000000000 */
[----:B------:R-:W-:Y:S10]  /*de20*/  BRA `(.L_x_216) ;  /* 0x0000000000087947 */ /* 0x000ff40003800000 */
.L_x_215:
[----:B------:R-:W-:Y:S02]  /*de30*/  LOP3.LUT R7, R5, 0x80000, RZ, 0xfc, !PT ;  /* 0x0008000005077812 */ /* 0x000fe400078efcff */
[----:B------:R-:W-:-:S07]  /*de40*/  MOV R6, R4 ;  /* 0x0000000400067202 */ /* 0x000fce0000000f00 */
.L_x_216:
[----:B------:R-:W-:Y:S01]  /*de50*/  MOV R4, R12 ;  /* 0x0000000c00047202 */ /* 0x000fe20000000f00 */
[----:B------:R-:W-:-:S04]  /*de60*/  IMAD.MOV.U32 R5, RZ, RZ, 0x0 ;  /* 0x00000000ff057424 */ /* 0x000fc800078e00ff */
[----:B------:R-:W-:Y:S05]  /*de70*/  RET.REL.NODEC R4 `(_ZN2at6native43_GLOBAL__N__7cc8d1ed_10_Dropout_cu_0e96ed3820fused_dropout_kernelIN3c108BFloat16EfmLin1ELin1EhEEvNS_4cuda6detail10TensorInfoIKT_T1_EENS7_IS8_SA_EENS7_IT4_SA_EESA_T0_NS_15PhiloxCudaStateE) ;  /* 0xffffff2004607950 */ /* 0x000fea0003c3ffff */
        .weak           $__internal_1_$__cuda_sm20_div_u64
        .type           $__internal_1_$__cuda_sm20_div_u64,@function
        .size           $__internal_1_$__cuda_sm20_div_u64,(.L_x_11516 - $__internal_1_$__cuda_sm20_div_u64)
$__internal_1_$__cuda_sm20_div_u64:
[----:B------:R-:W0:Y:S08]  /*de80*/  I2F.U64.RP R33, R24 ;  /* 0x0000001800217312 */ /* 0x000e300000309000 */
[----:B0-----:R-:W0:Y:S02]  /*de90*/  MUFU.RCP R38, R33 ;  /* 0x0000002100267308 */ /* 0x001e240000001000 */
[----:B0-----:R-:W-:-:S06]  /*dea0*/  IADD3 R38, R38, 0x1ffffffe, RZ ;  /* 0x1ffffffe26267810 */ /* 0x001fcc0007ffe0ff */
[----:B------:R-:W0:Y:S02]  /*deb0*/  F2I.U64.TRUNC R38, R38 ;  /* 0x0000002600267311 */ /* 0x000e24000020d800 */
[----:B0-----:R-:W-:-:S04]  /*dec0*/  IMAD.WIDE.U32 R36, R38, R24, RZ ;  /* 0x0000001826247225 */ /* 0x001fc800078e00ff */
[C---:B------:R-:W-:Y:S01]  /*ded0*/  IMAD R35, R38.reuse, R25, R37 ;  /* 0x0000001926237224 */ /* 0x040fe200078e0225 */
[----:B------:R-:W-:Y:S01]  /*dee0*/  IADD3 R36, P0, RZ, -R36, RZ ;  /* 0x80000024ff247210 */ /* 0x000fe20007f1e0ff */
[----:B------:R-:W-:Y:S02]  /*def0*/  IMAD.MOV.U32 R51, RZ, RZ, R38 ;  /* 0x000000ffff337224 */ /* 0x000fe400078e0026 */
[----:B------:R-:W-:Y:S02]  /*df00*/  IMAD R35, R39, R24, R35 ;  /* 0x0000001827237224 */ /* 0x000fe400078e0223 */
[----:B------:R-:W-:-:S03]  /*df10*/  IMAD.HI.U32 R50, R38, R36, RZ ;  /* 0x0000002426327227 */ /* 0x000fc600078e00ff */
[----:B------:R-:W-:-:S05]  /*df20*/  IADD3.X R35, RZ, ~R35, RZ, P0, !PT ;  /* 0x80000023ff237210 */ /* 0x000fca00007fe4ff */
[----:B------:R-:W-:-:S04]  /*df30*/  IMAD.WIDE.U32 R50, P0, R38, R35, R50 ;  /* 0x0000002326327225 */ /* 0x000fc80007800032 */
[C---:B------:R-:W-:Y:S02]  /*df40*/  IMAD R33, R39.reuse, R35, RZ ;  /* 0x0000002327217224 */ /* 0x040fe400078e02ff */
[----:B------:R-:W-:-:S04]  /*df50*/  IMAD.HI.U32 R36, P1, R39, R36, R50 ;  /* 0x0000002427247227 */ /* 0x000fc80007820032 */
[----:B------:R-:W-:Y:S01]  /*df60*/  IMAD.HI.U32 R35, R39, R35, RZ ;  /* 0x0000002327237227 */ /* 0x000fe200078e00ff */
[----:B------:R-:W-:-:S04]  /*df70*/  IADD3 R37, P2, R33, R36, RZ ;  /* 0x0000002421257210 */ /* 0x000fc80007f5e0ff */
[----:B------:R-:W-:Y:S01]  /*df80*/  IADD3.X R38, R35, R39, RZ, P0, !PT ;  /* 0x0000002723267210 */ /* 0x000fe200007fe4ff */
[----:B------:R-:W-:-:S03]  /*df90*/  IMAD.WIDE.U32 R50, R37, R24, RZ ;  /* 0x0000001825327225 */ /* 0x000fc600078e00ff */
[----:B------:R-:W-:Y:S01]  /*dfa0*/  IADD3.X R38, RZ, RZ, R38, P2, P1 ;  /* 0x000000ffff267210 */ /* 0x000fe200017e2426 */
[----:B------:R-:W-:Y:S01]  /*dfb0*/  IMAD R33, R37, R25, R51 ;  /* 0x0000001925217224 */ /* 0x000fe200078e0233 */
[----:B------:R-:W-:-:S03]  /*dfc0*/  IADD3 R35, P0, RZ, -R50, RZ ;  /* 0x80000032ff237210 */ /* 0x000fc60007f1e0ff */
[----:B------:R-:W-:Y:S02]  /*dfd0*/  IMAD R33, R38, R24, R33 ;  /* 0x0000001826217224 */ /* 0x000fe400078e0221 */
[----:B------:R-:W-:-:S03]  /*dfe0*/  IMAD.HI.U32 R36, R37, R35, RZ ;  /* 0x0000002325247227 */ /* 0x000fc600078e00ff */
[----:B------:R-:W-:-:S05]  /*dff0*/  IADD3.X R33, RZ, ~R33, RZ, P0, !PT ;  /* 0x80000021ff217210 */ /* 0x000fca00007fe4ff */
[----:B------:R-:W-:Y:S01]  /*e000*/  IMAD.WIDE.U32 R50, P0, R37, R33, R36 ;  /* 0x0000002125327225 */ /* 0x000fe20007800024 */
[----:B------:R-:W-:-:S03]  /*e010*/  MOV R37, RZ ;  /* 0x000000ff00257202 */ /* 0x000fc60000000f00 */
[C---:B------:R-:W-:Y:S02]  /*e020*/  IMAD R36, R38.reuse, R33, RZ ;  /* 0x0000002126247224 */ /* 0x040fe400078e02ff */
[----:B------:R-:W-:-:S04]  /*e030*/  IMAD.HI.U32 R35, P1, R38, R35, R50 ;  /* 0x0000002326237227 */ /* 0x000fc80007820032 */
[----:B------:R-:W-:Y:S01]  /*e040*/  IMAD.HI.U32 R33, R38, R33, RZ ;  /* 0x0000002126217227 */ /* 0x000fe200078e00ff */
[----:B------:R-:W-:-:S03]  /*e050*/  IADD3 R35, P2, R36, R35, RZ ;  /* 0x0000002324237210 */ /* 0x000fc60007f5e0ff */
[----:B------:R-:W-:Y:S02]  /*e060*/  IMAD.X R38, R33, 0x1, R38, P0 ;  /* 0x0000000121267824 */ /* 0x000fe400000e0626 */
[----:B------:R-:W-:-:S03]  /*e070*/  IMAD.HI.U32 R36, R35, R48, RZ ;  /* 0x0000003023247227 */ /* 0x000fc600078e00ff */
[----:B------:R-:W-:Y:S01]  /*e080*/  IADD3.X R38, RZ, RZ, R38, P2, P1 ;  /* 0x000000ffff267210 */ /* 0x000fe200017e2426 */
[----:B------:R-:W-:-:S04]  /*e090*/  IMAD.WIDE.U32 R36, R35, R49, R36 ;  /* 0x0000003123247225 */ /* 0x000fc800078e0024 */
[C---:B------:R-:W-:Y:S02]  /*e0a0*/  IMAD R33, R38.reuse, R49, RZ ;  /* 0x0000003126217224 */ /* 0x040fe400078e02ff */
[----:B------:R-:W-:-:S04]  /*e0b0*/  IMAD.HI.U32 R36, P0, R38, R48, R36 ;  /* 0x0000003026247227 */ /* 0x000fc80007800024 */
[----:B------:R-:W-:Y:S01]  /*e0c0*/  IMAD.HI.U32 R35, R38, R49, RZ ;  /* 0x0000003126237227 */ /* 0x000fe200078e00ff */
[----:B------:R-:W-:-:S04]  /*e0d0*/  IADD3 R33, P1, R33, R36, RZ ;  /* 0x0000002421217210 */ /* 0x000fc80007f3e0ff */
[----:B------:R-:W-:Y:S01]  /*e0e0*/  IADD3.X R35, R35, RZ, RZ, P0, !PT ;  /* 0x000000ff23237210 */ /* 0x000fe200007fe4ff */
[----:B------:R-:W-:-:S04]  /*e0f0*/  IMAD.WIDE.U32 R38, R33, R24, RZ ;  /* 0x0000001821267225 */ /* 0x000fc800078e00ff */
[----:B------:R-:W-:Y:S01]  /*e100*/  IMAD.X R35, RZ, RZ, R35, P1 ;  /* 0x000000ffff237224 */ /* 0x000fe200008e0623 */
[----:B------:R-:W-:Y:S01]  /*e110*/  IADD3 R37, P1, -R38, R48, RZ ;  /* 0x0000003026257210 */ /* 0x000fe20007f3e1ff */
[C---:B------:R-:W-:Y:S01]  /*e120*/  IMAD R36, R33.reuse, R25, R39 ;  /* 0x0000001921247224 */ /* 0x040fe200078e0227 */
[----:B------:R-:W-:Y:S02]  /*e130*/  IADD3 R38, P2, R33, 0x1, RZ ;  /* 0x0000000121267810 */ /* 0x000fe40007f5e0ff */
[-C--:B------:R-:W-:Y:S01]  /*e140*/  ISETP.GE.U32.AND P0, PT, R37, R24.reuse, PT ;  /* 0x000000182500720c */ /* 0x080fe20003f06070 */
[----:B------:R-:W-:Y:S02]  /*e150*/  IMAD R36, R35, R24, R36 ;  /* 0x0000001823247224 */ /* 0x000fe400078e0224 */
[----:B------:R-:W-:-:S03]  /*e160*/  IMAD.X R40, RZ, RZ, R35, P2 ;  /* 0x000000ffff287224 */ /* 0x000fc600010e0623 */
[----:B------:R-:W-:Y:S02]  /*e170*/  IADD3.X R36, ~R36, R49, RZ, P1, !PT ;  /* 0x0000003124247210 */ /* 0x000fe40000ffe5ff */
[----:B------:R-:W-:Y:S02]  /*e180*/  IADD3 R42, P1, -R24, R37, RZ ;  /* 0x00000025182a7210 */ /* 0x000fe40007f3e1ff */
[----:B------:R-:W-:Y:S02]  /*e190*/  ISETP.GE.U32.AND.EX P0, PT, R36, R25, PT, P0 ;  /* 0x000000192400720c */ /* 0x000fe40003f06100 */
[----:B------:R-:W-:Y:S02]  /*e1a0*/  IADD3.X R39, ~R25, R36, RZ, P1, !PT ;  /* 0x0000002419277210 */ /* 0x000fe40000ffe5ff */
[----:B------:R-:W-:Y:S02]  /*e1b0*/  SEL R37, R42, R37, P0 ;  /* 0x000000252a257207 */ /* 0x000fe40000000000 */
[----:B------:R-:W-:-:S02]  /*e1c0*/  SEL R38, R38, R33, P0 ;  /* 0x0000002126267207 */ /* 0x000fc40000000000 */
[----:B------:R-:W-:Y:S02]  /*e1d0*/  SEL R36, R39, R36, P0 ;  /* 0x0000002427247207 */ /* 0x000fe40000000000 */
[----:B------:R-:W-:Y:S02]  /*e1e0*/  SEL R40, R40, R35, P0 ;  /* 0x0000002328287207 */ /* 0x000fe40000000000 */
[----:B------:R-:W-:Y:S02]  /*e1f0*/  ISETP.GE.U32.AND P0, PT, R37, R24, PT ;  /* 0x000000182500720c */ /* 0x000fe40003f06070 */
[----:B------:R-:W-:Y:S02]  /*e200*/  IADD3 R33, P2, R38, 0x1, RZ ;  /* 0x0000000126217810 */ /* 0x000fe40007f5e0ff */
[----:B------:R-:W-:Y:S02]  /*e210*/  ISETP.NE.U32.AND P1, PT, R24, RZ, PT ;  /* 0x000000ff1800720c */ /* 0x000fe40003f25070 */
[----:B------:R-:W-:-:S02]  /*e220*/  ISETP.GE.U32.AND.EX P0, PT, R36, R25, PT, P0 ;  /* 0x000000192400720c */ /* 0x000fc40003f06100 */
[-C--:B------:R-:W-:Y:S02]  /*e230*/  IADD3.X R35, RZ, R40.reuse, RZ, P2, !PT ;  /* 0x00000028ff237210 */ /* 0x080fe400017fe4ff */
[----:B------:R-:W-:Y:S02]  /*e240*/  ISETP.NE.AND.EX P1, PT, R25, RZ, PT, P1 ;  /* 0x000000ff1900720c */ /* 0x000fe40003f25310 */
[----:B------:R-:W-:Y:S02]  /*e250*/  SEL R35, R35, R40, P0 ;  /* 0x0000002823237207 */ /* 0x000fe40000000000 */
[----:B------:R-:W-:Y:S02]  /*e260*/  SEL R33, R33, R38, P0 ;  /* 0x0000002621217207 */ /* 0x000fe40000000000 */
[----:B------:R-:W-:Y:S01]  /*e270*/  SEL R25, R35, 0xffffffff, P1 ;  /* 0xffffffff23197807 */ /* 0x000fe20000800000 */
[----:B------:R-:W-:Y:S01]  /*e280*/  HFMA2.MMA R35, -RZ, RZ, 0, 0 ;  /* 0x00000000ff237435 */ /* 0x000fe200000001ff */
[----:B------:R-:W-:-:S05]  /*e290*/  SEL R24, R33, 0xffffffff, P1 ;  /* 0xffffffff21187807 */ /* 0x000fca0000800000 */
[----:B------:R-:W-:Y:S05]  /*e2a0*/  RET.REL.NODEC R34 `(_ZN2at6native43_GLOBAL__N__7cc8d1ed_10_Dropout_cu_0e96ed3820fused_dropout_kernelIN3c108BFloat16EfmLin1ELin1EhEEvNS_4cuda6detail10TensorInfoIKT_T1_EENS7_IS8_SA_EENS7_IT4_SA_EESA_T0_NS_15PhiloxCudaStateE) ;  /* 0xffffff1c22547950 */ /* 0x000fea0003c3ffff */
.L_x_218:
[----:B------:R-:W-:-:S00]  /*e2b0*/  BRA `(.L_x_218) ;  /* 0xfffffffc00fc7947 */ /* 0x000fc0000383ffff */
[----:B------:R-:W-:-:S00]  /*e2c0*/  NOP ;  /* 0x0000000000007918 */ /* 0x000fc00000000000 */
        /* <DEDUP_REMOVED lines=11> */
.L_x_11516:


//--------------------- .text._ZN2at6native43_GLOBAL__N__7cc8d1ed_10_Dropout_cu_0e96ed3820fused_dropout_kernelIN3c108BFloat16EfmLin1ELi1EhEEvNS_4cuda6detail10TensorInfoIKT_T1_EENS7_IS8_SA_EENS7_IT4_SA_EESA_T0_NS_15PhiloxCudaStateE --------------------------
	.section	.text._ZN2at6native43_GLOBAL__N__7cc8d1ed_10_Dropout_cu_0e96ed3820fused_dropout_kernelIN3c108BFloat16EfmLin1ELi1EhEEvNS_4cuda6detail10TensorInfoIKT_T1_EENS7_IS8_SA_EENS7_IT4_SA_EESA_T0_NS_15PhiloxCudaStateE,"ax",@progbits
	.align	128
.text._ZN2at6native43_GLOBAL__N__7cc8d1ed_10_Dropout_cu_0e96ed3820fused_dropout_kernelIN3c108BFloat16EfmLin1ELi1EhEEvNS_4cuda6detail10TensorInfoIKT_T1_EENS7_IS8_SA_EENS7_IT4_SA_EESA_T0_NS_15PhiloxCudaStateE:
        .type           _ZN2at6native43_GLOBAL__N__7cc8d1ed_10_Dropout_cu_0e96ed3820fused_dropout_kernelIN3c108BFloat16EfmLin1ELi1EhEEvNS_4cuda6detail10TensorInfoIKT_T1_EENS7_IS8_SA_EENS7_IT4_SA_EESA_T0_NS_15PhiloxCudaStateE,@function
        .size           _ZN2at6native43_GLOBAL__N__7cc8d1ed_10_Dropout_cu_0e96ed3820fused_dropout_kernelIN3c108BFloat16EfmLin1ELi1EhEEvNS_4cuda6detail10TensorInfoIKT_T1_EENS7_IS8_SA_EENS7_IT4_SA_EESA_T0_NS_15PhiloxCudaStateE,(.L_x_11519 - _ZN2at6native43_GLOBAL__N__7cc8d1ed_10_Dropout_cu_0e96ed3820fused_dropout_kernelIN3c108BFloat16EfmLin1ELi1EhEEvNS_4cuda6detail10TensorInfoIKT_T1_EENS7_IS8_SA_EENS7_IT4_SA_EESA_T0_NS_15PhiloxCudaStateE)
        .other          _ZN2at6native43_GLOBAL__N__7cc8d1ed_10_Dropout_cu_0e96ed3820fused_dropout_kernelIN3c108BFloat16EfmLin1ELi1EhEEvNS_4cuda6detail10TensorInfoIKT_T1_EENS7_IS8_SA_EENS7_IT4_SA_EESA_T0_NS_15PhiloxCudaStateE,@"STO_CUDA_ENTRY STV_DEFAULT"
_ZN2at6native43_GLOBAL__N__7cc8d1ed_10_Dropout_cu_0e96ed3820fused_dropout_kernelIN3c108BFloat16EfmLin1ELi1EhEEvNS_4cuda6detail10TensorInfoIKT_T1_EENS7_IS8_SA_EENS7_IT4_SA_EESA_T0_NS_15PhiloxCudaStateE:
[----:B------:R-:W-:Y:S01]  /*0000*/  LDC R1, c[0x0][0x28] ;  /* 0x00000a00ff017b82 */ /* 0x000fe20000000800 */
[----:B------:R-:W-:Y:S01]  /*0010*/  ULDC.U8 UR4, c[0x0][0x714] ;  /* 0x0001c50000047ab9 */ /* 0x000fe20000000000 */
[----:B------:R-:W-:Y:S01]  /*0020*/  ULDC.64 UR10, c[0x0][0x208] ;  /* 0x00008200000a7ab9 */ /* 0x000fe20000000a00 */
[----:B------:R-:W-:-:S03]  /*0030*/  UISETP.NE.AND UP0, UPT, UR4, URZ, UPT ;  /* 0x0000003f0400728c */ /* 0x000fc6000bf05270 */
[----:B------:R-:W-:-:S03]  /*0040*/  ULDC.64 UR4, c[0x0][0x708] ;  /* 0x0001c20000047ab9 */ /* 0x000fc60000000a00 */
[----:B------:R-:W-:-:S05]  /*0050*/  PLOP3.LUT P0, PT, PT, PT, UP0, 0x80, 0x0 ;  /* 0x000000000000781c */ /* 0x000fca0003f0f008 */
[----:B------:R-:W-:Y:S01]  /*0060*/  @UP0 UMOV UR6, UR4 ;  /* 0x0000000400060c82 */ /* 0x000fe20008000000 */
[----:B------:R-:W-:Y:S01]  /*0070*/  @UP0 UMOV UR7, UR5 ;  /* 0x0000000500070c82 */ /* 0x000fe20008000000 */
[----:B------:R-:W-:Y:S01]  /*0080*/  MOV R4, UR6 ;  /* 0x0000000600047c02 */ /* 0x000fe20008000f00 */
[----:B------:R-:W-:Y:S01]  /*0090*/  IMAD.U32 R5, RZ, RZ, UR7 ;  /* 0x00000007ff057e24 */ /* 0x000fe2000f8e00ff */
[----:B------:R-:W-:Y:S01]  /*00a0*/  ULDC.64 UR8, c[0x0][0x700] ;  /* 0x0001c00000087ab9 */ /* 0x000fe20000000a00 */
[----:B------:R-:W0:Y:S01]  /*00b0*/  S2R R0, SR_CTAID.X ;  /* 0x0000000000007919 */ /* 0x000e220000002500 */
[----:B------:R-:W-:-:S03]  /*00c0*/  @UP0 ULDC UR12, c[0x0][0x710] ;  /* 0x0001c400000c0ab9 */ /* 0x000fc60000000800 */
[----:B------:R-:W2:Y:S01]  /*00d0*/  @P0 LDG.E.64 R4, desc[UR10][R4.64] ;  /* 0x0000000a04040981 */ /* 0x000ea2000c1e1b00 */
[----:B------:R-:W-:Y:S01]  /*00e0*/  MOV R2, UR8 ;  /* 0x0000000800027c02 */ /* 0x000fe20008000f00 */
[----:B------:R-:W-:-:S06]  /*00f0*/  IMAD.U32 R3, RZ, RZ, UR9 ;  /* 0x00000009ff037e24 */ /* 0x000fcc000f8e00ff */
[----:B------:R-:W3:Y:S01]  /*0100*/  @P0 LDG.E.64 R2, desc[UR10][R2.64] ;  /* 0x0000000a02020981 */ /* 0x000ee2000c1e1b00 */
[----:B------:R-:W0:Y:S01]  /*0110*/  S2R R7, SR_TID.X ;  /* 0x0000000000077919 */ /* 0x000e220000002100 */
[----:B--2---:R-:W-:Y:S02]  /*0120*/  @P0 R2UR UR6, R4 ;  /* 0x00000000040602ca */ /* 0x004fe400000e0000 */
[----:B------:R-:W-:Y:S02]  /*0130*/  @P0 R2UR UR7, R5 ;  /* 0x00000000050702ca */ /* 0x000fe400000e0000 */
[----:B---3--:R-:W-:Y:S02]  /*0140*/  @P0 R2UR UR8, R2 ;  /* 0x00000000020802ca */ /* 0x008fe400000e0000 */
[----:B------:R-:W-:-:S07]  /*0150*/  @P0 R2UR UR9, R3 ;  /* 0x00000000030902ca */ /* 0x000fce00000e0000 */
[----:B------:R-:W-:-:S03]  /*0160*/  @UP0 UIADD3 UR4, UP1, UR6, UR12, URZ ;  /* 0x0000000c06040290 */ /* 0x000fc6000ff3e03f */
[----:B------:R-:W-:Y:S01]  /*0170*/  ULDC UR12, c[0x0][0x0] ;  /* 0x00000000000c7ab9 */ /* 0x000fe20000000800 */
[----:B------:R-:W-:Y:S01]  /*0180*/  @UP0 UIADD3.X UR5, URZ, UR7, URZ, UP1, !UPT ;  /* 0x000000073f050290 */ /* 0x000fe20008ffe43f */
[----:B0-----:R-:W-:Y:S02]  /*0190*/  IMAD R5, R0, UR12, R7 ;  /* 0x0000000c00057c24 */ /* 0x001fe4000f8e0207 */
[----:B------:R-:W0:Y:S01]  /*01a0*/  LDC R0, c[0x0][0x6f8] ;  /* 0x0001be00ff007b82 */ /* 0x000e220000000800 */
[----:B------:R-:W-:Y:S01]  /*01b0*/  USHF.R.U32.HI UR22, URZ, 0x2, UR5 ;  /* 0x000000023f167899 */ /* 0x000fe20008011605 */
[----:B------:R-:W-:Y:S01]  /*01c0*/  IMAD.WIDE.U32 R2, R5, -0x326172a9, RZ ;  /* 0xcd9e8d5705027825 */ /* 0x000fe200078e00ff */
[----:B------:R-:W-:Y:S02]  /*01d0*/  USHF.R.U64 UR5, UR4, 0x2, UR5 ;  /* 0x0000000204057899 */ /* 0x000fe40008001205 */
[----:B------:R-:W-:Y:S02]  /*01e0*/  UIADD3 UR14, UR8, -0x61c88647, URZ ;  /* 0x9e3779b9080e7890 */ /* 0x000fe4000fffe03f */
[----:B------:R-:W-:Y:S01]  /*01f0*/  MOV R7, UR22 ;  /* 0x0000001600077c02 */ /* 0x000fe20008000f00 */
[----:B------:R-:W-:-:S02]  /*0200*/  UIMAD.WIDE.U32 UR16, UR5, -0x2daee0ad, URZ ;  /* 0xd2511f53051078a5 */ /* 0x000fc4000f8e003f */
        /* <DEDUP_REMOVED lines=13> */
[----:B------:R-:W-:Y:S01]  /*02e0*/  UIADD3 UR16, UR9, -0x126145ec, URZ ;  /* 0xed9eba1409107890 */ /* 0x000fe2000fffe03f */
[----:B------:R-:W-:Y:S01]  /*02f0*/  LOP3.LUT R2, R3, UR7, R2, 0x96, !PT ;  /* 0x0000000703027c12 */ /* 0x000fe2000f8e9602 */
[----:B0-----:R-:W-:Y:S01]  /*0300*/  FMUL.FTZ R7, R0, 1 ;  /* 0x3f80000000077820 */ /* 0x001fe20000410000 */
        /* <DEDUP_REMOVED lines=40> */
[----:B------:R-:W-:Y:S01]  /*0590*/  UIADD3 UR6, UR8, -0xe443238, URZ ;  /* 0xf1bbcdc808067890 */ /* 0x000fe2000fffe03f */
[----:B------:R-:W-:Y:S01]  /*05a0*/  IMAD.WIDE.U32 R14, R14, -0x326172a9, RZ ;  /* 0xcd9e8d570e0e7825 */ /* 0x000fe200078e00ff */
[----:B------:R-:W-:-:S03]  /*05b0*/  DFMA R8, R2, R8, R2 ;  /* 0x000000080208722b */ /* 0x000fc60000000002 */
[----:B------:R-:W-:Y:S01]  /*05c0*/  IMAD.WIDE.U32 R16, R16, -0x2daee0ad, RZ ;  /* 0xd2511f5310107825 */ /* 0x000fe200078e00ff */
[----:B------:R-:W-:Y:S01]  /*05d0*/  LOP3.LUT R4, R15, UR6, R12, 0x96, !PT ;  /* 0x000000060f047c12 */ /* 0x000fe2000f8e960c */
[----:B------:R-:W-:Y:S02]  /*05e0*/  UIADD3 UR6, UR8, -0x700cb87f, URZ ;  /* 0x8ff3478108067890 */ /* 0x000fe4000fffe03f */
[----:B------:R-:W-:Y:S01]  /*05f0*/  IMAD.U32 R2, RZ, RZ, UR22 ;  /* 0x00000016ff027e24 */ /* 0x000fe2000f8e00ff */
[----:B------:R-:W-:Y:S01]  /*0600*/  LOP3.LUT R11, R17, UR20, R10, 0x96, !PT ;  /* 0x00000014110b7c12 */ /* 0x000fe2000f8e960a */
[----:B------:R-:W-:Y:S01]  /*0610*/  DFMA R12, -R6, R8, 1 ;  /* 0x3ff00000060c742b */ /* 0x000fe20000000108 */
[----:B------:R-:W-:-:S04]  /*0620*/  IMAD.HI.U32 R3, R4, -0x2daee0ad, RZ ;  /* 0xd2511f5304037827 */ /* 0x000fc800078e00ff */
[----:B------:R-:W-:Y:S01]  /*0630*/  IMAD.HI.U32 R17, R11, -0x326172a9, RZ ;  /* 0xcd9e8d570b117827 */ /* 0x000fe200078e00ff */
[----:B------:R-:W-:Y:S02]  /*0640*/  LOP3.LUT R16, R3, UR21, R16, 0x96, !PT ;  /* 0x0000001503107c12 */ /* 0x000fe4000f8e9610 */
[----:B------:R-:W-:Y:S01]  /*0650*/  MOV R3, UR5 ;  /* 0x0000000500037c02 */ /* 0x000fe20008000f00 */
[----:B------:R-:W-:Y:S01]  /*0660*/  DFMA R8, R8, R12, R8 ;  /* 0x0000000c0808722b */ /* 0x000fe20000000008 */
[----:B------:R-:W-:Y:S01]  /*0670*/  LOP3.LUT R17, R17, UR6, R14, 0x96, !PT ;  /* 0x0000000611117c12 */ /* 0x000fe2000f8e960e */
[----:B------:R-:W-:Y:S09]  /*0680*/  @P0 BRA `(.L_x_219) ;  /* 0x0000000000100947 */ /* 0x000ff20003800000 */
[----:B------:R-:W-:Y:S02]  /*0690*/  LOP3.LUT R0, R7, 0x7fffffff, RZ, 0xc0, !PT ;  /* 0x7fffffff07007812 */ /* 0x000fe400078ec0ff */
[----:B------:R-:W-:Y:S02]  /*06a0*/  MOV R10, 0x6d0 ;  /* 0x000006d0000a7802 */ /* 0x000fe40000000f00 */
[----:B------:R-:W-:-:S07]  /*06b0*/  IADD3 R12, R0, -0x100000, RZ ;  /* 0xfff00000000c7810 */ /* 0x000fce0007ffe0ff */
[----:B------:R-:W-:Y:S05]  /*06c0*/  CALL.REL.NOINC `($__internal_2_$__cuda_sm20_dblrcp_rn_slowpath_v3) ;  /* 0x0000007400f47944 */ /* 0x000fea0003c00000 */
.L_x_219:
        /* <DEDUP_REMOVED lines=18> */
[----:B------:R-:W-:Y:S05]  /*07f0*/  CALL.REL.NOINC `($__internal_3_$__cuda_sm20_div_u64) ;  /* 0x0000007800407944 */ /* 0x000fea0003c00000 */
[----:B------:R-:W-:Y:S01]  /*0800*/  IMAD.MOV.U32 R9, RZ, RZ, R43 ;  /* 0x000000ffff097224 */ /* 0x000fe200078e002b */
[----:B------:R-:W-:Y:S06]  /*0810*/  BRA `(.L_x_221) ;  /* 0x00000000005c7947 */ /* 0x000fec0003800000 */
.L_x_220:
[----:B------:R-:W0:Y:S02]  /*0820*/  LDC R6, c[0x0][0xc] ;  /* 0x00000300ff067b82 */ /* 0x000e240000000800 */
[----:B0-----:R-:W-:-:S05]  /*0830*/  IMAD R6, R6, UR12, RZ ;  /* 0x0000000c06067c24 */ /* 0x001fca000f8e02ff */
[----:B------:R-:W-:-:S04]  /*0840*/  SHF.L.U32 R8, R6, 0x2, RZ ;  /* 0x0000000206087819 */ /* 0x000fc800000006ff */
        /* <DEDUP_REMOVED lines=10> */
[----:B------:R-:W-:-:S05]  /*08f0*/  IMAD.HI.U32 R7, R7, UR6, RZ ;  /* 0x0000000607077c27 */ /* 0x000fca000f8e00ff */
[----:B------:R-:W-:-:S05]  /*0900*/  IADD3 R13, -R7, RZ, RZ ;  /* 0x000000ff070d7210 */ /* 0x000fca0007ffe1ff */
[----:B------:R-:W-:-:S05]  /*0910*/  IMAD R13, R8, R13, UR6 ;  /* 0x00000006080d7e24 */ /* 0x000fca000f8e020d */
[----:B------:R-:W-:-:S13]  /*0920*/  ISETP.GE.U32.AND P0, PT, R13, R8, PT ;  /* 0x000000080d00720c */ /* 0x000fda0003f06070 */
[----:B------:R-:W-:Y:S01]  /*0930*/  @P0 IMAD.IADD R13, R13, 0x1, -R8 ;  /* 0x000000010d0d0824 */ /* 0x000fe200078e0a08 */
[----:B------:R-:W-:-:S04]  /*0940*/  @P0 IADD3 R7, R7, 0x1, RZ ;  /* 0x0000000107070810 */ /* 0x000fc80007ffe0ff */
[----:B------:R-:W-:-:S13]  /*0950*/  ISETP.GE.U32.AND P1, PT, R13, R8, PT ;  /* 0x000000080d00720c */ /* 0x000fda0003f26070 */
[----:B------:R-:W-:Y:S01]  /*0960*/  @P1 VIADD R7, R7, 0x1 ;  /* 0x0000000107071836 */ /* 0x000fe20000000000 */
[----:B------:R-:W-:-:S04]  /*0970*/  @!P2 LOP3.LUT R7, RZ, R8, RZ, 0x33, !PT ;  /* 0x00000008ff07a212 */ /* 0x000fc800078e33ff */
[----:B------:R-:W-:-:S07]  /*0980*/  MOV R8, R7 ;  /* 0x0000000700087202 */ /* 0x000fce0000000f00 */
.L_x_221:
        /* <DEDUP_REMOVED lines=14> */
[----:B------:R-:W-:Y:S01]  /*0a70*/  IMAD R6, R11, -0x326172a9, RZ ;  /* 0xcd9e8d570b067824 */ /* 0x000fe200078e02ff */
[----:B------:R-:W-:Y:S01]  /*0a80*/  ULOP3.LUT UR5, URZ, UR6, URZ, 0x33, !UPT ;  /* 0x000000063f057292 */ /* 0x000fe2000f8e333f */
[----:B------:R-:W-:Y:S01]  /*0a90*/  IMAD.MOV.U32 R11, RZ, RZ, R5 ;  /* 0x000000ffff0b7224 */ /* 0x000fe200078e0005 */
[----:B------:R-:W-:Y:S01]  /*0aa0*/  CS2R R12, SRZ ;  /* 0x00000000000c7805 */ /* 0x000fe2000001ff00 */
[----:B------:R-:W-:Y:S02]  /*0ab0*/  ULOP3.LUT UR4, UR4, 0x3, URZ, 0xc0, !UPT ;  /* 0x0000000304047892 */ /* 0x000fe4000f8ec03f */
[----:B------:R-:W-:-:S04]  /*0ac0*/  UISETP.LT.AND UP0, UPT, UR5, -0x3, UPT ;  /* 0xfffffffd0500788c */ /* 0x000fc8000bf01270 */
[----:B------:R-:W-:-:S04]  /*0ad0*/  USEL UR5, UR5, 0xfffffffd, !UP0 ;  /* 0xfffffffd05057887 */ /* 0x000fc8000c000000 */
[----:B------:R-:W-:-:S04]  /*0ae0*/  UIADD3 UR5, UR5, UR6, URZ ;  /* 0x0000000605057290 */ /* 0x000fc8000fffe03f */
[----:B------:R-:W-:-:S04]  /*0af0*/  UIADD3 UR6, UR5, 0x2, URZ ;  /* 0x0000000205067890 */ /* 0x000fc8000fffe03f */
[----:B------:R-:W-:-:S12]  /*0b00*/  ULOP3.LUT UR7, UR6, 0x3, URZ, 0xc0, !UPT ;  /* 0x0000000306077892 */ /* 0x000fd8000f8ec03f */
.L_x_337:
[----:B------:R-:W-:Y:S01]  /*0b10*/  IADD3 R3, R3, 0x1, RZ ;  /* 0x0000000103037810 */ /* 0x000fe20007ffe0ff */
[----:B------:R-:W-:Y:S03]  /*0b20*/  BSSY B0, `(.L_x_222) ;  /* 0x000000c000007945 */ /* 0x000fe60003800000 */
[C---:B------:R-:W-:Y:S01]  /*0b30*/  ISETP.NE.AND P0, PT, R3.reuse, RZ, PT ;  /* 0x000000ff0300720c */ /* 0x040fe20003f05270 */
[----:B------:R-:W-:-:S12]  /*0b40*/  IMAD.HI.U32 R8, R3, -0x2daee0ad, RZ ;  /* 0xd2511f5303087827 */ /* 0x000fd800078e00ff */
[----:B01---5:R-:W-:Y:S05]  /*0b50*/  @P0 BRA `(.L_x_223) ;  /* 0x0000000000200947 */ /* 0x023fea0003800000 */
        /* <DEDUP_REMOVED lines=8> */
.L_x_223:
[----:B------:R-:W-:Y:S05]  /*0be0*/  BSYNC B0 ;  /* 0x0000000000007941 */ /* 0x000fea0003800000 */
.L_x_222:
[C---:B------:R-:W-:Y:S01]  /*0bf0*/  IMAD.HI.U32 R7, R5.reuse, -0x326172a9, RZ ;  /* 0xcd9e8d5705077827 */ /* 0x040fe200078e00ff */
[----:B------:R-:W-:Y:S01]  /*0c00*/  LOP3.LUT R8, R8, UR9, R13, 0x96, !PT ;  /* 0x0000000908087c12 */ /* 0x000fe2000f8e960d */
[----:B------:R-:W-:Y:S02]  /*0c10*/  UIADD3 UR22, UR8, -0x61c88647, URZ ;  /* 0x9e3779b908167890 */ /* 0x000fe4000fffe03f */
[----:B------:R-:W-:Y:S01]  /*0c20*/  IMAD R19, R5, -0x326172a9, RZ ;  /* 0xcd9e8d5705137824 */ /* 0x000fe200078e02ff */
[----:B------:R-:W-:Y:S01]  /*0c30*/  LOP3.LUT R7, R7, UR8, R2, 0x96, !PT ;  /* 0x0000000807077c12 */ /* 0x000fe2000f8e9602 */
[----:B------:R-:W-:Y:S01]  /*0c40*/  IMAD.WIDE.U32 R14, R8, -0x326172a9, RZ ;  /* 0xcd9e8d57080e7825 */ /* 0x000fe200078e00ff */
[----:B------:R-:W-:Y:S01]  /*0c50*/  UISETP.NE.AND UP0, UPT, UR4, 0x1, UPT ;  /* 0x000000010400788c */ /* 0x000fe2000bf05270 */
[----:B------:R-:W-:Y:S02]  /*0c60*/  MOV R8, R16 ;  /* 0x0000001000087202 */ /* 0x000fe40000000f00 */
[----:B------:R-:W-:Y:S01]  /*0c70*/  IMAD R21, R3, -0x2daee0ad, RZ ;  /* 0xd2511f5303157824 */ /* 0x000fe200078e02ff */
[----:B------:R-:W-:Y:S01]  /*0c80*/  LOP3.LUT R19, R15, UR22, R19, 0x96, !PT ;  /* 0x000000160f137c12 */ /* 0x000fe2000f8e9613 */
[----:B------:R-:W-:Y:S01]  /*0c90*/  IMAD.WIDE.U32 R22, R7, -0x2daee0ad, RZ ;  /* 0xd2511f5307167825 */ /* 0x000fe200078e00ff */
[----:B------:R-:W-:Y:S01]  /*0ca0*/  UIADD3 UR22, UR8, 0x3c6ef372, URZ ;  /* 0x3c6ef37208167890 */ /* 0x000fe2000fffe03f */
[----:B------:R-:W-:-:S02]  /*0cb0*/  PLOP3.LUT P0, PT, PT, PT, UP0, 0x80, 0x0 ;  /* 0x000000000000781c */ /* 0x000fc40003f0f008 */
[----:B------:R-:W-:Y:S01]  /*0cc0*/  IMAD.WIDE.U32 R18, R19, -0x2daee0ad, RZ ;  /* 0xd2511f5313127825 */ /* 0x000fe200078e00ff */
[----:B------:R-:W-:-:S03]  /*0cd0*/  LOP3.LUT R21, R23, UR13, R21, 0x96, !PT ;  /* 0x0000000d17157c12 */ /* 0x000fc6000f8e9615 */
[----:B------:R-:W-:Y:S01]  /*0ce0*/  IMAD.MOV.U32 R7, RZ, RZ, R6 ;  /* 0x000000ffff077224 */ /* 0x000fe200078e0006 */
[----:B------:R-:W-:Y:S01]  /*0cf0*/  LOP3.LUT R15, R19, UR14, R22, 0x96, !PT ;  /* 0x0000000e130f7c12 */ /* 0x000fe2000f8e9616 */
[----:B------:R-:W-:-:S04]  /*0d00*/  IMAD.WIDE.U32 R24, R21, -0x326172a9, RZ ;  /* 0xcd9e8d5715187825 */ /* 0x000fc800078e00ff */
[----:B------:R-:W-:Y:S01]  /*0d10*/  IMAD R21, R4, -0x2daee0ad, RZ ;  /* 0xd2511f5304157824 */ /* 0x000fe200078e02ff */
        /* <DEDUP_REMOVED lines=31> */
[----:B------:R-:W-:Y:S01]  /*0f10*/  UIADD3 UR22, UR8, -0x700cb87f, URZ ;  /* 0x8ff3478108167890 */ /* 0x000fe2000fffe03f */
[----:B------:R-:W-:-:S04]  /*0f20*/  IMAD.WIDE.U32 R24, R24, -0x326172a9, RZ ;  /* 0xcd9e8d5718187825 */ /* 0x000fc800078e00ff */
[----:B------:R-:W-:Y:S01]  /*0f30*/  IMAD.HI.U32 R15, R4, -0x2daee0ad, RZ ;  /* 0xd2511f53040f7827 */ /* 0x000fe200078e00ff */
[----:B------:R-:W-:-:S04]  /*0f40*/  LOP3.LUT R14, R25, UR22, R28, 0x96, !PT ;  /* 0x00000016190e7c12 */ /* 0x000fc8000f8e961c */
[----:B------:R-:W-:Y:S01]  /*0f50*/  LOP3.LUT R15, R15, UR21, R18, 0x96, !PT ;  /* 0x000000150f0f7c12 */ /* 0x000fe2000f8e9612 */
[----:B------:R-:W-:Y:S01]  /*0f60*/  IMAD.MOV.U32 R18, RZ, RZ, R21 ;  /* 0x000000ffff127224 */ /* 0x000fe200078e0015 */
        /* <DEDUP_REMOVED lines=16> */
.L_x_225:
[----:B------:R-:W-:Y:S01]  /*1070*/  IMAD.MOV.U32 R7, RZ, RZ, R16 ;  /* 0x000000ffff077224 */ /* 0x000fe200078e0010 */
[----:B------:R-:W-:Y:S01]  /*1080*/  MOV R8, R21 ;  /* 0x0000001500087202 */ /* 0x000fe20000000f00 */
[----:B------:R-:W-:Y:S01]  /*1090*/  IMAD.MOV.U32 R18, RZ, RZ, R14 ;  /* 0x000000ffff127224 */ /* 0x000fe200078e000e */
[----:B------:R-:W-:-:S07]  /*10a0*/  MOV R19, R24 ;  /* 0x0000001800137202 */ /* 0x000fce0000000f00 */
.L_x_224:
[----:B------:R-:W-:Y:S01]  /*10b0*/  ULDC.64 UR22, c[0x0][0x6f0] ;  /* 0x0001bc0000167ab9 */ /* 0x000fe20000000a00 */
[----:B------:R-:W-:Y:S01]  /*10c0*/  I2FP.F32.U32 R7, R7 ;  /* 0x0000000700077245 */ /* 0x000fe20000201000 */
[----:B------:R-:W-:Y:S01]  /*10d0*/  IMAD.MOV.U32 R6, RZ, RZ, 0x2f800000 ;  /* 0x2f800000ff067424 */ /* 0x000fe200078e00ff */
[----:B------:R-:W-:Y:S01]  /*10e0*/  ISETP.GE.U32.AND P0, PT, R11, UR22, PT ;  /* 0x000000160b007c0c */ /* 0x000fe2000bf06070 */
[----:B------:R-:W-:Y:S01]  /*10f0*/  BSSY B0, `(.L_x_226) ;  /* 0x0000198000007945 */ /* 0x000fe20003800000 */
[----:B------:R-:W-:Y:S01]  /*1100*/  I2FP.F32.U32 R17, R8 ;  /* 0x0000000800117245 */ /* 0x000fe20000201000 */
[----:B------:R-:W-:Y:S01]  /*1110*/  FFMA.FTZ R16, R7, R6, 1.1641532182693481445e-10 ;  /* 0x2f00000007107423 */ /* 0x000fe20000010006 */
        /* <DEDUP_REMOVED lines=24> */
.L_x_242:
[----:B------:R-:W-:Y:S01]  /*12a0*/  SHF.L.U32 R22, R23, 0x3, RZ ;  /* 0x0000000317167819 */ /* 0x000fe200000006ff */
[----:B------:R-:W-:Y:S03]  /*12b0*/  BSSY B1, `(.L_x_230) ;  /* 0x000002b000017945 */ /* 0x000fe60003800000 */
        /* <DEDUP_REMOVED lines=9> */
[----:B------:R-:W-:Y:S05]  /*1350*/  CALL.REL.NOINC `($__internal_3_$__cuda_sm20_div_u64) ;  /* 0x0000006c00687944 */ /* 0x000fea0003c00000 */
[-C--:B------:R-:W-:Y:S01]  /*1360*/  IADD3 R33, P0, RZ, -R8.reuse, RZ ;  /* 0x80000008ff217210 */ /* 0x080fe20007f1e0ff */
[----:B------:R-:W-:Y:S01]  /*1370*/  IMAD.MOV.U32 R37, RZ, RZ, R43 ;  /* 0x000000ffff257224 */ /* 0x000fe200078e002b */
[----:B------:R-:W-:-:S03]  /*1380*/  MOV R36, R8 ;  /* 0x0000000800247202 */ /* 0x000fc60000000f00 */
[----:B------:R-:W-:Y:S02]  /*1390*/  IMAD.X R7, RZ, RZ, ~R43, P0 ;  /* 0x000000ffff077224 */ /* 0x000fe400000e0e2b */
[----:B------:R-:W-:-:S04]  /*13a0*/  IMAD.WIDE.U32 R28, R30, R33, R28 ;  /* 0x000000211e1c7225 */ /* 0x000fc800078e001c */
[----:B------:R-:W-:-:S04]  /*13b0*/  IMAD R7, R7, R30, RZ ;  /* 0x0000001e07077224 */ /* 0x000fc800078e02ff */
[----:B------:R-:W-:Y:S01]  /*13c0*/  IMAD R7, R31, R33, R7 ;  /* 0x000000211f077224 */ /* 0x000fe200078e0207 */
[----:B------:R-:W-:-:S03]  /*13d0*/  MOV R31, R28 ;  /* 0x0000001c001f7202 */ /* 0x000fc60000000f00 */
[----:B------:R-:W-:Y:S01]  /*13e0*/  IMAD.IADD R33, R29, 0x1, R7 ;  /* 0x000000011d217824 */ /* 0x000fe200078e0207 */
[----:B------:R-:W-:Y:S06]  /*13f0*/  BRA `(.L_x_232) ;  /* 0x0000000000587947 */ /* 0x000fec0003800000 */
.L_x_231:
        /* <DEDUP_REMOVED lines=22> */
.L_x_232:
[----:B------:R-:W-:Y:S05]  /*1560*/  BSYNC B1 ;  /* 0x0000000000017941 */ /* 0x000fea0003800000 */
.L_x_230:
        /* <DEDUP_REMOVED lines=15> */
[----:B------:R-:W-:Y:S05]  /*1660*/  CALL.REL.NOINC `($__internal_3_$__cuda_sm20_div_u64) ;  /* 0x0000006800a47944 */ /* 0x000fea0003c00000 */
        /* <DEDUP_REMOVED lines=12> */
.L_x_234:
        /* <DEDUP_REMOVED lines=23> */
.L_x_235:
[----:B------:R-:W-:Y:S05]  /*18a0*/  BSYNC B1 ;  /* 0x0000000000017941 */ /* 0x000fea0003800000 */
.L_x_233:
        /* <DEDUP_REMOVED lines=29> */
.L_x_237:
        /* <DEDUP_REMOVED lines=23> */
.L_x_238:
[----:B------:R-:W-:Y:S05]  /*1bf0*/  BSYNC B1 ;  /* 0x0000000000017941 */ /* 0x000fea0003800000 */
.L_x_236:
        /* <DEDUP_REMOVED lines=19> */
[----:B------:R-:W-:-:S03]  /*1d30*/  MOV R6, R36 ;  /* 0x0000002400067202 */ /* 0x000fc60000000f00 */
[----:B------:R-:W-:Y:S02]  /*1d40*/  IMAD.X R33, RZ, RZ, ~R43, P0 ;  /* 0x000000ffff217224 */ /* 0x000fe400000e0e2b */
[----:B------:R-:W-:-:S04]  /*1d50*/  IMAD.WIDE.U32 R6, R28, R39, R6 ;  /* 0x000000271c067225 */ /* 0x000fc800078e0006 */
[----:B------:R-:W-:Y:S01]  /*1d60*/  IMAD R33, R33, R28, RZ ;  /* 0x0000001c21217224 */ /* 0x000fe200078e02ff */
[----:B------:R-:W-:Y:S01]  /*1d70*/  MOV R28, R8 ;  /* 0x00000008001c7202 */ /* 0x000fe20000000f00 */
[----:B------:R-:W-:Y:S02]  /*1d80*/  IMAD.MOV.U32 R37, RZ, RZ, R6 ;  /* 0x000000ffff257224 */ /* 0x000fe400078e0006 */
[----:B------:R-:W-:Y:S02]  /*1d90*/  IMAD R33, R29, R39, R33 ;  /* 0x000000271d217224 */ /* 0x000fe400078e0221 */
[----:B------:R-:W-:-:S03]  /*1da0*/  IMAD.MOV.U32 R29, RZ, RZ, R43 ;  /* 0x000000ffff1d7224 */ /* 0x000fc600078e002b */
[----:B------:R-:W-:Y:S01]  /*1db0*/  IADD3 R33, R7, R33, RZ ;  /* 0x0000002107217210 */ /* 0x000fe20007ffe0ff */
[----:B------:R-:W-:Y:S06]  /*1dc0*/  BRA `(.L_x_241) ;  /* 0x00000000005c7947 */ /* 0x000fec0003800000 */
.L_x_240:
        /* <DEDUP_REMOVED lines=21> */
[----:B------:R-:W-:Y:S01]  /*1f20*/  IMAD R37, R28, R37, R36 ;  /* 0x000000251c257224 */ /* 0x000fe200078e0224 */
[----:B------:R-:W-:-:S07]  /*1f30*/  MOV R28, R7 ;  /* 0x00000007001c7202 */ /* 0x000fce0000000f00 */
.L_x_241:
[----:B------:R-:W-:Y:S05]  /*1f40*/  BSYNC B1 ;  /* 0x0000000000017941 */ /* 0x000fea0003800000 */
.L_x_239:
        /* <DEDUP_REMOVED lines=10> */
.L_x_229:
        /* <DEDUP_REMOVED lines=13> */
[----:B------:R-:W-:Y:S05]  /*20c0*/  CALL.REL.NOINC `($__internal_3_$__cuda_sm20_div_u64) ;  /* 0x00000060000c7944 */ /* 0x000fea0003c00000 */
[----:B------:R-:W-:-:S04]  /*20d0*/  IADD3 R33, P0, RZ, -R8, RZ ;  /* 0x80000008ff217210 */ /* 0x000fc80007f1e0ff */
[----:B------:R-:W-:Y:S01]  /*20e0*/  IADD3.X R27, RZ, ~R43, RZ, P0, !PT ;  /* 0x8000002bff1b7210 */ /* 0x000fe200007fe4ff */
[----:B------:R-:W-:Y:S01]  /*20f0*/  IMAD.WIDE.U32 R6, R30, R33, R28 ;  /* 0x000000211e067225 */ /* 0x000fe200078e001c */
[----:B------:R-:W-:-:S03]  /*2100*/  MOV R29, R43 ;  /* 0x0000002b001d7202 */ /* 0x000fc60000000f00 */
[----:B------:R-:W-:Y:S02]  /*2110*/  IMAD R27, R27, R30, RZ ;  /* 0x0000001e1b1b7224 */ /* 0x000fe400078e02ff */
[----:B------:R-:W-:Y:S02]  /*2120*/  IMAD.MOV.U32 R28, RZ, RZ, R8 ;  /* 0x000000ffff1c7224 */ /* 0x000fe400078e0008 */
[----:B------:R-:W-:Y:S01]  /*2130*/  IMAD R27, R31, R33, R27 ;  /* 0x000000211f1b7224 */ /* 0x000fe200078e021b */
[----:B------:R-:W-:-:S03]  /*2140*/  MOV R31, R6 ;  /* 0x00000006001f7202 */ /* 0x000fc60000000f00 */
[----:B------:R-:W-:Y:S01]  /*2150*/  IMAD.IADD R27, R7, 0x1, R27 ;  /* 0x00000001071b7824 */ /* 0x000fe200078e021b */
[----:B------:R-:W-:Y:S06]  /*2160*/  BRA `(.L_x_245) ;  /* 0x00000000005c7947 */ /* 0x000fec0003800000 */
.L_x_244:
        /* <DEDUP_REMOVED lines=23> */
.L_x_245:
[----:B------:R-:W-:Y:S05]  /*22e0*/  BSYNC B1 ;  /* 0x0000000000017941 */ /* 0x000fea0003800000 */
.L_x_243:
        /* <DEDUP_REMOVED lines=19> */
[----:B------:R-:W-:-:S05]  /*2420*/  IADD3 R33, P0, RZ, -R8, RZ ;  /* 0x80000008ff217210 */ /* 0x000fca0007f1e0ff */
[----:B------:R-:W-:Y:S02]  /*2430*/  IMAD.X R27, RZ, RZ, ~R43, P0 ;  /* 0x000000ffff1b7224 */ /* 0x000fe400000e0e2b */
[----:B------:R-:W-:Y:S01]  /*2440*/  IMAD.WIDE.U32 R6, R30, R33, R28 ;  /* 0x000000211e067225 */ /* 0x000fe200078e001c */
[----:B------:R-:W-:-:S03]  /*2450*/  MOV R28, R8 ;  /* 0x00000008001c7202 */ /* 0x000fc60000000f00 */
[----:B------:R-:W-:Y:S02]  /*2460*/  IMAD R27, R27, R30, RZ ;  /* 0x0000001e1b1b7224 */ /* 0x000fe400078e02ff */
[----:B------:R-:W-:Y:S02]  /*2470*/  IMAD.MOV.U32 R29, RZ, RZ, R43 ;  /* 0x000000ffff1d7224 */ /* 0x000fe400078e002b */
[----:B------:R-:W-:Y:S02]  /*2480*/  IMAD R27, R31, R33, R27 ;  /* 0x000000211f1b7224 */ /* 0x000fe400078e021b */
[----:B------:R-:W-:-:S03]  /*2490*/  IMAD.MOV.U32 R31, RZ, RZ, R6 ;  /* 0x000000ffff1f7224 */ /* 0x000fc600078e0006 */
[----:B------:R-:W-:Y:S01]  /*24a0*/  IADD3 R27, R7, R27, RZ ;  /* 0x0000001b071b7210 */ /* 0x000fe20007ffe0ff */
[----:B------:R-:W-:Y:S06]  /*24b0*/  BRA `(.L_x_248) ;  /* 0x00000000005c7947 */ /* 0x000fec0003800000 */
.L_x_247:
        /* <DEDUP_REMOVED lines=23> */
.L_x_248:
[----:B------:R-:W-:Y:S05]  /*2630*/  BSYNC B1 ;  /* 0x0000000000017941 */ /* 0x000fea0003800000 */
.L_x_246:
        /* <DEDUP_REMOVED lines=29> */
.L_x_250:
        /* <DEDUP_REMOVED lines=23> */
.L_x_251:
[----:B------:R-:W-:Y:S05]  /*2980*/  BSYNC B1 ;  /* 0x0000000000017941 */ /* 0x000fea0003800000 */
.L_x_249:
[----:B------:R-:W0:Y:S02]  /*2990*/  LDC.64 R6, c[0x0][R23+0x2c8] ;  /* 0x0000b20017067b82 */ /* 0x000e240000000a00 */
[-C--:B0-----:R-:W-:Y:S02]  /*29a0*/  IMAD R7, R7, R31.reuse, RZ ;  /* 0x0000001f07077224 */ /* 0x081fe400078e02ff */
[----:B------:R-:W-:-:S04]  /*29b0*/  IMAD.WIDE.U32 R20, R6, R31, R20 ;  /* 0x0000001f06147225 */ /* 0x000fc800078e0014 */
[----:B------:R-:W-:-:S05]  /*29c0*/  IMAD R7, R6, R27, R7 ;  /* 0x0000001b06077224 */ /* 0x000fca00078e0207 */
[----:B------:R-:W-:-:S07]  /*29d0*/  IADD3 R21, R21, R7, RZ ;  /* 0x0000000715157210 */ /* 0x000fce0007ffe0ff */
.L_x_228:
        /* <DEDUP_REMOVED lines=9> */
.L_x_227:
[----:B------:R-:W-:Y:S05]  /*2a70*/  BSYNC B0 ;  /* 0x0000000000007941 */ /* 0x000fea0003800000 */
.L_x_226:
[----:B------:R-:W1:Y:S01]  /*2a80*/  LDC R22, c[0x0][0xc] ;  /* 0x00000300ff167b82 */ /* 0x000e620000000800 */
[----:B------:R-:W-:Y:S01]  /*2a90*/  ULDC.64 UR22, c[0x0][0x6f0] ;  /* 0x0001bc0000167ab9 */ /* 0x000fe20000000a00 */
[----:B------:R-:W-:Y:S01]  /*2aa0*/  BSSY B0, `(.L_x_252) ;  /* 0x000019f000007945 */ /* 0x000fe20003800000 */
[----:B-1----:R-:W-:-:S05]  /*2ab0*/  IMAD R22, R22, UR12, RZ ;  /* 0x0000000c16167c24 */ /* 0x002fca000f8e02ff */
[----:B0-----:R-:W-:-:S04]  /*2ac0*/  IADD3 R21, P1, R22, R11, RZ ;  /* 0x0000000b16157210 */ /* 0x001fc80007f3e0ff */
[----:B------:R-:W-:Y:S02]  /*2ad0*/  ISETP.GE.U32.AND P0, PT, R21, UR22, PT ;  /* 0x0000001615007c0c */ /* 0x000fe4000bf06070 */
[----:B------:R-:W-:-:S04]  /*2ae0*/  IADD3.X R23, RZ, R12, RZ, P1, !PT ;  /* 0x0000000cff177210 */ /* 0x000fc80000ffe4ff */
[----:B------:R-:W-:-:S13]  /*2af0*/  ISETP.GE.U32.AND.EX P0, PT, R23, UR23, PT, P0 ;  /* 0x0000001717007c0c */ /* 0x000fda000bf06100 */
[----:B------:R-:W-:Y:S05]  /*2b00*/  @P0 BRA `(.L_x_253) ;  /* 0x0000001800600947 */ /* 0x000fea0003800000 */
[----:B------:R-:W0:Y:S01]  /*2b10*/  LDC R6, c[0x0][0x3a8] ;  /* 0x0000ea00ff067b82 */ /* 0x000e220000000800 */
[----:B------:R-:W-:Y:S01]  /*2b20*/  HFMA2.MMA R27, -RZ, RZ, 0, 0 ;  /* 0x00000000ff1b7435 */ /* 0x000fe200000001ff */
[----:B------:R-:W-:Y:S01]  /*2b30*/  IMAD.MOV.U32 R28, RZ, RZ, RZ ;  /* 0x000000ffff1c7224 */ /* 0x000fe200078e00ff */
[----:B------:R-:W-:Y:S01]  /*2b40*/  MOV R33, R23 ;  /* 0x0000001700217202 */ /* 0x000fe20000000f00 */
[----:B------:R-:W-:Y:S01]  /*2b50*/  IMAD.MOV.U32 R32, RZ, RZ, R21 ;  /* 0x000000ffff207224 */ /* 0x000fe200078e0015 */
[----:B0-----:R-:W-:-:S13]  /*2b60*/  ISETP.GE.AND P1, PT, R6, 0x2, PT ;  /* 0x000000020600780c */ /* 0x001fda0003f26270 */
[----:B------:R-:W-:Y:S05]  /*2b70*/  @!P1 BRA `(.L_x_254) ;  /* 0x00000018001c9947 */ /* 0x000fea0003800000 */
[----:B------:R-:W0:Y:S01]  /*2b80*/  LDC R6, c[0x0][0xc] ;  /* 0x00000300ff067b82 */ /* 0x000e220000000800 */
[----:B------:R-:W-:Y:S01]  /*2b90*/  UIADD3 UR22, UR5, 0x1, URZ ;  /* 0x0000000105167890 */ /* 0x000fe2000fffe03f */
[----:B------:R-:W-:Y:S01]  /*2ba0*/  IMAD.MOV.U32 R28, RZ, RZ, RZ ;  /* 0x000000ffff1c7224 */ /* 0x000fe200078e00ff */
[----:B------:R-:W-:Y:S02]  /*2bb0*/  MOV R27, RZ ;  /* 0x000000ff001b7202 */ /* 0x000fe40000000f00 */
[----:B------:R-:W-:-:S03]  /*2bc0*/  UISETP.GE.U32.AND UP0, UPT, UR22, 0x3, UPT ;  /* 0x000000031600788c */ /* 0x000fc6000bf06070 */
[----:B------:R-:W-:Y:S02]  /*2bd0*/  ULDC UR22, c[0x0][0x3a8] ;  /* 0x0000ea0000167ab9 */ /* 0x000fe40000000800 */
[----:B------:R-:W-:Y:S01]  /*2be0*/  IMAD.U32 R30, RZ, RZ, UR22 ;  /* 0x00000016ff1e7e24 */ /* 0x000fe2000f8e00ff */
[----:B------:R-:W-:Y:S01]  /*2bf0*/  PLOP3.LUT P2, PT, PT, PT, UP0, 0x80, 0x0 ;  /* 0x000000000000781c */ /* 0x000fe20003f4f008 */
[----:B0-----:R-:W-:-:S05]  /*2c00*/  IMAD R6, R6, UR12, RZ ;  /* 0x0000000c06067c24 */ /* 0x001fca000f8e02ff */
[----:B------:R-:W-:-:S04]  /*2c10*/  IADD3 R32, P1, R6, R11, RZ ;  /* 0x0000000b06207210 */ /* 0x000fc80007f3e0ff */
[----:B------:R-:W-:-:S03]  /*2c20*/  IADD3.X R33, RZ, R12, RZ, P1, !PT ;  /* 0x0000000cff217210 */ /* 0x000fc60000ffe4ff */
[----:B------:R-:W-:Y:S06]  /*2c30*/  @!P2 BRA `(.L_x_255) ;  /* 0x0000000c0068a947 */ /* 0x000fec0003800000 */
[----:B------:R-:W-:-:S06]  /*2c40*/  UIADD3 UR22, UR6, -UR7, URZ ;  /* 0x8000000706167290 */ /* 0x000fcc000fffe03f */
[----:B------:R-:W-:-:S07]  /*2c50*/  IMAD.U32 R31, RZ, RZ, UR22 ;  /* 0x00000016ff1f7e24 */ /* 0x000fce000f8e00ff */
.L_x_268:
        /* <DEDUP_REMOVED lines=11> */
[----:B-----5:R-:W-:Y:S05]  /*2d10*/  CALL.REL.NOINC `($__internal_3_$__cuda_sm20_div_u64) ;  /* 0x0000005000f87944 */ /* 0x020fea0003c00000 */
[-C--:B------:R-:W-:Y:S02]  /*2d20*/  IADD3 R39, P1, RZ, -R8.reuse, RZ ;  /* 0x80000008ff277210 */ /* 0x080fe40007f3e0ff */
[----:B------:R-:W-:-:S03]  /*2d30*/  MOV R38, R8 ;  /* 0x0000000800267202 */ /* 0x000fc60000000f00 */
[----:B------:R-:W-:Y:S02]  /*2d40*/  IMAD.X R7, RZ, RZ, ~R43, P1 ;  /* 0x000000ffff077224 */ /* 0x000fe400008e0e2b */
[----:B------:R-:W-:-:S04]  /*2d50*/  IMAD.WIDE.U32 R32, R36, R39, R32 ;  /* 0x0000002724207225 */ /* 0x000fc800078e0020 */
[----:B------:R-:W-:Y:S01]  /*2d60*/  IMAD R7, R7, R36, RZ ;  /* 0x0000002407077224 */ /* 0x000fe200078e02ff */
[----:B------:R-:W-:-:S03]  /*2d70*/  MOV R41, R32 ;  /* 0x0000002000297202 */ /* 0x000fc60000000f00 */
[----:B------:R-:W-:Y:S02]  /*2d80*/  IMAD R7, R37, R39, R7 ;  /* 0x0000002725077224 */ /* 0x000fe400078e0207 */
[----:B------:R-:W-:Y:S02]  /*2d90*/  IMAD.MOV.U32 R39, RZ, RZ, R43 ;  /* 0x000000ffff277224 */ /* 0x000fe400078e002b */
[----:B------:R-:W-:Y:S01]  /*2da0*/  IMAD.IADD R45, R33, 0x1, R7 ;  /* 0x00000001212d7824 */ /* 0x000fe200078e0207 */
[----:B------:R-:W-:Y:S06]  /*2db0*/  BRA `(.L_x_258) ;  /* 0x0000000000587947 */ /* 0x000fec0003800000 */
.L_x_257:
        /* <DEDUP_REMOVED lines=22> */
.L_x_258:
[----:B------:R-:W-:Y:S05]  /*2f20*/  BSYNC B1 ;  /* 0x0000000000017941 */ /* 0x000fea0003800000 */
.L_x_256:
        /* <DEDUP_REMOVED lines=17> */
[----:B-----5:R-:W-:Y:S05]  /*3040*/  CALL.REL.NOINC `($__internal_3_$__cuda_sm20_div_u64) ;  /* 0x00000050002c7944 */ /* 0x020fea0003c00000 */
        /* <DEDUP_REMOVED lines=12> */
.L_x_260:
        /* <DEDUP_REMOVED lines=23> */
.L_x_261:
[----:B------:R-:W-:Y:S05]  /*3280*/  BSYNC B1 ;  /* 0x0000000000017941 */ /* 0x000fea0003800000 */
.L_x_259:
        /* <DEDUP_REMOVED lines=29> */
.L_x_263:
        /* <DEDUP_REMOVED lines=23> */
.L_x_264:
[----:B------:R-:W-:Y:S05]  /*35d0*/  BSYNC B1 ;  /* 0x0000000000017941 */ /* 0x000fea0003800000 */
.L_x_262:
        /* <DEDUP_REMOVED lines=29> */
.L_x_266:
        /* <DEDUP_REMOVED lines=23> */
.L_x_267:
[----:B------:R-:W-:Y:S05]  /*3920*/  BSYNC B1 ;  /* 0x0000000000017941 */ /* 0x000fea0003800000 */
.L_x_265:
[----:B------:R0:W1:Y:S01]  /*3930*/  LDC.64 R6, c[0x0][R29+0x2c0] ;  /* 0x0000b0001d067b82 */ /* 0x0000620000000a00 */
[----:B------:R-:W-:Y:S01]  /*3940*/  VIADD R31, R31, 0xfffffffc ;  /* 0xfffffffc1f1f7836 */ /* 0x000fe20000000000 */
[----:B------:R-:W-:Y:S01]  /*3950*/  MOV R28, R36 ;  /* 0x00000024001c7202 */ /* 0x000fe20000000f00 */
[----:B------:R-:W-:-:S03]  /*3960*/  VIADD R30, R30, 0xfffffffc ;  /* 0xfffffffc1e1e7836 */ /* 0x000fc60000000000 */
[----:B------:R-:W-:Y:S01]  /*3970*/  ISETP.NE.AND P1, PT, R31, RZ, PT ;  /* 0x000000ff1f00720c */ /* 0x000fe20003f25270 */
[----:B0-----:R-:W-:Y:S02]  /*3980*/  IMAD.MOV.U32 R29, RZ, RZ, R27 ;  /* 0x000000ffff1d7224 */ /* 0x001fe400078e001b */
[-C--:B-1----:R-:W-:Y:S02]  /*3990*/  IMAD R7, R7, R39.reuse, RZ ;  /* 0x0000002707077224 */ /* 0x082fe400078e02ff */
[----:B------:R-:W-:-:S04]  /*39a0*/  IMAD.WIDE.U32 R28, R6, R39, R28 ;  /* 0x00000027061c7225 */ /* 0x000fc800078e001c */
[----:B------:R-:W-:-:S05]  /*39b0*/  IMAD R7, R6, R41, R7 ;  /* 0x0000002906077224 */ /* 0x000fca00078e0207 */
[----:B------:R-:W-:Y:S01]  /*39c0*/  IADD3 R27, R29, R7, RZ ;  /* 0x000000071d1b7210 */ /* 0x000fe20007ffe0ff */
[----:B------:R-:W-:Y:S06]  /*39d0*/  @P1 BRA `(.L_x_268) ;  /* 0xfffffff000a01947 */ /* 0x000fec000383ffff */
.L_x_255:
        /* <DEDUP_REMOVED lines=24> */
.L_x_270:
        /* <DEDUP_REMOVED lines=23> */
.L_x_271:
[----:B------:R-:W-:Y:S05]  /*3cd0*/  BSYNC B1 ;  /* 0x0000000000017941 */ /* 0x000fea0003800000 */
.L_x_269:
[----:B------:R-:W0:Y:S01]  /*3ce0*/  LDC.64 R6, c[0x0][R30+0x2d8] ;  /* 0x0000b6001e067b82 */ /* 0x000e220000000a00 */
[----:B------:R-:W-:Y:S01]  /*3cf0*/  UISETP.NE.AND UP0, UPT, UR7, 0x1, UPT ;  /* 0x000000010700788c */ /* 0x000fe2000bf05270 */
[----:B------:R-:W-:-:S05]  /*3d00*/  IMAD.MOV.U32 R29, RZ, RZ, R27 ;  /* 0x000000ffff1d7224 */ /* 0x000fca00078e001b */
        /* <DEDUP_REMOVED lines=27> */
.L_x_273:
        /* <DEDUP_REMOVED lines=23> */
.L_x_274:
[----:B------:R-:W-:Y:S05]  /*4030*/  BSYNC B1 ;  /* 0x0000000000017941 */ /* 0x000fea0003800000 */
.L_x_272:
        /* <DEDUP_REMOVED lines=29> */
.L_x_276:
        /* <DEDUP_REMOVED lines=23> */
.L_x_277:
[----:B------:R-:W-:Y:S05]  /*4380*/  BSYNC B1 ;  /* 0x0000000000017941 */ /* 0x000fea0003800000 */
.L_x_275:
[----:B------:R-:W0:Y:S01]  /*4390*/  LDC.64 R30, c[0x0][R30+0x2c8] ;  /* 0x0000b2001e1e7b82 */ /* 0x000e220000000a00 */
[----:B------:R-:W-:Y:S01]  /*43a0*/  MOV R29, R27 ;  /* 0x0000001b001d7202 */ /* 0x000fe20000000f00 */
[-C--:B0-----:R-:W-:Y:S02]  /*43b0*/  IMAD R7, R31, R6.reuse, RZ ;  /* 0x000000061f077224 */ /* 0x081fe400078e02ff */
[----:B------:R-:W-:-:S04]  /*43c0*/  IMAD.WIDE.U32 R28, R30, R6, R28 ;  /* 0x000000061e1c7225 */ /* 0x000fc800078e001c */
[----:B------:R-:W-:-:S04]  /*43d0*/  IMAD R7, R30, R37, R7 ;  /* 0x000000251e077224 */ /* 0x000fc800078e0207 */
[----:B------:R-:W-:-:S07]  /*43e0*/  IMAD.IADD R27, R29, 0x1, R7 ;  /* 0x000000011d1b7824 */ /* 0x000fce00078e0207 */
.L_x_254:
[----:B------:R-:W-:Y:S01]  /*43f0*/  ULDC.64 UR22, c[0x0][0x2e0] ;  /* 0x0000b80000167ab9 */ /* 0x000fe20000000a00 */
[----:B------:R-:W-:Y:S01]  /*4400*/  MOV R29, R27 ;  /* 0x0000001b001d7202 */ /* 0x000fe20000000f00 */
        /* <DEDUP_REMOVED lines=8> */
.L_x_253:
[----:B------:R-:W-:Y:S05]  /*4490*/  BSYNC B0 ;  /* 0x0000000000007941 */ /* 0x000fea0003800000 */
.L_x_252:
[----:B0-----:R-:W-:Y:S01]  /*44a0*/  LEA R33, P2, R22, R11, 0x1 ;  /* 0x0000000b16217211 */ /* 0x001fe200078408ff */
[----:B------:R-:W-:Y:S01]  /*44b0*/  ULDC.64 UR22, c[0x0][0x6f0] ;  /* 0x0001bc0000167ab9 */ /* 0x000fe20000000a00 */
[----:B------:R-:W-:Y:S02]  /*44c0*/  BSSY B0, `(.L_x_278) ;  /* 0x00001a1000007945 */ /* 0x000fe40003800000 */
        /* <DEDUP_REMOVED lines=20> */
[----:B------:R-:W-:-:S04]  /*4610*/  LEA R36, P2, R36, R11, 0x1 ;  /* 0x0000000b24247211 */ /* 0x000fc800078408ff */
[----:B------:R-:W-:-:S03]  /*4620*/  IADD3.X R35, RZ, R12, RZ, P2, !PT ;  /* 0x0000000cff237210 */ /* 0x000fc600017fe4ff */
[----:B------:R-:W-:Y:S06]  /*4630*/  @!P3 BRA `(.L_x_281) ;  /* 0x0000000c006cb947 */ /* 0x000fec0003800000 */
[----:B------:R-:W-:-:S06]  /*4640*/  UIADD3 UR22, UR6, -UR7, URZ ;  /* 0x8000000706167290 */ /* 0x000fcc000fffe03f */
[----:B------:R-:W-:-:S07]  /*4650*/  IMAD.U32 R31, RZ, RZ, UR22 ;  /* 0x00000016ff1f7e24 */ /* 0x000fce000f8e00ff */
.L_x_294:
        /* <DEDUP_REMOVED lines=14> */
[----:B------:R-:W-:Y:S02]  /*4740*/  MOV R37, R35 ;  /* 0x0000002300257202 */ /* 0x000fe40000000f00 */
[----:B------:R-:W-:Y:S01]  /*4750*/  MOV R51, R43 ;  /* 0x0000002b00337202 */ /* 0x000fe20000000f00 */
[----:B------:R-:W-:Y:S02]  /*4760*/  IMAD.X R7, RZ, RZ, ~R43, P2 ;  /* 0x000000ffff077224 */ /* 0x000fe400010e0e2b */
[----:B------:R-:W-:-:S04]  /*4770*/  IMAD.WIDE.U32 R36, R38, R41, R36 ;  /* 0x0000002926247225 */ /* 0x000fc800078e0024 */
[----:B------:R-:W-:Y:S02]  /*4780*/  IMAD R7, R7, R38, RZ ;  /* 0x0000002607077224 */ /* 0x000fe400078e02ff */
[----:B------:R-:W-:Y:S02]  /*4790*/  IMAD.MOV.U32 R35, RZ, RZ, R36 ;  /* 0x000000ffff237224 */ /* 0x000fe400078e0024 */
[----:B------:R-:W-:-:S05]  /*47a0*/  IMAD R7, R39, R41, R7 ;  /* 0x0000002927077224 */ /* 0x000fca00078e0207 */
[----:B------:R-:W-:Y:S01]  /*47b0*/  IADD3 R41, R37, R7, RZ ;  /* 0x0000000725297210 */ /* 0x000fe20007ffe0ff */
[----:B------:R-:W-:Y:S06]  /*47c0*/  BRA `(.L_x_284) ;  /* 0x0000000000587947 */ /* 0x000fec0003800000 */
.L_x_283:
        /* <DEDUP_REMOVED lines=22> */
.L_x_284:
[----:B------:R-:W-:Y:S05]  /*4930*/  BSYNC B1 ;  /* 0x0000000000017941 */ /* 0x000fea0003800000 */
.L_x_282:
        /* <DEDUP_REMOVED lines=17> */
[----:B-----5:R-:W-:Y:S05]  /*4a50*/  CALL.REL.NOINC `($__internal_3_$__cuda_sm20_div_u64) ;  /* 0x0000003400a87944 */ /* 0x020fea0003c00000 */
        /* <DEDUP_REMOVED lines=8> */
[----:B------:R-:W-:Y:S02]  /*4ae0*/  IMAD R35, R37, R41, R35 ;  /* 0x0000002925237224 */ /* 0x000fe400078e0223 */
[----:B------:R-:W-:-:S03]  /*4af0*/  IMAD.MOV.U32 R41, RZ, RZ, R6 ;  /* 0x000000ffff297224 */ /* 0x000fc600078e0006 */
[----:B------:R-:W-:Y:S01]  /*4b00*/  IADD3 R35, R7, R35, RZ ;  /* 0x0000002307237210 */ /* 0x000fe20007ffe0ff */
[----:B------:R-:W-:Y:S06]  /*4b10*/  BRA `(.L_x_287) ;  /* 0x00000000005c7947 */ /* 0x000fec0003800000 */
.L_x_286:
        /* <DEDUP_REMOVED lines=23> */
.L_x_287:
[----:B------:R-:W-:Y:S05]  /*4c90*/  BSYNC B1 ;  /* 0x0000000000017941 */ /* 0x000fea0003800000 */
.L_x_285:
        /* <DEDUP_REMOVED lines=29> */
.L_x_289:
        /* <DEDUP_REMOVED lines=23> */
.L_x_290:
[----:B------:R-:W-:Y:S05]  /*4fe0*/  BSYNC B1 ;  /* 0x0000000000017941 */ /* 0x000fea0003800000 */
.L_x_288:
        /* <DEDUP_REMOVED lines=19> */
[----:B------:R-:W-:Y:S02]  /*5120*/  MOV R7, R51 ;  /* 0x0000003300077202 */ /* 0x000fe40000000f00 */
[----:B------:R-:W-:Y:S01]  /*5130*/  IADD3.X R35, RZ, ~R43, RZ, P2, !PT ;  /* 0x8000002bff237210 */ /* 0x000fe200017fe4ff */
[----:B------:R-:W-:-:S04]  /*5140*/  IMAD.WIDE.U32 R6, R36, R41, R6 ;  /* 0x0000002924067225 */ /* 0x000fc800078e0006 */
[----:B------:R-:W-:Y:S02]  /*5150*/  IMAD R35, R35, R36, RZ ;  /* 0x0000002423237224 */ /* 0x000fe400078e02ff */
[----:B------:R-:W-:Y:S02]  /*5160*/  IMAD.MOV.U32 R36, RZ, RZ, R8 ;  /* 0x000000ffff247224 */ /* 0x000fe400078e0008 */
[----:B------:R-:W-:Y:S01]  /*5170*/  IMAD R35, R37, R41, R35 ;  /* 0x0000002925237224 */ /* 0x000fe200078e0223 */
[----:B------:R-:W-:-:S03]  /*5180*/  MOV R37, R6 ;  /* 0x0000000600257202 */ /* 0x000fc60000000f00 */
[----:B------:R-:W-:Y:S01]  /*5190*/  IMAD.IADD R41, R7, 0x1, R35 ;  /* 0x0000000107297824 */ /* 0x000fe200078e0223 */
[----:B------:R-:W-:Y:S01]  /*51a0*/  MOV R35, R43 ;  /* 0x0000002b00237202 */ /* 0x000fe20000000f00 */
[----:B------:R-:W-:Y:S06]  /*51b0*/  BRA `(.L_x_293) ;  /* 0x00000000005c7947 */ /* 0x000fec0003800000 */
.L_x_292:
[----:B------:R-:W0:Y:S01]  /*51c0*/  I2F.U32.RP R8, R36 ;  /* 0x0000002400087306 */ /* 0x000e220000209000 */
[----:B------:R-:W-:Y:S01]  /*51d0*/  IADD3 R35, RZ, -R36, RZ ;  /* 0x80000024ff237210 */ /* 0x000fe20007ffe0ff */
[----:B------:R-:W-:Y:S01]  /*51e0*/  HFMA2.MMA R41, -RZ, RZ, 0, 0 ;  /* 0x00000000ff297435 */ /* 0x000fe200000001ff */
        /* <DEDUP_REMOVED lines=18> */
[----:B------:R-:W-:Y:S02]  /*5310*/  IMAD R37, R36, R37, R50 ;  /* 0x0000002524257224 */ /* 0x000fe400078e0232 */
[----:B------:R-:W-:-:S07]  /*5320*/  IMAD.MOV.U32 R36, RZ, RZ, R7 ;  /* 0x000000ffff247224 */ /* 0x000fce00078e0007 */
.L_x_293:
[----:B------:R-:W-:Y:S05]  /*5330*/  BSYNC B1 ;  /* 0x0000000000017941 */ /* 0x000fea0003800000 */
.L_x_291:
[----:B------:R0:W1:Y:S01]  /*5340*/  LDC.64 R6, c[0x0][R29+0x2c0] ;  /* 0x0000b0001d067b82 */ /* 0x0000620000000a00 */
[----:B------:R-:W-:Y:S01]  /*5350*/  IADD3 R31, R31, -0x4, RZ ;  /* 0xfffffffc1f1f7810 */ /* 0x000fe20007ffe0ff */
[----:B------:R-:W-:Y:S01]  /*5360*/  IMAD.MOV.U32 R28, RZ, RZ, R38 ;  /* 0x000000ffff1c7224 */ /* 0x000fe200078e0026 */
[----:B------:R-:W-:Y:S02]  /*5370*/  IADD3 R30, R30, -0x4, RZ ;  /* 0xfffffffc1e1e7810 */ /* 0x000fe40007ffe0ff */
[----:B------:R-:W-:Y:S02]  /*5380*/  ISETP.NE.AND P2, PT, R31, RZ, PT ;  /* 0x000000ff1f00720c */ /* 0x000fe40003f45270 */
[----:B0-----:R-:W-:Y:S01]  /*5390*/  MOV R29, R27 ;  /* 0x0000001b001d7202 */ /* 0x001fe20000000f00 */
[-C--:B-1----:R-:W-:Y:S02]  /*53a0*/  IMAD R7, R7, R37.reuse, RZ ;  /* 0x0000002507077224 */ /* 0x082fe400078e02ff */
[----:B------:R-:W-:-:S04]  /*53b0*/  IMAD.WIDE.U32 R28, R6, R37, R28 ;  /* 0x00000025061c7225 */ /* 0x000fc800078e001c */
[----:B------:R-:W-:-:S04]  /*53c0*/  IMAD R7, R6, R41, R7 ;  /* 0x0000002906077224 */ /* 0x000fc800078e0207 */
[----:B------:R-:W-:Y:S01]  /*53d0*/  IMAD.IADD R27, R29, 0x1, R7 ;  /* 0x000000011d1b7824 */ /* 0x000fe200078e0207 */
[----:B------:R-:W-:Y:S06]  /*53e0*/  @P2 BRA `(.L_x_294) ;  /* 0xfffffff0009c2947 */ /* 0x000fec000383ffff */
.L_x_281:
        /* <DEDUP_REMOVED lines=13> */
[----:B-----5:R-:W-:Y:S05]  /*54c0*/  CALL.REL.NOINC `($__internal_3_$__cuda_sm20_div_u64) ;  /* 0x0000002c000c7944 */ /* 0x020fea0003c00000 */
        /* <DEDUP_REMOVED lines=11> */
.L_x_296:
        /* <DEDUP_REMOVED lines=23> */
.L_x_297:
[----:B------:R-:W-:Y:S05]  /*56f0*/  BSYNC B1 ;  /* 0x0000000000017941 */ /* 0x000fea0003800000 */
.L_x_295:
        /* <DEDUP_REMOVED lines=31> */
.L_x_299:
        /* <DEDUP_REMOVED lines=23> */
.L_x_300:
[----:B------:R-:W-:Y:S05]  /*5a60*/  BSYNC B1 ;  /* 0x0000000000017941 */ /* 0x000fea0003800000 */
.L_x_298:
[----:B------:R-:W0:Y:S01]  /*5a70*/  LDC.64 R6, c[0x0][R30+0x2d0] ;  /* 0x0000b4001e067b82 */ /* 0x000e220000000a00 */
[----:B------:R-:W-:Y:S01]  /*5a80*/  UISETP.NE.AND UP0, UPT, UR7, 0x2, UPT ;  /* 0x000000020700788c */ /* 0x000fe2000bf05270 */
[----:B------:R-:W-:-:S05]  /*5a90*/  MOV R29, R27 ;  /* 0x0000001b001d7202 */ /* 0x000fca0000000f00 */
        /* <DEDUP_REMOVED lines=18> */
[----:B------:R-:W-:Y:S01]  /*5bc0*/  IMAD.MOV.U32 R37, RZ, RZ, R35 ;  /* 0x000000ffff257224 */ /* 0x000fe200078e0023 */
[-C--:B------:R-:W-:Y:S02]  /*5bd0*/  MOV R35, R43.reuse ;  /* 0x0000002b00237202 */ /* 0x080fe40000000f00 */
[----:B------:R-:W-:Y:S01]  /*5be0*/  IADD3.X R29, RZ, ~R43, RZ, P2, !PT ;  /* 0x8000002bff1d7210 */ /* 0x000fe200017fe4ff */
[----:B------:R-:W-:Y:S01]  /*5bf0*/  IMAD.WIDE.U32 R6, R38, R31, R36 ;  /* 0x0000001f26067225 */ /* 0x000fe200078e0024 */
[----:B------:R-:W-:-:S03]  /*5c00*/  MOV R36, R8 ;  /* 0x0000000800247202 */ /* 0x000fc60000000f00 */
[----:B------:R-:W-:-:S04]  /*5c10*/  IMAD R29, R29, R38, RZ ;  /* 0x000000261d1d7224 */ /* 0x000fc800078e02ff */
[----:B------:R-:W-:-:S04]  /*5c20*/  IMAD R29, R39, R31, R29 ;  /* 0x0000001f271d7224 */ /* 0x000fc800078e021d */
[----:B------:R-:W-:Y:S01]  /*5c30*/  IMAD.IADD R37, R7, 0x1, R29 ;  /* 0x0000000107257824 */ /* 0x000fe200078e021d */
[----:B------:R-:W-:Y:S06]  /*5c40*/  BRA `(.L_x_303) ;  /* 0x00000000005c7947 */ /* 0x000fec0003800000 */
.L_x_302:
        /* <DEDUP_REMOVED lines=23> */
.L_x_303:
[----:B------:R-:W-:Y:S05]  /*5dc0*/  BSYNC B1 ;  /* 0x0000000000017941 */ /* 0x000fea0003800000 */
.L_x_301:
[----:B------:R-:W0:Y:S01]  /*5dd0*/  LDC.64 R30, c[0x0][R30+0x2c8] ;  /* 0x0000b2001e1e7b82 */ /* 0x000e220000000a00 */
[----:B------:R-:W-:Y:S01]  /*5de0*/  MOV R29, R27 ;  /* 0x0000001b001d7202 */ /* 0x000fe20000000f00 */
[-C--:B0-----:R-:W-:Y:S02]  /*5df0*/  IMAD R7, R31, R6.reuse, RZ ;  /* 0x000000061f077224 */ /* 0x081fe400078e02ff */
[----:B------:R-:W-:-:S04]  /*5e00*/  IMAD.WIDE.U32 R28, R30, R6, R28 ;  /* 0x000000061e1c7225 */ /* 0x000fc800078e001c */
[----:B------:R-:W-:-:S04]  /*5e10*/  IMAD R7, R30, R37, R7 ;  /* 0x000000251e077224 */ /* 0x000fc800078e0207 */
[----:B------:R-:W-:-:S07]  /*5e20*/  IMAD.IADD R27, R29, 0x1, R7 ;  /* 0x000000011d1b7824 */ /* 0x000fce00078e0207 */
.L_x_280:
        /* <DEDUP_REMOVED lines=10> */
.L_x_279:
[----:B------:R-:W-:Y:S05]  /*5ed0*/  BSYNC B0 ;  /* 0x0000000000007941 */ /* 0x000fea0003800000 */
.L_x_278:
[----:B------:R-:W-:Y:S01]  /*5ee0*/  IMAD R36, R22, 0x3, RZ ;  /* 0x0000000316247824 */ /* 0x000fe200078e02ff */
[----:B------:R-:W-:Y:S01]  /*5ef0*/  ULDC.64 UR22, c[0x0][0x6f0] ;  /* 0x0001bc0000167ab9 */ /* 0x000fe20000000a00 */
[----:B------:R-:W-:Y:S03]  /*5f00*/  BSSY B0, `(.L_x_304) ;  /* 0x0000191000007945 */ /* 0x000fe60003800000 */
[----:B------:R-:W-:-:S04]  /*5f10*/  IADD3 R36, P3, R36, R11, RZ ;  /* 0x0000000b24247210 */ /* 0x000fc80007f7e0ff */
[----:B------:R-:W-:Y:S02]  /*5f20*/  ISETP.GE.U32.AND P2, PT, R36, UR22, PT ;  /* 0x0000001624007c0c */ /* 0x000fe4000bf46070 */
[----:B------:R-:W-:-:S04]  /*5f30*/  IADD3.X R37, RZ, R12, RZ, P3, !PT ;  /* 0x0000000cff257210 */ /* 0x000fc80001ffe4ff */
[----:B------:R-:W-:-:S13]  /*5f40*/  ISETP.GE.U32.AND.EX P2, PT, R37, UR23, PT, P2 ;  /* 0x0000001725007c0c */ /* 0x000fda000bf46120 */
[----:B------:R-:W-:Y:S05]  /*5f50*/  @P2 BRA `(.L_x_305) ;  /* 0x00000018002c2947 */ /* 0x000fea0003800000 */
[----:B------:R-:W1:Y:S01]  /*5f60*/  LDC R6, c[0x0][0x3a8] ;  /* 0x0000ea00ff067b82 */ /* 0x000e620000000800 */
[----:B0-----:R-:W-:Y:S01]  /*5f70*/  CS2R R28, SRZ ;  /* 0x00000000001c7805 */ /* 0x001fe2000001ff00 */
[----:B------:R-:W-:Y:S01]  /*5f80*/  IMAD.MOV.U32 R26, RZ, RZ, R36 ;  /* 0x000000ffff1a7224 */ /* 0x000fe200078e0024 */
[----:B------:R-:W-:Y:S02]  /*5f90*/  MOV R27, R37 ;  /* 0x00000025001b7202 */ /* 0x000fe40000000f00 */
[----:B-1----:R-:W-:-:S13]  /*5fa0*/  ISETP.GE.AND P3, PT, R6, 0x2, PT ;  /* 0x000000020600780c */ /* 0x002fda0003f66270 */
[----:B------:R-:W-:Y:S05]  /*5fb0*/  @!P3 BRA `(.L_x_306) ;  /* 0x0000001400f0b947 */ /* 0x000fea0003800000 */
[----:B------:R-:W-:Y:S01]  /*5fc0*/  UIADD3 UR22, UR5, 0x1, URZ ;  /* 0x0000000105167890 */ /* 0x000fe2000fffe03f */
[----:B------:R-:W-:Y:S01]  /*5fd0*/  IMAD.MOV.U32 R26, RZ, RZ, R36 ;  /* 0x000000ffff1a7224 */ /* 0x000fe200078e0024 */
[----:B------:R-:W-:Y:S02]  /*5fe0*/  MOV R27, R37 ;  /* 0x00000025001b7202 */ /* 0x000fe40000000f00 */
[----:B------:R-:W-:Y:S01]  /*5ff0*/  CS2R R28, SRZ ;  /* 0x00000000001c7805 */ /* 0x000fe2000001ff00 */
[----:B------:R-:W-:-:S03]  /*6000*/  UISETP.GE.U32.AND UP0, UPT, UR22, 0x3, UPT ;  /* 0x000000031600788c */ /* 0x000fc6000bf06070 */
[----:B------:R-:W-:Y:S02]  /*6010*/  ULDC UR22, c[0x0][0x3a8] ;  /* 0x0000ea0000167ab9 */ /* 0x000fe40000000800 */
[----:B------:R-:W-:Y:S01]  /*6020*/  IMAD.U32 R38, RZ, RZ, UR22 ;  /* 0x00000016ff267e24 */ /* 0x000fe2000f8e00ff */
[----:B------:R-:W-:-:S13]  /*6030*/  PLOP3.LUT P3, PT, PT, PT, UP0, 0x80, 0x0 ;  /* 0x000000000000781c */ /* 0x000fda0003f6f008 */
[----:B------:R-:W-:Y:S05]  /*6040*/  @!P3 BRA `(.L_x_307) ;  /* 0x0000000c0054b947 */ /* 0x000fea0003800000 */
[----:B------:R-:W-:-:S06]  /*6050*/  UIADD3 UR22, UR6, -UR7, URZ ;  /* 0x8000000706167290 */ /* 0x000fcc000fffe03f */
[----:B------:R-:W-:-:S07]  /*6060*/  MOV R39, UR22 ;  /* 0x0000001600277c02 */ /* 0x000fce0008000f00 */
.L_x_320:
        /* <DEDUP_REMOVED lines=14> */
[-C--:B------:R-:W-:Y:S02]  /*6150*/  MOV R51, R43.reuse ;  /* 0x0000002b00337202 */ /* 0x080fe40000000f00 */
[----:B------:R-:W-:Y:S01]  /*6160*/  IADD3.X R7, RZ, ~R43, RZ, P3, !PT ;  /* 0x8000002bff077210 */ /* 0x000fe20001ffe4ff */
[----:B------:R-:W-:-:S04]  /*6170*/  IMAD.WIDE.U32 R26, R30, R41, R26 ;  /* 0x000000291e1a7225 */ /* 0x000fc800078e001a */
[----:B------:R-:W-:-:S04]  /*6180*/  IMAD R7, R7, R30, RZ ;  /* 0x0000001e07077224 */ /* 0x000fc800078e02ff */
[----:B------:R-:W-:Y:S02]  /*6190*/  IMAD R7, R31, R41, R7 ;  /* 0x000000291f077224 */ /* 0x000fe400078e0207 */
[----:B------:R-:W-:-:S03]  /*61a0*/  IMAD.MOV.U32 R31, RZ, RZ, R26 ;  /* 0x000000ffff1f7224 */ /* 0x000fc600078e001a */
[----:B------:R-:W-:Y:S01]  /*61b0*/  IADD3 R41, R27, R7, RZ ;  /* 0x000000071b297210 */ /* 0x000fe20007ffe0ff */
[----:B------:R-:W-:Y:S06]  /*61c0*/  BRA `(.L_x_310) ;  /* 0x0000000000587947 */ /* 0x000fec0003800000 */
.L_x_309:
        /* <DEDUP_REMOVED lines=22> */
.L_x_310:
[----:B------:R-:W-:Y:S05]  /*6330*/  BSYNC B1 ;  /* 0x0000000000017941 */ /* 0x000fea0003800000 */
.L_x_308:
        /* <DEDUP_REMOVED lines=23> */
[----:B------:R-:W-:Y:S02]  /*64b0*/  IMAD R41, R41, R26, RZ ;  /* 0x0000001a29297224 */ /* 0x000fe400078e02ff */
[----:B------:R-:W-:Y:S02]  /*64c0*/  IMAD.MOV.U32 R51, RZ, RZ, R6 ;  /* 0x000000ffff337224 */ /* 0x000fe400078e0006 */
[----:B------:R-:W-:-:S05]  /*64d0*/  IMAD R41, R27, R45, R41 ;  /* 0x0000002d1b297224 */ /* 0x000fca00078e0229 */
[----:B------:R-:W-:Y:S01]  /*64e0*/  IADD3 R41, R7, R41, RZ ;  /* 0x0000002907297210 */ /* 0x000fe20007ffe0ff */
[----:B------:R-:W-:Y:S06]  /*64f0*/  BRA `(.L_x_313) ;  /* 0x0000000000587947 */ /* 0x000fec0003800000 */
.L_x_312:
        /* <DEDUP_REMOVED lines=22> */
.L_x_313:
[----:B------:R-:W-:Y:S05]  /*6660*/  BSYNC B1 ;  /* 0x0000000000017941 */ /* 0x000fea0003800000 */
.L_x_311:
        /* <DEDUP_REMOVED lines=23> */
[----:B------:R-:W-:Y:S02]  /*67e0*/  MOV R53, R6 ;  /* 0x0000000600357202 */ /* 0x000fe40000000f00 */
[----:B------:R-:W-:Y:S01]  /*67f0*/  MOV R26, R8 ;  /* 0x00000008001a7202 */ /* 0x000fe20000000f00 */
[----:B------:R-:W-:Y:S02]  /*6800*/  IMAD R29, R27, R41, R29 ;  /* 0x000000291b1d7224 */ /* 0x000fe400078e021d */
[----:B------:R-:W-:Y:S02]  /*6810*/  IMAD.MOV.U32 R27, RZ, RZ, R43 ;  /* 0x000000ffff1b7224 */ /* 0x000fe400078e002b */
[----:B------:R-:W-:Y:S01]  /*6820*/  IMAD.IADD R41, R7, 0x1, R29 ;  /* 0x0000000107297824 */ /* 0x000fe200078e021d */
[----:B------:R-:W-:Y:S06]  /*6830*/  BRA `(.L_x_316) ;  /* 0x00000000005c7947 */ /* 0x000fec0003800000 */
.L_x_315:
        /* <DEDUP_REMOVED lines=17> */
[----:B------:R-:W-:-:S12]  /*6950*/  HFMA2.MMA R27, -RZ, RZ, 0, 0 ;  /* 0x00000000ff1b7435 */ /* 0x000fd800000001ff */
[----:B------:R-:W-:Y:S02]  /*6960*/  @P4 IADD3 R7, R7, 0x1, RZ ;  /* 0x0000000107074810 */ /* 0x000fe40007ffe0ff */
[----:B------:R-:W-:-:S05]  /*6970*/  @!P5 LOP3.LUT R7, RZ, R26, RZ, 0x33, !PT ;  /* 0x0000001aff07d212 */ /* 0x000fca00078e33ff */
[----:B------:R-:W-:-:S04]  /*6980*/  IMAD.MOV R53, RZ, RZ, -R7 ;  /* 0x000000ffff357224 */ /* 0x000fc800078e0a07 */
[----:B------:R-:W-:Y:S02]  /*6990*/  IMAD R53, R26, R53, R52 ;  /* 0x000000351a357224 */ /* 0x000fe400078e0234 */
[----:B------:R-:W-:-:S07]  /*69a0*/  IMAD.MOV.U32 R26, RZ, RZ, R7 ;  /* 0x000000ffff1a7224 */ /* 0x000fce00078e0007 */
.L_x_316:
[----:B------:R-:W-:Y:S05]  /*69b0*/  BSYNC B1 ;  /* 0x0000000000017941 */ /* 0x000fea0003800000 */
.L_x_314:
        /* <DEDUP_REMOVED lines=28> */
.L_x_318:
        /* <DEDUP_REMOVED lines=23> */
.L_x_319:
[----:B------:R-:W-:Y:S05]  /*6cf0*/  BSYNC B1 ;  /* 0x0000000000017941 */ /* 0x000fea0003800000 */
.L_x_317:
        /* <DEDUP_REMOVED lines=10> */
.L_x_307:
        /* <DEDUP_REMOVED lines=24> */
.L_x_322:
        /* <DEDUP_REMOVED lines=23> */
.L_x_323:
[----:B------:R-:W-:Y:S05]  /*7090*/  BSYNC B1 ;  /* 0x0000000000017941 */ /* 0x000fea0003800000 */
.L_x_321:
        /* <DEDUP_REMOVED lines=19> */
[----:B------:R-:W-:-:S04]  /*71d0*/  IADD3 R41, P3, RZ, -R8, RZ ;  /* 0x80000008ff297210 */ /* 0x000fc80007f7e0ff */
[----:B------:R-:W-:Y:S01]  /*71e0*/  IADD3.X R39, RZ, ~R43, RZ, P3, !PT ;  /* 0x8000002bff277210 */ /* 0x000fe20001ffe4ff */
[----:B------:R-:W-:Y:S01]  /*71f0*/  IMAD.WIDE.U32 R6, R30, R41, R26 ;  /* 0x000000291e067225 */ /* 0x000fe200078e001a */
[----:B------:R-:W-:Y:S02]  /*7200*/  MOV R26, R8 ;  /* 0x00000008001a7202 */ /* 0x000fe40000000f00 */
[----:B------:R-:W-:Y:S01]  /*7210*/  MOV R27, R43 ;  /* 0x0000002b001b7202 */ /* 0x000fe20000000f00 */
[----:B------:R-:W-:-:S04]  /*7220*/  IMAD R39, R39, R30, RZ ;  /* 0x0000001e27277224 */ /* 0x000fc800078e02ff */
[----:B------:R-:W-:Y:S02]  /*7230*/  IMAD R39, R31, R41, R39 ;  /* 0x000000291f277224 */ /* 0x000fe400078e0227 */
[----:B------:R-:W-:-:S03]  /*7240*/  IMAD.MOV.U32 R31, RZ, RZ, R6 ;  /* 0x000000ffff1f7224 */ /* 0x000fc600078e0006 */
[----:B------:R-:W-:Y:S01]  /*7250*/  IADD3 R39, R7, R39, RZ ;  /* 0x0000002707277210 */ /* 0x000fe20007ffe0ff */
[----:B------:R-:W-:Y:S06]  /*7260*/  BRA `(.L_x_326) ;  /* 0x00000000005c7947 */ /* 0x000fec0003800000 */
.L_x_325:
        /* <DEDUP_REMOVED lines=23> */
.L_x_326:
[----:B------:R-:W-:Y:S05]  /*73e0*/  BSYNC B1 ;  /* 0x0000000000017941 */ /* 0x000fea0003800000 */
.L_x_324:
        /* <DEDUP_REMOVED lines=28> */
.L_x_328:
        /* <DEDUP_REMOVED lines=21> */
[----:B------:R-:W-:Y:S02]  /*7700*/  IMAD R6, R30, R39, R26 ;  /* 0x000000271e067224 */ /* 0x000fe400078e021a */
[----:B------:R-:W-:-:S07]  /*7710*/  IMAD.MOV.U32 R26, RZ, RZ, R7 ;  /* 0x000000ffff1a7224 */ /* 0x000fce00078e0007 */
.L_x_329:
[----:B------:R-:W-:Y:S05]  /*7720*/  BSYNC B1 ;  /* 0x0000000000017941 */ /* 0x000fea0003800000 */
.L_x_327:
[----:B------:R-:W0:Y:S02]  /*7730*/  LDC.64 R38, c[0x0][R38+0x2c8] ;  /* 0x0000b20026267b82 */ /* 0x000e240000000a00 */
[-C--:B0-----:R-:W-:Y:S02]  /*7740*/  IMAD R7, R39, R6.reuse, RZ ;  /* 0x0000000627077224 */ /* 0x081fe400078e02ff */
[----:B------:R-:W-:-:S04]  /*7750*/  IMAD.WIDE.U32 R28, R38, R6, R28 ;  /* 0x00000006261c7225 */ /* 0x000fc800078e001c */
[----:B------:R-:W-:-:S05]  /*7760*/  IMAD R7, R38, R31, R7 ;  /* 0x0000001f26077224 */ /* 0x000fca00078e0207 */
[----:B------:R-:W-:-:S07]  /*7770*/  IADD3 R29, R29, R7, RZ ;  /* 0x000000071d1d7210 */ /* 0x000fce0007ffe0ff */
.L_x_306:
        /* <DEDUP_REMOVED lines=9> */
.L_x_305:
[----:B------:R-:W-:Y:S05]  /*7810*/  BSYNC B0 ;  /* 0x0000000000007941 */ /* 0x000fea0003800000 */
.L_x_304:
[----:B------:R-:W-:Y:S01]  /*7820*/  ULDC.64 UR22, c[0x0][0x6f0] ;  /* 0x0001bc0000167ab9 */ /* 0x000fe20000000a00 */
[----:B------:R-:W-:Y:S01]  /*7830*/  BSSY B0, `(.L_x_330) ;  /* 0x0000018000007945 */ /* 0x000fe20003800000 */
[----:B------:R-:W-:-:S04]  /*7840*/  ISETP.GE.U32.AND P3, PT, R11, UR22, PT ;  /* 0x000000160b007c0c */ /* 0x000fc8000bf66070 */
[----:B------:R-:W-:-:S13]  /*7850*/  ISETP.GE.U32.AND.EX P3, PT, R12, UR23, PT, P3 ;  /* 0x000000170c007c0c */ /* 0x000fda000bf66130 */
[----:B------:R-:W-:Y:S05]  /*7860*/  @P3 BRA `(.L_x_331) ;  /* 0x0000000000503947 */ /* 0x000fea0003800000 */
[----:B------:R-:W-:Y:S01]  /*7870*/  ULDC UR24, c[0x0][0x6f8] ;  /* 0x0001be0000187ab9 */ /* 0x000fe20000000800 */
[----:B------:R-:W-:Y:S01]  /*7880*/  ULDC.64 UR22, c[0x0][0x480] ;  /* 0x0001200000167ab9 */ /* 0x000fe20000000a00 */
[----:B------:R-:W-:Y:S01]  /*7890*/  FSET.BF.LT.FTZ.AND R16, R16, UR24, PT ;  /* 0x0000001810107c0a */ /* 0x000fe2000b811000 */
[----:B-----5:R-:W-:Y:S01]  /*78a0*/  IMAD.U32 R7, R20, 0x10000, RZ ;  /* 0x0001000014077824 */ /* 0x020fe200078e00ff */
[----:B------:R-:W-:Y:S01]  /*78b0*/  ULDC.64 UR24, c[0x0][0x550] ;  /* 0x0001540000187ab9 */ /* 0x000fe20000000a00 */
[----:B------:R-:W-:Y:S01]  /*78c0*/  IMAD R6, R12, UR22, RZ ;  /* 0x000000160c067c24 */ /* 0x000fe2000f8e02ff */
[----:B-1----:R-:W1:Y:S01]  /*78d0*/  F2I.FTZ.U32.TRUNC.NTZ R27, R16 ;  /* 0x00000010001b7305 */ /* 0x002e62000021f000 */
[----:B------:R-:W-:-:S04]  /*78e0*/  IMAD.WIDE.U32 R30, R11, UR22, RZ ;  /* 0x000000160b1e7c25 */ /* 0x000fc8000f8e00ff */
[----:B------:R-:W-:Y:S01]  /*78f0*/  FMUL.FTZ R7, R16, R7 ;  /* 0x0000000710077220 */ /* 0x000fe20000410000 */
[----:B0-----:R-:W-:Y:S01]  /*7900*/  IMAD R29, R11, UR23, R6 ;  /* 0x000000170b1d7c24 */ /* 0x001fe2000f8e0206 */
        /* <DEDUP_REMOVED lines=9> */
[----:B-1----:R2:W-:Y:S02]  /*79a0*/  STG.E.U8 desc[UR10][R6.64], R27 ;  /* 0x0000001b06007986 */ /* 0x0025e4000c10110a */
.L_x_331:
[----:B------:R-:W-:Y:S05]  /*79b0*/  BSYNC B0 ;  /* 0x0000000000007941 */ /* 0x000fea0003800000 */
.L_x_330:
[----:B------:R-:W-:Y:S04]  /*79c0*/  BSSY B0, `(.L_x_332) ;  /* 0x0000016000007945 */ /* 0x000fe80003800000 */
[----:B------:R-:W-:Y:S05]  /*79d0*/  @P0 BRA `(.L_x_333) ;  /* 0x0000000000500947 */ /* 0x000fea0003800000 */
[----:B------:R-:W-:Y:S01]  /*79e0*/  ULDC UR22, c[0x0][0x6f8] ;  /* 0x0001be0000167ab9 */ /* 0x000fe20000000800 */
[----:B------:R-:W-:Y:S01]  /*79f0*/  ULDC.64 UR24, c[0x0][0x480] ;  /* 0x0001200000187ab9 */ /* 0x000fe20000000a00 */
[----:B-12--5:R-:W-:Y:S01]  /*7a00*/  SHF.L.U32 R27, R32, 0x10, RZ ;  /* 0x00000010201b7819 */ /* 0x026fe200000006ff */
[----:B------:R-:W-:Y:S01]  /*7a10*/  IMAD R16, R23, UR24, RZ ;  /* 0x0000001817107c24 */ /* 0x000fe2000f8e02ff */
[----:B------:R-:W-:Y:S01]  /*7a20*/  FSET.BF.LT.FTZ.AND R8, R17, UR22, PT ;  /* 0x0000001611087c0a */ /* 0x000fe2000b811000 */
[----:B------:R-:W-:Y:S01]  /*7a30*/  IMAD.WIDE.U32 R6, R21, UR24, RZ ;  /* 0x0000001815067c25 */ /* 0x000fe2000f8e00ff */
[----:B------:R-:W-:-:S03]  /*7a40*/  ULDC.64 UR22, c[0x0][0x3b0] ;  /* 0x0000ec0000167ab9 */ /* 0x000fc60000000a00 */
[----:B------:R-:W-:Y:S02]  /*7a50*/  IMAD R17, R21, UR25, R16 ;  /* 0x0000001915117c24 */ /* 0x000fe4000f8e0210 */
[----:B------:R-:W-:Y:S01]  /*7a60*/  FMUL.FTZ R27, R8, R27 ;  /* 0x0000001b081b7220 */ /* 0x000fe20000410000 */
[----:B------:R-:W1:Y:S01]  /*7a70*/  F2I.FTZ.U32.TRUNC.NTZ R21, R8 ;  /* 0x0000000800157305 */ /* 0x000e62000021f000 */
[----:B------:R-:W-:Y:S01]  /*7a80*/  ULDC.64 UR24, c[0x0][0x550] ;  /* 0x0001540000187ab9 */ /* 0x000fe20000000a00 */
[----:B------:R-:W-:Y:S02]  /*7a90*/  IMAD.IADD R7, R7, 0x1, R17 ;  /* 0x0000000107077824 */ /* 0x000fe400078e0211 */
[----:B------:R-:W-:Y:S01]  /*7aa0*/  FMUL.FTZ R27, R0, R27 ;  /* 0x0000001b001b7220 */ /* 0x000fe20000410000 */
[C---:B0-----:R-:W-:Y:S02]  /*7ab0*/  LEA R28, P0, R6.reuse, UR22, 0x1 ;  /* 0x00000016061c7c11 */ /* 0x041fe4000f8008ff */
[----:B------:R-:W-:-:S02]  /*7ac0*/  IADD3 R16, P3, R6, UR24, RZ ;  /* 0x0000001806107c10 */ /* 0x000fc4000ff7e0ff */
[----:B------:R-:W-:Y:S02]  /*7ad0*/  F2FP.BF16.F32.PACK_AB R27, RZ, R27 ;  /* 0x0000001bff1b723e */ /* 0x000fe400000010ff */
[----:B------:R-:W-:Y:S02]  /*7ae0*/  LEA.HI.X R29, R6, UR23, R7, 0x1, P0 ;  /* 0x00000017061d7c11 */ /* 0x000fe400080f0c07 */
[----:B------:R-:W-:-:S03]  /*7af0*/  IADD3.X R17, R7, UR25, RZ, P3, !PT ;  /* 0x0000001907117c10 */ /* 0x000fc60009ffe4ff */
[----:B------:R3:W-:Y:S04]  /*7b00*/  STG.E.U16 desc[UR10][R28.64], R27 ;  /* 0x0000001b1c007986 */ /* 0x0007e8000c10150a */
[----:B-1----:R3:W-:Y:S02]  /*7b10*/  STG.E.U8 desc[UR10][R16.64], R21 ;  /* 0x0000001510007986 */ /* 0x0027e4000c10110a */
.L_x_333:
[----:B------:R-:W-:Y:S05]  /*7b20*/  BSYNC B0 ;  /* 0x0000000000007941 */ /* 0x000fea0003800000 */
.L_x_332:
[----:B------:R-:W-:Y:S04]  /*7b30*/  BSSY B0, `(.L_x_334) ;  /* 0x0000016000007945 */ /* 0x000fe80003800000 */
[----:B------:R-:W-:Y:S05]  /*7b40*/  @P1 BRA `(.L_x_335) ;  /* 0x0000000000501947 */ /* 0x000fea0003800000 */
[----:B------:R-:W-:Y:S01]  /*7b50*/  ULDC UR22, c[0x0][0x6f8] ;  /* 0x0001be0000167ab9 */ /* 0x000fe20000000800 */
[----:B---3-5:R-:W-:Y:S01]  /*7b60*/  SHF.L.U32 R17, R35, 0x10, RZ ;  /* 0x0000001023117819 */ /* 0x028fe200000006ff */
[----:B------:R-:W-:Y:S01]  /*7b70*/  ULDC.64 UR24, c[0x0][0x480] ;  /* 0x0001200000187ab9 */ /* 0x000fe20000000a00 */
[----:B------:R-:W-:Y:S01]  /*7b80*/  FSET.BF.LT.FTZ.AND R18, R18, UR22, PT ;  /* 0x0000001612127c0a */ /* 0x000fe2000b811000 */
[----:B------:R-:W-:Y:S01]  /*7b90*/  IMAD R34, R34, UR24, RZ ;  /* 0x0000001822227c24 */ /* 0x000fe2000f8e02ff */
[----:B------:R-:W-:Y:S01]  /*7ba0*/  ULDC.64 UR22, c[0x0][0x3b0] ;  /* 0x0000ec0000167ab9 */ /* 0x000fe20000000a00 */
[C---:B--2---:R-:W-:Y:S01]  /*7bb0*/  IMAD.WIDE.U32 R6, R33.reuse, UR24, RZ ;  /* 0x0000001821067c25 */ /* 0x044fe2000f8e00ff */
[----:B------:R-:W2:Y:S03]  /*7bc0*/  F2I.FTZ.U32.TRUNC.NTZ R21, R18 ;  /* 0x0000001200157305 */ /* 0x000ea6000021f000 */
[----:B------:R-:W-:Y:S01]  /*7bd0*/  FMUL.FTZ R17, R18, R17 ;  /* 0x0000001112117220 */ /* 0x000fe20000410000 */
[----:B------:R-:W-:Y:S01]  /*7be0*/  IMAD R23, R33, UR25, R34 ;  /* 0x0000001921177c24 */ /* 0x000fe2000f8e0222 */
[----:B------:R-:W-:-:S02]  /*7bf0*/  ULDC.64 UR24, c[0x0][0x550] ;  /* 0x0001540000187ab9 */ /* 0x000fc40000000a00 */
[----:B------:R-:W-:Y:S01]  /*7c00*/  FMUL.FTZ R17, R0, R17 ;  /* 0x0000001100117220 */ /* 0x000fe20000410000 */
[C---:B------:R-:W-:Y:S02]  /*7c10*/  LEA R16, P0, R6.reuse, UR22, 0x1 ;  /* 0x0000001606107c11 */ /* 0x040fe4000f8008ff */
[----:B------:R-:W-:Y:S02]  /*7c20*/  IADD3 R23, R7, R23, RZ ;  /* 0x0000001707177210 */ /* 0x000fe40007ffe0ff */
[C---:B0-----:R-:W-:Y:S02]  /*7c30*/  IADD3 R28, P1, R6.reuse, UR24, RZ ;  /* 0x00000018061c7c10 */ /* 0x041fe4000ff3e0ff */
[----:B------:R-:W-:Y:S02]  /*7c40*/  F2FP.BF16.F32.PACK_AB R7, RZ, R17 ;  /* 0x00000011ff07723e */ /* 0x000fe400000010ff */
[----:B------:R-:W-:Y:S02]  /*7c50*/  LEA.HI.X R17, R6, UR23, R23, 0x1, P0 ;  /* 0x0000001706117c11 */ /* 0x000fe400080f0c17 */
[----:B------:R-:W-:-:S03]  /*7c60*/  IADD3.X R29, R23, UR25, RZ, P1, !PT ;  /* 0x00000019171d7c10 */ /* 0x000fc60008ffe4ff */
[----:B------:R4:W-:Y:S04]  /*7c70*/  STG.E.U16 desc[UR10][R16.64], R7 ;  /* 0x0000000710007986 */ /* 0x0009e8000c10150a */
[----:B--2---:R4:W-:Y:S02]  /*7c80*/  STG.E.U8 desc[UR10][R28.64], R21 ;  /* 0x000000151c007986 */ /* 0x0049e4000c10110a */
.L_x_335:
[----:B------:R-:W-:Y:S05]  /*7c90*/  BSYNC B0 ;  /* 0x0000000000007941 */ /* 0x000fea0003800000 */
.L_x_334:
[----:B------:R-:W-:Y:S05]  /*7ca0*/  @P2 BRA `(.L_x_336) ;  /* 0x0000000000502947 */ /* 0x000fea0003800000 */
[----:B------:R-:W-:Y:S01]  /*7cb0*/  ULDC UR22, c[0x0][0x6f8] ;  /* 0x0001be0000167ab9 */ /* 0x000fe20000000800 */
[----:B------:R-:W-:Y:S01]  /*7cc0*/  ULDC.64 UR24, c[0x0][0x480] ;  /* 0x0001200000187ab9 */ /* 0x000fe20000000a00 */
[----:B--2---:R-:W-:Y:S01]  /*7cd0*/  FSET.BF.LT.FTZ.AND R8, R19, UR22, PT ;  /* 0x0000001613087c0a */ /* 0x004fe2000b811000 */
[----:B---345:R-:W-:Y:S01]  /*7ce0*/  IMAD.U32 R17, R26, 0x10000, RZ ;  /* 0x000100001a117824 */ /* 0x038fe200078e00ff */
[----:B------:R-:W-:Y:S01]  /*7cf0*/  ULDC.64 UR22, c[0x0][0x3b0] ;  /* 0x0000ec0000167ab9 */ /* 0x000fe20000000a00 */
[----:B------:R-:W-:Y:S01]  /*7d00*/  IMAD R37, R37, UR24, RZ ;  /* 0x0000001825257c24 */ /* 0x000fe2000f8e02ff */
[----:B------:R-:W2:Y:S01]  /*7d10*/  F2I.FTZ.U32.TRUNC.NTZ R21, R8 ;  /* 0x0000000800157305 */ /* 0x000ea2000021f000 */
[----:B------:R-:W-:Y:S01]  /*7d20*/  FMUL.FTZ R17, R8, R17 ;  /* 0x0000001108117220 */ /* 0x000fe20000410000 */
[----:B------:R-:W-:-:S04]  /*7d30*/  IMAD.WIDE.U32 R6, R36, UR24, RZ ;  /* 0x0000001824067c25 */ /* 0x000fc8000f8e00ff */
[----:B------:R-:W-:Y:S01]  /*7d40*/  FMUL.FTZ R17, R0, R17 ;  /* 0x0000001100117220 */ /* 0x000fe20000410000 */
[----:B------:R-:W-:Y:S01]  /*7d50*/  IMAD R19, R36, UR25, R37 ;  /* 0x0000001924137c24 */ /* 0x000fe2000f8e0225 */
[----:B------:R-:W-:Y:S01]  /*7d60*/  ULDC.64 UR24, c[0x0][0x550] ;  /* 0x0001540000187ab9 */ /* 0x000fe20000000a00 */
[C---:B------:R-:W-:Y:S02]  /*7d70*/  LEA R16, P0, R6.reuse, UR22, 0x1 ;  /* 0x0000001606107c11 */ /* 0x040fe4000f8008ff */
[C---:B------:R-:W-:Y:S02]  /*7d80*/  IADD3 R18, P1, R6.reuse, UR24, RZ ;  /* 0x0000001806127c10 */ /* 0x040fe4000ff3e0ff */
[----:B------:R-:W-:Y:S02]  /*7d90*/  IADD3 R19, R7, R19, RZ ;  /* 0x0000001307137210 */ /* 0x000fe40007ffe0ff */
[----:B------:R-:W-:Y:S02]  /*7da0*/  F2FP.BF16.F32.PACK_AB R7, RZ, R17 ;  /* 0x00000011ff07723e */ /* 0x000fe400000010ff */
[----:B------:R-:W-:-:S02]  /*7db0*/  LEA.HI.X R17, R6, UR23, R19, 0x1, P0 ;  /* 0x0000001706117c11 */ /* 0x000fc400080f0c13 */
[----:B------:R-:W-:-:S03]  /*7dc0*/  IADD3.X R19, R19, UR25, RZ, P1, !PT ;  /* 0x0000001913137c10 */ /* 0x000fc60008ffe4ff */
[----:B------:R3:W-:Y:S04]  /*7dd0*/  STG.E.U16 desc[UR10][R16.64], R7 ;  /* 0x0000000710007986 */ /* 0x0007e8000c10150a */
[----:B--2---:R3:W-:Y:S02]  /*7de0*/  STG.E.U8 desc[UR10][R18.64], R21 ;  /* 0x0000001512007986 */ /* 0x0047e4000c10110a */
.L_x_336:
[----:B------:R-:W-:Y:S01]  /*7df0*/  LEA R11, P0, R22, R11, 0x2 ;  /* 0x0000000b160b7211 */ /* 0x000fe200078010ff */
[----:B------:R-:W-:Y:S05]  /*7e00*/  WARPSYNC.ALL ;  /* 0x0000000000007948 */ /* 0x000fea0003800000 */
[----:B------:R-:W-:Y:S01]  /*7e10*/  IADD3.X R12, RZ, R12, RZ, P0, !PT ;  /* 0x0000000cff0c7210 */ /* 0x000fe200007fe4ff */
[----:B------:R-:W-:Y:S01]  /*7e20*/  BAR.SYNC.DEFER_BLOCKING 0x0 ;  /* 0x0000000000007b1d */ /* 0x000fe20000010000 */
[----:B------:R-:W-:Y:S01]  /*7e30*/  ISETP.GE.U32.AND P0, PT, R11, R10, PT ;  /* 0x0000000a0b00720c */ /* 0x000fe20003f06070 */
[----:B--2---:R-:W-:Y:S01]  /*7e40*/  IMAD.MOV.U32 R6, RZ, RZ, R24 ;  /* 0x000000ffff067224 */ /* 0x004fe200078e0018 */
[----:B---34-:R-:W-:-:S02]  /*7e50*/  MOV R17, R14 ;  /* 0x0000000e00117202 */ /* 0x018fc40000000f00 */
[----:B------:R-:W-:Y:S02]  /*7e60*/  ISETP.GE.U32.AND.EX P0, PT, R12, R9, PT, P0 ;  /* 0x000000090c00720c */ /* 0x000fe40003f06100 */
[----:B------:R-:W-:-:S11]  /*7e70*/  MOV R16, R15 ;  /* 0x0000000f00107202 */ /* 0x000fd60000000f00 */
[----:B------:R-:W-:Y:S05]  /*7e80*/  @!P0 BRA `(.L_x_337) ;  /* 0xffffff8c00208947 */ /* 0x000fea000383ffff */
[----:B------:R-:W-:Y:S05]  /*7e90*/  EXIT ;  /* 0x000000000000794d */ /* 0x000fea0003800000 */
        .weak           $__internal_2_$__cuda_sm20_dblrcp_rn_slowpath_v3
        .type           $__internal_2_$__cuda_sm20_dblrcp_rn_slowpath_v3,@function
        .size           $__internal_2_$__cuda_sm20_dblrcp_rn_slowpath_v3,($__internal_3_$__cuda_sm20_div_u64 - $__internal_2_$__cuda_sm20_dblrcp_rn_slowpath_v3)
$__internal_2_$__cuda_sm20_dblrcp_rn_slowpath_v3:
[----:B------:R-:W-:-:S14]  /*7ea0*/  DSETP.GTU.AND P0, PT, |R6|, +INF , PT ;  /* 0x7ff000000600742a */ /* 0x000fdc0003f0c200 */
[----:B------:R-:W-:Y:S05]  /*7eb0*/  @P0 BRA `(.L_x_338) ;  /* 0x00000000007c0947 */ /* 0x000fea0003800000 */
[----:B------:R-:W-:-:S05]  /*7ec0*/  LOP3.LUT R0, R7, 0x7fffffff, RZ, 0xc0, !PT ;  /* 0x7fffffff07007812 */ /* 0x000fca00078ec0ff */
[----:B------:R-:W-:-:S05]  /*7ed0*/  VIADD R8, R0, 0xffffffff ;  /* 0xffffffff00087836 */ /* 0x000fca0000000000 */
[----:B------:R-:W-:-:S13]  /*7ee0*/  ISETP.GE.U32.AND P0, PT, R8, 0x7fefffff, PT ;  /* 0x7fefffff0800780c */ /* 0x000fda0003f06070 */
[----:B------:R-:W-:Y:S02]  /*7ef0*/  @P0 LOP3.LUT R9, R7, 0x7ff00000, RZ, 0x3c, !PT ;  /* 0x7ff0000007090812 */ /* 0x000fe400078e3cff */
[----:B------:R-:W-:Y:S01]  /*7f00*/  @P0 MOV R8, RZ ;  /* 0x000000ff00080202 */ /* 0x000fe20000000f00 */
[----:B------:R-:W-:Y:S06]  /*7f10*/  @P0 BRA `(.L_x_339) ;  /* 0x00000000006c0947 */ /* 0x000fec0003800000 */
[----:B------:R-:W-:-:S13]  /*7f20*/  ISETP.GE.U32.AND P0, PT, R0, 0x1000001, PT ;  /* 0x010000010000780c */ /* 0x000fda0003f06070 */
[----:B------:R-:W-:Y:S05]  /*7f30*/  @!P0 BRA `(.L_x_340) ;  /* 0x0000000000348947 */ /* 0x000fea0003800000 */
[----:B------:R-:W-:Y:S01]  /*7f40*/  IADD3 R9, R7, -0x3fe00000, RZ ;  /* 0xc020000007097810 */ /* 0x000fe20007ffe0ff */
[----:B------:R-:W-:-:S03]  /*7f50*/  IMAD.MOV.U32 R8, RZ, RZ, R6 ;  /* 0x000000ffff087224 */ /* 0x000fc600078e0006 */
[----:B------:R-:W0:Y:S03]  /*7f60*/  MUFU.RCP64H R13, R9 ;  /* 0x00000009000d7308 */ /* 0x000e260000001800 */
        /* <DEDUP_REMOVED lines=10> */
.L_x_340:
[----:B------:R-:W-:Y:S01]  /*8010*/  DMUL R6, R6, 8.11296384146066816958e+31 ;  /* 0x4690000006067828 */ /* 0x000fe20000000000 */
[----:B------:R-:W-:-:S05]  /*8020*/  MOV R8, R12 ;  /* 0x0000000c00087202 */ /* 0x000fca0000000f00 */
        /* <DEDUP_REMOVED lines=8> */
.L_x_338:
[----:B------:R-:W-:Y:S02]  /*80b0*/  LOP3.LUT R9, R7, 0x80000, RZ, 0xfc, !PT ;  /* 0x0008000007097812 */ /* 0x000fe400078efcff */
[----:B------:R-:W-:-:S07]  /*80c0*/  MOV R8, R6 ;  /* 0x0000000600087202 */ /* 0x000fce0000000f00 */
.L_x_339:
[----:B------:R-:W-:Y:S01]  /*80d0*/  IMAD.MOV.U32 R6, RZ, RZ, R10 ;  /* 0x000000ffff067224 */ /* 0x000fe200078e000a */
[----:B------:R-:W-:-:S04]  /*80e0*/  MOV R7, 0x0 ;  /* 0x0000000000077802 */ /* 0x000fc80000000f00 */
[----:B------:R-:W-:Y:S05]  /*80f0*/  RET.REL.NODEC R6 `(_ZN2at6native43_GLOBAL__N__7cc8d1ed_10_Dropout_cu_0e96ed3820fused_dropout_kernelIN3c108BFloat16EfmLin1ELi1EhEEvNS_4cuda6detail10TensorInfoIKT_T1_EENS7_IS8_SA_EENS7_IT4_SA_EESA_T0_NS_15PhiloxCudaStateE) ;  /* 0xffffff7c06c07950 */ /* 0x000fea0003c3ffff */
        .weak           $__internal_3_$__cuda_sm20_div_u64
        .type           $__internal_3_$__cuda_sm20_div_u64,@function
        .size           $__internal_3_$__cuda_sm20_div_u64,(.L_x_11519 - $__internal_3_$__cuda_sm20_div_u64)
$__internal_3_$__cuda_sm20_div_u64:
[----:B------:R-:W-:Y:S01]  /*8100*/  MOV R58, R8 ;  /* 0x00000008003a7202 */ /* 0x000fe20000000f00 */
[----:B------:R-:W-:-:S04]  /*8110*/  IMAD.MOV.U32 R59, RZ, RZ, R7 ;  /* 0x000000ffff3b7224 */ /* 0x000fc800078e0007 */
        /* <DEDUP_REMOVED lines=24> */
[----:B------:R-:W-:-:S04]  /*82a0*/  IMAD.WIDE.U32 R54, P3, R55, R44, R54 ;  /* 0x0000002c37367225 */ /* 0x000fc80007860036 */
[C---:B------:R-:W-:Y:S02]  /*82b0*/  IMAD R43, R41.reuse, R44, RZ ;  /* 0x0000002c292b7224 */ /* 0x040fe400078e02ff */
[----:B------:R-:W-:Y:S01]  /*82c0*/  IMAD.HI.U32 R46, P4, R41, R46, R54 ;  /* 0x0000002e292e7227 */ /* 0x000fe20007880036 */
[----:B------:R-:W-:-:S03]  /*82d0*/  HFMA2.MMA R55, -RZ, RZ, 0, 0 ;  /* 0x00000000ff377435 */ /* 0x000fc600000001ff */
        /* <DEDUP_REMOVED lines=14> */
[----:B------:R-:W-:-:S03]  /*83c0*/  IMAD R44, R41, R7, R55 ;  /* 0x00000007292c7224 */ /* 0x000fc600078e0237 */
[-C--:B------:R-:W-:Y:S01]  /*83d0*/  ISETP.GE.U32.AND P3, PT, R45, R8.reuse, PT ;  /* 0x000000082d00720c */ /* 0x080fe20003f66070 */
[----:B------:R-:W-:Y:S01]  /*83e0*/  IMAD R42, R43, R8, R44 ;  /* 0x000000082b2a7224 */ /* 0x000fe200078e022c */
[----:B------:R-:W-:-:S04]  /*83f0*/  IADD3 R48, P5, -R8, R45, RZ ;  /* 0x0000002d08307210 */ /* 0x000fc80007fbe1ff */
[----:B------:R-:W-:Y:S02]  /*8400*/  IADD3.X R42, ~R42, R47, RZ, P4, !PT ;  /* 0x0000002f2a2a7210 */ /* 0x000fe400027fe5ff */
[----:B------:R-:W-:Y:S02]  /*8410*/  IADD3 R44, P4, R41, 0x1, RZ ;  /* 0x00000001292c7810 */ /* 0x000fe40007f9e0ff */
[----:B------:R-:W-:Y:S02]  /*8420*/  ISETP.GE.U32.AND.EX P3, PT, R42, R7, PT, P3 ;  /* 0x000000072a00720c */ /* 0x000fe40003f66130 */
[----:B------:R-:W-:Y:S01]  /*8430*/  IADD3.X R47, ~R7, R42, RZ, P5, !PT ;  /* 0x0000002a072f7210 */ /* 0x000fe20002ffe5ff */
[----:B------:R-:W-:Y:S01]  /*8440*/  IMAD.X R46, RZ, RZ, R43, P4 ;  /* 0x000000ffff2e7224 */ /* 0x000fe200020e062b */
        /* <DEDUP_REMOVED lines=8> */
[----:B------:R-:W-:Y:S02]  /*84d0*/  IADD3.X R43, RZ, R46, RZ, P5, !PT ;  /* 0x0000002eff2b7210 */ /* 0x000fe40002ffe4ff */
[----:B------:R-:W-:Y:S02]  /*84e0*/  ISETP.NE.AND.EX P4, PT, R7, RZ, PT, P4 ;  /* 0x000000ff0700720c */ /* 0x000fe40003f85340 */
[----:B------:R-:W-:Y:S02]  /*84f0*/  MOV R7, 0x0 ;  /* 0x0000000000077802 */ /* 0x000fe40000000f00 */
[----:B------:R-:W-:Y:S02]  /*8500*/  SEL R41, R41, R44, P3 ;  /* 0x0000002c29297207 */ /* 0x000fe40001800000 */
[----:B------:R-:W-:Y:S02]  /*8510*/  SEL R43, R43, R46, P3 ;  /* 0x0000002e2b2b7207 */ /* 0x000fe40001800000 */
[----:B------:R-:W-:-:S02]  /*8520*/  SEL R8, R41, 0xffffffff, P4 ;  /* 0xffffffff29087807 */ /* 0x000fc40002000000 */
[----:B------:R-:W-:Y:S01]  /*8530*/  SEL R43, R43, 0xffffffff, P4 ;  /* 0xffffffff2b2b7807 */ /* 0x000fe20002000000 */
[----:B------:R-:W-:Y:S06]  /*8540*/  RET.REL.NODEC R6 `(_ZN2at6native43_GLOBAL__N__7cc8d1ed_10_Dropout_cu_0e96ed3820fused_dropout_kernelIN3c108BFloat16EfmLin1ELi1EhEEvNS_4cuda6detail10TensorInfoIKT_T1_EENS7_IS8_SA_EENS7_IT4_SA_EESA_T0_NS_15PhiloxCudaStateE) ;  /* 0xffffff7806ac7950 */ /* 0x000fec0003c3ffff */
.L_x_341:
        /* <DEDUP_REMOVED lines=11> */
.L_x_11519:


//--------------------- .text._ZN2at6native43_GLOBAL__N__7cc8d1ed_10_Dropout_cu_0e96ed3820fused_dropout_kernelIN3c108BFloat16EfmLi1ELi1EhEEvNS_4cuda6detail10TensorInfoIKT_T1_EENS7_IS8_SA_EENS7_IT4_SA_EESA_T0_NS_15PhiloxCudaStateE --------------------------
	.section	.text._ZN2at6native43_GLOBAL__N__7cc8d1ed_10_Dropout_cu_0e96ed3820fused_dropout_kernelIN3c108BFloat16EfmLi1ELi1EhEEvNS_4cuda6detail10TensorInfoIKT_T1_EENS7_IS8_SA_EENS7_IT4_SA_EESA_T0_NS_15PhiloxCudaStateE,"ax",@progbits
	.align	128
.text._ZN2at6native43_GLOBAL__N__7cc8d1ed_10_Dropout_cu_0e96ed3820fused_dropout_kernelIN3c108BFloat16EfmLi1ELi1EhEEvNS_4cuda6detail10TensorInfoIKT_T1_EENS7_IS8_SA_EENS7_IT4_SA_EESA_T0_NS_15PhiloxCudaStateE:
        .type           _ZN2at6native43_GLOBAL__N__7cc8d1ed_10_Dropout_cu_0e96ed3820fused_dropout_kernelIN3c108BFloat16EfmLi1ELi1EhEEvNS_4cuda6detail10TensorInfoIKT_T1_EENS7_IS8_SA_EENS7_IT4_SA_EESA_T0_NS_15PhiloxCudaStateE,@function
        .size           _ZN2at6native43_GLOBAL__N__7cc8d1ed_10_Dropout_cu_0e96ed3820fused_dropout_kernelIN3c108BFloat16EfmLi1ELi1EhEEvNS_4cuda6detail10TensorInfoIKT_T1_EENS7_IS8_SA_EENS7_IT4_SA_EESA_T0_NS_15PhiloxCudaStateE,(.L_x_11522 - _ZN2at6native43_GLOBAL__N__7cc8d1ed_10_Dropout_cu_0e96ed3820fused_dropout_kernelIN3c108BFloat16EfmLi1ELi1EhEEvNS_4cuda6detail10TensorInfoIKT_T1_EENS7_IS8_SA_EENS7_IT4_SA_EESA_T0_NS_15PhiloxCudaStateE)
        .other          _ZN2at6native43_GLOBAL__N__7cc8d1ed_10_Dropout_cu_0e96ed3820fused_dropout_kernelIN3c108BFloat16EfmLi1ELi1EhEEvNS_4cuda6detail10TensorInfoIKT_T1_EENS7_IS8_SA_EENS7_IT4_SA_EESA_T0_NS_15PhiloxCudaStateE,@"STO_CUDA_ENTRY STV_DEFAULT"
_ZN2at6native43_GLOBAL__N__7cc8d1ed_10_Dropout_cu_0e96ed3820fused_dropout_kernelIN3c108BFloat16EfmLi1ELi1EhEEvNS_4cuda6detail10TensorInfoIKT_T1_EENS7_IS8_SA_EENS7_IT4_SA_EESA_T0_NS_15PhiloxCudaStateE:
[----:B------:R-:W-:Y:S08]  /*0000*/  LDC R1, c[0x0][0x28] ;  /* 0x00000a00ff017b82 */ /* 0x000ff00000000800 */
[----:B------:R-:W0:Y:S01]  /*0010*/  LDC R18, c[0x0][0x708] ;  /* 0x0001c200ff127b82 */ /* 0x000e220000000800 */
[----:B------:R-:W-:Y:S01]  /*0020*/  ULDC.U8 UR4, c[0x0][0x714] ;  /* 0x0001c50000047ab9 */ /* 0x000fe20000000000 */
[----:B------:R-:W-:Y:S01]  /*0030*/  ULDC.64 UR8, c[0x0][0x208] ;  /* 0x0000820000087ab9 */ /* 0x000fe20000000a00 */
[----:B------:R-:W-:-:S05]  /*0040*/  ISETP.NE.AND P0, PT, RZ, UR4, PT ;  /* 0x00000004ff007c0c */ /* 0x000fca000bf05270 */
[----:B------:R-:W1:Y:S01]  /*0050*/  LDC R19, c[0x0][0x70c] ;  /* 0x0001c300ff137b82 */ /* 0x000e620000000800 */
[----:B------:R-:W-:Y:S01]  /*0060*/  ULDC.64 UR4, c[0x0][0x700] ;  /* 0x0001c00000047ab9 */ /* 0x000fe20000000a00 */
[----:B------:R-:W2:Y:S01]  /*0070*/  S2R R0, SR_CTAID.X ;  /* 0x0000000000007919 */ /* 0x000ea20000002500 */
[----:B------:R-:W2:Y:S05]  /*0080*/  S2R R5, SR_TID.X ;  /* 0x0000000000057919 */ /* 0x000eaa0000002100 */
[----:B------:R-:W3:Y:S01]  /*0090*/  @P0 LDC R7, c[0x0][0x710] ;  /* 0x0001c400ff070b82 */ /* 0x000ee20000000800 */
[----:B0-----:R-:W-:-:S07]  /*00a0*/  @P0 IMAD.MOV.U32 R2, RZ, RZ, R18 ;  /* 0x000000ffff020224 */ /* 0x001fce00078e0012 */
[----:B------:R-:W0:Y:S01]  /*00b0*/  LDC R14, c[0x0][0x6f8] ;  /* 0x0001be00ff0e7b82 */ /* 0x000e220000000800 */
[----:B-1----:R-:W-:-:S06]  /*00c0*/  @P0 IMAD.MOV.U32 R3, RZ, RZ, R19 ;  /* 0x000000ffff030224 */ /* 0x002fcc00078e0013 */
[----:B------:R-:W3:Y:S01]  /*00d0*/  @P0 LDG.E.64 R2, desc[UR8][R2.64] ;  /* 0x0000000802020981 */ /* 0x000ee2000c1e1b00 */
[----:B------:R-:W-:Y:S01]  /*00e0*/  MOV R24, UR4 ;  /* 0x0000000400187c02 */ /* 0x000fe20008000f00 */
[----:B------:R-:W-:-:S06]  /*00f0*/  IMAD.U32 R25, RZ, RZ, UR5 ;  /* 0x00000005ff197e24 */ /* 0x000fcc000f8e00ff */
[----:B------:R-:W4:Y:S01]  /*0100*/  @P0 LDG.E.64 R24, desc[UR8][R24.64] ;  /* 0x0000000818180981 */ /* 0x000f22000c1e1b00 */
[----:B------:R-:W-:Y:S02]  /*0110*/  ULDC UR10, c[0x0][0x0] ;  /* 0x00000000000a7ab9 */ /* 0x000fe40000000800 */
[----:B--2---:R-:W-:Y:S02]  /*0120*/  IMAD R0, R0, UR10, R5 ;  /* 0x0000000a00007c24 */ /* 0x004fe4000f8e0205 */
[----:B0-----:R-:W-:Y:S02]  /*0130*/  FMUL.FTZ R14, R14, 1 ;  /* 0x3f8000000e0e7820 */ /* 0x001fe40000410000 */
[----:B------:R-:W-:-:S04]  /*0140*/  IMAD.WIDE.U32 R8, R0, -0x326172a9, RZ ;  /* 0xcd9e8d5700087825 */ /* 0x000fc800078e00ff */
[----:B------:R-:W0:Y:S01]  /*0150*/  F2F.F64.F32 R14, R14 ;  /* 0x0000000e000e7310 */ /* 0x000e220000201800 */
[----:B---3--:R-:W-:-:S05]  /*0160*/  @P0 IADD3 R18, P1, R2, R7, RZ ;  /* 0x0000000702120210 */ /* 0x008fca0007f3e0ff */
[----:B------:R-:W-:Y:S01]  /*0170*/  @P0 IMAD.X R19, RZ, RZ, R3, P1 ;  /* 0x000000ffff130224 */ /* 0x000fe200008e0603 */
[----:B----4-:R-:W-:Y:S01]  /*0180*/  IADD3 R4, R25, -0x4498517b, RZ ;  /* 0xbb67ae8519047810 */ /* 0x010fe20007ffe0ff */
[----:B------:R-:W-:-:S03]  /*0190*/  VIADD R5, R24, 0x9e3779b9 ;  /* 0x9e3779b918057836 */ /* 0x000fc60000000000 */
[--C-:B------:R-:W-:Y:S02]  /*01a0*/  SHF.R.U64 R2, R18, 0x2, R19.reuse ;  /* 0x0000000212027819 */ /* 0x100fe40000001213 */
[----:B------:R-:W-:-:S03]  /*01b0*/  SHF.R.U32.HI R3, RZ, 0x2, R19 ;  /* 0x00000002ff037819 */ /* 0x000fc60000011613 */
[----:B------:R-:W-:Y:S01]  /*01c0*/  IMAD.WIDE.U32 R6, R2, -0x2daee0ad, RZ ;  /* 0xd2511f5302067825 */ /* 0x000fe200078e00ff */
[----:B------:R-:W-:-:S04]  /*01d0*/  LOP3.LUT R10, R9, R3, R24, 0x96, !PT ;  /* 0x00000003090a7212 */ /* 0x000fc800078e9618 */
[----:B------:R-:W-:Y:S01]  /*01e0*/  LOP3.LUT R12, R7, R25, RZ, 0x3c, !PT ;  /* 0x00000019070c7212 */ /* 0x000fe200078e3cff */
[----:B------:R-:W-:-:S04]  /*01f0*/  IMAD.WIDE.U32 R10, R10, -0x2daee0ad, RZ ;  /* 0xd2511f530a0a7825 */ /* 0x000fc800078e00ff */
[----:B------:R-:W-:Y:S01]  /*0200*/  IMAD.WIDE.U32 R12, R12, -0x326172a9, RZ ;  /* 0xcd9e8d570c0c7825 */ /* 0x000fe200078e00ff */
[----:B------:R-:W-:-:S03]  /*0210*/  LOP3.LUT R16, R11, R6, R4, 0x96, !PT ;  /* 0x000000060b107212 */ /* 0x000fc600078e9604 */
[----:B------:R-:W-:Y:S01]  /*0220*/  VIADD R7, R24, 0x3c6ef372 ;  /* 0x3c6ef37218077836 */ /* 0x000fe20000000000 */
[----:B------:R-:W-:Y:S01]  /*0230*/  LOP3.LUT R8, R13, R5, R8, 0x96, !PT ;  /* 0x000000050d087212 */ /* 0x000fe200078e9608 */
[----:B------:R-:W-:Y:S01]  /*0240*/  IMAD.WIDE.U32 R16, R16, -0x326172a9, RZ ;  /* 0xcd9e8d5710107825 */ /* 0x000fe200078e00ff */
[----:B------:R-:W-:-:S03]  /*0250*/  IADD3 R5, R25, 0x76cf5d0a, RZ ;  /* 0x76cf5d0a19057810 */ /* 0x000fc60007ffe0ff */
[----:B------:R-:W-:Y:S01]  /*0260*/  IMAD.WIDE.U32 R8, R8, -0x2daee0ad, RZ ;  /* 0xd2511f5308087825 */ /* 0x000fe200078e00ff */
[----:B------:R-:W-:Y:S02]  /*0270*/  LOP3.LUT R7, R17, R12, R7, 0x96, !PT ;  /* 0x0000000c11077212 */ /* 0x000fe400078e9607 */
[----:B0-----:R-:W0:Y:S01]  /*0280*/  MUFU.RCP64H R17, R15 ;  /* 0x0000000f00117308 */ /* 0x001e220000001800 */
[----:B------:R-:W-:Y:S01]  /*0290*/  VIADD R6, R25, 0x32370b8f ;  /* 0x32370b8f19067836 */ /* 0x000fe20000000000 */
[----:B------:R-:W-:Y:S01]  /*02a0*/  LOP3.LUT R12, R9, R10, R5, 0x96, !PT ;  /* 0x0000000a090c7212 */ /* 0x000fe200078e9605 */
[----:B------:R-:W-:-:S04]  /*02b0*/  IMAD.WIDE.U32 R10, R7, -0x2daee0ad, RZ ;  /* 0xd2511f53070a7825 */ /* 0x000fc800078e00ff */
[----:B------:R-:W-:Y:S01]  /*02c0*/  VIADD R9, R24, 0xdaa66d2b ;  /* 0xdaa66d2b18097836 */ /* 0x000fe20000000000 */
[----:B------:R-:W-:Y:S01]  /*02d0*/  LOP3.LUT R22, R11, R8, R6, 0x96, !PT ;  /* 0x000000080b167212 */ /* 0x000fe200078e9606 */
[----:B------:R-:W-:Y:S01]  /*02e0*/  IMAD.WIDE.U32 R12, R12, -0x326172a9, RZ ;  /* 0xcd9e8d570c0c7825 */ /* 0x000fe200078e00ff */
[----:B------:R-:W-:Y:S02]  /*02f0*/  IADD3 R11, R24, 0x78dde6e4, RZ ;  /* 0x78dde6e4180b7810 */ /* 0x000fe40007ffe0ff */
[----:B------:R-:W-:Y:S01]  /*0300*/  IADD3 R8, R25, -0x56f99767, RZ ;  /* 0xa906689919087810 */ /* 0x000fe20007ffe0ff */
[----:B------:R-:W-:Y:S01]  /*0310*/  IMAD.WIDE.U32 R22, R22, -0x326172a9, RZ ;  /* 0xcd9e8d5716167825 */ /* 0x000fe200078e00ff */
[----:B------:R-:W-:-:S03]  /*0320*/  LOP3.LUT R9, R13, R16, R9, 0x96, !PT ;  /* 0x000000100d097212 */ /* 0x000fc600078e9609 */
[----:B------:R-:W-:Y:S01]  /*0330*/  VIADD R7, R25, 0xed9eba14 ;  /* 0xed9eba1419077836 */ /* 0x000fe20000000000 */
[----:B------:R-:W-:Y:S01]  /*0340*/  LOP3.LUT R12, R23, R12, R11, 0x96, !PT ;  /* 0x0000000c170c7212 */ /* 0x000fe200078e960b */
[----:B------:R-:W-:-:S04]  /*0350*/  IMAD.WIDE.U32 R20, R9, -0x2daee0ad, RZ ;  /* 0xd2511f5309147825 */ /* 0x000fc800078e00ff */
[----:B------:R-:W-:Y:S01]  /*0360*/  IMAD.WIDE.U32 R12, R12, -0x2daee0ad, RZ ;  /* 0xd2511f530c0c7825 */ /* 0x000fe200078e00ff */
[----:B------:R-:W-:-:S03]  /*0370*/  LOP3.LUT R26, R21, R10, R7, 0x96, !PT ;  /* 0x0000000a151a7212 */ /* 0x000fc600078e9607 */
[----:B------:R-:W-:Y:S01]  /*0380*/  VIADD R9, R24, 0x1715609d ;  /* 0x1715609d18097836 */ /* 0x000fe20000000000 */
[----:B------:R-:W-:Y:S01]  /*0390*/  LOP3.LUT R28, R13, R20, R8, 0x96, !PT ;  /* 0x000000140d1c7212 */ /* 0x000fe200078e9608 */
[----:B------:R-:W-:-:S04]  /*03a0*/  IMAD.WIDE.U32 R26, R26, -0x326172a9, RZ ;  /* 0xcd9e8d571a1a7825 */ /* 0x000fc800078e00ff */
[----:B------:R-:W-:Y:S01]  /*03b0*/  VIADD R16, R15, 0x300402 ;  /* 0x003004020f107836 */ /* 0x000fe20000000000 */
[----:B------:R-:W-:Y:S01]  /*03c0*/  LOP3.LUT R22, R27, R22, R9, 0x96, !PT ;  /* 0x000000161b167212 */ /* 0x000fe200078e9609 */
[----:B------:R-:W-:Y:S01]  /*03d0*/  VIADD R13, R24, 0xb54cda56 ;  /* 0xb54cda56180d7836 */ /* 0x000fe20000000000 */
[----:B------:R-:W-:Y:S01]  /*03e0*/  IADD3 R9, R25, 0x646e171e, RZ ;  /* 0x646e171e19097810 */ /* 0x000fe20007ffe0ff */
[----:B------:R-:W-:Y:S01]  /*03f0*/  IMAD.WIDE.U32 R28, R28, -0x326172a9, RZ ;  /* 0xcd9e8d571c1c7825 */ /* 0x000fe200078e00ff */
[----:B------:R-:W-:Y:S01]  /*0400*/  FSETP.GEU.AND P0, PT, |R16|, 5.8789094863358348022e-39, PT ;  /* 0x004004021000780b */ /* 0x000fe20003f0e200 */
[----:B0-----:R-:W-:Y:S02]  /*0410*/  DFMA R10, -R14, R16, 1 ;  /* 0x3ff000000e0a742b */ /* 0x001fe40000000110 */
[----:B------:R-:W-:Y:S01]  /*0420*/  IMAD.WIDE.U32 R22, R22, -0x2daee0ad, RZ ;  /* 0xd2511f5316167825 */ /* 0x000fe200078e00ff */
[----:B------:R-:W-:-:S04]  /*0430*/  LOP3.LUT R13, R29, R26, R13, 0x96, !PT ;  /* 0x0000001a1d0d7212 */ /* 0x000fc800078e960d */
[----:B------:R-:W-:Y:S01]  /*0440*/  LOP3.LUT R12, R23, R12, R9, 0x96, !PT ;  /* 0x0000000c170c7212 */ /* 0x000fe200078e9609 */
[----:B------:R-:W-:Y:S01]  /*0450*/  DFMA R20, R10, R10, R10 ;  /* 0x0000000a0a14722b */ /* 0x000fe2000000000a */
[----:B------:R-:W-:-:S04]  /*0460*/  IMAD.WIDE.U32 R34, R13, -0x2daee0ad, RZ ;  /* 0xd2511f530d227825 */ /* 0x000fc800078e00ff */
[----:B------:R-:W-:Y:S02]  /*0470*/  VIADD R10, R25, 0x1fd5c5a3 ;  /* 0x1fd5c5a3190a7836 */ /* 0x000fe40000000000 */
[----:B------:R-:W-:Y:S01]  /*0480*/  IMAD.WIDE.U32 R12, R12, -0x326172a9, RZ ;  /* 0xcd9e8d570c0c7825 */ /* 0x000fe200078e00ff */
[----:B------:R-:W-:Y:S02]  /*0490*/  DFMA R20, R16, R20, R16 ;  /* 0x000000141014722b */ /* 0x000fe40000000010 */
[----:B------:R-:W-:Y:S01]  /*04a0*/  LOP3.LUT R22, R35, R22, R10, 0x96, !PT ;  /* 0x0000001623167212 */ /* 0x000fe200078e960a */
[----:B------:R-:W-:-:S04]  /*04b0*/  VIADD R11, R24, 0x5384540f ;  /* 0x5384540f180b7836 */ /* 0x000fc80000000000 */
[----:B------:R-:W-:Y:S01]  /*04c0*/  IMAD.WIDE.U32 R22, R22, -0x326172a9, RZ ;  /* 0xcd9e8d5716167825 */ /* 0x000fe200078e00ff */
[----:B------:R-:W-:Y:S01]  /*04d0*/  LOP3.LUT R28, R13, R28, R11, 0x96, !PT ;  /* 0x0000001c0d1c7212 */ /* 0x000fe200078e960b */
[----:B------:R-:W-:Y:S01]  /*04e0*/  DFMA R26, -R14, R20, 1 ;  /* 0x3ff000000e1a742b */ /* 0x000fe20000000114 */
[----:B------:R-:W-:Y:S01]  /*04f0*/  IADD3 R13, R24, -0xe443238, RZ ;  /* 0xf1bbcdc8180d7810 */ /* 0x000fe20007ffe0ff */
[----:B------:R-:W-:Y:S02]  /*0500*/  VIADD R11, R25, 0xdb3d7428 ;  /* 0xdb3d7428190b7836 */ /* 0x000fe40000000000 */
[----:B------:R-:W-:Y:S01]  /*0510*/  IMAD.WIDE.U32 R28, R28, -0x2daee0ad, RZ ;  /* 0xd2511f531c1c7825 */ /* 0x000fe200078e00ff */
[----:B------:R-:W-:-:S03]  /*0520*/  LOP3.LUT R12, R23, R12, R13, 0x96, !PT ;  /* 0x0000000c170c7212 */ /* 0x000fc600078e960d */
[----:B------:R-:W-:Y:S01]  /*0530*/  DFMA R20, R20, R26, R20 ;  /* 0x0000001a1414722b */ /* 0x000fe20000000014 */
[----:B------:R-:W-:Y:S01]  /*0540*/  LOP3.LUT R34, R29, R34, R11, 0x96, !PT ;  /* 0x000000221d227212 */ /* 0x000fe200078e960b */
[----:B------:R-:W-:Y:S01]  /*0550*/  VIADD R13, R25, 0x96a522ad ;  /* 0x96a522ad190d7836 */ /* 0x000fe20000000000 */
[----:B------:R-:W-:Y:S01]  /*0560*/  IADD3 R27, R24, -0x700cb87f, RZ ;  /* 0x8ff34781181b7810 */ /* 0x000fe20007ffe0ff */
[----:B------:R-:W-:-:S04]  /*0570*/  IMAD.HI.U32 R26, R12, -0x2daee0ad, RZ ;  /* 0xd2511f530c1a7827 */ /* 0x000fc800078e00ff */
[----:B------:R-:W-:Y:S01]  /*0580*/  IMAD.HI.U32 R16, R34, -0x326172a9, RZ ;  /* 0xcd9e8d5722107827 */ /* 0x000fe200078e00ff */
[----:B------:R-:W-:-:S04]  /*0590*/  LOP3.LUT R26, R26, R28, R13, 0x96, !PT ;  /* 0x0000001c1a1a7212 */ /* 0x000fc800078e960d */
[----:B------:R-:W-:Y:S01]  /*05a0*/  LOP3.LUT R27, R16, R22, R27, 0x96, !PT ;  /* 0x00000016101b7212 */ /* 0x000fe200078e961b */
[----:B------:R-:W-:Y:S06]  /*05b0*/  @P0 BRA `(.L_x_342) ;  /* 0x0000000000100947 */ /* 0x000fec0003800000 */
[----:B------:R-:W-:-:S05]  /*05c0*/  LOP3.LUT R16, R15, 0x7fffffff, RZ, 0xc0, !PT ;  /* 0x7fffffff0f107812 */ /* 0x000fca00078ec0ff */
[----:B------:R-:W-:Y:S01]  /*05d0*/  VIADD R22, R16, 0xfff00000 ;  /* 0xfff0000010167836 */ /* 0x000fe20000000000 */
[----:B------:R-:W-:-:S07]  /*05e0*/  MOV R16, 0x600 ;  /* 0x0000060000107802 */ /* 0x000fce0000000f00 */
[----:B------:R-:W-:Y:S05]  /*05f0*/  CALL.REL.NOINC `($__internal_4_$__cuda_sm20_dblrcp_rn_slowpath_v3) ;  /* 0x0000001000ac7944 */ /* 0x000fea0003c00000 */
.L_x_342:
        /* <DEDUP_REMOVED lines=11> */
[----:B------:R-:W-:Y:S01]  /*06b0*/  MOV R16, 0x6f0 ;  /* 0x000006f000107802 */ /* 0x000fe20000000f00 */
[----:B------:R-:W-:-:S04]  /*06c0*/  UIMAD UR4, UR10, UR4, URZ ;  /* 0x000000040a0472a4 */ /* 0x000fc8000f8e023f */
[----:B------:R-:W-:-:S12]  /*06d0*/  USHF.L.U32 UR4, UR4, 0x2, URZ ;  /* 0x0000000204047899 */ /* 0x000fd8000800063f */
[----:B------:R-:W-:Y:S05]  /*06e0*/  CALL.REL.NOINC `($__internal_5_$__cuda_sm20_div_u64) ;  /* 0x0000001400047944 */ /* 0x000fea0003c00000 */
[----:B------:R-:W-:Y:S01]  /*06f0*/  IMAD.MOV.U32 R16, RZ, RZ, R15 ;  /* 0x000000ffff107224 */ /* 0x000fe200078e000f */
[----:B------:R-:W-:Y:S01]  /*0700*/  MOV R17, R20 ;  /* 0x0000001400117202 */ /* 0x000fe20000000f00 */
[----:B------:R-:W-:Y:S06]  /*0710*/  BRA `(.L_x_344) ;  /* 0x0000000000587947 */ /* 0x000fec0003800000 */
.L_x_343:
[----:B------:R-:W0:Y:S02]  /*0720*/  LDC R15, c[0x0][0xc] ;  /* 0x00000300ff0f7b82 */ /* 0x000e240000000800 */
[----:B0-----:R-:W-:-:S04]  /*0730*/  IMAD R15, R15, UR10, RZ ;  /* 0x0000000a0f0f7c24 */ /* 0x001fc8000f8e02ff */
[----:B------:R-:W-:-:S04]  /*0740*/  IMAD.SHL.U32 R15, R15, 0x4, RZ ;  /* 0x000000040f0f7824 */ /* 0x000fc800078e00ff */
[----:B------:R-:W0:Y:S01]  /*0750*/  I2F.U32.RP R19, R15 ;  /* 0x0000000f00137306 */ /* 0x000e220000209000 */
[----:B------:R-:W-:Y:S02]  /*0760*/  IADD3 R21, RZ, -R15, RZ ;  /* 0x8000000fff157210 */ /* 0x000fe40007ffe0ff */
[----:B------:R-:W-:-:S05]  /*0770*/  ISETP.NE.U32.AND P2, PT, R15, RZ, PT ;  /* 0x000000ff0f00720c */ /* 0x000fca0003f45070 */
[----:B0-----:R-:W0:Y:S02]  /*0780*/  MUFU.RCP R19, R19 ;  /* 0x0000001300137308 */ /* 0x001e240000001000 */
[----:B0-----:R-:W-:-:S06]  /*0790*/  VIADD R16, R19, 0xffffffe ;  /* 0x0ffffffe13107836 */ /* 0x001fcc0000000000 */
[----:B------:R0:W1:Y:S02]  /*07a0*/  F2I.FTZ.U32.TRUNC.NTZ R17, R16 ;  /* 0x0000001000117305 */ /* 0x000064000021f000 */
[----:B0-----:R-:W-:Y:S02]  /*07b0*/  IMAD.MOV.U32 R16, RZ, RZ, RZ ;  /* 0x000000ffff107224 */ /* 0x001fe400078e00ff */
[----:B-1----:R-:W-:-:S04]  /*07c0*/  IMAD R21, R21, R17, RZ ;  /* 0x0000001115157224 */ /* 0x002fc800078e02ff */
[----:B------:R-:W-:-:S06]  /*07d0*/  IMAD.HI.U32 R17, R17, R21, R16 ;  /* 0x0000001511117227 */ /* 0x000fcc00078e0010 */
[----:B------:R-:W-:Y:S01]  /*07e0*/  IMAD.HI.U32 R16, R17, UR6, RZ ;  /* 0x0000000611107c27 */ /* 0x000fe2000f8e00ff */
[----:B------:R-:W-:-:S03]  /*07f0*/  MOV R17, RZ ;  /* 0x000000ff00117202 */ /* 0x000fc60000000f00 */
[----:B------:R-:W-:-:S04]  /*0800*/  IMAD.MOV R20, RZ, RZ, -R16 ;  /* 0x000000ffff147224 */ /* 0x000fc800078e0a10 */
[----:B------:R-:W-:-:S05]  /*0810*/  IMAD R20, R15, R20, UR6 ;  /* 0x000000060f147e24 */ /* 0x000fca000f8e0214 */
[----:B------:R-:W-:-:S13]  /*0820*/  ISETP.GE.U32.AND P0, PT, R20, R15, PT ;  /* 0x0000000f1400720c */ /* 0x000fda0003f06070 */
[----:B------:R-:W-:Y:S01]  /*0830*/  @P0 IADD3 R20, -R15, R20, RZ ;  /* 0x000000140f140210 */ /* 0x000fe20007ffe1ff */
[----:B------:R-:W-:-:S03]  /*0840*/  @P0 VIADD R16, R16, 0x1 ;  /* 0x0000000110100836 */ /* 0x000fc60000000000 */
[----:B------:R-:W-:-:S13]  /*0850*/  ISETP.GE.U32.AND P1, PT, R20, R15, PT ;  /* 0x0000000f1400720c */ /* 0x000fda0003f26070 */
[----:B------:R-:W-:Y:S01]  /*0860*/  @P1 VIADD R16, R16, 0x1 ;  /* 0x0000000110101836 */ /* 0x000fe20000000000 */
[----:B------:R-:W-:-:S07]  /*0870*/  @!P2 LOP3.LUT R16, RZ, R15, RZ, 0x33, !PT ;  /* 0x0000000fff10a212 */ /* 0x000fce00078e33ff */
.L_x_344:
[----:B------:R-:W-:Y:S01]  /*0880*/  ULDC UR4, c[0x0][0xc] ;  /* 0x0000030000047ab9 */ /* 0x000fe20000000800 */
[----:B------:R-:W-:Y:S01]  /*0890*/  IADD3 R16, P0, R16, 0x1, RZ ;  /* 0x0000000110107810 */ /* 0x000fe20007f1e0ff */
[----:B------:R-:W-:-:S04]  /*08a0*/  UIMAD.WIDE.U32 UR4, UR10, UR4, URZ ;  /* 0x000000040a0472a5 */ /* 0x000fc8000f8e003f */
[----:B------:R-:W-:Y:S02]  /*08b0*/  IMAD.X R15, RZ, RZ, R17, P0 ;  /* 0x000000ffff0f7224 */ /* 0x000fe400000e0611 */
        /* <DEDUP_REMOVED lines=9> */
[----:B------:R-:W-:Y:S01]  /*0950*/  HFMA2.MMA R20, -RZ, RZ, 0, 0 ;  /* 0x00000000ff147435 */ /* 0x000fe200000001ff */
[----:B------:R-:W-:Y:S01]  /*0960*/  LOP3.LUT R17, R18, 0x3, RZ, 0xc0, !PT ;  /* 0x0000000312117812 */ /* 0x000fe200078ec0ff */
[----:B------:R-:W-:Y:S01]  /*0970*/  IMAD R34, R34, -0x326172a9, RZ ;  /* 0xcd9e8d5722227824 */ /* 0x000fe200078e02ff */
[----:B------:R-:W-:Y:S01]  /*0980*/  ULDC UR5, c[0x0][0x6f8] ;  /* 0x0001be0000057ab9 */ /* 0x000fe20000000800 */
[----:B------:R-:W-:Y:S01]  /*0990*/  IMAD.MOV.U32 R18, RZ, RZ, R0 ;  /* 0x000000ffff127224 */ /* 0x000fe200078e0000 */
[----:B------:R-:W-:Y:S01]  /*09a0*/  ULDC.64 UR6, c[0x0][0x480] ;  /* 0x0001200000067ab9 */ /* 0x000fe20000000a00 */
[----:B------:R-:W-:Y:S01]  /*09b0*/  IMAD.MOV.U32 R19, RZ, RZ, RZ ;  /* 0x000000ffff137224 */ /* 0x000fe200078e00ff */
[----:B------:R-:W-:Y:S01]  /*09c0*/  ULDC.64 UR10, c[0x0][0x3b0] ;  /* 0x0000ec00000a7ab9 */ /* 0x000fe20000000a00 */
[----:B------:R-:W-:Y:S01]  /*09d0*/  ULDC.64 UR12, c[0x0][0x550] ;  /* 0x00015400000c7ab9 */ /* 0x000fe20000000a00 */
[----:B------:R-:W-:-:S05]  /*09e0*/  ULDC.64 UR14, c[0x0][0x6f0] ;  /* 0x0001bc00000e7ab9 */ /* 0x000fca0000000a00 */
.L_x_356:
[----:B------:R-:W-:Y:S01]  /*09f0*/  VIADD R2, R2, 0x1 ;  /* 0x0000000102027836 */ /* 0x000fe20000000000 */
[----:B------:R-:W-:Y:S03]  /*0a00*/  BSSY B0, `(.L_x_345) ;  /* 0x000000c000007945 */ /* 0x000fe60003800000 */
[C---:B------:R-:W-:Y:S01]  /*0a10*/  IMAD.HI.U32 R23, R2.reuse, -0x2daee0ad, RZ ;  /* 0xd2511f5302177827 */ /* 0x040fe200078e00ff */
[----:B------:R-:W-:-:S13]  /*0a20*/  ISETP.NE.AND P0, PT, R2, RZ, PT ;  /* 0x000000ff0200720c */ /* 0x000fda0003f05270 */
[----:B-----5:R-:W-:Y:S05]  /*0a30*/  @P0 BRA `(.L_x_346) ;  /* 0x0000000000200947 */ /* 0x020fea0003800000 */
[----:B------:R-:W-:-:S05]  /*0a40*/  VIADD R3, R3, 0x1 ;  /* 0x0000000103037836 */ /* 0x000fca0000000000 */
[----:B------:R-:W-:-:S13]  /*0a50*/  ISETP.NE.AND P0, PT, R3, RZ, PT ;  /* 0x000000ff0300720c */ /* 0x000fda0003f05270 */
[----:B------:R-:W-:Y:S01]  /*0a60*/  @!P0 IADD3 R0, R0, 0x1, RZ ;  /* 0x0000000100008810 */ /* 0x000fe20007ffe0ff */
[----:B------:R-:W-:Y:S01]  /*0a70*/  @!P0 VIADD R21, R20, 0x1 ;  /* 0x0000000114158836 */ /* 0x000fe20000000000 */
[----:B------:R-:W-:Y:S02]  /*0a80*/  @!P0 MOV R3, RZ ;  /* 0x000000ff00038202 */ /* 0x000fe40000000f00 */
[----:B------:R-:W-:-:S13]  /*0a90*/  ISETP.NE.AND P1, PT, R0, RZ, !P0 ;  /* 0x000000ff0000720c */ /* 0x000fda0004725270 */
[----:B------:R-:W-:-:S04]  /*0aa0*/  @P1 IMAD.MOV R21, RZ, RZ, R20 ;  /* 0x000000ffff151224 */ /* 0x000fc800078e0214 */
[----:B------:R-:W-:-:S07]  /*0ab0*/  @!P0 IMAD.MOV.U32 R20, RZ, RZ, R21 ;  /* 0x000000ffff148224 */ /* 0x000fce00078e0015 */
.L_x_346:
[----:B------:R-:W-:Y:S05]  /*0ac0*/  BSYNC B0 ;  /* 0x0000000000007941 */ /* 0x000fea0003800000 */
.L_x_345:
[----:B------:R-:W-:Y:S01]  /*0ad0*/  IMAD.HI.U32 R21, R0, -0x326172a9, RZ ;  /* 0xcd9e8d5700157827 */ /* 0x000fe200078e00ff */
[----:B------:R-:W-:Y:S02]  /*0ae0*/  LOP3.LUT R23, R23, R20, R25, 0x96, !PT ;  /* 0x0000001417177212 */ /* 0x000fe400078e9619 */
[----:B------:R-:W-:Y:S01]  /*0af0*/  ISETP.NE.AND P0, PT, R17, 0x1, PT ;  /* 0x000000011100780c */ /* 0x000fe20003f05270 */
[----:B------:R-:W-:Y:S01]  /*0b00*/  VIADD R28, R24, 0x9e3779b9 ;  /* 0x9e3779b9181c7836 */ /* 0x000fe20000000000 */
[----:B------:R-:W-:Y:S01]  /*0b10*/  LOP3.LUT R21, R21, R3, R24, 0x96, !PT ;  /* 0x0000000315157212 */ /* 0x000fe200078e9618 */
[----:B------:R-:W-:Y:S01]  /*0b20*/  IMAD R29, R0, -0x326172a9, RZ ;  /* 0xcd9e8d57001d7824 */ /* 0x000fe200078e02ff */
[----:B------:R-:W-:Y:S01]  /*0b30*/  MOV R51, R26 ;  /* 0x0000001a00337202 */ /* 0x000fe20000000f00 */
[----:B------:R-:W-:-:S04]  /*0b40*/  IMAD.WIDE.U32 R22, R23, -0x326172a9, RZ ;  /* 0xcd9e8d5717167825 */ /* 0x000fc800078e00ff */
[----:B------:R-:W-:Y:S01]  /*0b50*/  IMAD R33, R2, -0x2daee0ad, RZ ;  /* 0xd2511f5302217824 */ /* 0x000fe200078e02ff */
[----:B------:R-:W-:Y:S01]  /*0b60*/  LOP3.LUT R29, R23, R29, R28, 0x96, !PT ;  /* 0x0000001d171d7212 */ /* 0x000fe200078e961c */
[----:B------:R-:W-:Y:S01]  /*0b70*/  IMAD.WIDE.U32 R30, R21, -0x2daee0ad, RZ ;  /* 0xd2511f53151e7825 */ /* 0x000fe200078e00ff */
[----:B------:R-:W-:-:S03]  /*0b80*/  IADD3 R21, R24, 0x3c6ef372, RZ ;  /* 0x3c6ef37218157810 */ /* 0x000fc60007ffe0ff */
[----:B------:R-:W-:Y:S01]  /*0b90*/  IMAD.MOV.U32 R53, RZ, RZ, R34 ;  /* 0x000000ffff357224 */ /* 0x000fe200078e0022 */
[----:B------:R-:W-:Y:S01]  /*0ba0*/  LOP3.LUT R28, R31, R33, R4, 0x96, !PT ;  /* 0x000000211f1c7212 */ /* 0x000fe200078e9604 */
[----:B------:R-:W-:-:S04]  /*0bb0*/  IMAD.WIDE.U32 R32, R29, -0x2daee0ad, RZ ;  /* 0xd2511f531d207825 */ /* 0x000fc800078e00ff */
[----:B------:R-:W-:Y:S01]  /*0bc0*/  IMAD.WIDE.U32 R28, R28, -0x326172a9, RZ ;  /* 0xcd9e8d571c1c7825 */ /* 0x000fe200078e00ff */
[----:B------:R-:W-:-:S04]  /*0bd0*/  LOP3.LUT R23, R33, R30, R5, 0x96, !PT ;  /* 0x0000001e21177212 */ /* 0x000fc800078e9605 */
[----:B------:R-:W-:Y:S01]  /*0be0*/  LOP3.LUT R30, R29, R22, R21, 0x96, !PT ;  /* 0x000000161d1e7212 */ /* 0x000fe200078e9615 */
[----:B------:R-:W-:-:S04]  /*0bf0*/  IMAD.WIDE.U32 R22, R23, -0x326172a9, RZ ;  /* 0xcd9e8d5717167825 */ /* 0x000fc800078e00ff */
[----:B------:R-:W-:Y:S02]  /*0c00*/  VIADD R21, R24, 0xdaa66d2b ;  /* 0xdaa66d2b18157836 */ /* 0x000fe40000000000 */
[----:B------:R-:W-:-:S03]  /*0c10*/  IMAD.WIDE.U32 R30, R30, -0x2daee0ad, RZ ;  /* 0xd2511f531e1e7825 */ /* 0x000fc600078e00ff */
[----:B------:R-:W-:Y:S01]  /*0c20*/  LOP3.LUT R28, R23, R28, R21, 0x96, !PT ;  /* 0x0000001c171c7212 */ /* 0x000fe200078e9615 */
[----:B------:R-:W-:Y:S01]  /*0c30*/  VIADD R21, R24, 0x78dde6e4 ;  /* 0x78dde6e418157836 */ /* 0x000fe20000000000 */
[----:B------:R-:W-:-:S03]  /*0c40*/  LOP3.LUT R32, R31, R32, R6, 0x96, !PT ;  /* 0x000000201f207212 */ /* 0x000fc600078e9606 */
[----:B------:R-:W-:-:S04]  /*0c50*/  IMAD.WIDE.U32 R28, R28, -0x2daee0ad, RZ ;  /* 0xd2511f531c1c7825 */ /* 0x000fc800078e00ff */
[----:B------:R-:W-:Y:S01]  /*0c60*/  IMAD.WIDE.U32 R32, R32, -0x326172a9, RZ ;  /* 0xcd9e8d5720207825 */ /* 0x000fe200078e00ff */
[----:B------:R-:W-:Y:S02]  /*0c70*/  LOP3.LUT R23, R29, R30, R7, 0x96, !PT ;  /* 0x0000001e1d177212 */ /* 0x000fe400078e9607 */
[----:B------:R-:W-:Y:S02]  /*0c80*/  IADD3 R29, R24, 0x1715609d, RZ ;  /* 0x1715609d181d7810 */ /* 0x000fe40007ffe0ff */
[----:B------:R-:W-:Y:S01]  /*0c90*/  LOP3.LUT R30, R33, R22, R21, 0x96, !PT ;  /* 0x00000016211e7212 */ /* 0x000fe200078e9615 */
[----:B------:R-:W-:-:S04]  /*0ca0*/  IMAD.WIDE.U32 R22, R23, -0x326172a9, RZ ;  /* 0xcd9e8d5717167825 */ /* 0x000fc800078e00ff */
[----:B------:R-:W-:Y:S01]  /*0cb0*/  IMAD.WIDE.U32 R30, R30, -0x2daee0ad, RZ ;  /* 0xd2511f531e1e7825 */ /* 0x000fe200078e00ff */
[----:B------:R-:W-:-:S03]  /*0cc0*/  LOP3.LUT R29, R23, R32, R29, 0x96, !PT ;  /* 0x00000020171d7212 */ /* 0x000fc600078e961d */
[----:B------:R-:W-:Y:S01]  /*0cd0*/  VIADD R21, R24, 0xb54cda56 ;  /* 0xb54cda5618157836 */ /* 0x000fe20000000000 */
        /* <DEDUP_REMOVED lines=8> */
[----:B------:R-:W-:Y:S02]  /*0d60*/  LOP3.LUT R38, R23, R32, R21, 0x96, !PT ;  /* 0x0000002017267212 */ /* 0x000fe400078e9615 */
[----:B------:R-:W-:Y:S02]  /*0d70*/  LOP3.LUT R28, R31, R28, R10, 0x96, !PT ;  /* 0x0000001c1f1c7212 */ /* 0x000fe400078e960a */
[----:B------:R-:W-:Y:S01]  /*0d80*/  IADD3 R21, R24, -0xe443238, RZ ;  /* 0xf1bbcdc818157810 */ /* 0x000fe20007ffe0ff */
[----:B------:R-:W-:-:S04]  /*0d90*/  IMAD.WIDE.U32 R38, R38, -0x2daee0ad, RZ ;  /* 0xd2511f5326267825 */ /* 0x000fc800078e00ff */
[----:B------:R-:W-:Y:S01]  /*0da0*/  IMAD.WIDE.U32 R28, R28, -0x326172a9, RZ ;  /* 0xcd9e8d571c1c7825 */ /* 0x000fe200078e00ff */
[----:B------:R-:W-:-:S03]  /*0db0*/  LOP3.LUT R23, R39, R30, R11, 0x96, !PT ;  /* 0x0000001e27177212 */ /* 0x000fc600078e960b */
[----:B------:R-:W-:Y:S01]  /*0dc0*/  IMAD R30, R12, -0x2daee0ad, RZ ;  /* 0xd2511f530c1e7824 */ /* 0x000fe200078e02ff */
[----:B------:R-:W-:Y:S01]  /*0dd0*/  LOP3.LUT R12, R29, R22, R21, 0x96, !PT ;  /* 0x000000161d0c7212 */ /* 0x000fe200078e9615 */
[----:B------:R-:W-:Y:S02]  /*0de0*/  VIADD R21, R24, 0x8ff34781 ;  /* 0x8ff3478118157836 */ /* 0x000fe40000000000 */
[----:B------:R-:W-:-:S04]  /*0df0*/  IMAD.WIDE.U32 R22, R23, -0x326172a9, RZ ;  /* 0xcd9e8d5717167825 */ /* 0x000fc800078e00ff */
[----:B------:R-:W-:Y:S01]  /*0e00*/  IMAD.HI.U32 R29, R12, -0x2daee0ad, RZ ;  /* 0xd2511f530c1d7827 */ /* 0x000fe200078e00ff */
[----:B------:R-:W-:-:S03]  /*0e10*/  LOP3.LUT R21, R23, R28, R21, 0x96, !PT ;  /* 0x0000001c17157212 */ /* 0x000fc600078e9615 */
[----:B------:R-:W-:Y:S01]  /*0e20*/  IMAD.MOV.U32 R52, RZ, RZ, R30 ;  /* 0x000000ffff347224 */ /* 0x000fe200078e001e */
[----:B------:R-:W-:Y:S01]  /*0e30*/  LOP3.LUT R38, R29, R38, R13, 0x96, !PT ;  /* 0x000000261d267212 */ /* 0x000fe200078e960d */
[----:B------:R-:W-:Y:S01]  /*0e40*/  IMAD.MOV.U32 R39, RZ, RZ, R21 ;  /* 0x000000ffff277224 */ /* 0x000fe200078e0015 */
[----:B------:R-:W-:Y:S06]  /*0e50*/  @!P0 BRA `(.L_x_347) ;  /* 0x0000000000448947 */ /* 0x000fec0003800000 */
[----:B------:R-:W-:-:S13]  /*0e60*/  ISETP.NE.AND P0, PT, R17, 0x2, PT ;  /* 0x000000021100780c */ /* 0x000fda0003f05270 */
[----:B------:R-:W-:Y:S05]  /*0e70*/  @!P0 BRA `(.L_x_348) ;  /* 0x00000000002c8947 */ /* 0x000fea0003800000 */
[----:B------:R-:W-:Y:S01]  /*0e80*/  ISETP.NE.AND P0, PT, R17, 0x3, PT ;  /* 0x000000031100780c */ /* 0x000fe20003f05270 */
[----:B------:R-:W-:Y:S01]  /*0e90*/  IMAD.MOV.U32 R51, RZ, RZ, R21 ;  /* 0x000000ffff337224 */ /* 0x000fe200078e0015 */
[----:B------:R-:W-:Y:S01]  /*0ea0*/  MOV R53, R30 ;  /* 0x0000001e00357202 */ /* 0x000fe20000000f00 */
[----:B------:R-:W-:Y:S01]  /*0eb0*/  IMAD.MOV.U32 R52, RZ, RZ, R22 ;  /* 0x000000ffff347224 */ /* 0x000fe200078e0016 */
[----:B------:R-:W-:-:S09]  /*0ec0*/  MOV R39, R38 ;  /* 0x0000002600277202 */ /* 0x000fd20000000f00 */
[----:B------:R-:W-:Y:S05]  /*0ed0*/  @!P0 BRA `(.L_x_347) ;  /* 0x0000000000248947 */ /* 0x000fea0003800000 */
[----:B------:R-:W-:Y:S01]  /*0ee0*/  IMAD.MOV.U32 R53, RZ, RZ, R27 ;  /* 0x000000ffff357224 */ /* 0x000fe200078e001b */
[----:B------:R-:W-:Y:S01]  /*0ef0*/  MOV R52, R26 ;  /* 0x0000001a00347202 */ /* 0x000fe20000000f00 */
[----:B------:R-:W-:Y:S02]  /*0f00*/  IMAD.MOV.U32 R51, RZ, RZ, R34 ;  /* 0x000000ffff337224 */ /* 0x000fe400078e0022 */
[----:B------:R-:W-:Y:S01]  /*0f10*/  IMAD.MOV.U32 R39, RZ, RZ, R30 ;  /* 0x000000ffff277224 */ /* 0x000fe200078e001e */
[----:B------:R-:W-:Y:S06]  /*0f20*/  BRA `(.L_x_347) ;  /* 0x0000000000107947 */ /* 0x000fec0003800000 */
.L_x_348:
[----:B------:R-:W-:Y:S01]  /*0f30*/  IMAD.MOV.U32 R53, RZ, RZ, R26 ;  /* 0x000000ffff357224 */ /* 0x000fe200078e001a */
[----:B------:R-:W-:Y:S01]  /*0f40*/  MOV R51, R30 ;  /* 0x0000001e00337202 */ /* 0x000fe20000000f00 */
[----:B------:R-:W-:Y:S02]  /*0f50*/  IMAD.MOV.U32 R52, RZ, RZ, R21 ;  /* 0x000000ffff347224 */ /* 0x000fe400078e0015 */
[----:B------:R-:W-:-:S07]  /*0f60*/  IMAD.MOV.U32 R39, RZ, RZ, R22 ;  /* 0x000000ffff277224 */ /* 0x000fce00078e0016 */
.L_x_347:
[----:B------:R-:W-:Y:S01]  /*0f70*/  ULDC UR4, c[0x0][0xc] ;  /* 0x0000030000047ab9 */ /* 0x000fe20000000800 */
[----:B------:R-:W0:Y:S01]  /*0f80*/  LDC R41, c[0x0][RZ] ;  /* 0x00000000ff297b82 */ /* 0x000e220000000800 */
[----:B------:R-:W-:-:S04]  /*0f90*/  ISETP.GE.U32.AND P0, PT, R18, UR14, PT ;  /* 0x0000000e12007c0c */ /* 0x000fc8000bf06070 */
[----:B------:R-:W-:-:S13]  /*0fa0*/  ISETP.GE.U32.AND.EX P0, PT, R19, UR15, PT, P0 ;  /* 0x0000000f13007c0c */ /* 0x000fda000bf06100 */
[----:B------:R-:W1:Y:S01]  /*0fb0*/  @!P0 LDC.64 R28, c[0x0][0x2e0] ;  /* 0x0000b800ff1c8b82 */ /* 0x000e620000000a00 */
[----:B0-----:R-:W-:-:S07]  /*0fc0*/  IMAD R41, R41, UR4, RZ ;  /* 0x0000000429297c24 */ /* 0x001fce000f8e02ff */
[----:B------:R-:W0:Y:S01]  /*0fd0*/  @!P0 LDC.64 R30, c[0x0][0x210] ;  /* 0x00008400ff1e8b82 */ /* 0x000e220000000a00 */
[C---:B------:R-:W-:Y:S01]  /*0fe0*/  IMAD R27, R41.reuse, 0x3, RZ ;  /* 0x00000003291b7824 */ /* 0x040fe200078e02ff */
[CC--:B------:R-:W-:Y:S02]  /*0ff0*/  IADD3 R40, P2, R41.reuse, R18.reuse, RZ ;  /* 0x0000001229287210 */ /* 0x0c0fe40007f5e0ff */
[-C--:B------:R-:W-:Y:S02]  /*1000*/  LEA R42, P3, R41, R18.reuse, 0x1 ;  /* 0x00000012292a7211 */ /* 0x080fe400078608ff */
[----:B------:R-:W-:Y:S02]  /*1010*/  ISETP.GE.U32.AND P1, PT, R40, UR14, PT ;  /* 0x0000000e28007c0c */ /* 0x000fe4000bf26070 */
[----:B------:R-:W-:Y:S01]  /*1020*/  IADD3.X R43, RZ, R19, RZ, P2, !PT ;  /* 0x00000013ff2b7210 */ /* 0x000fe200017fe4ff */
[----:B------:R-:W-:Y:S01]  /*1030*/  IMAD.X R45, RZ, RZ, R19, P3 ;  /* 0x000000ffff2d7224 */ /* 0x000fe200018e0613 */
[----:B------:R-:W-:-:S02]  /*1040*/  IADD3 R44, P3, R27, R18, RZ ;  /* 0x000000121b2c7210 */ /* 0x000fc40007f7e0ff */
[----:B------:R-:W-:Y:S02]  /*1050*/  ISETP.GE.U32.AND.EX P1, PT, R43, UR15, PT, P1 ;  /* 0x0000000f2b007c0c */ /* 0x000fe4000bf26110 */
[----:B------:R-:W-:Y:S01]  /*1060*/  ISETP.GE.U32.AND P2, PT, R42, UR14, PT ;  /* 0x0000000e2a007c0c */ /* 0x000fe2000bf46070 */
[----:B------:R-:W-:Y:S01]  /*1070*/  IMAD.X R47, RZ, RZ, R19, P3 ;  /* 0x000000ffff2f7224 */ /* 0x000fe200018e0613 */
[----:B------:R-:W-:Y:S01]  /*1080*/  ISETP.GE.U32.AND P4, PT, R44, UR14, PT ;  /* 0x0000000e2c007c0c */ /* 0x000fe2000bf86070 */
[-C--:B-1----:R-:W-:Y:S01]  /*1090*/  @!P0 IMAD R32, R19, R28.reuse, RZ ;  /* 0x0000001c13208224 */ /* 0x082fe200078e02ff */
[----:B------:R-:W-:Y:S01]  /*10a0*/  ISETP.GE.U32.AND.EX P2, PT, R45, UR15, PT, P2 ;  /* 0x0000000f2d007c0c */ /* 0x000fe2000bf46120 */
[----:B------:R-:W-:Y:S01]  /*10b0*/  @!P0 IMAD.WIDE.U32 R36, R18, R28, RZ ;  /* 0x0000001c12248225 */ /* 0x000fe200078e00ff */
[----:B------:R-:W-:-:S03]  /*10c0*/  ISETP.GE.U32.AND.EX P3, PT, R47, UR15, PT, P4 ;  /* 0x0000000f2f007c0c */ /* 0x000fc6000bf66140 */
[----:B------:R-:W-:Y:S01]  /*10d0*/  @!P0 IMAD R33, R18, R29, R32 ;  /* 0x0000001d12218224 */ /* 0x000fe200078e0220 */
[----:B0-----:R-:W-:Y:S01]  /*10e0*/  @!P0 LEA R30, P4, R36, R30, 0x1 ;  /* 0x0000001e241e8211 */ /* 0x001fe200078808ff */
[----:B------:R-:W0:Y:S03]  /*10f0*/  @!P1 LDC.64 R34, c[0x0][0x2e0] ;  /* 0x0000b800ff229b82 */ /* 0x000e260000000a00 */
[----:B------:R-:W-:-:S04]  /*1100*/  @!P0 IADD3 R37, R37, R33, RZ ;  /* 0x0000002125258210 */ /* 0x000fc80007ffe0ff */
[----:B------:R-:W-:Y:S01]  /*1110*/  @!P0 LEA.HI.X R31, R36, R31, R37, 0x1, P4 ;  /* 0x0000001f241f8211 */ /* 0x000fe200020f0c25 */
[----:B------:R-:W1:Y:S04]  /*1120*/  @!P1 LDC.64 R26, c[0x0][0x210] ;  /* 0x00008400ff1a9b82 */ /* 0x000e680000000a00 */
[----:B------:R2:W5:Y:S04]  /*1130*/  @!P0 LDG.E.U16 R46, desc[UR8][R30.64] ;  /* 0x000000081e2e8981 */ /* 0x000568000c1e1500 */
[----:B------:R-:W3:Y:S01]  /*1140*/  @!P2 LDC.64 R28, c[0x0][0x2e0] ;  /* 0x0000b800ff1cab82 */ /* 0x000ee20000000a00 */
[----:B0-----:R-:W-:-:S07]  /*1150*/  @!P1 IMAD R54, R43, R34, RZ ;  /* 0x000000222b369224 */ /* 0x001fce00078e02ff */
[----:B------:R-:W0:Y:S01]  /*1160*/  @!P3 LDC.64 R32, c[0x0][0x2e0] ;  /* 0x0000b800ff20bb82 */ /* 0x000e220000000a00 */
[C---:B------:R-:W-:Y:S02]  /*1170*/  @!P1 IMAD R37, R40.reuse, R35, R54 ;  /* 0x0000002328259224 */ /* 0x040fe400078e0236 */
[----:B------:R-:W-:-:S05]  /*1180*/  @!P1 IMAD.WIDE.U32 R54, R40, R34, RZ ;  /* 0x0000002228369225 */ /* 0x000fca00078e00ff */
[----:B------:R-:W4:Y:S01]  /*1190*/  @!P2 LDC.64 R34, c[0x0][0x210] ;  /* 0x00008400ff22ab82 */ /* 0x000f220000000a00 */
[----:B------:R-:W-:Y:S01]  /*11a0*/  @!P1 IMAD.IADD R55, R55, 0x1, R37 ;  /* 0x0000000137379824 */ /* 0x000fe200078e0225 */
[----:B-1----:R-:W-:-:S04]  /*11b0*/  @!P1 LEA R26, P4, R54, R26, 0x1 ;  /* 0x0000001a361a9211 */ /* 0x002fc800078808ff */
[----:B------:R-:W-:Y:S01]  /*11c0*/  @!P1 LEA.HI.X R27, R54, R27, R55, 0x1, P4 ;  /* 0x0000001b361b9211 */ /* 0x000fe200020f0c37 */
[-C--:B---3--:R-:W-:Y:S01]  /*11d0*/  @!P2 IMAD R54, R45, R28.reuse, RZ ;  /* 0x0000001c2d36a224 */ /* 0x088fe200078e02ff */
[----:B------:R-:W1:Y:S03]  /*11e0*/  @!P3 LDC.64 R36, c[0x0][0x210] ;  /* 0x00008400ff24bb82 */ /* 0x000e660000000a00 */
[C---:B------:R-:W-:Y:S01]  /*11f0*/  @!P2 IMAD R55, R42.reuse, R29, R54 ;  /* 0x0000001d2a37a224 */ /* 0x040fe200078e0236 */
[----:B------:R2:W5:Y:S01]  /*1200*/  @!P1 LDG.E.U16 R48, desc[UR8][R26.64] ;  /* 0x000000081a309981 */ /* 0x000562000c1e1500 */
[----:B------:R-:W-:-:S04]  /*1210*/  @!P2 IMAD.WIDE.U32 R28, R42, R28, RZ ;  /* 0x0000001c2a1ca225 */ /* 0x000fc800078e00ff */
[-C--:B0-----:R-:W-:Y:S02]  /*1220*/  @!P3 IMAD R54, R47, R32.reuse, RZ ;  /* 0x000000202f36b224 */ /* 0x081fe400078e02ff */
[----:B------:R-:W-:Y:S02]  /*1230*/  @!P2 IMAD.IADD R29, R29, 0x1, R55 ;  /* 0x000000011d1da824 */ /* 0x000fe400078e0237 */
[C---:B------:R-:W-:Y:S02]  /*1240*/  @!P3 IMAD R57, R44.reuse, R33, R54 ;  /* 0x000000212c39b224 */ /* 0x040fe400078e0236 */
[----:B------:R-:W-:Y:S01]  /*1250*/  @!P3 IMAD.WIDE.U32 R32, R44, R32, RZ ;  /* 0x000000202c20b225 */ /* 0x000fe200078e00ff */
[----:B----4-:R-:W-:-:S04]  /*1260*/  @!P2 LEA R34, P4, R28, R34, 0x1 ;  /* 0x000000221c22a211 */ /* 0x010fc800078808ff */
[----:B------:R-:W-:Y:S02]  /*1270*/  @!P2 LEA.HI.X R35, R28, R35, R29, 0x1, P4 ;  /* 0x000000231c23a211 */ /* 0x000fe400020f0c1d */
[----:B------:R-:W-:Y:S02]  /*1280*/  @!P3 IADD3 R28, R33, R57, RZ ;  /* 0x00000039211cb210 */ /* 0x000fe40007ffe0ff */
[C---:B-1----:R-:W-:Y:S01]  /*1290*/  @!P3 LEA R36, P4, R32.reuse, R36, 0x1 ;  /* 0x000000242024b211 */ /* 0x042fe200078808ff */
[----:B------:R2:W5:Y:S03]  /*12a0*/  @!P2 LDG.E.U16 R49, desc[UR8][R34.64] ;  /* 0x000000082231a981 */ /* 0x000566000c1e1500 */
[----:B------:R-:W-:-:S05]  /*12b0*/  @!P3 LEA.HI.X R37, R32, R37, R28, 0x1, P4 ;  /* 0x000000252025b211 */ /* 0x000fca00020f0c1c */
[----:B------:R2:W5:Y:S01]  /*12c0*/  @!P3 LDG.E.U16 R50, desc[UR8][R36.64] ;  /* 0x000000082432b981 */ /* 0x000562000c1e1500 */
[----:B------:R-:W-:Y:S01]  /*12d0*/  I2FP.F32.U32 R53, R53 ;  /* 0x0000003500357245 */ /* 0x000fe20000201000 */
[----:B------:R-:W-:Y:S01]  /*12e0*/  IMAD.MOV.U32 R32, RZ, RZ, 0x2f800000 ;  /* 0x2f800000ff207424 */ /* 0x000fe200078e00ff */
[----:B------:R-:W-:Y:S01]  /*12f0*/  BSSY B0, `(.L_x_349) ;  /* 0x0000015000007945 */ /* 0x000fe20003800000 */
[----:B------:R-:W-:Y:S02]  /*1300*/  I2FP.F32.U32 R51, R51 ;  /* 0x0000003300337245 */ /* 0x000fe40000201000 */
[----:B------:R-:W-:Y:S01]  /*1310*/  I2FP.F32.U32 R55, R52 ;  /* 0x0000003400377245 */ /* 0x000fe20000201000 */
[----:B------:R-:W-:Y:S01]  /*1320*/  FFMA.FTZ R33, R53, R32, 1.1641532182693481445e-10 ;  /* 0x2f00000035217423 */ /* 0x000fe20000010020 */
[----:B------:R-:W-:Y:S06]  /*1330*/  @P0 BRA `(.L_x_350) ;  /* 0x0000000000400947 */ /* 0x000fec0003800000 */
[----:B------:R-:W-:Y:S01]  /*1340*/  FSET.BF.LT.FTZ.AND R33, R33, UR5, PT ;  /* 0x0000000521217c0a */ /* 0x000fe2000b811000 */
[----:B--2--5:R-:W-:Y:S02]  /*1350*/  IMAD.U32 R26, R46, 0x10000, RZ ;  /* 0x000100002e1a7824 */ /* 0x024fe400078e00ff */
[----:B------:R-:W-:Y:S02]  /*1360*/  IMAD R29, R19, UR6, RZ ;  /* 0x00000006131d7c24 */ /* 0x000fe4000f8e02ff */
[----:B------:R-:W-:Y:S01]  /*1370*/  FMUL.FTZ R27, R33, R26 ;  /* 0x0000001a211b7220 */ /* 0x000fe20000410000 */
[----:B------:R-:W-:Y:S01]  /*1380*/  IMAD.WIDE.U32 R30, R18, UR6, RZ ;  /* 0x00000006121e7c25 */ /* 0x000fe2000f8e00ff */
[----:B------:R-:W0:Y:S03]  /*1390*/  F2I.FTZ.U32.TRUNC.NTZ R33, R33 ;  /* 0x0000002100217305 */ /* 0x000e26000021f000 */
[----:B------:R-:W-:Y:S01]  /*13a0*/  FMUL.FTZ R27, R14, R27 ;  /* 0x0000001b0e1b7220 */ /* 0x000fe20000410000 */
[----:B------:R-:W-:Y:S01]  /*13b0*/  IMAD R29, R18, UR7, R29 ;  /* 0x00000007121d7c24 */ /* 0x000fe2000f8e021d */
[----:B------:R-:W-:-:S02]  /*13c0*/  LEA R28, P0, R30, UR10, 0x1 ;  /* 0x0000000a1e1c7c11 */ /* 0x000fc4000f8008ff */
[C---:B------:R-:W-:Y:S02]  /*13d0*/  IADD3 R26, P4, R30.reuse, UR12, RZ ;  /* 0x0000000c1e1a7c10 */ /* 0x040fe4000ff9e0ff */
[----:B------:R-:W-:Y:S02]  /*13e0*/  IADD3 R35, R31, R29, RZ ;  /* 0x0000001d1f237210 */ /* 0x000fe40007ffe0ff */
[----:B------:R-:W-:Y:S02]  /*13f0*/  F2FP.BF16.F32.PACK_AB R31, RZ, R27 ;  /* 0x0000001bff1f723e */ /* 0x000fe400000010ff */
[----:B------:R-:W-:Y:S02]  /*1400*/  LEA.HI.X R29, R30, UR11, R35, 0x1, P0 ;  /* 0x0000000b1e1d7c11 */ /* 0x000fe400080f0c23 */
[----:B------:R-:W-:-:S03]  /*1410*/  IADD3.X R27, R35, UR13, RZ, P4, !PT ;  /* 0x0000000d231b7c10 */ /* 0x000fc6000a7fe4ff */
[----:B------:R1:W-:Y:S04]  /*1420*/  STG.E.U16 desc[UR8][R28.64], R31 ;  /* 0x0000001f1c007986 */ /* 0x0003e8000c101508 */
[----:B0-----:R1:W-:Y:S02]  /*1430*/  STG.E.U8 desc[UR8][R26.64], R33 ;  /* 0x000000211a007986 */ /* 0x0013e4000c101108 */
.L_x_350:
[----:B------:R-:W-:Y:S05]  /*1440*/  BSYNC B0 ;  /* 0x0000000000007941 */ /* 0x000fea0003800000 */
.L_x_349:
[----:B------:R-:W-:Y:S01]  /*1450*/  BSSY B0, `(.L_x_351) ;  /* 0x0000015000007945 */ /* 0x000fe20003800000 */
[----:B-1----:R-:W-:Y:S01]  /*1460*/  I2FP.F32.U32 R33, R39 ;  /* 0x0000002700217245 */ /* 0x002fe20000201000 */
[-C--:B------:R-:W-:Y:S01]  /*1470*/  FFMA.FTZ R55, R55, R32.reuse, 1.1641532182693481445e-10 ;  /* 0x2f00000037377423 */ /* 0x080fe20000010020 */
[----:B--2---:R-:W-:Y:S01]  /*1480*/  FFMA.FTZ R34, R51, R32, 1.1641532182693481445e-10 ;  /* 0x2f00000033227423 */ /* 0x004fe20000010020 */
[----:B------:R-:W-:Y:S06]  /*1490*/  @P1 BRA `(.L_x_352) ;  /* 0x0000000000401947 */ /* 0x000fec0003800000 */
[----:B------:R-:W-:Y:S01]  /*14a0*/  FSET.BF.LT.FTZ.AND R34, R34, UR5, PT ;  /* 0x0000000522227c0a */ /* 0x000fe2000b811000 */
[----:B-----5:R-:W-:Y:S02]  /*14b0*/  IMAD.U32 R27, R48, 0x10000, RZ ;  /* 0x00010000301b7824 */ /* 0x020fe400078e00ff */
[----:B------:R-:W-:Y:S01]  /*14c0*/  IMAD R43, R43, UR6, RZ ;  /* 0x000000062b2b7c24 */ /* 0x000fe2000f8e02ff */
[----:B------:R-:W0:Y:S01]  /*14d0*/  F2I.FTZ.U32.TRUNC.NTZ R35, R34 ;  /* 0x0000002200237305 */ /* 0x000e22000021f000 */
[----:B------:R-:W-:Y:S01]  /*14e0*/  FMUL.FTZ R29, R34, R27 ;  /* 0x0000001b221d7220 */ /* 0x000fe20000410000 */
[----:B------:R-:W-:-:S04]  /*14f0*/  IMAD.WIDE.U32 R26, R40, UR6, RZ ;  /* 0x00000006281a7c25 */ /* 0x000fc8000f8e00ff */
[----:B------:R-:W-:Y:S01]  /*1500*/  FMUL.FTZ R29, R14, R29 ;  /* 0x0000001d0e1d7220 */ /* 0x000fe20000410000 */
[----:B------:R-:W-:Y:S01]  /*1510*/  IMAD R37, R40, UR7, R43 ;  /* 0x0000000728257c24 */ /* 0x000fe2000f8e022b */
[C---:B------:R-:W-:Y:S02]  /*1520*/  LEA R30, P0, R26.reuse, UR10, 0x1 ;  /* 0x0000000a1a1e7c11 */ /* 0x040fe4000f8008ff */
[----:B------:R-:W-:Y:S01]  /*1530*/  IADD3 R28, P1, R26, UR12, RZ ;  /* 0x0000000c1a1c7c10 */ /* 0x000fe2000ff3e0ff */
[----:B------:R-:W-:Y:S01]  /*1540*/  IMAD.IADD R37, R27, 0x1, R37 ;  /* 0x000000011b257824 */ /* 0x000fe200078e0225 */
[----:B------:R-:W-:-:S04]  /*1550*/  F2FP.BF16.F32.PACK_AB R27, RZ, R29 ;  /* 0x0000001dff1b723e */ /* 0x000fc800000010ff */
[----:B------:R-:W-:Y:S02]  /*1560*/  LEA.HI.X R31, R26, UR11, R37, 0x1, P0 ;  /* 0x0000000b1a1f7c11 */ /* 0x000fe400080f0c25 */
[----:B------:R-:W-:-:S03]  /*1570*/  IADD3.X R29, R37, UR13, RZ, P1, !PT ;  /* 0x0000000d251d7c10 */ /* 0x000fc60008ffe4ff */
[----:B------:R1:W-:Y:S04]  /*1580*/  STG.E.U16 desc[UR8][R30.64], R27 ;  /* 0x0000001b1e007986 */ /* 0x0003e8000c101508 */
[----:B0-----:R1:W-:Y:S02]  /*1590*/  STG.E.U8 desc[UR8][R28.64], R35 ;  /* 0x000000231c007986 */ /* 0x0013e4000c101108 */
.L_x_352:
[----:B------:R-:W-:Y:S05]  /*15a0*/  BSYNC B0 ;  /* 0x0000000000007941 */ /* 0x000fea0003800000 */
.L_x_351:
[----:B------:R-:W-:Y:S04]  /*15b0*/  BSSY B0, `(.L_x_353) ;  /* 0x0000012000007945 */ /* 0x000fe80003800000 */
[----:B------:R-:W-:Y:S05]  /*15c0*/  @P2 BRA `(.L_x_354) ;  /* 0x0000000000402947 */ /* 0x000fea0003800000 */
[----:B------:R-:W-:Y:S01]  /*15d0*/  FSET.BF.LT.FTZ.AND R34, R55, UR5, PT ;  /* 0x0000000537227c0a */ /* 0x000fe2000b811000 */
[----:B------:R-:W-:Y:S01]  /*15e0*/  IMAD R45, R45, UR6, RZ ;  /* 0x000000062d2d7c24 */ /* 0x000fe2000f8e02ff */
[----:B-1---5:R-:W-:Y:S02]  /*15f0*/  SHF.L.U32 R27, R49, 0x10, RZ ;  /* 0x00000010311b7819 */ /* 0x022fe400000006ff */
[----:B------:R-:W0:Y:S01]  /*1600*/  F2I.FTZ.U32.TRUNC.NTZ R35, R34 ;  /* 0x0000002200237305 */ /* 0x000e22000021f000 */
[----:B------:R-:W-:Y:S02]  /*1610*/  IMAD R37, R42, UR7, R45 ;  /* 0x000000072a257c24 */ /* 0x000fe4000f8e022d */
[----:B------:R-:W-:Y:S01]  /*1620*/  FMUL.FTZ R29, R34, R27 ;  /* 0x0000001b221d7220 */ /* 0x000fe20000410000 */
[----:B------:R-:W-:-:S04]  /*1630*/  IMAD.WIDE.U32 R26, R42, UR6, RZ ;  /* 0x000000062a1a7c25 */ /* 0x000fc8000f8e00ff */
[----:B------:R-:W-:Y:S01]  /*1640*/  FMUL.FTZ R29, R14, R29 ;  /* 0x0000001d0e1d7220 */ /* 0x000fe20000410000 */
[----:B------:R-:W-:Y:S01]  /*1650*/  IMAD.IADD R37, R27, 0x1, R37 ;  /* 0x000000011b257824 */ /* 0x000fe200078e0225 */
[C---:B------:R-:W-:Y:S02]  /*1660*/  LEA R30, P0, R26.reuse, UR10, 0x1 ;  /* 0x0000000a1a1e7c11 */ /* 0x040fe4000f8008ff */
[C---:B------:R-:W-:Y:S02]  /*1670*/  IADD3 R28, P1, R26.reuse, UR12, RZ ;  /* 0x0000000c1a1c7c10 */ /* 0x040fe4000ff3e0ff */
[----:B------:R-:W-:Y:S02]  /*1680*/  F2FP.BF16.F32.PACK_AB R27, RZ, R29 ;  /* 0x0000001dff1b723e */ /* 0x000fe400000010ff */
[----:B------:R-:W-:Y:S02]  /*1690*/  LEA.HI.X R31, R26, UR11, R37, 0x1, P0 ;  /* 0x0000000b1a1f7c11 */ /* 0x000fe400080f0c25 */
[----:B------:R-:W-:-:S03]  /*16a0*/  IADD3.X R29, R37, UR13, RZ, P1, !PT ;  /* 0x0000000d251d7c10 */ /* 0x000fc60008ffe4ff */
[----:B------:R2:W-:Y:S04]  /*16b0*/  STG.E.U16 desc[UR8][R30.64], R27 ;  /* 0x0000001b1e007986 */ /* 0x0005e8000c101508 */
[----:B0-----:R2:W-:Y:S02]  /*16c0*/  STG.E.U8 desc[UR8][R28.64], R35 ;  /* 0x000000231c007986 */ /* 0x0015e4000c101108 */
.L_x_354:
[----:B------:R-:W-:Y:S05]  /*16d0*/  BSYNC B0 ;  /* 0x0000000000007941 */ /* 0x000fea0003800000 */
.L_x_353:
[----:B------:R-:W-:Y:S01]  /*16e0*/  FFMA.FTZ R32, R33, R32, 1.1641532182693481445e-10 ;  /* 0x2f00000021207423 */ /* 0x000fe20000010020 */
[----:B------:R-:W-:Y:S06]  /*16f0*/  @P3 BRA `(.L_x_355) ;  /* 0x0000000000403947 */ /* 0x000fec0003800000 */
[----:B------:R-:W-:Y:S01]  /*1700*/  FSET.BF.LT.FTZ.AND R32, R32, UR5, PT ;  /* 0x0000000520207c0a */ /* 0x000fe2000b811000 */
[----:B------:R-:W-:Y:S01]  /*1710*/  IMAD R47, R47, UR6, RZ ;  /* 0x000000062f2f7c24 */ /* 0x000fe2000f8e02ff */
[----:B-12--5:R-:W-:Y:S02]  /*1720*/  SHF.L.U32 R27, R50, 0x10, RZ ;  /* 0x00000010321b7819 */ /* 0x026fe400000006ff */
        /* <DEDUP_REMOVED lines=13> */
.L_x_355:
[----:B------:R-:W-:Y:S01]  /*1800*/  LEA R18, P0, R41, R18, 0x2 ;  /* 0x0000001229127211 */ /* 0x000fe200078010ff */
[----:B------:R-:W-:Y:S05]  /*1810*/  WARPSYNC.ALL ;  /* 0x0000000000007948 */ /* 0x000fea0003800000 */
[----:B------:R-:W-:Y:S01]  /*1820*/  IADD3.X R19, RZ, R19, RZ, P0, !PT ;  /* 0x00000013ff137210 */ /* 0x000fe200007fe4ff */
[----:B------:R-:W-:Y:S01]  /*1830*/  BAR.SYNC.DEFER_BLOCKING 0x0 ;  /* 0x0000000000007b1d */ /* 0x000fe20000010000 */
[----:B------:R-:W-:Y:S01]  /*1840*/  ISETP.GE.U32.AND P0, PT, R18, R15, PT ;  /* 0x0000000f1200720c */ /* 0x000fe20003f06070 */
[----:B------:R-:W-:Y:S01]  /*1850*/  IMAD.MOV.U32 R34, RZ, RZ, R22 ;  /* 0x000000ffff227224 */ /* 0x000fe200078e0016 */
[----:B-123--:R-:W-:Y:S01]  /*1860*/  MOV R27, R21 ;  /* 0x00000015001b7202 */ /* 0x00efe20000000f00 */
[----:B------:R-:W-:Y:S01]  /*1870*/  IMAD.MOV.U32 R26, RZ, RZ, R38 ;  /* 0x000000ffff1a7224 */ /* 0x000fe200078e0026 */
[----:B------:R-:W-:-:S13]  /*1880*/  ISETP.GE.U32.AND.EX P0, PT, R19, R16, PT, P0 ;  /* 0x000000101300720c */ /* 0x000fda0003f06100 */
[----:B------:R-:W-:Y:S05]  /*1890*/  @!P0 BRA `(.L_x_356) ;  /* 0xfffffff000548947 */ /* 0x000fea000383ffff */
[----:B------:R-:W-:Y:S05]  /*18a0*/  EXIT ;  /* 0x000000000000794d */ /* 0x000fea0003800000 */
        .weak           $__internal_4_$__cuda_sm20_dblrcp_rn_slowpath_v3
        .type           $__internal_4_$__cuda_sm20_dblrcp_rn_slowpath_v3,@function
        .size           $__internal_4_$__cuda_sm20_dblrcp_rn_slowpath_v3,($__internal_5_$__cuda_sm20_div_u64 - $__internal_4_$__cuda_sm20_dblrcp_rn_slowpath_v3)
$__internal_4_$__cuda_sm20_dblrcp_rn_slowpath_v3:
        /* <DEDUP_REMOVED lines=23> */
.L_x_359:
        /* <DEDUP_REMOVED lines=10> */
.L_x_357:
[----:B------:R-:W-:Y:S01]  /*1ac0*/  LOP3.LUT R21, R15, 0x80000, RZ, 0xfc, !PT ;  /* 0x000800000f157812 */ /* 0x000fe200078efcff */
[----:B------:R-:W-:-:S07]  /*1ad0*/  IMAD.MOV.U32 R20, RZ, RZ, R14 ;  /* 0x000000ffff147224 */ /* 0x000fce00078e000e */
.L_x_358:
[----:B------:R-:W-:-:S04]  /*1ae0*/  MOV R17, 0x0 ;  /* 0x0000000000117802 */ /* 0x000fc80000000f00 */
[----:B------:R-:W-:Y:S05]  /*1af0*/  RET.REL.NODEC R16 `(_ZN2at6native43_GLOBAL__N__7cc8d1ed_10_Dropout_cu_0e96ed3820fused_dropout_kernelIN3c108BFloat16EfmLi1ELi1EhEEvNS_4cuda6detail10TensorInfoIKT_T1_EENS7_IS8_SA_EENS7_IT4_SA_EESA_T0_NS_15PhiloxCudaStateE) ;  /* 0xffffffe410407950 */ /* 0x000fea0003c3ffff */
        .weak           $__internal_5_$__cuda_sm20_div_u64
        .type           $__internal_5_$__cuda_sm20_div_u64,@function
        .size           $__internal_5_$__cuda_sm20_div_u64,(.L_x_11522 - $__internal_5_$__cuda_sm20_div_u64)
$__internal_5_$__cuda_sm20_div_u64:
[----:B------:R-:W-:Y:S02]  /*1b00*/  UMOV UR5, URZ ;  /* 0x0000003f00057c82 */ /* 0x000fe40008000000 */
[----:B------:R-:W0:Y:S08]  /*1b10*/  I2F.U64.RP R15, UR4 ;  /* 0x00000004000f7d12 */ /* 0x000e300008309000 */
[----:B0-----:R-:W0:Y:S02]  /*1b20*/  MUFU.RCP R15, R15 ;  /* 0x0000000f000f7308 */ /* 0x001e240000001000 */
[----:B0-----:R-:W-:-:S06]  /*1b30*/  VIADD R20, R15, 0x1ffffffe ;  /* 0x1ffffffe0f147836 */ /* 0x001fcc0000000000 */
[----:B------:R-:W0:Y:S02]  /*1b40*/  F2I.U64.TRUNC R20, R20 ;  /* 0x0000001400147311 */ /* 0x000e24000020d800 */
[----:B0-----:R-:W-:-:S04]  /*1b50*/  IMAD.WIDE.U32 R22, R20, UR4, RZ ;  /* 0x0000000414167c25 */ /* 0x001fc8000f8e00ff */
[----:B------:R-:W-:Y:S01]  /*1b60*/  IMAD R23, R21, UR4, R23 ;  /* 0x0000000415177c24 */ /* 0x000fe2000f8e0217 */
[----:B------:R-:W-:-:S04]  /*1b70*/  IADD3 R17, P0, RZ, -R22, RZ ;  /* 0x80000016ff117210 */ /* 0x000fc80007f1e0ff */
[----:B------:R-:W-:Y:S01]  /*1b80*/  IADD3.X R19, RZ, ~R23, RZ, P0, !PT ;  /* 0x80000017ff137210 */ /* 0x000fe200007fe4ff */
[----:B------:R-:W-:-:S04]  /*1b90*/  IMAD.HI.U32 R22, R20, R17, RZ ;  /* 0x0000001114167227 */ /* 0x000fc800078e00ff */
[----:B------:R-:W-:Y:S02]  /*1ba0*/  IMAD.MOV.U32 R23, RZ, RZ, R20 ;  /* 0x000000ffff177224 */ /* 0x000fe400078e0014 */
[-C--:B------:R-:W-:Y:S02]  /*1bb0*/  IMAD R29, R21, R19.reuse, RZ ;  /* 0x00000013151d7224 */ /* 0x080fe400078e02ff */
[----:B------:R-:W-:-:S04]  /*1bc0*/  IMAD.WIDE.U32 R22, P0, R20, R19, R22 ;  /* 0x0000001314167225 */ /* 0x000fc80007800016 */
[----:B------:R-:W-:-:S04]  /*1bd0*/  IMAD.HI.U32 R15, R21, R19, RZ ;  /* 0x00000013150f7227 */ /* 0x000fc800078e00ff */
[----:B------:R-:W-:Y:S01]  /*1be0*/  IMAD.HI.U32 R22, P1, R21, R17, R22 ;  /* 0x0000001115167227 */ /* 0x000fe20007820016 */
[----:B------:R-:W-:-:S04]  /*1bf0*/  IADD3.X R15, R15, R21, RZ, P0, !PT ;  /* 0x000000150f0f7210 */ /* 0x000fc800007fe4ff */
[----:B------:R-:W-:-:S04]  /*1c00*/  IADD3 R23, P2, R29, R22, RZ ;  /* 0x000000161d177210 */ /* 0x000fc80007f5e0ff */
[----:B------:R-:W-:Y:S01]  /*1c10*/  IADD3.X R15, RZ, RZ, R15, P2, P1 ;  /* 0x000000ffff0f7210 */ /* 0x000fe200017e240f */
[----:B------:R-:W-:-:S03]  /*1c20*/  IMAD.WIDE.U32 R20, R23, UR4, RZ ;  /* 0x0000000417147c25 */ /* 0x000fc6000f8e00ff */
[----:B------:R-:W-:Y:S01]  /*1c30*/  IADD3 R17, P0, RZ, -R20, RZ ;  /* 0x80000014ff117210 */ /* 0x000fe20007f1e0ff */
[----:B------:R-:W-:Y:S02]  /*1c40*/  IMAD R20, R15, UR4, R21 ;  /* 0x000000040f147c24 */ /* 0x000fe4000f8e0215 */
[----:B------:R-:W-:Y:S02]  /*1c50*/  IMAD.MOV.U32 R21, RZ, RZ, RZ ;  /* 0x000000ffff157224 */ /* 0x000fe400078e00ff */
[----:B------:R-:W-:-:S04]  /*1c60*/  IMAD.HI.U32 R22, R23, R17, RZ ;  /* 0x0000001117167227 */ /* 0x000fc800078e00ff */
[----:B------:R-:W-:-:S04]  /*1c70*/  IMAD.X R20, RZ, RZ, ~R20, P0 ;  /* 0x000000ffff147224 */ /* 0x000fc800000e0e14 */
[----:B------:R-:W-:-:S04]  /*1c80*/  IMAD.WIDE.U32 R22, P0, R23, R20, R22 ;  /* 0x0000001417167225 */ /* 0x000fc80007800016 */
[C---:B------:R-:W-:Y:S02]  /*1c90*/  IMAD R28, R15.reuse, R20, RZ ;  /* 0x000000140f1c7224 */ /* 0x040fe400078e02ff */
[----:B------:R-:W-:-:S04]  /*1ca0*/  IMAD.HI.U32 R17, P1, R15, R17, R22 ;  /* 0x000000110f117227 */ /* 0x000fc80007820016 */
[----:B------:R-:W-:Y:S01]  /*1cb0*/  IMAD.HI.U32 R20, R15, R20, RZ ;  /* 0x000000140f147227 */ /* 0x000fe200078e00ff */
[----:B------:R-:W-:-:S04]  /*1cc0*/  IADD3 R17, P2, R28, R17, RZ ;  /* 0x000000111c117210 */ /* 0x000fc80007f5e0ff */
[----:B------:R-:W-:Y:S01]  /*1cd0*/  IADD3.X R15, R20, R15, RZ, P0, !PT ;  /* 0x0000000f140f7210 */ /* 0x000fe200007fe4ff */
[----:B------:R-:W-:-:S03]  /*1ce0*/  IMAD.HI.U32 R20, R17, UR6, RZ ;  /* 0x0000000611147c27 */ /* 0x000fc6000f8e00ff */
[----:B------:R-:W-:Y:S01]  /*1cf0*/  IADD3.X R15, RZ, RZ, R15, P2, P1 ;  /* 0x000000ffff0f7210 */ /* 0x000fe200017e240f */
[----:B------:R-:W-:-:S04]  /*1d00*/  IMAD.WIDE.U32 R20, R17, UR7, R20 ;  /* 0x0000000711147c25 */ /* 0x000fc8000f8e0014 */
[C---:B------:R-:W-:Y:S02]  /*1d10*/  IMAD R22, R15.reuse, UR7, RZ ;  /* 0x000000070f167c24 */ /* 0x040fe4000f8e02ff */
[----:B------:R-:W-:-:S04]  /*1d20*/  IMAD.HI.U32 R17, P0, R15, UR6, R20 ;  /* 0x000000060f117c27 */ /* 0x000fc8000f800014 */
[----:B------:R-:W-:Y:S01]  /*1d30*/  IMAD.HI.U32 R15, R15, UR7, RZ ;  /* 0x000000070f0f7c27 */ /* 0x000fe2000f8e00ff */
[----:B------:R-:W-:-:S04]  /*1d40*/  IADD3 R17, P1, R22, R17, RZ ;  /* 0x0000001116117210 */ /* 0x000fc80007f3e0ff */
[----:B------:R-:W-:Y:S01]  /*1d50*/  IADD3.X R15, R15, RZ, RZ, P0, !PT ;  /* 0x000000ff0f0f7210 */ /* 0x000fe200007fe4ff */
[C---:B------:R-:W-:Y:S01]  /*1d60*/  IMAD.WIDE.U32 R20, R17.reuse, UR4, RZ ;  /* 0x0000000411147c25 */ /* 0x040fe2000f8e00ff */
[----:B------:R-:W-:-:S03]  /*1d70*/  IADD3 R22, P2, R17, 0x1, RZ ;  /* 0x0000000111167810 */ /* 0x000fc60007f5e0ff */
[----:B------:R-:W-:Y:S01]  /*1d80*/  IMAD.X R15, RZ, RZ, R15, P1 ;  /* 0x000000ffff0f7224 */ /* 0x000fe200008e060f */
[----:B------:R-:W-:-:S03]  /*1d90*/  IADD3 R28, P0, -R20, UR6, RZ ;  /* 0x00000006141c7c10 */ /* 0x000fc6000ff1e1ff */
[----:B------:R-:W-:Y:S01]  /*1da0*/  IMAD R19, R15, UR4, R21 ;  /* 0x000000040f137c24 */ /* 0x000fe2000f8e0215 */
[----:B------:R-:W-:-:S04]  /*1db0*/  IADD3.X R20, RZ, R15, RZ, P2, !PT ;  /* 0x0000000fff147210 */ /* 0x000fc800017fe4ff */
[----:B------:R-:W-:Y:S02]  /*1dc0*/  IADD3.X R30, ~R19, UR7, RZ, P0, !PT ;  /* 0x00000007131e7c10 */ /* 0x000fe400087fe5ff */
[C---:B------:R-:W-:Y:S02]  /*1dd0*/  ISETP.GE.U32.AND P0, PT, R28.reuse, UR4, PT ;  /* 0x000000041c007c0c */ /* 0x040fe4000bf06070 */
[----:B------:R-:W-:Y:S02]  /*1de0*/  IADD3 R19, P1, R28, -UR4, RZ ;  /* 0x800000041c137c10 */ /* 0x000fe4000ff3e0ff */
[C---:B------:R-:W-:Y:S02]  /*1df0*/  ISETP.GE.U32.AND.EX P0, PT, R30.reuse, RZ, PT, P0 ;  /* 0x000000ff1e00720c */ /* 0x040fe40003f06100 */
[----:B------:R-:W-:Y:S02]  /*1e00*/  IADD3.X R21, R30, -0x1, RZ, P1, !PT ;  /* 0xffffffff1e157810 */ /* 0x000fe40000ffe4ff */
[----:B------:R-:W-:-:S02]  /*1e10*/  SEL R22, R22, R17, P0 ;  /* 0x0000001116167207 */ /* 0x000fc40000000000 */
[----:B------:R-:W-:Y:S02]  /*1e20*/  SEL R19, R19, R28, P0 ;  /* 0x0000001c13137207 */ /* 0x000fe40000000000 */
[----:B------:R-:W-:Y:S02]  /*1e30*/  SEL R17, R20, R15, P0 ;  /* 0x0000000f14117207 */ /* 0x000fe40000000000 */
[----:B------:R-:W-:Y:S02]  /*1e40*/  IADD3 R15, P2, R22, 0x1, RZ ;  /* 0x00000001160f7810 */ /* 0x000fe40007f5e0ff */
[----:B------:R-:W-:Y:S02]  /*1e50*/  SEL R21, R21, R30, P0 ;  /* 0x0000001e15157207 */ /* 0x000fe40000000000 */
[----:B------:R-:W-:Y:S01]  /*1e60*/  ISETP.GE.U32.AND P0, PT, R19, UR4, PT ;  /* 0x0000000413007c0c */ /* 0x000fe2000bf06070 */
[----:B------:R-:W-:Y:S01]  /*1e70*/  IMAD.X R20, RZ, RZ, R17, P2 ;  /* 0x000000ffff147224 */ /* 0x000fe200010e0611 */
[----:B------:R-:W-:-:S02]  /*1e80*/  ISETP.NE.U32.AND P1, PT, RZ, UR4, PT ;  /* 0x00000004ff007c0c */ /* 0x000fc4000bf25070 */
[----:B------:R-:W-:Y:S02]  /*1e90*/  ISETP.GE.U32.AND.EX P0, PT, R21, RZ, PT, P0 ;  /* 0x000000ff1500720c */ /* 0x000fe40003f06100 */
[----:B------:R-:W-:Y:S02]  /*1ea0*/  ISETP.NE.AND.EX P1, PT, RZ, RZ, PT, P1 ;  /* 0x000000ffff00720c */ /* 0x000fe40003f25310 */
[----:B------:R-:W-:Y:S01]  /*1eb0*/  SEL R20, R20, R17, P0 ;  /* 0x0000001114147207 */ /* 0x000fe20000000000 */
[----:B------:R-:W-:Y:S01]  /*1ec0*/  HFMA2.MMA R17, -RZ, RZ, 0, 0 ;  /* 0x00000000ff117435 */ /* 0x000fe200000001ff */
[----:B------:R-:W-:Y:S02]  /*1ed0*/  SEL R15, R15, R22, P0 ;  /* 0x000000160f0f7207 */ /* 0x000fe40000000000 */
[----:B------:R-:W-:Y:S02]  /*1ee0*/  SEL R20, R20, 0xffffffff, P1 ;  /* 0xffffffff14147807 */ /* 0x000fe40000800000 */
[----:B------:R-:W-:Y:S01]  /*1ef0*/  SEL R15, R15, 0xffffffff, P1 ;  /* 0xffffffff0f0f7807 */ /* 0x000fe20000800000 */
[----:B------:R-:W-:Y:S06]  /*1f00*/  RET.REL.NODEC R16 `(_ZN2at6native43_GLOBAL__N__7cc8d1ed_10_Dropout_cu_0e96ed3820fused_dropout_kernelIN3c108BFloat16EfmLi1ELi1EhEEvNS_4cuda6detail10TensorInfoIKT_T1_EENS7_IS8_SA_EENS7_IT4_SA_EESA_T0_NS_15PhiloxCudaStateE) ;  /* 0xffffffe0103c7950 */ /* 0x000fec0003c3ffff */
.L_x_360:
        /* <DEDUP_REMOVED lines=15> */
.L_x_11522:


//--------------------- .text._ZN2at6native43_GLOBAL__N__7cc8d1ed_10_Dropout_cu_0e96ed3824fused_dropout_kernel_vecIN3c108BFloat16EfmLi1ELi2EhEEvNS_4cuda6detail10TensorInfoIKT_T1_EENS7_IS8_SA_EENS7_IT4_SA_EESA_T0_NS_15PhiloxCudaStateE --------------------------
	.section	.text._ZN2at6native43_GLOBAL__N__7cc8d1ed_10_Dropout_cu_0e96ed3824fused_dropout_kernel_vecIN3c108BFloat16EfmLi1ELi2EhEEvNS_4cuda6detail10TensorInfoIKT_T1_EENS7_IS8_SA_EENS7_IT4_SA_EESA_T0_NS_15PhiloxCudaStateE,"ax",@progbits
	.align	128
.text._ZN2at6native43_GLOBAL__N__7cc8d1ed_10_Dropout_cu_0e96ed3824fused_dropout_kernel_vecIN3c108BFloat16EfmLi1ELi2EhEEvNS_4cuda6detail10TensorInfoIKT_T1_EENS7_IS8_SA_EENS7_IT4_SA_EESA_T0_NS_15PhiloxCudaStateE:
        .type           _ZN2at6native43_GLOBAL__N__7cc8d1ed_10_Dropout_cu_0e96ed3824fused_dropout_kernel_vecIN3c108BFloat16EfmLi1ELi2EhEEvNS_4cuda6detail10TensorInfoIKT_T1_EENS7_IS8_SA_EENS7_IT4_SA_EESA_T0_NS_15PhiloxCudaStateE,@function
        .size           _ZN2at6native43_GLOBAL__N__7cc8d1ed_10_Dropout_cu_0e96ed3824fused_dropout_kernel_vecIN3c108BFloat16EfmLi1ELi2EhEEvNS_4cuda6detail10TensorInfoIKT_T1_EENS7_IS8_SA_EENS7_IT4_SA_EESA_T0_NS_15PhiloxCudaStateE,(.L_x_11525 - _ZN2at6native43_GLOBAL__N__7cc8d1ed_10_Dropout_cu_0e96ed3824fused_dropout_kernel_vecIN3c108BFloat16EfmLi1ELi2EhEEvNS_4cuda6detail10TensorInfoIKT_T1_EENS7_IS8_SA_EENS7_IT4_SA_EESA_T0_NS_15PhiloxCudaStateE)
        .other          _ZN2at6native43_GLOBAL__N__7cc8d1ed_10_Dropout_cu_0e96ed3824fused_dropout_kernel_vecIN3c108BFloat16EfmLi1ELi2EhEEvNS_4cuda6detail10TensorInfoIKT_T1_EENS7_IS8_SA_EENS7_IT4_SA_EESA_T0_NS_15PhiloxCudaStateE,@"STO_CUDA_ENTRY STV_DEFAULT"
_ZN2at6native43_GLOBAL__N__7cc8d1ed_10_Dropout_cu_0e96ed3824fused_dropout_kernel_vecIN3c108BFloat16EfmLi1ELi2EhEEvNS_4cuda6detail10TensorInfoIKT_T1_EENS7_IS8_SA_EENS7_IT4_SA_EESA_T0_NS_15PhiloxCudaStateE:
[----:B------:R-:W-:Y:S08]  /*0000*/  LDC R1, c[0x0][0x28] ;  /* 0x00000a00ff017b82 */ /* 0x000ff00000000800 */
[----:B------:R-:W0:Y:S01]  /*0010*/  LDC R42, c[0x0][0x708] ;  /* 0x0001c200ff2a7b82 */ /* 0x000e220000000800 */
[----:B------:R-:W-:-:S07]  /*0020*/  ULDC.U8 UR4, c[0x0][0x714] ;  /* 0x0001c50000047ab9 */ /* 0x000fce0000000000 */
[----:B------:R-:W0:Y:S01]  /*0030*/  LDC R43, c[0x0][0x70c] ;  /* 0x0001c300ff2b7b82 */ /* 0x000e220000000800 */
[----:B------:R-:W-:Y:S01]  /*0040*/  ISETP.NE.AND P1, PT, RZ, UR4, PT ;  /* 0x00000004ff007c0c */ /* 0x000fe2000bf25270 */
[----:B------:R-:W-:Y:S01]  /*0050*/  ULDC.64 UR4, c[0x0][0x208] ;  /* 0x0000820000047ab9 */ /* 0x000fe20000000a00 */
[----:B------:R-:W-:Y:S01]  /*0060*/  ULDC.64 UR6, c[0x0][0x700] ;  /* 0x0001c00000067ab9 */ /* 0x000fe20000000a00 */
[----:B------:R-:W1:Y:S01]  /*0070*/  S2R R39, SR_CTAID.X ;  /* 0x0000000000277919 */ /* 0x000e620000002500 */
[----:B------:R-:W-:Y:S01]  /*0080*/  IMAD.U32 R18, RZ, RZ, UR6 ;  /* 0x00000006ff127e24 */ /* 0x000fe2000f8e00ff */
[----:B------:R-:W-:Y:S01]  /*0090*/  ULDC.64 UR8, c[0x0][0x6f0] ;  /* 0x0001bc0000087ab9 */ /* 0x000fe20000000a00 */
[----:B------:R-:W-:-:S07]  /*00a0*/  IMAD.U32 R19, RZ, RZ, UR7 ;  /* 0x00000007ff137e24 */ /* 0x000fce000f8e00ff */
[----:B------:R-:W5:Y:S01]  /*00b0*/  @P1 LDG.E.64 R18, desc[UR4][R18.64] ;  /* 0x0000000412121981 */ /* 0x000f62000c1e1b00 */
[----:B------:R-:W2:Y:S03]  /*00c0*/  @P1 LDC R5, c[0x0][0x710] ;  /* 0x0001c400ff051b82 */ /* 0x000ea60000000800 */
[----:B0-----:R-:W2:Y:S01]  /*00d0*/  @P1 LDG.E.64 R2, desc[UR4][R42.64] ;  /* 0x000000042a021981 */ /* 0x001ea2000c1e1b00 */
[----:B------:R-:W1:Y:S01]  /*00e0*/  S2R R0, SR_TID.X ;  /* 0x0000000000007919 */ /* 0x000e620000002100 */
[----:B------:R-:W-:Y:S02]  /*00f0*/  ULDC UR6, c[0x0][0x0] ;  /* 0x0000000000067ab9 */ /* 0x000fe40000000800 */
[----:B-1----:R-:W-:-:S04]  /*0100*/  IMAD R39, R39, UR6, R0 ;  /* 0x0000000627277c24 */ /* 0x002fc8000f8e0200 */
[----:B------:R-:W-:-:S03]  /*0110*/  IMAD.WIDE.U32 R34, R39, 0x2, RZ ;  /* 0x0000000227227825 */ /* 0x000fc600078e00ff */
[----:B------:R-:W-:-:S04]  /*0120*/  ISETP.GE.U32.AND P0, PT, R34, UR8, PT ;  /* 0x0000000822007c0c */ /* 0x000fc8000bf06070 */
[----:B------:R-:W-:Y:S01]  /*0130*/  ISETP.GE.U32.AND.EX P0, PT, R35, UR9, PT, P0 ;  /* 0x0000000923007c0c */ /* 0x000fe2000bf06100 */
[----:B------:R-:W-:Y:S01]  /*0140*/  IMAD.WIDE.U32 R6, R39, -0x326172a9, RZ ;  /* 0xcd9e8d5727067825 */ /* 0x000fe200078e00ff */
[----:B--2---:R-:W-:-:S05]  /*0150*/  @P1 IADD3 R42, P2, R2, R5, RZ ;  /* 0x00000005022a1210 */ /* 0x004fca0007f5e0ff */
[----:B------:R-:W-:-:S05]  /*0160*/  @P1 IMAD.X R43, RZ, RZ, R3, P2 ;  /* 0x000000ffff2b1224 */ /* 0x000fca00010e0603 */
[----:B------:R-:W-:Y:S01]  /*0170*/  SHF.R.U64 R36, R42, 0x2, R43 ;  /* 0x000000022a247819 */ /* 0x000fe2000000122b */
[----:B------:R-:W-:Y:S06]  /*0180*/  @P0 EXIT ;  /* 0x000000000000094d */ /* 0x000fec0003800000 */
[----:B------:R-:W-:Y:S01]  /*0190*/  SHF.R.U32.HI R37, RZ, 0x2, R43 ;  /* 0x00000002ff257819 */ /* 0x000fe2000001162b */
[----:B------:R-:W-:Y:S01]  /*01a0*/  IMAD.WIDE.U32 R4, R36, -0x2daee0ad, RZ ;  /* 0xd2511f5324047825 */ /* 0x000fe200078e00ff */
[----:B------:R-:W0:Y:S01]  /*01b0*/  LDC R20, c[0x0][0x6f8] ;  /* 0x0001be00ff147b82 */ /* 0x000e220000000800 */
[----:B-----5:R-:W-:Y:S02]  /*01c0*/  IADD3 R0, R19, -0x4498517b, RZ ;  /* 0xbb67ae8513007810 */ /* 0x020fe40007ffe0ff */
[----:B------:R-:W-:Y:S01]  /*01d0*/  LOP3.LUT R10, R7, R37, R18, 0x96, !PT ;  /* 0x00000025070a7212 */ /* 0x000fe200078e9612 */
[C---:B------:R-:W-:Y:S01]  /*01e0*/  VIADD R2, R18.reuse, 0x9e3779b9 ;  /* 0x9e3779b912027836 */ /* 0x040fe20000000000 */
[----:B------:R-:W-:Y:S01]  /*01f0*/  LOP3.LUT R14, R5, R19, RZ, 0x3c, !PT ;  /* 0x00000013050e7212 */ /* 0x000fe200078e3cff */
[----:B------:R-:W-:Y:S01]  /*0200*/  VIADD R3, R18, 0x3c6ef372 ;  /* 0x3c6ef37212037836 */ /* 0x000fe20000000000 */
[----:B------:R-:W-:Y:S01]  /*0210*/  IADD3 R7, R19, -0x126145ec, RZ ;  /* 0xed9eba1413077810 */ /* 0x000fe20007ffe0ff */
[----:B------:R-:W-:Y:S01]  /*0220*/  IMAD.WIDE.U32 R10, R10, -0x2daee0ad, RZ ;  /* 0xd2511f530a0a7825 */ /* 0x000fe200078e00ff */
[----:B------:R-:W-:-:S03]  /*0230*/  IADD3 R29, R18, -0x700cb87f, RZ ;  /* 0x8ff34781121d7810 */ /* 0x000fc60007ffe0ff */
[----:B------:R-:W-:Y:S01]  /*0240*/  IMAD.WIDE.U32 R14, R14, -0x326172a9, RZ ;  /* 0xcd9e8d570e0e7825 */ /* 0x000fe200078e00ff */
[----:B------:R-:W-:Y:S02]  /*0250*/  LOP3.LUT R8, R11, R4, R0, 0x96, !PT ;  /* 0x000000040b087212 */ /* 0x000fe400078e9600 */
[C---:B------:R-:W-:Y:S01]  /*0260*/  IADD3 R4, R19.reuse, 0x76cf5d0a, RZ ;  /* 0x76cf5d0a13047810 */ /* 0x040fe20007ffe0ff */
[----:B------:R-:W-:Y:S01]  /*0270*/  VIADD R5, R19, 0x32370b8f ;  /* 0x32370b8f13057836 */ /* 0x000fe20000000000 */
[----:B------:R-:W-:Y:S01]  /*0280*/  LOP3.LUT R12, R15, R2, R6, 0x96, !PT ;  /* 0x000000020f0c7212 */ /* 0x000fe200078e9606 */
[----:B------:R-:W-:-:S04]  /*0290*/  IMAD.WIDE.U32 R8, R8, -0x326172a9, RZ ;  /* 0xcd9e8d5708087825 */ /* 0x000fc800078e00ff */
[----:B------:R-:W-:Y:S01]  /*02a0*/  IMAD.WIDE.U32 R12, R12, -0x2daee0ad, RZ ;  /* 0xd2511f530c0c7825 */ /* 0x000fe200078e00ff */
[----:B------:R-:W-:-:S03]  /*02b0*/  LOP3.LUT R11, R9, R14, R3, 0x96, !PT ;  /* 0x0000000e090b7212 */ /* 0x000fc600078e9603 */
[----:B0-----:R-:W-:Y:S01]  /*02c0*/  FMUL.FTZ R20, R20, 1 ;  /* 0x3f80000014147820 */ /* 0x001fe20000410000 */
[----:B------:R-:W-:Y:S01]  /*02d0*/  VIADD R6, R18, 0xdaa66d2b ;  /* 0xdaa66d2b12067836 */ /* 0x000fe20000000000 */
[----:B------:R-:W-:Y:S01]  /*02e0*/  LOP3.LUT R14, R13, R10, R4, 0x96, !PT ;  /* 0x0000000a0d0e7212 */ /* 0x000fe200078e9604 */
[----:B------:R-:W-:-:S03]  /*02f0*/  IMAD.WIDE.U32 R10, R11, -0x2daee0ad, RZ ;  /* 0xd2511f530b0a7825 */ /* 0x000fc600078e00ff */
[----:B------:R-:W0:Y:S01]  /*0300*/  F2F.F64.F32 R20, R20 ;  /* 0x0000001400147310 */ /* 0x000e220000201800 */
[----:B------:R-:W-:Y:S01]  /*0310*/  IMAD.WIDE.U32 R14, R14, -0x326172a9, RZ ;  /* 0xcd9e8d570e0e7825 */ /* 0x000fe200078e00ff */
[----:B------:R-:W-:-:S03]  /*0320*/  LOP3.LUT R12, R11, R12, R5, 0x96, !PT ;  /* 0x0000000c0b0c7212 */ /* 0x000fc600078e9605 */
[----:B------:R-:W-:Y:S01]  /*0330*/  VIADD R9, R19, 0xa9066899 ;  /* 0xa906689913097836 */ /* 0x000fe20000000000 */
[----:B------:R-:W-:Y:S01]  /*0340*/  LOP3.LUT R16, R15, R8, R6, 0x96, !PT ;  /* 0x000000080f107212 */ /* 0x000fe200078e9606 */
[----:B------:R-:W-:Y:S02]  /*0350*/  VIADD R8, R18, 0x78dde6e4 ;  /* 0x78dde6e412087836 */ /* 0x000fe40000000000 */
[----:B------:R-:W-:-:S04]  /*0360*/  IMAD.WIDE.U32 R12, R12, -0x326172a9, RZ ;  /* 0xcd9e8d570c0c7825 */ /* 0x000fc800078e00ff */
[----:B------:R-:W-:Y:S01]  /*0370*/  IMAD.WIDE.U32 R16, R16, -0x2daee0ad, RZ ;  /* 0xd2511f5310107825 */ /* 0x000fe200078e00ff */
[----:B------:R-:W-:Y:S01]  /*0380*/  LOP3.LUT R24, R13, R14, R8, 0x96, !PT ;  /* 0x0000000e0d187212 */ /* 0x000fe200078e9608 */
[----:B0-----:R-:W0:Y:S02]  /*0390*/  MUFU.RCP64H R31, R21 ;  /* 0x00000015001f7308 */ /* 0x001e240000001800 */
[----:B------:R-:W-:Y:S01]  /*03a0*/  VIADD R30, R21, 0x300402 ;  /* 0x00300402151e7836 */ /* 0x000fe20000000000 */
[----:B------:R-:W-:Y:S01]  /*03b0*/  LOP3.LUT R14, R17, R10, R7, 0x96, !PT ;  /* 0x0000000a110e7212 */ /* 0x000fe200078e9607 */
[----:B------:R-:W-:Y:S01]  /*03c0*/  IMAD.WIDE.U32 R24, R24, -0x2daee0ad, RZ ;  /* 0xd2511f5318187825 */ /* 0x000fe200078e00ff */
[----:B------:R-:W-:Y:S02]  /*03d0*/  IADD3 R10, R18, 0x1715609d, RZ ;  /* 0x1715609d120a7810 */ /* 0x000fe40007ffe0ff */
[----:B------:R-:W-:Y:S01]  /*03e0*/  FSETP.GEU.AND P0, PT, |R30|, 5.8789094863358348022e-39, PT ;  /* 0x004004021e00780b */ /* 0x000fe20003f0e200 */
[----:B------:R-:W-:Y:S01]  /*03f0*/  IMAD.WIDE.U32 R14, R14, -0x326172a9, RZ ;  /* 0xcd9e8d570e0e7825 */ /* 0x000fe200078e00ff */
[----:B------:R-:W-:-:S03]  /*0400*/  LOP3.LUT R16, R25, R16, R9, 0x96, !PT ;  /* 0x0000001019107212 */ /* 0x000fc600078e9609 */
[----:B------:R-:W-:Y:S01]  /*0410*/  VIADD R11, R18, 0xb54cda56 ;  /* 0xb54cda56120b7836 */ /* 0x000fe20000000000 */
[----:B------:R-:W-:Y:S01]  /*0420*/  LOP3.LUT R22, R15, R12, R10, 0x96, !PT ;  /* 0x0000000c0f167212 */ /* 0x000fe200078e960a */
[----:B------:R-:W-:Y:S01]  /*0430*/  IMAD.WIDE.U32 R16, R16, -0x326172a9, RZ ;  /* 0xcd9e8d5710107825 */ /* 0x000fe200078e00ff */
[----:B------:R-:W-:Y:S01]  /*0440*/  IADD3 R12, R19, 0x646e171e, RZ ;  /* 0x646e171e130c7810 */ /* 0x000fe20007ffe0ff */
[----:B0-----:R-:W-:Y:S02]  /*0450*/  DFMA R32, -R20, R30, 1 ;  /* 0x3ff000001420742b */ /* 0x001fe4000000011e */
[----:B------:R-:W-:Y:S01]  /*0460*/  IMAD.WIDE.U32 R22, R22, -0x2daee0ad, RZ ;  /* 0xd2511f5316167825 */ /* 0x000fe200078e00ff */
[----:B------:R-:W-:Y:S02]  /*0470*/  LOP3.LUT R26, R17, R14, R11, 0x96, !PT ;  /* 0x0000000e111a7212 */ /* 0x000fe400078e960b */
[----:B------:R-:W-:Y:S01]  /*0480*/  IADD3 R15, R18, -0xe443238, RZ ;  /* 0xf1bbcdc8120f7810 */ /* 0x000fe20007ffe0ff */
[----:B------:R-:W-:Y:S01]  /*0490*/  VIADD R13, R19, 0x1fd5c5a3 ;  /* 0x1fd5c5a3130d7836 */ /* 0x000fe20000000000 */
[----:B------:R-:W-:Y:S01]  /*04a0*/  LOP3.LUT R40, R23, R24, R12, 0x96, !PT ;  /* 0x0000001817287212 */ /* 0x000fe200078e960c */
[----:B------:R-:W-:Y:S01]  /*04b0*/  IMAD.WIDE.U32 R26, R26, -0x2daee0ad, RZ ;  /* 0xd2511f531a1a7825 */ /* 0x000fe200078e00ff */
[----:B------:R-:W-:-:S03]  /*04c0*/  DFMA R32, R32, R32, R32 ;  /* 0x000000202020722b */ /* 0x000fc60000000020 */
[----:B------:R-:W-:Y:S01]  /*04d0*/  IMAD.WIDE.U32 R40, R40, -0x326172a9, RZ ;  /* 0xcd9e8d5728287825 */ /* 0x000fe200078e00ff */
[----:B------:R-:W-:-:S03]  /*04e0*/  LOP3.LUT R22, R27, R22, R13, 0x96, !PT ;  /* 0x000000161b167212 */ /* 0x000fc600078e960d */
[----:B------:R-:W-:Y:S01]  /*04f0*/  VIADD R14, R18, 0x5384540f ;  /* 0x5384540f120e7836 */ /* 0x000fe20000000000 */
[----:B------:R-:W-:Y:S01]  /*0500*/  DFMA R32, R30, R32, R30 ;  /* 0x000000201e20722b */ /* 0x000fe2000000001e */
[----:B------:R-:W-:Y:S01]  /*0510*/  IMAD.WIDE.U32 R22, R22, -0x326172a9, RZ ;  /* 0xcd9e8d5716167825 */ /* 0x000fe200078e00ff */
[----:B------:R-:W-:Y:S02]  /*0520*/  MOV R30, R39 ;  /* 0x00000027001e7202 */ /* 0x000fe40000000f00 */
[----:B------:R-:W-:Y:S01]  /*0530*/  LOP3.LUT R24, R41, R16, R14, 0x96, !PT ;  /* 0x0000001029187212 */ /* 0x000fe200078e960e */
[----:B------:R-:W-:Y:S01]  /*0540*/  VIADD R16, R19, 0xdb3d7428 ;  /* 0xdb3d742813107836 */ /* 0x000fe20000000000 */
[----:B------:R-:W-:Y:S01]  /*0550*/  LOP3.LUT R40, R23, R40, R15, 0x96, !PT ;  /* 0x0000002817287212 */ /* 0x000fe200078e960f */
[----:B------:R-:W-:Y:S02]  /*0560*/  VIADD R17, R19, 0x96a522ad ;  /* 0x96a522ad13117836 */ /* 0x000fe40000000000 */
[----:B------:R-:W-:-:S04]  /*0570*/  IMAD.WIDE.U32 R24, R24, -0x2daee0ad, RZ ;  /* 0xd2511f5318187825 */ /* 0x000fc800078e00ff */
[----:B------:R-:W-:Y:S01]  /*0580*/  IMAD.HI.U32 R23, R40, -0x2daee0ad, RZ ;  /* 0xd2511f5328177827 */ /* 0x000fe200078e00ff */
[----:B------:R-:W-:Y:S01]  /*0590*/  LOP3.LUT R38, R25, R26, R16, 0x96, !PT ;  /* 0x0000001a19267212 */ /* 0x000fe200078e9610 */
[----:B------:R-:W-:Y:S02]  /*05a0*/  DFMA R26, -R20, R32, 1 ;  /* 0x3ff00000141a742b */ /* 0x000fe40000000120 */
[----:B------:R-:W-:Y:S01]  /*05b0*/  IMAD.MOV.U32 R28, RZ, RZ, R34 ;  /* 0x000000ffff1c7224 */ /* 0x000fe200078e0022 */
[----:B------:R-:W-:Y:S01]  /*05c0*/  LOP3.LUT R34, R23, R24, R17, 0x96, !PT ;  /* 0x0000001817227212 */ /* 0x000fe200078e9611 */
[----:B------:R-:W-:-:S04]  /*05d0*/  IMAD.HI.U32 R25, R38, -0x326172a9, RZ ;  /* 0xcd9e8d5726197827 */ /* 0x000fc800078e00ff */
[----:B------:R-:W-:Y:S01]  /*05e0*/  IMAD.MOV.U32 R31, RZ, RZ, R35 ;  /* 0x000000ffff1f7224 */ /* 0x000fe200078e0023 */
[----:B------:R-:W-:Y:S01]  /*05f0*/  LOP3.LUT R35, R25, R22, R29, 0x96, !PT ;  /* 0x0000001619237212 */ /* 0x000fe200078e961d */
[----:B------:R-:W-:Y:S01]  /*0600*/  DFMA R22, R32, R26, R32 ;  /* 0x0000001a2016722b */ /* 0x000fe20000000020 */
[----:B------:R-:W-:Y:S02]  /*0610*/  IMAD.MOV.U32 R32, RZ, RZ, R36 ;  /* 0x000000ffff207224 */ /* 0x000fe400078e0024 */
[----:B------:R-:W-:Y:S01]  /*0620*/  IMAD.MOV.U32 R33, RZ, RZ, R37 ;  /* 0x000000ffff217224 */ /* 0x000fe200078e0025 */
[----:B------:R-:W-:Y:S07]  /*0630*/  @P0 BRA `(.L_x_361) ;  /* 0x0000000000100947 */ /* 0x000fee0003800000 */
[----:B------:R-:W-:Y:S02]  /*0640*/  LOP3.LUT R22, R21, 0x7fffffff, RZ, 0xc0, !PT ;  /* 0x7fffffff15167812 */ /* 0x000fe400078ec0ff */
[----:B------:R-:W-:Y:S02]  /*0650*/  MOV R36, 0x680 ;  /* 0x0000068000247802 */ /* 0x000fe40000000f00 */
[----:B------:R-:W-:-:S07]  /*0660*/  IADD3 R22, R22, -0x100000, RZ ;  /* 0xfff0000016167810 */ /* 0x000fce0007ffe0ff */
[----:B------:R-:W-:Y:S05]  /*0670*/  CALL.REL.NOINC `($__internal_6_$__cuda_sm20_dblrcp_rn_slowpath_v3) ;  /* 0x0000000400f07944 */ /* 0x000fea0003c00000 */
.L_x_361:
[----:B------:R-:W-:Y:S01]  /*0680*/  UMOV UR8, 0xf0000000 ;  /* 0xf000000000087882 */ /* 0x000fe20000000000 */
[----:B------:R-:W-:Y:S01]  /*0690*/  UMOV UR9, 0x380fffff ;  /* 0x380fffff00097882 */ /* 0x000fe20000000000 */
[----:B------:R-:W0:Y:S01]  /*06a0*/  F2F.F32.F64 R36, R22 ;  /* 0x0000001600247310 */ /* 0x000e220000301000 */
[----:B------:R-:W-:Y:S01]  /*06b0*/  DSETP.GEU.AND P0, PT, |R22|, UR8, PT ;  /* 0x0000000816007e2a */ /* 0x000fe2000bf0e200 */
[----:B------:R-:W-:Y:S01]  /*06c0*/  IMAD R38, R38, -0x326172a9, RZ ;  /* 0xcd9e8d5726267824 */ /* 0x000fe200078e02ff */
[----:B------:R-:W-:Y:S01]  /*06d0*/  LOP3.LUT R37, R42, 0x3, RZ, 0xc0, !PT ;  /* 0x000000032a257812 */ /* 0x000fe200078ec0ff */
[----:B------:R-:W-:Y:S01]  /*06e0*/  IMAD.MOV.U32 R39, RZ, RZ, RZ ;  /* 0x000000ffff277224 */ /* 0x000fe200078e00ff */
[----:B------:R-:W-:Y:S01]  /*06f0*/  ULDC UR7, c[0x0][0x6f8] ;  /* 0x0001be0000077ab9 */ /* 0x000fe20000000800 */
[----:B------:R-:W-:Y:S01]  /*0700*/  ULDC.64 UR14, c[0x0][0x6f0] ;  /* 0x0001bc00000e7ab9 */ /* 0x000fe20000000a00 */
[----:B------:R-:W-:Y:S01]  /*0710*/  ULDC.64 UR12, c[0x0][0x550] ;  /* 0x00015400000c7ab9 */ /* 0x000fe20000000a00 */
[----:B------:R-:W-:Y:S01]  /*0720*/  ULDC.64 UR10, c[0x0][0x3b0] ;  /* 0x0000ec00000a7ab9 */ /* 0x000fe20000000a00 */
[----:B------:R-:W-:-:S06]  /*0730*/  ULDC.64 UR8, c[0x0][0x210] ;  /* 0x0000840000087ab9 */ /* 0x000fcc0000000a00 */
[----:B0-----:R-:W-:-:S07]  /*0740*/  @!P0 FMUL R36, R36, 1.175494350822287508e-38 ;  /* 0x0080000024248820 */ /* 0x001fce0000400000 */
.L_x_366:
[----:B------:R-:W-:Y:S01]  /*0750*/  VIADD R32, R32, 0x1 ;  /* 0x0000000120207836 */ /* 0x000fe20000000000 */
[----:B------:R-:W-:Y:S03]  /*0760*/  BSSY B0, `(.L_x_362) ;  /* 0x000000c000007945 */ /* 0x000fe60003800000 */
[C---:B------:R-:W-:Y:S01]  /*0770*/  IMAD.HI.U32 R21, R32.reuse, -0x2daee0ad, RZ ;  /* 0xd2511f5320157827 */ /* 0x040fe200078e00ff */
[----:B------:R-:W-:-:S13]  /*0780*/  ISETP.NE.AND P0, PT, R32, RZ, PT ;  /* 0x000000ff2000720c */ /* 0x000fda0003f05270 */
[----:B------:R-:W-:Y:S05]  /*0790*/  @P0 BRA `(.L_x_363) ;  /* 0x0000000000200947 */ /* 0x000fea0003800000 */
[----:B------:R-:W-:-:S04]  /*07a0*/  IADD3 R33, R33, 0x1, RZ ;  /* 0x0000000121217810 */ /* 0x000fc80007ffe0ff */
[----:B------:R-:W-:-:S13]  /*07b0*/  ISETP.NE.AND P0, PT, R33, RZ, PT ;  /* 0x000000ff2100720c */ /* 0x000fda0003f05270 */
[----:B------:R-:W-:Y:S02]  /*07c0*/  @!P0 VIADD R30, R30, 0x1 ;  /* 0x000000011e1e8836 */ /* 0x000fe40000000000 */
[----:B------:R-:W-:Y:S02]  /*07d0*/  @!P0 VIADD R20, R39, 0x1 ;  /* 0x0000000127148836 */ /* 0x000fe40000000000 */
[----:B------:R-:W-:Y:S01]  /*07e0*/  @!P0 IMAD.MOV.U32 R33, RZ, RZ, RZ ;  /* 0x000000ffff218224 */ /* 0x000fe200078e00ff */
[----:B------:R-:W-:-:S13]  /*07f0*/  ISETP.NE.AND P1, PT, R30, RZ, !P0 ;  /* 0x000000ff1e00720c */ /* 0x000fda0004725270 */
[----:B------:R-:W-:-:S05]  /*0800*/  @P1 IADD3 R20, R39, RZ, RZ ;  /* 0x000000ff27141210 */ /* 0x000fca0007ffe0ff */
[----:B------:R-:W-:-:S07]  /*0810*/  @!P0 IMAD.MOV.U32 R39, RZ, RZ, R20 ;  /* 0x000000ffff278224 */ /* 0x000fce00078e0014 */
.L_x_363:
[----:B------:R-:W-:Y:S05]  /*0820*/  BSYNC B0 ;  /* 0x0000000000007941 */ /* 0x000fea0003800000 */
.L_x_362:
[C---:B------:R-:W-:Y:S01]  /*0830*/  IMAD.HI.U32 R20, R30.reuse, -0x326172a9, RZ ;  /* 0xcd9e8d571e147827 */ /* 0x040fe200078e00ff */
[----:B------:R-:W-:Y:S02]  /*0840*/  LOP3.LUT R21, R21, R39, R19, 0x96, !PT ;  /* 0x0000002715157212 */ /* 0x000fe400078e9613 */
[----:B------:R-:W-:Y:S01]  /*0850*/  ISETP.NE.AND P0, PT, R37, 0x1, PT ;  /* 0x000000012500780c */ /* 0x000fe20003f05270 */
[----:B------:R-:W-:Y:S01]  /*0860*/  IMAD R25, R30, -0x326172a9, RZ ;  /* 0xcd9e8d571e197824 */ /* 0x000fe200078e02ff */
[----:B------:R-:W-:Y:S01]  /*0870*/  LOP3.LUT R22, R20, R33, R18, 0x96, !PT ;  /* 0x0000002114167212 */ /* 0x000fe200078e9612 */
[----:B------:R-:W-:Y:S01]  /*0880*/  IMAD.WIDE.U32 R20, R21, -0x326172a9, RZ ;  /* 0xcd9e8d5715147825 */ /* 0x000fe200078e00ff */
[----:B------:R-:W-:-:S03]  /*0890*/  MOV R41, R38 ;  /* 0x0000002600297202 */ /* 0x000fc60000000f00 */
[----:B------:R-:W-:Y:S01]  /*08a0*/  IMAD R27, R32, -0x2daee0ad, RZ ;  /* 0xd2511f53201b7824 */ /* 0x000fe200078e02ff */
[----:B------:R-:W-:Y:S01]  /*08b0*/  LOP3.LUT R25, R21, R25, R2, 0x96, !PT ;  /* 0x0000001915197212 */ /* 0x000fe200078e9602 */
[----:B------:R-:W-:-:S05]  /*08c0*/  IMAD.WIDE.U32 R22, R22, -0x2daee0ad, RZ ;  /* 0xd2511f5316167825 */ /* 0x000fca00078e00ff */
[----:B------:R-:W-:Y:S01]  /*08d0*/  LOP3.LUT R24, R23, R27, R0, 0x96, !PT ;  /* 0x0000001b17187212 */ /* 0x000fe200078e9600 */
[----:B------:R-:W-:-:S04]  /*08e0*/  IMAD.WIDE.U32 R26, R25, -0x2daee0ad, RZ ;  /* 0xd2511f53191a7825 */ /* 0x000fc800078e00ff */
[----:B------:R-:W-:Y:S01]  /*08f0*/  IMAD.WIDE.U32 R24, R24, -0x326172a9, RZ ;  /* 0xcd9e8d5718187825 */ /* 0x000fe200078e00ff */
[----:B------:R-:W-:-:S04]  /*0900*/  LOP3.LUT R21, R27, R22, R4, 0x96, !PT ;  /* 0x000000161b157212 */ /* 0x000fc800078e9604 */
        /* <DEDUP_REMOVED lines=23> */
[----:B------:R-:W-:-:S03]  /*0a80*/  LOP3.LUT R21, R25, R22, R16, 0x96, !PT ;  /* 0x0000001619157212 */ /* 0x000fc600078e9610 */
[----:B------:R-:W-:Y:S01]  /*0a90*/  IMAD R23, R40, -0x2daee0ad, RZ ;  /* 0xd2511f5328177824 */ /* 0x000fe200078e02ff */
[----:B------:R-:W-:Y:S01]  /*0aa0*/  LOP3.LUT R40, R27, R20, R15, 0x96, !PT ;  /* 0x000000141b287212 */ /* 0x000fe200078e960f */
[----:B------:R-:W-:-:S04]  /*0ab0*/  IMAD.WIDE.U32 R20, R21, -0x326172a9, RZ ;  /* 0xcd9e8d5715147825 */ /* 0x000fc800078e00ff */
[----:B------:R-:W-:Y:S01]  /*0ac0*/  IMAD.HI.U32 R27, R40, -0x2daee0ad, RZ ;  /* 0xd2511f53281b7827 */ /* 0x000fe200078e00ff */
[----:B------:R-:W-:-:S04]  /*0ad0*/  LOP3.LUT R26, R21, R26, R29, 0x96, !PT ;  /* 0x0000001a151a7212 */ /* 0x000fc800078e961d */
[----:B------:R-:W-:Y:S01]  /*0ae0*/  LOP3.LUT R27, R27, R24, R17, 0x96, !PT ;  /* 0x000000181b1b7212 */ /* 0x000fe200078e9611 */
[----:B------:R-:W-:Y:S06]  /*0af0*/  @!P0 BRA `(.L_x_364) ;  /* 0x0000000000288947 */ /* 0x000fec0003800000 */
[----:B------:R-:W-:-:S13]  /*0b00*/  ISETP.NE.AND P0, PT, R37, 0x2, PT ;  /* 0x000000022500780c */ /* 0x000fda0003f05270 */
[----:B------:R-:W-:Y:S05]  /*0b10*/  @!P0 BRA `(.L_x_365) ;  /* 0x0000000000188947 */ /* 0x000fea0003800000 */
[----:B------:R-:W-:Y:S01]  /*0b20*/  ISETP.NE.AND P0, PT, R37, 0x3, PT ;  /* 0x000000032500780c */ /* 0x000fe20003f05270 */
[----:B------:R-:W-:Y:S02]  /*0b30*/  IMAD.MOV.U32 R41, RZ, RZ, R23 ;  /* 0x000000ffff297224 */ /* 0x000fe400078e0017 */
[----:B------:R-:W-:-:S10]  /*0b40*/  IMAD.MOV.U32 R34, RZ, RZ, R26 ;  /* 0x000000ffff227224 */ /* 0x000fd400078e001a */
[----:B------:R-:W-:Y:S01]  /*0b50*/  @P0 MOV R41, R35 ;  /* 0x0000002300290202 */ /* 0x000fe20000000f00 */
[----:B------:R-:W-:Y:S01]  /*0b60*/  @P0 IMAD.MOV.U32 R34, RZ, RZ, R38 ;  /* 0x000000ffff220224 */ /* 0x000fe200078e0026 */
[----:B------:R-:W-:Y:S06]  /*0b70*/  BRA `(.L_x_364) ;  /* 0x0000000000087947 */ /* 0x000fec0003800000 */
.L_x_365:
[----:B------:R-:W-:Y:S01]  /*0b80*/  IMAD.MOV.U32 R41, RZ, RZ, R34 ;  /* 0x000000ffff297224 */ /* 0x000fe200078e0022 */
[----:B------:R-:W-:-:S07]  /*0b90*/  MOV R34, R23 ;  /* 0x0000001700227202 */ /* 0x000fce0000000f00 */
.L_x_364:
[C---:B------:R-:W-:Y:S01]  /*0ba0*/  IMAD.SHL.U32 R24, R28.reuse, 0x2, RZ ;  /* 0x000000021c187824 */ /* 0x040fe200078e00ff */
[----:B------:R-:W-:-:S04]  /*0bb0*/  SHF.L.U64.HI R25, R28, 0x1, R31 ;  /* 0x000000011c197819 */ /* 0x000fc8000001021f */
[----:B------:R-:W-:-:S04]  /*0bc0*/  IADD3 R22, P0, R24, UR8, RZ ;  /* 0x0000000818167c10 */ /* 0x000fc8000ff1e0ff */
[----:B------:R-:W-:-:S05]  /*0bd0*/  IADD3.X R23, R25, UR9, RZ, P0, !PT ;  /* 0x0000000919177c10 */ /* 0x000fca00087fe4ff */
[----:B------:R-:W2:Y:S01]  /*0be0*/  LDG.E R22, desc[UR4][R22.64] ;  /* 0x0000000416167981 */ /* 0x000ea2000c1e1900 */
[----:B------:R-:W-:Y:S01]  /*0bf0*/  I2FP.F32.U32 R34, R34 ;  /* 0x0000002200227245 */ /* 0x000fe20000201000 */
[----:B------:R-:W-:Y:S01]  /*0c00*/  IMAD.MOV.U32 R38, RZ, RZ, 0x2f800000 ;  /* 0x2f800000ff267424 */ /* 0x000fe200078e00ff */
[----:B------:R-:W-:Y:S01]  /*0c10*/  I2FP.F32.U32 R21, R41 ;  /* 0x0000002900157245 */ /* 0x000fe20000201000 */
[----:B------:R-:W-:Y:S05]  /*0c20*/  WARPSYNC.ALL ;  /* 0x0000000000007948 */ /* 0x000fea0003800000 */
[-C--:B------:R-:W-:Y:S01]  /*0c30*/  FFMA.FTZ R34, R34, R38.reuse, 1.1641532182693481445e-10 ;  /* 0x2f00000022227423 */ /* 0x080fe20000010026 */
[----:B------:R-:W-:Y:S01]  /*0c40*/  FFMA.FTZ R21, R21, R38, 1.1641532182693481445e-10 ;  /* 0x2f00000015157423 */ /* 0x000fe20000010026 */
[----:B------:R-:W-:-:S03]  /*0c50*/  IADD3 R24, P0, R24, UR10, RZ ;  /* 0x0000000a18187c10 */ /* 0x000fc6000ff1e0ff */
[----:B------:R-:W-:Y:S02]  /*0c60*/  FSET.BF.LT.FTZ.AND R41, R34, UR7, PT ;  /* 0x0000000722297c0a */ /* 0x000fe4000b811000 */
[----:B------:R-:W0:Y:S01]  /*0c70*/  LDC R34, c[0x0][0xc] ;  /* 0x00000300ff227b82 */ /* 0x000e220000000800 */
[----:B------:R-:W-:Y:S02]  /*0c80*/  FSET.BF.LT.FTZ.AND R35, R21, UR7, PT ;  /* 0x0000000715237c0a */ /* 0x000fe4000b811000 */
[----:B------:R-:W-:Y:S02]  /*0c90*/  IADD3.X R25, R25, UR11, RZ, P0, !PT ;  /* 0x0000000b19197c10 */ /* 0x000fe400087fe4ff */
[----:B------:R1:W-:Y:S01]  /*0ca0*/  F2I.FTZ.U32.TRUNC.NTZ R21, R35 ;  /* 0x0000002300157305 */ /* 0x0003e2000021f000 */
[C---:B--2---:R-:W-:Y:S02]  /*0cb0*/  PRMT R38, R22.reuse, 0x7632, R38 ;  /* 0x0000763216267816 */ /* 0x044fe40000000026 */
[----:B------:R-:W-:-:S03]  /*0cc0*/  SHF.L.U32 R42, R22, 0x10, RZ ;  /* 0x00000010162a7819 */ /* 0x000fc600000006ff */
[----:B------:R-:W-:Y:S02]  /*0cd0*/  IMAD.U32 R22, R38, 0x10000, RZ ;  /* 0x0001000026167824 */ /* 0x000fe400078e00ff */
[----:B------:R-:W2:Y:S01]  /*0ce0*/  F2I.FTZ.U32.TRUNC.NTZ R38, R41 ;  /* 0x0000002900267305 */ /* 0x000ea2000021f000 */
[----:B------:R-:W-:Y:S01]  /*0cf0*/  FMUL.FTZ R23, R35, R42 ;  /* 0x0000002a23177220 */ /* 0x000fe20000410000 */
[----:B------:R-:W-:-:S03]  /*0d00*/  FMUL.FTZ R43, R41, R22 ;  /* 0x00000016292b7220 */ /* 0x000fc60000410000 */
[C---:B------:R-:W-:Y:S01]  /*0d10*/  FMUL.FTZ R23, R36.reuse, R23 ;  /* 0x0000001724177220 */ /* 0x040fe20000410000 */
[----:B------:R-:W-:-:S05]  /*0d20*/  FMUL.FTZ R22, R36, R43 ;  /* 0x0000002b24167220 */ /* 0x000fca0000410000 */
[----:B-1----:R-:W-:Y:S02]  /*0d30*/  F2FP.BF16.F32.PACK_AB R35, R22, R23 ;  /* 0x000000171623723e */ /* 0x002fe400000010ff */
[----:B------:R-:W-:Y:S02]  /*0d40*/  IADD3 R22, P0, R28, UR12, RZ ;  /* 0x0000000c1c167c10 */ /* 0x000fe4000ff1e0ff */
[----:B--2---:R-:W-:Y:S01]  /*0d50*/  PRMT R43, R38, 0x7604, R21 ;  /* 0x00007604262b7816 */ /* 0x004fe20000000015 */
[----:B0-----:R-:W-:Y:S01]  /*0d60*/  IMAD R21, R34, UR6, RZ ;  /* 0x0000000622157c24 */ /* 0x001fe2000f8e02ff */
[----:B------:R-:W-:Y:S01]  /*0d70*/  IADD3.X R23, R31, UR13, RZ, P0, !PT ;  /* 0x0000000d1f177c10 */ /* 0x000fe200087fe4ff */
[----:B------:R0:W-:Y:S01]  /*0d80*/  STG.E desc[UR4][R24.64], R35 ;  /* 0x0000002318007986 */ /* 0x0001e2000c101904 */
[----:B------:R-:W-:Y:S01]  /*0d90*/  MOV R38, R20 ;  /* 0x0000001400267202 */ /* 0x000fe20000000f00 */
[----:B------:R-:W-:Y:S01]  /*0da0*/  IMAD.MOV.U32 R34, RZ, RZ, R27 ;  /* 0x000000ffff227224 */ /* 0x000fe200078e001b */
[----:B------:R-:W-:Y:S01]  /*0db0*/  LEA R28, P0, R21, R28, 0x1 ;  /* 0x0000001c151c7211 */ /* 0x000fe200078008ff */
[----:B------:R1:W-:Y:S04]  /*0dc0*/  STG.E.U16 desc[UR4][R22.64], R43 ;  /* 0x0000002b16007986 */ /* 0x0003e8000c101504 */
[----:B------:R-:W-:Y:S01]  /*0dd0*/  IMAD.X R31, RZ, RZ, R31, P0 ;  /* 0x000000ffff1f7224 */ /* 0x000fe200000e061f */
[----:B------:R-:W-:Y:S01]  /*0de0*/  BAR.SYNC.DEFER_BLOCKING 0x0 ;  /* 0x0000000000007b1d */ /* 0x000fe20000010000 */
[----:B------:R-:W-:Y:S01]  /*0df0*/  ISETP.GE.U32.AND P0, PT, R28, UR14, PT ;  /* 0x0000000e1c007c0c */ /* 0x000fe2000bf06070 */
[----:B0-----:R-:W-:-:S03]  /*0e00*/  IMAD.MOV.U32 R35, RZ, RZ, R26 ;  /* 0x000000ffff237224 */ /* 0x001fc600078e001a */
[----:B------:R-:W-:-:S13]  /*0e10*/  ISETP.GE.U32.AND.EX P0, PT, R31, UR15, PT, P0 ;  /* 0x0000000f1f007c0c */ /* 0x000fda000bf06100 */
[----:B-1----:R-:W-:Y:S05]  /*0e20*/  @!P0 BRA `(.L_x_366) ;  /* 0xfffffff800488947 */ /* 0x002fea000383ffff */
[----:B------:R-:W-:Y:S05]  /*0e30*/  EXIT ;  /* 0x000000000000794d */ /* 0x000fea0003800000 */
        .weak           $__internal_6_$__cuda_sm20_dblrcp_rn_slowpath_v3
        .type           $__internal_6_$__cuda_sm20_dblrcp_rn_slowpath_v3,@function
        .size           $__internal_6_$__cuda_sm20_dblrcp_rn_slowpath_v3,(.L_x_11525 - $__internal_6_$__cuda_sm20_dblrcp_rn_slowpath_v3)
$__internal_6_$__cuda_sm20_dblrcp_rn_slowpath_v3:
[----:B------:R-:W-:Y:S01]  /*0e40*/  MOV R26, R20 ;  /* 0x00000014001a7202 */ /* 0x000fe20000000f00 */
[----:B------:R-:W-:-:S06]  /*0e50*/  IMAD.MOV.U32 R27, RZ, RZ, R21 ;  /* 0x000000ffff1b7224 */ /* 0x000fcc00078e0015 */
        /* <DEDUP_REMOVED lines=10> */
[----:B------:R-:W-:Y:S02]  /*0f00*/  VIADD R25, R27, 0xc0200000 ;  /* 0xc02000001b197836 */ /* 0x000fe40000000000 */
[----:B------:R-:W-:Y:S02]  /*0f10*/  IMAD.MOV.U32 R24, RZ, RZ, R26 ;  /* 0x000000ffff187224 */ /* 0x000fe400078e001a */
        /* <DEDUP_REMOVED lines=11> */
.L_x_369:
[----:B------:R-:W-:-:S06]  /*0fd0*/  DMUL R26, R26, 8.11296384146066816958e+31 ;  /* 0x469000001a1a7828 */ /* 0x000fcc0000000000 */
        /* <DEDUP_REMOVED lines=8> */
.L_x_367:
[----:B------:R-:W-:Y:S02]  /*1060*/  LOP3.LUT R21, R27, 0x80000, RZ, 0xfc, !PT ;  /* 0x000800001b157812 */ /* 0x000fe400078efcff */
[----:B------:R-:W-:-:S07]  /*1070*/  MOV R20, R26 ;  /* 0x0000001a00147202 */ /* 0x000fce0000000f00 */
.L_x_368:
[----:B------:R-:W-:Y:S01]  /*1080*/  MOV R37, 0x0 ;  /* 0x0000000000257802 */ /* 0x000fe20000000f00 */
[----:B------:R-:W-:Y:S02]  /*1090*/  IMAD.MOV.U32 R22, RZ, RZ, R20 ;  /* 0x000000ffff167224 */ /* 0x000fe400078e0014 */
[----:B------:R-:W-:Y:S01]  /*10a0*/  IMAD.MOV.U32 R23, RZ, RZ, R21 ;  /* 0x000000ffff177224 */ /* 0x000fe200078e0015 */
[----:B------:R-:W-:Y:S06]  /*10b0*/  RET.REL.NODEC R36 `(_ZN2at6native43_GLOBAL__N__7cc8d1ed_10_Dropout_cu_0e96ed3824fused_dropout_kernel_vecIN3c108BFloat16EfmLi1ELi2EhEEvNS_4cuda6detail10TensorInfoIKT_T1_EENS7_IS8_SA_EENS7_IT4_SA_EESA_T0_NS_15PhiloxCudaStateE) ;  /* 0xffffffec24d07950 */ /* 0x000fec0003c3ffff */
.L_x_370:
        /* <DEDUP_REMOVED lines=12> */
.L_x_11525:


//--------------------- .text._ZN2at6native43_GLOBAL__N__7cc8d1ed_10_Dropout_cu_0e96ed3824fused_dropout_kernel_vecIN3c108BFloat16EfmLi1ELi4EhEEvNS_4cuda6detail10TensorInfoIKT_T1_EENS7_IS8_SA_EENS7_IT4_SA_EESA_T0_NS_15PhiloxCudaStateE --------------------------
	.section	.text._ZN2at6native43_GLOBAL__N__7cc8d1ed_10_Dropout_cu_0e96ed3824fused_dropout_kernel_vecIN3c108BFloat16EfmLi1ELi4EhEEvNS_4cuda6detail10TensorInfoIKT_T1_EENS7_IS8_SA_EENS7_IT4_SA_EESA_T0_NS_15PhiloxCudaStateE,"ax",@progbits
	.align	128
.text._ZN2at6native43_GLOBAL__N__7cc8d1ed_10_Dropout_cu_0e96ed3824fused_dropout_kernel_vecIN3c108BFloat16EfmLi1ELi4EhEEvNS_4cuda6detail10TensorInfoIKT_T1_EENS7_IS8_SA_EENS7_IT4_SA_EESA_T0_NS_15PhiloxCudaStateE:
        .type           _ZN2at6native43_GLOBAL__N__7cc8d1ed_10_Dropout_cu_0e96ed3824fused_dropout_kernel_vecIN3c108BFloat16EfmLi1ELi4EhEEvNS_4cuda6detail10TensorInfoIKT_T1_EENS7_IS8_SA_EENS7_IT4_SA_EESA_T0_NS_15PhiloxCudaStateE,@function
        .size           _ZN2at6native43_GLOBAL__N__7cc8d1ed_10_Dropout_cu_0e96ed3824fused_dropout_kernel_vecIN3c108BFloat16EfmLi1ELi4EhEEvNS_4cuda6detail10TensorInfoIKT_T1_EENS7_IS8_SA_EENS7_IT4_SA_EESA_T0_NS_15PhiloxCudaStateE,(.L_x_11527 - _ZN2at6native43_GLOBAL__N__7cc8d1ed_10_Dropout_cu_0e96ed3824fused_dropout_kernel_vecIN3c108BFloat16EfmLi1ELi4EhEEvNS_4cuda6detail10TensorInfoIKT_T1_EENS7_IS8_SA_EENS7_IT4_SA_EESA_T0_NS_15PhiloxCudaStateE)
        .other          _ZN2at6native43_GLOBAL__N__7cc8d1ed_10_Dropout_cu_0e96ed3824fused_dropout_kernel_vecIN3c108BFloat16EfmLi1ELi4EhEEvNS_4cuda6detail10TensorInfoIKT_T1_EENS7_IS8_SA_EENS7_IT4_SA_EESA_T0_NS_15PhiloxCudaStateE,@"STO_CUDA_ENTRY STV_DEFAULT"
_ZN2at6native43_GLOBAL__N__7cc8d1ed_10_Dropout_cu_0e96ed3824fused_dropout_kernel_vecIN3c108BFloat16EfmLi1ELi4EhEEvNS_4cuda6detail10TensorInfoIKT_T1_EENS7_IS8_SA_EENS7_IT4_SA_EESA_T0_NS_15PhiloxCudaStateE:
[----:B------:R-:W-:Y:S08]  /*0000*/  LDC R1, c[0x0][0x28] ;  /* 0x00000a00ff017b82 */ /* 0x000ff00000000800 */
[----:B------:R-:W0:Y:S01]  /*0010*/  LDC R32, c[0x0][0x708] ;  /* 0x0001c200ff207b82 */ /* 0x000e220000000800 */
[----:B------:R-:W-:Y:S02]  /*0020*/  ULDC.U8 UR4, c[0x0][0x714] ;  /* 0x0001c50000047ab9 */ /* 0x000fe40000000000 */
[----:B------:R-:W-:Y:S01]  /*0030*/  ISETP.NE.AND P1, PT, RZ, UR4, PT ;  /* 0x00000004ff007c0c */ /* 0x000fe2000bf25270 */
[----:B------:R-:W-:-:S04]  /*0040*/  ULDC.64 UR4, c[0x0][0x208] ;  /* 0x0000820000047ab9 */ /* 0x000fc80000000a00 */
[----:B------:R-:W0:Y:S01]  /*0050*/  LDC R33, c[0x0][0x70c] ;  /* 0x0001c300ff217b82 */ /* 0x000e220000000800 */
[----:B------:R-:W-:Y:S02]  /*0060*/  ULDC.64 UR6, c[0x0][0x700] ;  /* 0x0001c00000067ab9 */ /* 0x000fe40000000a00 */
[----:B------:R-:W-:Y:S02]  /*0070*/  IMAD.U32 R44, RZ, RZ, UR6 ;  /* 0x00000006ff2c7e24 */ /* 0x000fe4000f8e00ff */
[----:B------:R-:W-:Y:S01]  /*0080*/  IMAD.U32 R45, RZ, RZ, UR7 ;  /* 0x00000007ff2d7e24 */ /* 0x000fe2000f8e00ff */
[----:B------:R-:W1:Y:S02]  /*0090*/  S2R R37, SR_CTAID.X ;  /* 0x0000000000257919 */ /* 0x000e640000002500 */
[----:B------:R-:W2:Y:S03]  /*00a0*/  @P1 LDC R5, c[0x0][0x710] ;  /* 0x0001c400ff051b82 */ /* 0x000ea60000000800 */
[----:B------:R-:W5:Y:S04]  /*00b0*/  @P1 LDG.E.64 R44, desc[UR4][R44.64] ;  /* 0x000000042c2c1981 */ /* 0x000f68000c1e1b00 */
[----:B0-----:R-:W2:Y:S01]  /*00c0*/  @P1 LDG.E.64 R2, desc[UR4][R32.64] ;  /* 0x0000000420021981 */ /* 0x001ea2000c1e1b00 */
[----:B------:R-:W1:Y:S01]  /*00d0*/  S2R R0, SR_TID.X ;  /* 0x0000000000007919 */ /* 0x000e620000002100 */
[----:B------:R-:W-:-:S02]  /*00e0*/  ULDC UR6, c[0x0][0x0] ;  /* 0x0000000000067ab9 */ /* 0x000fc40000000800 */
[----:B-1----:R-:W-:Y:S01]  /*00f0*/  IMAD R37, R37, UR6, R0 ;  /* 0x0000000625257c24 */ /* 0x002fe2000f8e0200 */
[----:B------:R-:W-:-:S03]  /*0100*/  ULDC.64 UR6, c[0x0][0x6f0] ;  /* 0x0001bc0000067ab9 */ /* 0x000fc60000000a00 */
[----:B------:R-:W-:-:S03]  /*0110*/  IMAD.WIDE.U32 R34, R37, 0x4, RZ ;  /* 0x0000000425227825 */ /* 0x000fc600078e00ff */
[----:B------:R-:W-:-:S04]  /*0120*/  ISETP.GE.U32.AND P0, PT, R34, UR6, PT ;  /* 0x0000000622007c0c */ /* 0x000fc8000bf06070 */
[----:B------:R-:W-:Y:S01]  /*0130*/  ISETP.GE.U32.AND.EX P0, PT, R35, UR7, PT, P0 ;  /* 0x0000000723007c0c */ /* 0x000fe2000bf06100 */
[----:B------:R-:W-:Y:S01]  /*0140*/  IMAD.WIDE.U32 R6, R37, -0x326172a9, RZ ;  /* 0xcd9e8d5725067825 */ /* 0x000fe200078e00ff */
[----:B--2---:R-:W-:-:S04]  /*0150*/  @P1 IADD3 R32, P2, R2, R5, RZ ;  /* 0x0000000502201210 */ /* 0x004fc80007f5e0ff */
[----:B------:R-:W-:-:S04]  /*0160*/  @P1 IADD3.X R33, RZ, R3, RZ, P2, !PT ;  /* 0x00000003ff211210 */ /* 0x000fc800017fe4ff */
[----:B------:R-:W-:-:S03]  /*0170*/  SHF.R.U64 R36, R32, 0x2, R33 ;  /* 0x0000000220247819 */ /* 0x000fc60000001221 */
[----:B------:R-:W-:Y:S05]  /*0180*/  @P0 EXIT ;  /* 0x000000000000094d */ /* 0x000fea0003800000 */
[----:B------:R-:W-:Y:S01]  /*0190*/  SHF.R.U32.HI R33, RZ, 0x2, R33 ;  /* 0x00000002ff217819 */ /* 0x000fe20000011621 */
[----:B------:R-:W-:Y:S01]  /*01a0*/  IMAD.WIDE.U32 R4, R36, -0x2daee0ad, RZ ;  /* 0xd2511f5324047825 */ /* 0x000fe200078e00ff */
[----:B------:R-:W0:Y:S01]  /*01b0*/  LDC R22, c[0x0][0x6f8] ;  /* 0x0001be00ff167b82 */ /* 0x000e220000000800 */
[C---:B-----5:R-:W-:Y:S02]  /*01c0*/  IADD3 R3, R44.reuse, 0x3c6ef372, RZ ;  /* 0x3c6ef3722c037810 */ /* 0x060fe40007ffe0ff */
[----:B------:R-:W-:Y:S01]  /*01d0*/  LOP3.LUT R10, R7, R33, R44, 0x96, !PT ;  /* 0x00000021070a7212 */ /* 0x000fe200078e962c */
[----:B------:R-:W-:Y:S01]  /*01e0*/  VIADD R0, R45, 0xbb67ae85 ;  /* 0xbb67ae852d007836 */ /* 0x000fe20000000000 */
[----:B------:R-:W-:Y:S01]  /*01f0*/  LOP3.LUT R14, R5, R45, RZ, 0x3c, !PT ;  /* 0x0000002d050e7212 */ /* 0x000fe200078e3cff */
[----:B------:R-:W-:Y:S02]  /*0200*/  VIADD R2, R44, 0x9e3779b9 ;  /* 0x9e3779b92c027836 */ /* 0x000fe40000000000 */
[----:B------:R-:W-:-:S04]  /*0210*/  IMAD.WIDE.U32 R10, R10, -0x2daee0ad, RZ ;  /* 0xd2511f530a0a7825 */ /* 0x000fc800078e00ff */
[----:B------:R-:W-:Y:S01]  /*0220*/  IMAD.WIDE.U32 R14, R14, -0x326172a9, RZ ;  /* 0xcd9e8d570e0e7825 */ /* 0x000fe200078e00ff */
[----:B------:R-:W-:-:S03]  /*0230*/  LOP3.LUT R8, R11, R4, R0, 0x96, !PT ;  /* 0x000000040b087212 */ /* 0x000fc600078e9600 */
[----:B------:R-:W-:Y:S01]  /*0240*/  VIADD R4, R45, 0x76cf5d0a ;  /* 0x76cf5d0a2d047836 */ /* 0x000fe20000000000 */
[----:B------:R-:W-:Y:S01]  /*0250*/  LOP3.LUT R12, R15, R2, R6, 0x96, !PT ;  /* 0x000000020f0c7212 */ /* 0x000fe200078e9606 */
[----:B------:R-:W-:Y:S01]  /*0260*/  IMAD.WIDE.U32 R8, R8, -0x326172a9, RZ ;  /* 0xcd9e8d5708087825 */ /* 0x000fe200078e00ff */
[----:B------:R-:W-:-:S03]  /*0270*/  IADD3 R6, R44, -0x255992d5, RZ ;  /* 0xdaa66d2b2c067810 */ /* 0x000fc60007ffe0ff */
[----:B------:R-:W-:Y:S01]  /*0280*/  IMAD.WIDE.U32 R12, R12, -0x2daee0ad, RZ ;  /* 0xd2511f530c0c7825 */ /* 0x000fe200078e00ff */
[----:B------:R-:W-:-:S03]  /*0290*/  LOP3.LUT R11, R9, R14, R3, 0x96, !PT ;  /* 0x0000000e090b7212 */ /* 0x000fc600078e9603 */
[----:B0-----:R-:W-:Y:S01]  /*02a0*/  FMUL.FTZ R22, R22, 1 ;  /* 0x3f80000016167820 */ /* 0x001fe20000410000 */
[C---:B------:R-:W-:Y:S01]  /*02b0*/  IADD3 R9, R45.reuse, -0x56f99767, RZ ;  /* 0xa90668992d097810 */ /* 0x040fe20007ffe0ff */
[----:B------:R-:W-:Y:S01]  /*02c0*/  VIADD R5, R45, 0x32370b8f ;  /* 0x32370b8f2d057836 */ /* 0x000fe20000000000 */
[----:B------:R-:W-:Y:S01]  /*02d0*/  LOP3.LUT R14, R13, R10, R4, 0x96, !PT ;  /* 0x0000000a0d0e7212 */ /* 0x000fe200078e9604 */
[----:B------:R-:W-:Y:S02]  /*02e0*/  IMAD.WIDE.U32 R10, R11, -0x2daee0ad, RZ ;  /* 0xd2511f530b0a7825 */ /* 0x000fe400078e00ff */
[----:B------:R-:W0:Y:S02]  /*02f0*/  F2F.F64.F32 R22, R22 ;  /* 0x0000001600167310 */ /* 0x000e240000201800 */
[----:B------:R-:W-:Y:S01]  /*0300*/  IMAD.WIDE.U32 R14, R14, -0x326172a9, RZ ;  /* 0xcd9e8d570e0e7825 */ /* 0x000fe200078e00ff */
[----:B------:R-:W-:Y:S02]  /*0310*/  LOP3.LUT R12, R11, R12, R5, 0x96, !PT ;  /* 0x0000000c0b0c7212 */ /* 0x000fe400078e9605 */
[C---:B------:R-:W-:Y:S01]  /*0320*/  IADD3 R11, R44.reuse, -0x4ab325aa, RZ ;  /* 0xb54cda562c0b7810 */ /* 0x040fe20007ffe0ff */
[----:B------:R-:W-:Y:S01]  /*0330*/  VIADD R7, R45, 0xed9eba14 ;  /* 0xed9eba142d077836 */ /* 0x000fe20000000000 */
[----:B------:R-:W-:Y:S01]  /*0340*/  LOP3.LUT R16, R15, R8, R6, 0x96, !PT ;  /* 0x000000080f107212 */ /* 0x000fe200078e9606 */
[----:B------:R-:W-:-:S02]  /*0350*/  VIADD R8, R44, 0x78dde6e4 ;  /* 0x78dde6e42c087836 */ /* 0x000fc40000000000 */
[----:B------:R-:W-:-:S04]  /*0360*/  IMAD.WIDE.U32 R12, R12, -0x326172a9, RZ ;  /* 0xcd9e8d570c0c7825 */ /* 0x000fc800078e00ff */
[----:B------:R-:W-:Y:S01]  /*0370*/  IMAD.WIDE.U32 R16, R16, -0x2daee0ad, RZ ;  /* 0xd2511f5310107825 */ /* 0x000fe200078e00ff */
[----:B------:R-:W-:Y:S01]  /*0380*/  LOP3.LUT R18, R13, R14, R8, 0x96, !PT ;  /* 0x0000000e0d127212 */ /* 0x000fe200078e9608 */
[----:B0-----:R-:W0:Y:S02]  /*0390*/  MUFU.RCP64H R31, R23 ;  /* 0x00000017001f7308 */ /* 0x001e240000001800 */
[----:B------:R-:W-:Y:S01]  /*03a0*/  VIADD R30, R23, 0x300402 ;  /* 0x00300402171e7836 */ /* 0x000fe20000000000 */
[----:B------:R-:W-:Y:S01]  /*03b0*/  LOP3.LUT R14, R17, R10, R7, 0x96, !PT ;  /* 0x0000000a110e7212 */ /* 0x000fe200078e9607 */
[----:B------:R-:W-:-:S03]  /*03c0*/  IMAD.WIDE.U32 R18, R18, -0x2daee0ad, RZ ;  /* 0xd2511f5312127825 */ /* 0x000fc600078e00ff */
[----:B------:R-:W-:Y:S01]  /*03d0*/  FSETP.GEU.AND P0, PT, |R30|, 5.8789094863358348022e-39, PT ;  /* 0x004004021e00780b */ /* 0x000fe20003f0e200 */
[----:B------:R-:W-:Y:S01]  /*03e0*/  IMAD.WIDE.U32 R14, R14, -0x326172a9, RZ ;  /* 0xcd9e8d570e0e7825 */ /* 0x000fe200078e00ff */
[----:B------:R-:W-:-:S03]  /*03f0*/  LOP3.LUT R16, R19, R16, R9, 0x96, !PT ;  /* 0x0000001013107212 */ /* 0x000fc600078e9609 */
[----:B------:R-:W-:Y:S02]  /*0400*/  VIADD R10, R44, 0x1715609d ;  /* 0x1715609d2c0a7836 */ /* 0x000fe40000000000 */
[----:B------:R-:W-:-:S03]  /*0410*/  IMAD.WIDE.U32 R16, R16, -0x326172a9, RZ ;  /* 0xcd9e8d5710107825 */ /* 0x000fc600078e00ff */
[----:B------:R-:W-:Y:S01]  /*0420*/  LOP3.LUT R20, R15, R12, R10, 0x96, !PT ;  /* 0x0000000c0f147212 */ /* 0x000fe200078e960a */
[----:B------:R-:W-:Y:S01]  /*0430*/  VIADD R12, R45, 0x646e171e ;  /* 0x646e171e2d0c7836 */ /* 0x000fe20000000000 */
[----:B0-----:R-:W-:Y:S01]  /*0440*/  DFMA R28, -R22, R30, 1 ;  /* 0x3ff00000161c742b */ /* 0x001fe2000000011e */
[----:B------:R-:W-:Y:S01]  /*0450*/  LOP3.LUT R42, R17, R14, R11, 0x96, !PT ;  /* 0x0000000e112a7212 */ /* 0x000fe200078e960b */
[C---:B------:R-:W-:Y:S01]  /*0460*/  VIADD R13, R45.reuse, 0x1fd5c5a3 ;  /* 0x1fd5c5a32d0d7836 */ /* 0x040fe20000000000 */
[----:B------:R-:W-:Y:S01]  /*0470*/  IADD3 R14, R44, 0x5384540f, RZ ;  /* 0x5384540f2c0e7810 */ /* 0x000fe20007ffe0ff */
[----:B------:R-:W-:Y:S01]  /*0480*/  IMAD.WIDE.U32 R20, R20, -0x2daee0ad, RZ ;  /* 0xd2511f5314147825 */ /* 0x000fe200078e00ff */
[----:B------:R-:W-:-:S03]  /*0490*/  IADD3 R17, R45, -0x695add53, RZ ;  /* 0x96a522ad2d117810 */ /* 0x000fc60007ffe0ff */
[----:B------:R-:W-:Y:S01]  /*04a0*/  IMAD.WIDE.U32 R42, R42, -0x2daee0ad, RZ ;  /* 0xd2511f532a2a7825 */ /* 0x000fe200078e00ff */
[----:B------:R-:W-:Y:S01]  /*04b0*/  LOP3.LUT R18, R21, R18, R12, 0x96, !PT ;  /* 0x0000001215127212 */ /* 0x000fe200078e960c */
[----:B------:R-:W-:Y:S02]  /*04c0*/  DFMA R28, R28, R28, R28 ;  /* 0x0000001c1c1c722b */ /* 0x000fe4000000001c */
[----:B------:R-:W-:Y:S01]  /*04d0*/  VIADD R15, R44, 0xf1bbcdc8 ;  /* 0xf1bbcdc82c0f7836 */ /* 0x000fe20000000000 */
[----:B------:R-:W-:Y:S01]  /*04e0*/  LOP3.LUT R20, R43, R20, R13, 0x96, !PT ;  /* 0x000000142b147212 */ /* 0x000fe200078e960d */
[----:B------:R-:W-:-:S04]  /*04f0*/  IMAD.WIDE.U32 R18, R18, -0x326172a9, RZ ;  /* 0xcd9e8d5712127825 */ /* 0x000fc800078e00ff */
[----:B------:R-:W-:Y:S01]  /*0500*/  DFMA R28, R30, R28, R30 ;  /* 0x0000001c1e1c722b */ /* 0x000fe2000000001e */
[----:B------:R-:W-:Y:S01]  /*0510*/  LOP3.LUT R24, R19, R16, R14, 0x96, !PT ;  /* 0x0000001013187212 */ /* 0x000fe200078e960e */
[----:B------:R-:W-:-:S04]  /*0520*/  IMAD.WIDE.U32 R20, R20, -0x326172a9, RZ ;  /* 0xcd9e8d5714147825 */ /* 0x000fc800078e00ff */
[----:B------:R-:W-:Y:S01]  /*0530*/  IMAD.WIDE.U32 R24, R24, -0x2daee0ad, RZ ;  /* 0xd2511f5318187825 */ /* 0x000fe200078e00ff */
[----:B------:R-:W-:Y:S01]  /*0540*/  LOP3.LUT R31, R21, R18, R15, 0x96, !PT ;  /* 0x00000012151f7212 */ /* 0x000fe200078e960f */
[----:B------:R-:W-:Y:S02]  /*0550*/  DFMA R26, -R22, R28, 1 ;  /* 0x3ff00000161a742b */ /* 0x000fe4000000011c */
[----:B------:R-:W-:Y:S02]  /*0560*/  VIADD R16, R45, 0xdb3d7428 ;  /* 0xdb3d74282d107836 */ /* 0x000fe40000000000 */
[----:B------:R-:W-:-:S03]  /*0570*/  IMAD.HI.U32 R40, R31, -0x2daee0ad, RZ ;  /* 0xd2511f531f287827 */ /* 0x000fc600078e00ff */
[----:B------:R-:W-:Y:S01]  /*0580*/  LOP3.LUT R42, R25, R42, R16, 0x96, !PT ;  /* 0x0000002a192a7212 */ /* 0x000fe200078e9610 */
[----:B------:R-:W-:Y:S01]  /*0590*/  VIADD R18, R44, 0x8ff34781 ;  /* 0x8ff347812c127836 */ /* 0x000fe20000000000 */
[----:B------:R-:W-:Y:S01]  /*05a0*/  LOP3.LUT R40, R40, R24, R17, 0x96, !PT ;  /* 0x0000001828287212 */ /* 0x000fe200078e9611 */
[----:B------:R-:W-:Y:S01]  /*05b0*/  DFMA R24, R28, R26, R28 ;  /* 0x0000001a1c18722b */ /* 0x000fe2000000001c */
[----:B------:R-:W-:Y:S01]  /*05c0*/  IMAD.MOV.U32 R19, RZ, RZ, R35 ;  /* 0x000000ffff137224 */ /* 0x000fe200078e0023 */
[----:B------:R-:W-:Y:S01]  /*05d0*/  MOV R27, R31 ;  /* 0x0000001f001b7202 */ /* 0x000fe20000000f00 */
[----:B------:R-:W-:-:S04]  /*05e0*/  IMAD.HI.U32 R21, R42, -0x326172a9, RZ ;  /* 0xcd9e8d572a157827 */ /* 0x000fc800078e00ff */
[----:B------:R-:W-:Y:S01]  /*05f0*/  IMAD.MOV.U32 R26, RZ, RZ, R33 ;  /* 0x000000ffff1a7224 */ /* 0x000fe200078e0021 */
[----:B------:R-:W-:Y:S01]  /*0600*/  LOP3.LUT R41, R21, R20, R18, 0x96, !PT ;  /* 0x0000001415297212 */ /* 0x000fe200078e9612 */
[----:B------:R-:W-:Y:S01]  /*0610*/  IMAD.MOV.U32 R21, RZ, RZ, R36 ;  /* 0x000000ffff157224 */ /* 0x000fe200078e0024 */
[----:B------:R-:W-:Y:S01]  /*0620*/  MOV R20, R37 ;  /* 0x0000002500147202 */ /* 0x000fe20000000f00 */
[----:B------:R-:W-:Y:S06]  /*0630*/  @P0 BRA `(.L_x_371) ;  /* 0x0000000000100947 */ /* 0x000fec0003800000 */
[----:B------:R-:W-:Y:S02]  /*0640*/  LOP3.LUT R24, R23, 0x7fffffff, RZ, 0xc0, !PT ;  /* 0x7fffffff17187812 */ /* 0x000fe400078ec0ff */
[----:B------:R-:W-:-:S03]  /*0650*/  MOV R36, 0x680 ;  /* 0x0000068000247802 */ /* 0x000fc60000000f00 */
[----:B------:R-:W-:-:S07]  /*0660*/  VIADD R24, R24, 0xfff00000 ;  /* 0xfff0000018187836 */ /* 0x000fce0000000000 */
[----:B------:R-:W-:Y:S05]  /*0670*/  CALL.REL.NOINC `($__internal_7_$__cuda_sm20_dblrcp_rn_slowpath_v3) ;  /* 0x0000000800607944 */ /* 0x000fea0003c00000 */
.L_x_371:
        /* <DEDUP_REMOVED lines=13> */
.L_x_376:
[----:B------:R-:W-:Y:S01]  /*0750*/  IADD3 R21, R21, 0x1, RZ ;  /* 0x0000000115157810 */ /* 0x000fe20007ffe0ff */
[----:B------:R-:W-:Y:S03]  /*0760*/  BSSY B0, `(.L_x_372) ;  /* 0x000000c000007945 */ /* 0x000fe60003800000 */
[C---:B------:R-:W-:Y:S01]  /*0770*/  ISETP.NE.AND P0, PT, R21.reuse, RZ, PT ;  /* 0x000000ff1500720c */ /* 0x040fe20003f05270 */
[----:B------:R-:W-:-:S12]  /*0780*/  IMAD.HI.U32 R25, R21, -0x2daee0ad, RZ ;  /* 0xd2511f5315197827 */ /* 0x000fd800078e00ff */
[----:B------:R-:W-:Y:S05]  /*0790*/  @P0 BRA `(.L_x_373) ;  /* 0x0000000000200947 */ /* 0x000fea0003800000 */
[----:B------:R-:W-:-:S05]  /*07a0*/  VIADD R26, R26, 0x1 ;  /* 0x000000011a1a7836 */ /* 0x000fca0000000000 */
[----:B------:R-:W-:-:S13]  /*07b0*/  ISETP.NE.AND P0, PT, R26, RZ, PT ;  /* 0x000000ff1a00720c */ /* 0x000fda0003f05270 */
[----:B------:R-:W-:Y:S01]  /*07c0*/  @!P0 VIADD R20, R20, 0x1 ;  /* 0x0000000114148836 */ /* 0x000fe20000000000 */
[----:B------:R-:W-:Y:S01]  /*07d0*/  @!P0 IADD3 R22, R28, 0x1, RZ ;  /* 0x000000011c168810 */ /* 0x000fe20007ffe0ff */
[----:B------:R-:W-:-:S03]  /*07e0*/  @!P0 IMAD.MOV.U32 R26, RZ, RZ, RZ ;  /* 0x000000ffff1a8224 */ /* 0x000fc600078e00ff */
[----:B------:R-:W-:-:S13]  /*07f0*/  ISETP.NE.AND P1, PT, R20, RZ, !P0 ;  /* 0x000000ff1400720c */ /* 0x000fda0004725270 */
[----:B------:R-:W-:-:S05]  /*0800*/  @P1 IMAD.MOV R22, RZ, RZ, R28 ;  /* 0x000000ffff161224 */ /* 0x000fca00078e021c */
[----:B------:R-:W-:-:S07]  /*0810*/  @!P0 MOV R28, R22 ;  /* 0x00000016001c8202 */ /* 0x000fce0000000f00 */
.L_x_373:
[----:B------:R-:W-:Y:S05]  /*0820*/  BSYNC B0 ;  /* 0x0000000000007941 */ /* 0x000fea0003800000 */
.L_x_372:
[----:B------:R-:W-:Y:S01]  /*0830*/  IMAD.HI.U32 R23, R20, -0x326172a9, RZ ;  /* 0xcd9e8d5714177827 */ /* 0x000fe200078e00ff */
[----:B------:R-:W-:Y:S02]  /*0840*/  LOP3.LUT R22, R25, R28, R45, 0x96, !PT ;  /* 0x0000001c19167212 */ /* 0x000fe400078e962d */
[----:B------:R-:W-:Y:S01]  /*0850*/  ISETP.NE.AND P0, PT, R32, 0x1, PT ;  /* 0x000000012000780c */ /* 0x000fe20003f05270 */
[----:B------:R-:W-:Y:S01]  /*0860*/  IMAD R25, R20, -0x326172a9, RZ ;  /* 0xcd9e8d5714197824 */ /* 0x000fe200078e02ff */
[----:B------:R-:W-:Y:S01]  /*0870*/  LOP3.LUT R38, R23, R26, R44, 0x96, !PT ;  /* 0x0000001a17267212 */ /* 0x000fe200078e962c */
[----:B------:R-:W-:-:S04]  /*0880*/  IMAD.WIDE.U32 R22, R22, -0x326172a9, RZ ;  /* 0xcd9e8d5716167825 */ /* 0x000fc800078e00ff */
[----:B------:R-:W-:Y:S01]  /*0890*/  IMAD R29, R21, -0x2daee0ad, RZ ;  /* 0xd2511f53151d7824 */ /* 0x000fe200078e02ff */
[----:B------:R-:W-:Y:S01]  /*08a0*/  LOP3.LUT R25, R23, R25, R2, 0x96, !PT ;  /* 0x0000001917197212 */ /* 0x000fe200078e9602 */
[----:B------:R-:W-:-:S04]  /*08b0*/  IMAD.WIDE.U32 R38, R38, -0x2daee0ad, RZ ;  /* 0xd2511f5326267825 */ /* 0x000fc800078e00ff */
[----:B------:R-:W-:Y:S01]  /*08c0*/  IMAD.WIDE.U32 R36, R25, -0x2daee0ad, RZ ;  /* 0xd2511f5319247825 */ /* 0x000fe200078e00ff */
[----:B------:R-:W-:-:S03]  /*08d0*/  LOP3.LUT R24, R39, R29, R0, 0x96, !PT ;  /* 0x0000001d27187212 */ /* 0x000fc600078e9600 */
[----:B------:R-:W-:Y:S01]  /*08e0*/  IMAD R33, R27, -0x2daee0ad, RZ ;  /* 0xd2511f531b217824 */ /* 0x000fe200078e02ff */
[----:B------:R-:W-:Y:S01]  /*08f0*/  LOP3.LUT R23, R37, R38, R4, 0x96, !PT ;  /* 0x0000002625177212 */ /* 0x000fe200078e9604 */
[----:B------:R-:W-:-:S04]  /*0900*/  IMAD.WIDE.U32 R24, R24, -0x326172a9, RZ ;  /* 0xcd9e8d5718187825 */ /* 0x000fc800078e00ff */
[----:B------:R-:W-:Y:S01]  /*0910*/  IMAD.MOV.U32 R35, RZ, RZ, R40 ;  /* 0x000000ffff237224 */ /* 0x000fe200078e0028 */
        /* <DEDUP_REMOVED lines=26> */
[----:B------:R-:W-:Y:S01]  /*0ac0*/  IMAD.HI.U32 R29, R27, -0x2daee0ad, RZ ;  /* 0xd2511f531b1d7827 */ /* 0x000fe200078e00ff */
[----:B------:R-:W-:Y:S02]  /*0ad0*/  LOP3.LUT R31, R23, R36, R18, 0x96, !PT ;  /* 0x00000024171f7212 */ /* 0x000fe400078e9612 */
[----:B------:R-:W-:Y:S01]  /*0ae0*/  MOV R36, R33 ;  /* 0x0000002100247202 */ /* 0x000fe20000000f00 */
        /* <DEDUP_REMOVED lines=9> */
[----:B------:R-:W-:Y:S02]  /*0b80*/  IMAD.MOV.U32 R36, RZ, RZ, R22 ;  /* 0x000000ffff247224 */ /* 0x000fe400078e0016 */
[----:B------:R-:W-:-:S08]  /*0b90*/  IMAD.MOV.U32 R38, RZ, RZ, R29 ;  /* 0x000000ffff267224 */ /* 0x000fd000078e001d */
[----:B------:R-:W-:Y:S01]  /*0ba0*/  @P0 MOV R37, R41 ;  /* 0x0000002900250202 */ /* 0x000fe20000000f00 */
[----:B------:R-:W-:Y:S01]  /*0bb0*/  @P0 IMAD.MOV.U32 R35, RZ, RZ, R42 ;  /* 0x000000ffff230224 */ /* 0x000fe200078e002a */
[----:B------:R-:W-:Y:S01]  /*0bc0*/  @P0 MOV R38, R33 ;  /* 0x0000002100260202 */ /* 0x000fe20000000f00 */
[----:B------:R-:W-:Y:S01]  /*0bd0*/  @P0 IMAD.MOV.U32 R36, RZ, RZ, R40 ;  /* 0x000000ffff240224 */ /* 0x000fe200078e0028 */
[----:B------:R-:W-:Y:S06]  /*0be0*/  BRA `(.L_x_374) ;  /* 0x0000000000107947 */ /* 0x000fec0003800000 */
.L_x_375:
[----:B------:R-:W-:Y:S01]  /*0bf0*/  IMAD.MOV.U32 R37, RZ, RZ, R40 ;  /* 0x000000ffff257224 */ /* 0x000fe200078e0028 */
[----:B------:R-:W-:Y:S01]  /*0c00*/  MOV R36, R31 ;  /* 0x0000001f00247202 */ /* 0x000fe20000000f00 */
[----:B------:R-:W-:Y:S02]  /*0c10*/  IMAD.MOV.U32 R35, RZ, RZ, R33 ;  /* 0x000000ffff237224 */ /* 0x000fe400078e0021 */
[----:B------:R-:W-:-:S07]  /*0c20*/  IMAD.MOV.U32 R38, RZ, RZ, R22 ;  /* 0x000000ffff267224 */ /* 0x000fce00078e0016 */
.L_x_374:
[C---:B------:R-:W-:Y:S01]  /*0c30*/  IMAD.SHL.U32 R33, R34.reuse, 0x2, RZ ;  /* 0x0000000222217824 */ /* 0x040fe200078e00ff */
[----:B------:R-:W-:-:S04]  /*0c40*/  SHF.L.U64.HI R23, R34, 0x1, R19 ;  /* 0x0000000122177819 */ /* 0x000fc80000010213 */
[----:B------:R-:W-:-:S04]  /*0c50*/  IADD3 R24, P0, R33, UR8, RZ ;  /* 0x0000000821187c10 */ /* 0x000fc8000ff1e0ff */
[----:B------:R-:W-:-:S06]  /*0c60*/  IADD3.X R25, R23, UR9, RZ, P0, !PT ;  /* 0x0000000917197c10 */ /* 0x000fcc00087fe4ff */
[----:B------:R-:W2:Y:S01]  /*0c70*/  LDG.E.64 R24, desc[UR4][R24.64] ;  /* 0x0000000418187981 */ /* 0x000ea2000c1e1b00 */
[----:B------:R-:W-:Y:S01]  /*0c80*/  HFMA2.MMA R39, -RZ, RZ, 0.1171875, 0 ;  /* 0x2f800000ff277435 */ /* 0x000fe200000001ff */
[----:B------:R-:W-:Y:S01]  /*0c90*/  I2FP.F32.U32 R40, R37 ;  /* 0x0000002500287245 */ /* 0x000fe20000201000 */
[----:B------:R-:W-:Y:S05]  /*0ca0*/  WARPSYNC.ALL ;  /* 0x0000000000007948 */ /* 0x000fea0003800000 */
[----:B------:R-:W-:Y:S02]  /*0cb0*/  I2FP.F32.U32 R42, R35 ;  /* 0x00000023002a7245 */ /* 0x000fe40000201000 */
[----:B------:R-:W-:Y:S01]  /*0cc0*/  I2FP.F32.U32 R37, R36 ;  /* 0x0000002400257245 */ /* 0x000fe20000201000 */
[----:B------:R-:W-:-:S02]  /*0cd0*/  FFMA.FTZ R40, R40, R39, 1.1641532182693481445e-10 ;  /* 0x2f00000028287423 */ /* 0x000fc40000010027 */
[-C--:B------:R-:W-:Y:S01]  /*0ce0*/  FFMA.FTZ R36, R42, R39.reuse, 1.1641532182693481445e-10 ;  /* 0x2f0000002a247423 */ /* 0x080fe20000010027 */
[----:B------:R-:W-:Y:S01]  /*0cf0*/  I2FP.F32.U32 R42, R38 ;  /* 0x00000026002a7245 */ /* 0x000fe20000201000 */
[-C--:B------:R-:W-:Y:S01]  /*0d00*/  FFMA.FTZ R37, R37, R39.reuse, 1.1641532182693481445e-10 ;  /* 0x2f00000025257423 */ /* 0x080fe20000010027 */
[----:B------:R-:W-:Y:S02]  /*0d10*/  FSET.BF.LT.FTZ.AND R35, R40, UR7, PT ;  /* 0x0000000728237c0a */ /* 0x000fe4000b811000 */
[----:B------:R-:W-:Y:S01]  /*0d20*/  FSET.BF.LT.FTZ.AND R36, R36, UR7, PT ;  /* 0x0000000724247c0a */ /* 0x000fe2000b811000 */
[----:B------:R-:W-:Y:S01]  /*0d30*/  FFMA.FTZ R39, R42, R39, 1.1641532182693481445e-10 ;  /* 0x2f0000002a277423 */ /* 0x000fe20000010027 */
[----:B------:R-:W-:Y:S01]  /*0d40*/  F2I.FTZ.U32.TRUNC.NTZ R41, R35 ;  /* 0x0000002300297305 */ /* 0x000fe2000021f000 */
[----:B------:R-:W-:-:S03]  /*0d50*/  FSET.BF.LT.FTZ.AND R37, R37, UR7, PT ;  /* 0x0000000725257c0a */ /* 0x000fc6000b811000 */
[----:B------:R-:W-:-:S04]  /*0d60*/  FSET.BF.LT.FTZ.AND R39, R39, UR7, PT ;  /* 0x0000000727277c0a */ /* 0x000fc8000b811000 */
[----:B------:R-:W0:Y:S08]  /*0d70*/  F2I.FTZ.U32.TRUNC.NTZ R40, R36 ;  /* 0x0000002400287305 */ /* 0x000e30000021f000 */
[----:B------:R-:W1:Y:S01]  /*0d80*/  F2I.FTZ.U32.TRUNC.NTZ R38, R37 ;  /* 0x0000002500267305 */ /* 0x000e62000021f000 */
[----:B0-----:R-:W-:-:S07]  /*0d90*/  PRMT R41, R40, 0x7604, R41 ;  /* 0x0000760428297816 */ /* 0x001fce0000000029 */
[----:B------:R0:W3:Y:S01]  /*0da0*/  F2I.FTZ.U32.TRUNC.NTZ R40, R39 ;  /* 0x0000002700287305 */ /* 0x0000e2000021f000 */
[----:B-1----:R-:W-:Y:S02]  /*0db0*/  PRMT R41, R38, 0x7054, R41 ;  /* 0x0000705426297816 */ /* 0x002fe40000000029 */
[C---:B--2---:R-:W-:Y:S01]  /*0dc0*/  PRMT R42, R24.reuse, 0x7632, R42 ;  /* 0x00007632182a7816 */ /* 0x044fe2000000002a */
[----:B------:R-:W-:Y:S01]  /*0dd0*/  IMAD.U32 R24, R24, 0x10000, RZ ;  /* 0x0001000018187824 */ /* 0x000fe200078e00ff */
[C---:B------:R-:W-:Y:S01]  /*0de0*/  PRMT R43, R25.reuse, 0x7632, R43 ;  /* 0x00007632192b7816 */ /* 0x040fe2000000002b */
[----:B------:R-:W-:Y:S01]  /*0df0*/  IMAD.U32 R38, R25, 0x10000, RZ ;  /* 0x0001000019267824 */ /* 0x000fe200078e00ff */
[----:B------:R-:W-:-:S03]  /*0e00*/  SHF.L.U32 R25, R42, 0x10, RZ ;  /* 0x000000102a197819 */ /* 0x000fc600000006ff */
[----:B------:R-:W-:Y:S02]  /*0e10*/  IMAD.U32 R42, R43, 0x10000, RZ ;  /* 0x000100002b2a7824 */ /* 0x000fe400078e00ff */
[----:B------:R-:W-:Y:S01]  /*0e20*/  FMUL.FTZ R43, R35, R24 ;  /* 0x00000018232b7220 */ /* 0x000fe20000410000 */
[----:B------:R-:W-:Y:S01]  /*0e30*/  FMUL.FTZ R37, R37, R38 ;  /* 0x0000002625257220 */ /* 0x000fe20000410000 */
[----:B------:R-:W1:Y:S01]  /*0e40*/  LDC R35, c[0x0][RZ] ;  /* 0x00000000ff237b82 */ /* 0x000e620000000800 */
[----:B------:R-:W-:Y:S01]  /*0e50*/  FMUL.FTZ R36, R36, R25 ;  /* 0x0000001924247220 */ /* 0x000fe20000410000 */
[----:B0-----:R-:W-:Y:S01]  /*0e60*/  FMUL.FTZ R39, R39, R42 ;  /* 0x0000002a27277220 */ /* 0x001fe20000410000 */
[C---:B------:R-:W-:Y:S01]  /*0e70*/  FMUL.FTZ R25, R30.reuse, R37 ;  /* 0x000000251e197220 */ /* 0x040fe20000410000 */
[----:B------:R-:W-:Y:S01]  /*0e80*/  ULDC UR6, c[0x0][0xc] ;  /* 0x0000030000067ab9 */ /* 0x000fe20000000800 */
[C---:B------:R-:W-:Y:S01]  /*0e90*/  FMUL.FTZ R37, R30.reuse, R36 ;  /* 0x000000241e257220 */ /* 0x040fe20000410000 */
[C---:B------:R-:W-:Y:S01]  /*0ea0*/  FMUL.FTZ R36, R30.reuse, R39 ;  /* 0x000000271e247220 */ /* 0x040fe20000410000 */
[----:B------:R-:W-:Y:S01]  /*0eb0*/  IADD3 R38, P0, R33, UR10, RZ ;  /* 0x0000000a21267c10 */ /* 0x000fe2000ff1e0ff */
[----:B------:R-:W-:Y:S01]  /*0ec0*/  FMUL.FTZ R24, R30, R43 ;  /* 0x0000002b1e187220 */ /* 0x000fe20000410000 */
[----:B---3--:R-:W-:Y:S01]  /*0ed0*/  PRMT R43, R40, 0x654, R41 ;  /* 0x00000654282b7816 */ /* 0x008fe20000000029 */
[----:B------:R-:W-:Y:S01]  /*0ee0*/  IMAD.MOV.U32 R41, RZ, RZ, R31 ;  /* 0x000000ffff297224 */ /* 0x000fe200078e001f */
[----:B------:R-:W-:Y:S01]  /*0ef0*/  F2FP.BF16.F32.PACK_AB R25, R36, R25 ;  /* 0x000000192419723e */ /* 0x000fe200000010ff */
[----:B------:R-:W-:Y:S01]  /*0f00*/  IMAD.MOV.U32 R40, RZ, RZ, R29 ;  /* 0x000000ffff287224 */ /* 0x000fe200078e001d */
[----:B------:R-:W-:-:S02]  /*0f10*/  IADD3 R36, P1, R34, UR12, RZ ;  /* 0x0000000c22247c10 */ /* 0x000fc4000ff3e0ff */
[----:B------:R-:W-:Y:S02]  /*0f20*/  IADD3.X R39, R23, UR11, RZ, P0, !PT ;  /* 0x0000000b17277c10 */ /* 0x000fe400087fe4ff */
[----:B------:R-:W-:Y:S02]  /*0f30*/  F2FP.BF16.F32.PACK_AB R24, R37, R24 ;  /* 0x000000182518723e */ /* 0x000fe400000010ff */
[----:B------:R-:W-:Y:S02]  /*0f40*/  IADD3.X R37, R19, UR13, RZ, P1, !PT ;  /* 0x0000000d13257c10 */ /* 0x000fe40008ffe4ff */
[----:B------:R-:W-:Y:S01]  /*0f50*/  MOV R42, R22 ;  /* 0x00000016002a7202 */ /* 0x000fe20000000f00 */
[----:B------:R0:W-:Y:S01]  /*0f60*/  STG.E.64 desc[UR4][R38.64], R24 ;  /* 0x0000001826007986 */ /* 0x0001e2000c101b04 */
[----:B-1----:R-:W-:-:S03]  /*0f70*/  IMAD R35, R35, UR6, RZ ;  /* 0x0000000623237c24 */ /* 0x002fc6000f8e02ff */
[----:B------:R0:W-:Y:S01]  /*0f80*/  STG.E desc[UR4][R36.64], R43 ;  /* 0x0000002b24007986 */ /* 0x0001e2000c101904 */
[----:B------:R-:W-:Y:S01]  /*0f90*/  BAR.SYNC.DEFER_BLOCKING 0x0 ;  /* 0x0000000000007b1d */ /* 0x000fe20000010000 */
[----:B------:R-:W-:-:S05]  /*0fa0*/  LEA R34, P0, R35, R34, 0x2 ;  /* 0x0000002223227211 */ /* 0x000fca00078010ff */
[----:B------:R-:W-:Y:S01]  /*0fb0*/  IMAD.X R19, RZ, RZ, R19, P0 ;  /* 0x000000ffff137224 */ /* 0x000fe200000e0613 */
[----:B------:R-:W-:-:S04]  /*0fc0*/  ISETP.GE.U32.AND P0, PT, R34, UR14, PT ;  /* 0x0000000e22007c0c */ /* 0x000fc8000bf06070 */
[----:B------:R-:W-:-:S13]  /*0fd0*/  ISETP.GE.U32.AND.EX P0, PT, R19, UR15, PT, P0 ;  /* 0x0000000f13007c0c */ /* 0x000fda000bf06100 */
[----:B0-----:R-:W-:Y:S05]  /*0fe0*/  @!P0 BRA `(.L_x_376) ;  /* 0xfffffff400d88947 */ /* 0x001fea000383ffff */
[----:B------:R-:W-:Y:S05]  /*0ff0*/  EXIT ;  /* 0x000000000000794d */ /* 0x000fea0003800000 */
        .weak           $__internal_7_$__cuda_sm20_dblrcp_rn_slowpath_v3
        .type           $__internal_7_$__cuda_sm20_dblrcp_rn_slowpath_v3,@function
        .size           $__internal_7_$__cuda_sm20_dblrcp_rn_slowpath_v3,(.L_x_11527 - $__internal_7_$__cuda_sm20_dblrcp_rn_slowpath_v3)
$__internal_7_$__cuda_sm20_dblrcp_rn_slowpath_v3:
        /* <DEDUP_REMOVED lines=12> */
[----:B------:R-:W-:Y:S01]  /*10c0*/  VIADD R29, R31, 0xc0200000 ;  /* 0xc02000001f1d7836 */ /* 0x000fe20000000000 */
[----:B------:R-:W-:-:S03]  /*10d0*/  MOV R28, R30 ;  /* 0x0000001e001c7202 */ /* 0x000fc60000000f00 */
        /* <DEDUP_REMOVED lines=11> */
.L_x_379:
        /* <DEDUP_REMOVED lines=9> */
.L_x_377:
[----:B------:R-:W-:Y:S01]  /*1220*/  LOP3.LUT R23, R31, 0x80000, RZ, 0xfc, !PT ;  /* 0x000800001f177812 */ /* 0x000fe200078efcff */
[----:B------:R-:W-:-:S07]  /*1230*/  IMAD.MOV.U32 R22, RZ, RZ, R30 ;  /* 0x000000ffff167224 */ /* 0x000fce00078e001e */
.L_x_378:
[----:B------:R-:W-:Y:S01]  /*1240*/  MOV R37, 0x0 ;  /* 0x0000000000257802 */ /* 0x000fe20000000f00 */
[----:B------:R-:W-:Y:S01]  /*1250*/  IMAD.MOV.U32 R25, RZ, RZ, R23 ;  /* 0x000000ffff197224 */ /* 0x000fe200078e0017 */
[----:B------:R-:W-:Y:S02]  /*1260*/  MOV R24, R22 ;  /* 0x0000001600187202 */ /* 0x000fe40000000f00 */
[----:B------:R-:W-:Y:S05]  /*1270*/  RET.REL.NODEC R36 `(_ZN2at6native43_GLOBAL__N__7cc8d1ed_10_Dropout_cu_0e96ed3824fused_dropout_kernel_vecIN3c108BFloat16EfmLi1ELi4EhEEvNS_4cuda6detail10TensorInfoIKT_T1_EENS7_IS8_SA_EENS7_IT4_SA_EESA_T0_NS_15PhiloxCudaStateE) ;  /* 0xffffffec24607950 */ /* 0x000fea0003c3ffff */
.L_x_380:
        /* <DEDUP_REMOVED lines=16> */
.L_x_11527:


//--------------------- .text._ZN2at6native43_GLOBAL__N__7cc8d1ed_10_Dropout_cu_0e96ed3824fused_dropout_kernel_vecIN3c108BFloat16EfmLi1ELi8EhEEvNS_4cuda6detail10TensorInfoIKT_T1_EENS7_IS8_SA_EENS7_IT4_SA_EESA_T0_NS_15PhiloxCudaStateE --------------------------
	.section	.text._ZN2at6native43_GLOBAL__N__7cc8d1ed_10_Dropout_cu_0e96ed3824fused_dropout_kernel_vecIN3c108BFloat16EfmLi1ELi8EhEEvNS_4cuda6detail10TensorInfoIKT_T1_EENS7_IS8_SA_EENS7_IT4_SA_EESA_T0_NS_15PhiloxCudaStateE,"ax",@progbits
	.align	128
.text._ZN2at6native43_GLOBAL__N__7cc8d1ed_10_Dropout_cu_0e96ed3824fused_dropout_kernel_vecIN3c108BFloat16EfmLi1ELi8EhEEvNS_4cuda6detail10TensorInfoIKT_T1_EENS7_IS8_SA_EENS7_IT4_SA_EESA_T0_NS_15PhiloxCudaStateE:
        .type           _ZN2at6native43_GLOBAL__N__7cc8d1ed_10_Dropout_cu_0e96ed3824fused_dropout_kernel_vecIN3c108BFloat16EfmLi1ELi8EhEEvNS_4cuda6detail10TensorInfoIKT_T1_EENS7_IS8_SA_EENS7_IT4_SA_EESA_T0_NS_15PhiloxCudaStateE,@function
        .size           _ZN2at6native43_GLOBAL__N__7cc8d1ed_10_Dropout_cu_0e96ed3824fused_dropout_kernel_vecIN3c108BFloat16EfmLi1ELi8EhEEvNS_4cuda6detail10TensorInfoIKT_T1_EENS7_IS8_SA_EENS7_IT4_SA_EESA_T0_NS_15PhiloxCudaStateE,(.L_x_11529 - _ZN2at6native43_GLOBAL__N__7cc8d1ed_10_Dropout_cu_0e96ed3824fused_dropout_kernel_vecIN3c108BFloat16EfmLi1ELi8EhEEvNS_4cuda6detail10TensorInfoIKT_T1_EENS7_IS8_SA_EENS7_IT4_SA_EESA_T0_NS_15PhiloxCudaStateE)
        .other          _ZN2at6native43_GLOBAL__N__7cc8d1ed_10_Dropout_cu_0e96ed3824fused_dropout_kernel_vecIN3c108BFloat16EfmLi1ELi8EhEEvNS_4cuda6detail10TensorInfoIKT_T1_EENS7_IS8_SA_EENS7_IT4_SA_EESA_T0_NS_15PhiloxCudaStateE,@"STO_CUDA_ENTRY STV_DEFAULT"
_ZN2at6native43_GLOBAL__N__7cc8d1ed_10_Dropout_cu_0e96ed3824fused_dropout_kernel_vecIN3c108BFloat16EfmLi1ELi8EhEEvNS_4cuda6detail10TensorInfoIKT_T1_EENS7_IS8_SA_EENS7_IT4_SA_EESA_T0_NS_15PhiloxCudaStateE:
[----:B------:R-:W-:Y:S08]  /*0000*/  LDC R1, c[0x0][0x28] ;  /* 0x00000a00ff017b82 */ /* 0x000ff00000000800 */
[----:B------:R-:W0:Y:S01]  /*0010*/  LDC R24, c[0x0][0x708] ;  /* 0x0001c200ff187b82 */ /* 0x000e220000000800 */
[----:B------:R-:W-:Y:S02]  /*0020*/  ULDC.U8 UR4, c[0x0][0x714] ;  /* 0x0001c50000047ab9 */ /* 0x000fe40000000000 */
[----:B------:R-:W-:Y:S01]  /*0030*/  ISETP.NE.AND P1, PT, RZ, UR4, PT ;  /* 0x00000004ff007c0c */ /* 0x000fe2000bf25270 */
[----:B------:R-:W-:-:S04]  /*0040*/  ULDC.64 UR4, c[0x0][0x208] ;  /* 0x0000820000047ab9 */ /* 0x000fc80000000a00 */
[----:B------:R-:W1:Y:S01]  /*0050*/  LDC R39, c[0x0][0x70c] ;  /* 0x0001c300ff277b82 */ /* 0x000e620000000800 */
[----:B------:R-:W-:Y:S01]  /*0060*/  ULDC.64 UR6, c[0x0][0x700] ;  /* 0x0001c00000067ab9 */ /* 0x000fe20000000a00 */
[----:B------:R-:W2:Y:S01]  /*0070*/  S2R R25, SR_CTAID.X ;  /* 0x0000000000197919 */ /* 0x000ea20000002500 */
[----:B------:R-:W2:Y:S05]  /*0080*/  S2R R0, SR_TID.X ;  /* 0x0000000000007919 */ /* 0x000eaa0000002100 */
[----:B------:R-:W3:Y:S01]  /*0090*/  @P1 LDC R5, c[0x0][0x710] ;  /* 0x0001c400ff051b82 */ /* 0x000ee20000000800 */
[----:B0-----:R-:W-:Y:S02]  /*00a0*/  @P1 IMAD.MOV.U32 R2, RZ, RZ, R24 ;  /* 0x000000ffff021224 */ /* 0x001fe400078e0018 */
[----:B-1----:R-:W-:-:S06]  /*00b0*/  @P1 IMAD.MOV.U32 R3, RZ, RZ, R39 ;  /* 0x000000ffff031224 */ /* 0x002fcc00078e0027 */
[----:B------:R-:W3:Y:S01]  /*00c0*/  @P1 LDG.E.64 R2, desc[UR4][R2.64] ;  /* 0x0000000402021981 */ /* 0x000ee2000c1e1b00 */
[----:B------:R-:W-:Y:S01]  /*00d0*/  MOV R26, UR6 ;  /* 0x00000006001a7c02 */ /* 0x000fe20008000f00 */
[----:B------:R-:W-:-:S06]  /*00e0*/  IMAD.U32 R27, RZ, RZ, UR7 ;  /* 0x00000007ff1b7e24 */ /* 0x000fcc000f8e00ff */
[----:B------:R-:W5:Y:S01]  /*00f0*/  @P1 LDG.E.64 R26, desc[UR4][R26.64] ;  /* 0x000000041a1a1981 */ /* 0x000f62000c1e1b00 */
[----:B------:R-:W-:Y:S02]  /*0100*/  ULDC UR6, c[0x0][0x0] ;  /* 0x0000000000067ab9 */ /* 0x000fe40000000800 */
[----:B--2---:R-:W-:Y:S01]  /*0110*/  IMAD R25, R25, UR6, R0 ;  /* 0x0000000619197c24 */ /* 0x004fe2000f8e0200 */
[----:B------:R-:W-:-:S03]  /*0120*/  ULDC.64 UR6, c[0x0][0x6f0] ;  /* 0x0001bc0000067ab9 */ /* 0x000fc60000000a00 */
[----:B------:R-:W-:-:S04]  /*0130*/  IMAD.WIDE.U32 R36, R25, 0x8, RZ ;  /* 0x0000000819247825 */ /* 0x000fc800078e00ff */
[----:B------:R-:W-:Y:S01]  /*0140*/  IMAD.WIDE.U32 R6, R25, -0x326172a9, RZ ;  /* 0xcd9e8d5719067825 */ /* 0x000fe200078e00ff */
[----:B------:R-:W-:-:S04]  /*0150*/  ISETP.GE.U32.AND P0, PT, R36, UR6, PT ;  /* 0x0000000624007c0c */ /* 0x000fc8000bf06070 */
[----:B------:R-:W-:Y:S02]  /*0160*/  ISETP.GE.U32.AND.EX P0, PT, R37, UR7, PT, P0 ;  /* 0x0000000725007c0c */ /* 0x000fe4000bf06100 */
[----:B---3--:R-:W-:-:S05]  /*0170*/  @P1 IADD3 R24, P2, R2, R5, RZ ;  /* 0x0000000502181210 */ /* 0x008fca0007f5e0ff */
        /* <DEDUP_REMOVED lines=12> */
[----:B------:R-:W-:-:S04]  /*0240*/  IMAD.WIDE.U32 R8, R8, -0x2daee0ad, RZ ;  /* 0xd2511f5308087825 */ /* 0x000fc800078e00ff */
        /* <DEDUP_REMOVED lines=17> */
[----:B------:R-:W-:-:S04]  /*0360*/  IMAD.WIDE.U32 R12, R12, -0x326172a9, RZ ;  /* 0xcd9e8d570c0c7825 */ /* 0x000fc800078e00ff */
[----:B------:R-:W-:Y:S01]  /*0370*/  IMAD.WIDE.U32 R16, R16, -0x2daee0ad, RZ ;  /* 0xd2511f5310107825 */ /* 0x000fe200078e00ff */
[----:B------:R-:W-:Y:S01]  /*0380*/  LOP3.LUT R18, R13, R18, R8, 0x96, !PT ;  /* 0x000000120d127212 */ /* 0x000fe200078e9608 */
[----:B0-----:R-:W0:Y:S02]  /*0390*/  MUFU.RCP64H R35, R15 ;  /* 0x0000000f00237308 */ /* 0x001e240000001800 */
[----:B------:R-:W-:Y:S01]  /*03a0*/  VIADD R9, R27, 0xa9066899 ;  /* 0xa90668991b097836 */ /* 0x000fe20000000000 */
[----:B------:R-:W-:Y:S01]  /*03b0*/  LOP3.LUT R22, R17, R10, R7, 0x96, !PT ;  /* 0x0000000a11167212 */ /* 0x000fe200078e9607 */
[----:B------:R-:W-:Y:S01]  /*03c0*/  IMAD.WIDE.U32 R18, R18, -0x2daee0ad, RZ ;  /* 0xd2511f5312127825 */ /* 0x000fe200078e00ff */
[----:B------:R-:W-:-:S03]  /*03d0*/  IADD3 R10, R26, 0x1715609d, RZ ;  /* 0x1715609d1a0a7810 */ /* 0x000fc60007ffe0ff */
[----:B------:R-:W-:Y:S01]  /*03e0*/  IMAD.WIDE.U32 R22, R22, -0x326172a9, RZ ;  /* 0xcd9e8d5716167825 */ /* 0x000fe200078e00ff */
[----:B------:R-:W-:Y:S02]  /*03f0*/  LOP3.LUT R13, R19, R16, R9, 0x96, !PT ;  /* 0x00000010130d7212 */ /* 0x000fe400078e9609 */
[----:B------:R-:W-:Y:S01]  /*0400*/  IADD3 R16, R27, 0x646e171e, RZ ;  /* 0x646e171e1b107810 */ /* 0x000fe20007ffe0ff */
[C---:B------:R-:W-:Y:S01]  /*0410*/  VIADD R11, R26.reuse, 0xb54cda56 ;  /* 0xb54cda561a0b7836 */ /* 0x040fe20000000000 */
[----:B------:R-:W-:Y:S01]  /*0420*/  LOP3.LUT R20, R23, R12, R10, 0x96, !PT ;  /* 0x0000000c17147212 */ /* 0x000fe200078e960a */
[----:B------:R-:W-:Y:S01]  /*0430*/  IMAD.WIDE.U32 R12, R13, -0x326172a9, RZ ;  /* 0xcd9e8d570d0c7825 */ /* 0x000fe200078e00ff */
[----:B------:R-:W-:-:S03]  /*0440*/  IADD3 R19, R26, -0xe443238, RZ ;  /* 0xf1bbcdc81a137810 */ /* 0x000fc60007ffe0ff */
[----:B------:R-:W-:Y:S01]  /*0450*/  IMAD.WIDE.U32 R20, R20, -0x2daee0ad, RZ ;  /* 0xd2511f5314147825 */ /* 0x000fe200078e00ff */
[----:B------:R-:W-:-:S03]  /*0460*/  LOP3.LUT R22, R13, R22, R11, 0x96, !PT ;  /* 0x000000160d167212 */ /* 0x000fc600078e960b */
[----:B------:R-:W-:Y:S01]  /*0470*/  VIADD R34, R15, 0x300402 ;  /* 0x003004020f227836 */ /* 0x000fe20000000000 */
[----:B------:R-:W-:Y:S01]  /*0480*/  LOP3.LUT R30, R21, R18, R16, 0x96, !PT ;  /* 0x00000012151e7212 */ /* 0x000fe200078e9610 */
[----:B------:R-:W-:Y:S02]  /*0490*/  VIADD R17, R27, 0x1fd5c5a3 ;  /* 0x1fd5c5a31b117836 */ /* 0x000fe40000000000 */
[----:B------:R-:W-:Y:S01]  /*04a0*/  IMAD.WIDE.U32 R22, R22, -0x2daee0ad, RZ ;  /* 0xd2511f5316167825 */ /* 0x000fe200078e00ff */
[----:B------:R-:W-:Y:S01]  /*04b0*/  FSETP.GEU.AND P0, PT, |R34|, 5.8789094863358348022e-39, PT ;  /* 0x004004022200780b */ /* 0x000fe20003f0e200 */
[----:B0-----:R-:W-:Y:S02]  /*04c0*/  DFMA R32, -R14, R34, 1 ;  /* 0x3ff000000e20742b */ /* 0x001fe40000000122 */
[----:B------:R-:W-:Y:S01]  /*04d0*/  IMAD.WIDE.U32 R30, R30, -0x326172a9, RZ ;  /* 0xcd9e8d571e1e7825 */ /* 0x000fe200078e00ff */
[----:B------:R-:W-:-:S03]  /*04e0*/  LOP3.LUT R28, R23, R20, R17, 0x96, !PT ;  /* 0x00000014171c7212 */ /* 0x000fc600078e9611 */
[----:B------:R-:W-:Y:S02]  /*04f0*/  VIADD R18, R26, 0x5384540f ;  /* 0x5384540f1a127836 */ /* 0x000fe40000000000 */
[----:B------:R-:W-:Y:S01]  /*0500*/  DFMA R32, R32, R32, R32 ;  /* 0x000000202020722b */ /* 0x000fe20000000020 */
[----:B------:R-:W-:Y:S02]  /*0510*/  IMAD.WIDE.U32 R28, R28, -0x326172a9, RZ ;  /* 0xcd9e8d571c1c7825 */ /* 0x000fe400078e00ff */
[----:B------:R-:W-:Y:S02]  /*0520*/  LOP3.LUT R12, R31, R12, R18, 0x96, !PT ;  /* 0x0000000c1f0c7212 */ /* 0x000fe400078e9612 */
[C---:B------:R-:W-:Y:S02]  /*0530*/  VIADD R20, R27.reuse, 0xdb3d7428 ;  /* 0xdb3d74281b147836 */ /* 0x040fe40000000000 */
[----:B------:R-:W-:Y:S01]  /*0540*/  VIADD R21, R27, 0x96a522ad ;  /* 0x96a522ad1b157836 */ /* 0x000fe20000000000 */
[----:B------:R-:W-:Y:S01]  /*0550*/  DFMA R32, R34, R32, R34 ;  /* 0x000000202220722b */ /* 0x000fe20000000022 */
[----:B------:R-:W-:Y:S01]  /*0560*/  IMAD.WIDE.U32 R12, R12, -0x2daee0ad, RZ ;  /* 0xd2511f530c0c7825 */ /* 0x000fe200078e00ff */
[----:B------:R-:W-:-:S03]  /*0570*/  LOP3.LUT R35, R29, R30, R19, 0x96, !PT ;  /* 0x0000001e1d237212 */ /* 0x000fc600078e9613 */
[----:B------:R-:W-:Y:S01]  /*0580*/  IMAD.MOV.U32 R23, RZ, RZ, R37 ;  /* 0x000000ffff177224 */ /* 0x000fe200078e0025 */
[----:B------:R-:W-:Y:S01]  /*0590*/  LOP3.LUT R29, R13, R22, R20, 0x96, !PT ;  /* 0x000000160d1d7212 */ /* 0x000fe200078e9614 */
[----:B------:R-:W-:Y:S01]  /*05a0*/  IMAD.HI.U32 R13, R35, -0x2daee0ad, RZ ;  /* 0xd2511f53230d7827 */ /* 0x000fe200078e00ff */
[----:B------:R-:W-:Y:S01]  /*05b0*/  DFMA R30, -R14, R32, 1 ;  /* 0x3ff000000e1e742b */ /* 0x000fe20000000120 */
[----:B------:R-:W-:Y:S02]  /*05c0*/  IADD3 R22, R26, -0x700cb87f, RZ ;  /* 0x8ff347811a167810 */ /* 0x000fe40007ffe0ff */
[----:B------:R-:W-:Y:S01]  /*05d0*/  IMAD.HI.U32 R41, R29, -0x326172a9, RZ ;  /* 0xcd9e8d571d297827 */ /* 0x000fe200078e00ff */
[----:B------:R-:W-:-:S04]  /*05e0*/  LOP3.LUT R37, R13, R12, R21, 0x96, !PT ;  /* 0x0000000c0d257212 */ /* 0x000fc800078e9615 */
[----:B------:R-:W-:Y:S01]  /*05f0*/  LOP3.LUT R41, R41, R28, R22, 0x96, !PT ;  /* 0x0000001c29297212 */ /* 0x000fe200078e9616 */
[----:B------:R-:W-:Y:S01]  /*0600*/  DFMA R12, R32, R30, R32 ;  /* 0x0000001e200c722b */ /* 0x000fe20000000020 */
[----:B------:R-:W-:Y:S01]  /*0610*/  MOV R28, R35 ;  /* 0x00000023001c7202 */ /* 0x000fe20000000f00 */
[----:B------:R-:W-:Y:S02]  /*0620*/  IMAD.MOV.U32 R31, RZ, RZ, R39 ;  /* 0x000000ffff1f7224 */ /* 0x000fe400078e0027 */
[----:B------:R-:W-:Y:S02]  /*0630*/  IMAD.MOV.U32 R30, RZ, RZ, R37 ;  /* 0x000000ffff1e7224 */ /* 0x000fe400078e0025 */
[----:B------:R-:W-:Y:S01]  /*0640*/  IMAD.MOV.U32 R32, RZ, RZ, R41 ;  /* 0x000000ffff207224 */ /* 0x000fe200078e0029 */
[----:B------:R-:W-:Y:S06]  /*0650*/  @P0 BRA `(.L_x_381) ;  /* 0x0000000000180947 */ /* 0x000fec0003800000 */
[----:B------:R-:W-:Y:S02]  /*0660*/  LOP3.LUT R12, R15, 0x7fffffff, RZ, 0xc0, !PT ;  /* 0x7fffffff0f0c7812 */ /* 0x000fe400078ec0ff */
[----:B------:R-:W-:Y:S02]  /*0670*/  MOV R40, 0x6a0 ;  /* 0x000006a000287802 */ /* 0x000fe40000000f00 */
[----:B------:R-:W-:-:S07]  /*0680*/  IADD3 R33, R12, -0x100000, RZ ;  /* 0xfff000000c217810 */ /* 0x000fce0007ffe0ff */
[----:B------:R-:W-:Y:S05]  /*0690*/  CALL.REL.NOINC `($__internal_8_$__cuda_sm20_dblrcp_rn_slowpath_v3) ;  /* 0x00000018008c7944 */ /* 0x000fea0003c00000 */
[----:B------:R-:W-:Y:S02]  /*06a0*/  IMAD.MOV.U32 R12, RZ, RZ, R14 ;  /* 0x000000ffff0c7224 */ /* 0x000fe400078e000e */
[----:B------:R-:W-:-:S07]  /*06b0*/  IMAD.MOV.U32 R13, RZ, RZ, R15 ;  /* 0x000000ffff0d7224 */ /* 0x000fce00078e000f */
.L_x_381:
[----:B------:R-:W-:Y:S01]  /*06c0*/  UMOV UR6, 0xf0000000 ;  /* 0xf000000000067882 */ /* 0x000fe20000000000 */
[----:B------:R-:W-:Y:S01]  /*06d0*/  UMOV UR7, 0x380fffff ;  /* 0x380fffff00077882 */ /* 0x000fe20000000000 */
[----:B------:R-:W0:Y:S01]  /*06e0*/  F2F.F32.F64 R33, R12 ;  /* 0x0000000c00217310 */ /* 0x000e220000301000 */
[----:B------:R-:W-:Y:S01]  /*06f0*/  DSETP.GEU.AND P0, PT, |R12|, UR6, PT ;  /* 0x000000060c007e2a */ /* 0x000fe2000bf0e200 */
[----:B------:R-:W-:Y:S01]  /*0700*/  IMAD R34, R29, -0x326172a9, RZ ;  /* 0xcd9e8d571d227824 */ /* 0x000fe200078e02ff */
[----:B------:R-:W-:Y:S01]  /*0710*/  LOP3.LUT R35, R24, 0x3, RZ, 0xc0, !PT ;  /* 0x0000000318237812 */ /* 0x000fe200078ec0ff */
[----:B------:R-:W-:Y:S01]  /*0720*/  ULDC UR7, c[0x0][0x6f8] ;  /* 0x0001be0000077ab9 */ /* 0x000fe20000000800 */
[----:B------:R-:W-:Y:S01]  /*0730*/  MOV R29, RZ ;  /* 0x000000ff001d7202 */ /* 0x000fe20000000f00 */
[----:B------:R-:W-:Y:S01]  /*0740*/  ULDC.64 UR14, c[0x0][0x6f0] ;  /* 0x0001bc00000e7ab9 */ /* 0x000fe20000000a00 */
[----:B------:R-:W-:Y:S01]  /*0750*/  ULDC.64 UR12, c[0x0][0x550] ;  /* 0x00015400000c7ab9 */ /* 0x000fe20000000a00 */
[----:B------:R-:W-:Y:S01]  /*0760*/  ULDC.64 UR10, c[0x0][0x3b0] ;  /* 0x0000ec00000a7ab9 */ /* 0x000fe20000000a00 */
[----:B------:R-:W-:-:S06]  /*0770*/  ULDC.64 UR8, c[0x0][0x210] ;  /* 0x0000840000087ab9 */ /* 0x000fcc0000000a00 */
[----:B0-----:R-:W-:-:S07]  /*0780*/  @!P0 FMUL R33, R33, 1.175494350822287508e-38 ;  /* 0x0080000021218820 */ /* 0x001fce0000400000 */
.L_x_393:
[----:B------:R-:W-:Y:S01]  /*0790*/  ISETP.NE.AND P0, PT, R35, RZ, PT ;  /* 0x000000ff2300720c */ /* 0x000fe20003f05270 */
[----:B------:R-:W-:Y:S02]  /*07a0*/  IMAD R46, R28, -0x2daee0ad, RZ ;  /* 0xd2511f531c2e7824 */ /* 0x000fe400078e02ff */
[----:B------:R-:W-:Y:S02]  /*07b0*/  IMAD.MOV.U32 R39, RZ, RZ, R30 ;  /* 0x000000ffff277224 */ /* 0x000fe400078e001e */
[----:B------:R-:W-:-:S08]  /*07c0*/  IMAD.MOV.U32 R41, RZ, RZ, R34 ;  /* 0x000000ffff297224 */ /* 0x000fd000078e0022 */
[----:B------:R-:W-:Y:S05]  /*07d0*/  @!P0 BRA `(.L_x_382) ;  /* 0x0000000800708947 */ /* 0x000fea0003800000 */
[C---:B------:R-:W-:Y:S01]  /*07e0*/  ISETP.NE.AND P0, PT, R48.reuse, -0x1, PT ;  /* 0xffffffff3000780c */ /* 0x040fe20003f05270 */
[----:B------:R-:W-:Y:S01]  /*07f0*/  BSSY B0, `(.L_x_383) ;  /* 0x000000c000007945 */ /* 0x000fe20003800000 */
[----:B------:R-:W-:-:S05]  /*0800*/  IADD3 R28, R48, 0x1, RZ ;  /* 0x00000001301c7810 */ /* 0x000fca0007ffe0ff */
[----:B------:R-:W-:-:S06]  /*0810*/  IMAD.HI.U32 R12, R28, -0x2daee0ad, RZ ;  /* 0xd2511f531c0c7827 */ /* 0x000fcc00078e00ff */
        /* <DEDUP_REMOVED lines=9> */
.L_x_384:
[----:B------:R-:W-:Y:S05]  /*08b0*/  BSYNC B0 ;  /* 0x0000000000007941 */ /* 0x000fea0003800000 */
.L_x_383:
[----:B------:R-:W-:Y:S01]  /*08c0*/  IMAD.HI.U32 R13, R25, -0x326172a9, RZ ;  /* 0xcd9e8d57190d7827 */ /* 0x000fe200078e00ff */
[----:B------:R-:W-:Y:S02]  /*08d0*/  LOP3.LUT R12, R12, R29, R27, 0x96, !PT ;  /* 0x0000001d0c0c7212 */ /* 0x000fe400078e961b */
[----:B------:R-:W-:Y:S01]  /*08e0*/  ISETP.NE.AND P0, PT, R35, 0x1, PT ;  /* 0x000000012300780c */ /* 0x000fe20003f05270 */
[----:B------:R-:W-:Y:S01]  /*08f0*/  IMAD.MOV.U32 R47, RZ, RZ, -0x2daee0ad ;  /* 0xd2511f53ff2f7424 */ /* 0x000fe200078e00ff */
[----:B------:R-:W-:Y:S01]  /*0900*/  LOP3.LUT R44, R13, R31, R26, 0x96, !PT ;  /* 0x0000001f0d2c7212 */ /* 0x000fe200078e961a */
[----:B------:R-:W-:Y:S01]  /*0910*/  IMAD R37, R25, -0x326172a9, RZ ;  /* 0xcd9e8d5719257824 */ /* 0x000fe200078e02ff */
[----:B------:R-:W-:Y:S01]  /*0920*/  ISETP.NE.AND P2, PT, R48, -0x2, PT ;  /* 0xfffffffe3000780c */ /* 0x000fe20003f45270 */
[----:B------:R-:W-:Y:S01]  /*0930*/  IMAD.WIDE.U32 R14, R12, -0x326172a9, RZ ;  /* 0xcd9e8d570c0e7825 */ /* 0x000fe200078e00ff */
[----:B------:R-:W-:-:S03]  /*0940*/  IADD3 R24, R48, 0x2, RZ ;  /* 0x0000000230187810 */ /* 0x000fc60007ffe0ff */
[----:B------:R-:W-:Y:S01]  /*0950*/  IMAD R13, R48, R47, -0x2daee0ad ;  /* 0xd2511f53300d7424 */ /* 0x000fe200078e022f */
[----:B------:R-:W-:Y:S01]  /*0960*/  LOP3.LUT R37, R15, R37, R2, 0x96, !PT ;  /* 0x000000250f257212 */ /* 0x000fe200078e9602 */
[----:B------:R-:W-:-:S04]  /*0970*/  IMAD.WIDE.U32 R44, R44, -0x2daee0ad, RZ ;  /* 0xd2511f532c2c7825 */ /* 0x000fc800078e00ff */
[----:B------:R-:W-:Y:S01]  /*0980*/  IMAD.WIDE.U32 R42, R37, -0x2daee0ad, RZ ;  /* 0xd2511f53252a7825 */ /* 0x000fe200078e00ff */
[----:B------:R-:W-:-:S04]  /*0990*/  LOP3.LUT R13, R45, R13, R0, 0x96, !PT ;  /* 0x0000000d2d0d7212 */ /* 0x000fc800078e9600 */
        /* <DEDUP_REMOVED lines=29> */
[----:B------:R-:W-:-:S03]  /*0b70*/  LOP3.LUT R42, R15, R42, R22, 0x96, !PT ;  /* 0x0000002a0f2a7212 */ /* 0x000fc600078e9616 */
[----:B------:R-:W-:Y:S01]  /*0b80*/  IMAD.MOV.U32 R40, RZ, RZ, R14 ;  /* 0x000000ffff287224 */ /* 0x000fe200078e000e */
[----:B------:R-:W-:Y:S01]  /*0b90*/  LOP3.LUT R38, R38, R12, R21, 0x96, !PT ;  /* 0x0000000c26267212 */ /* 0x000fe200078e9615 */
[----:B------:R-:W-:Y:S01]  /*0ba0*/  IMAD.MOV.U32 R43, RZ, RZ, R46 ;  /* 0x000000ffff2b7224 */ /* 0x000fe200078e002e */
[----:B------:R-:W-:Y:S01]  /*0bb0*/  LOP3.LUT R14, R29, R27, RZ, 0x3c, !PT ;  /* 0x0000001b1d0e7212 */ /* 0x000fe200078e3cff */
[----:B------:R-:W-:Y:S01]  /*0bc0*/  IMAD.MOV.U32 R37, RZ, RZ, R42 ;  /* 0x000000ffff257224 */ /* 0x000fe200078e002a */
[----:B------:R-:W-:Y:S06]  /*0bd0*/  @!P0 BRA `(.L_x_385) ;  /* 0x0000000000248947 */ /* 0x000fec0003800000 */
[----:B------:R-:W-:Y:S01]  /*0be0*/  ISETP.NE.AND P1, PT, R35, 0x2, PT ;  /* 0x000000022300780c */ /* 0x000fe20003f25270 */
[----:B------:R-:W-:Y:S01]  /*0bf0*/  IMAD.MOV.U32 R43, RZ, RZ, R42 ;  /* 0x000000ffff2b7224 */ /* 0x000fe200078e002a */
[----:B------:R-:W-:Y:S01]  /*0c00*/  MOV R41, R39 ;  /* 0x0000002700297202 */ /* 0x000fe20000000f00 */
[----:B------:R-:W-:Y:S01]  /*0c10*/  IMAD.MOV.U32 R39, RZ, RZ, R46 ;  /* 0x000000ffff277224 */ /* 0x000fe200078e002e */
[----:B------:R-:W-:-:S09]  /*0c20*/  MOV R37, R40 ;  /* 0x0000002800257202 */ /* 0x000fd20000000f00 */
[----:B------:R-:W-:Y:S01]  /*0c30*/  @P1 IMAD.MOV.U32 R41, RZ, RZ, R46 ;  /* 0x000000ffff291224 */ /* 0x000fe200078e002e */
[----:B------:R-:W-:Y:S01]  /*0c40*/  @P1 MOV R43, R40 ;  /* 0x00000028002b1202 */ /* 0x000fe20000000f00 */
[----:B------:R-:W-:Y:S02]  /*0c50*/  @P1 IMAD.MOV.U32 R39, RZ, RZ, R42 ;  /* 0x000000ffff271224 */ /* 0x000fe400078e002a */
[----:B------:R-:W-:-:S07]  /*0c60*/  @P1 IMAD.MOV.U32 R37, RZ, RZ, R38 ;  /* 0x000000ffff251224 */ /* 0x000fce00078e0026 */
.L_x_385:
[----:B------:R-:W-:Y:S01]  /*0c70*/  IMAD.WIDE.U32 R12, R25, -0x326172a9, RZ ;  /* 0xcd9e8d57190c7825 */ /* 0x000fe200078e00ff */
[----:B------:R-:W-:Y:S03]  /*0c80*/  BSSY B0, `(.L_x_386) ;  /* 0x0000014000007945 */ /* 0x000fe60003800000 */
[----:B------:R-:W-:Y:S01]  /*0c90*/  IMAD.HI.U32 R45, R24, -0x2daee0ad, RZ ;  /* 0xd2511f53182d7827 */ /* 0x000fe200078e00ff */
[----:B------:R-:W-:-:S03]  /*0ca0*/  LOP3.LUT R15, R12, R2, RZ, 0x3c, !PT ;  /* 0x000000020c0f7212 */ /* 0x000fc600078e3cff */
[----:B------:R-:W-:Y:S01]  /*0cb0*/  IMAD.MOV.U32 R32, RZ, RZ, R13 ;  /* 0x000000ffff207224 */ /* 0x000fe200078e000d */
[----:B------:R-:W-:Y:S06]  /*0cc0*/  @P2 BRA `(.L_x_387) ;  /* 0x00000000003c2947 */ /* 0x000fec0003800000 */
[----:B------:R-:W-:Y:S01]  /*0cd0*/  IADD3 R31, R31, 0x1, RZ ;  /* 0x000000011f1f7810 */ /* 0x000fe20007ffe0ff */
[----:B------:R-:W-:Y:S01]  /*0ce0*/  IMAD.MOV.U32 R32, RZ, RZ, R13 ;  /* 0x000000ffff207224 */ /* 0x000fe200078e000d */
[----:B------:R-:W-:Y:S02]  /*0cf0*/  LOP3.LUT R15, R12, R2, RZ, 0x3c, !PT ;  /* 0x000000020c0f7212 */ /* 0x000fe400078e3cff */
[----:B------:R-:W-:-:S13]  /*0d00*/  ISETP.NE.AND P1, PT, R31, RZ, PT ;  /* 0x000000ff1f00720c */ /* 0x000fda0003f25270 */
[----:B------:R-:W-:Y:S05]  /*0d10*/  @P1 BRA `(.L_x_387) ;  /* 0x0000000000281947 */ /* 0x000fea0003800000 */
[----:B------:R-:W-:Y:S01]  /*0d20*/  VIADD R25, R25, 0x1 ;  /* 0x0000000119197836 */ /* 0x000fe20000000000 */
[----:B------:R-:W-:Y:S01]  /*0d30*/  IADD3 R13, R29, 0x1, RZ ;  /* 0x000000011d0d7810 */ /* 0x000fe20007ffe0ff */
[----:B------:R-:W-:Y:S01]  /*0d40*/  VIADD R15, R12, 0xcd9e8d57 ;  /* 0xcd9e8d570c0f7836 */ /* 0x000fe20000000000 */
[----:B------:R-:W-:Y:S01]  /*0d50*/  HFMA2.MMA R31, -RZ, RZ, 0, 0 ;  /* 0x00000000ff1f7435 */ /* 0x000fe200000001ff */
[C---:B------:R-:W-:Y:S01]  /*0d60*/  IMAD.HI.U32 R32, R25.reuse, -0x326172a9, RZ ;  /* 0xcd9e8d5719207827 */ /* 0x040fe200078e00ff */
[----:B------:R-:W-:Y:S02]  /*0d70*/  ISETP.NE.AND P1, PT, R25, RZ, PT ;  /* 0x000000ff1900720c */ /* 0x000fe40003f25270 */
[----:B------:R-:W-:-:S11]  /*0d80*/  LOP3.LUT R15, R15, R2, RZ, 0x3c, !PT ;  /* 0x000000020f0f7212 */ /* 0x000fd600078e3cff */
[----:B------:R-:W-:-:S04]  /*0d90*/  @P1 IMAD.MOV R13, RZ, RZ, R29 ;  /* 0x000000ffff0d1224 */ /* 0x000fc800078e021d */
[----:B------:R-:W-:Y:S01]  /*0da0*/  IMAD.MOV.U32 R29, RZ, RZ, R13 ;  /* 0x000000ffff1d7224 */ /* 0x000fe200078e000d */
[----:B------:R-:W-:-:S07]  /*0db0*/  LOP3.LUT R14, R13, R27, RZ, 0x3c, !PT ;  /* 0x0000001b0d0e7212 */ /* 0x000fce00078e3cff */
.L_x_387:
[----:B------:R-:W-:Y:S05]  /*0dc0*/  BSYNC B0 ;  /* 0x0000000000007941 */ /* 0x000fea0003800000 */
.L_x_386:
[----:B------:R-:W-:Y:S01]  /*0dd0*/  LOP3.LUT R32, R32, R31, R26, 0x96, !PT ;  /* 0x0000001f20207212 */ /* 0x000fe200078e961a */
[----:B------:R-:W-:Y:S01]  /*0de0*/  IMAD.MOV.U32 R42, RZ, RZ, R41 ;  /* 0x000000ffff2a7224 */ /* 0x000fe200078e0029 */
[----:B------:R-:W-:Y:S01]  /*0df0*/  LOP3.LUT R12, R14, R45, RZ, 0x3c, !PT ;  /* 0x0000002d0e0c7212 */ /* 0x000fe200078e3cff */
[----:B------:R-:W-:Y:S02]  /*0e00*/  IMAD R45, R28, R47, -0x2daee0ad ;  /* 0xd2511f531c2d7424 */ /* 0x000fe400078e022f */
[----:B------:R-:W-:-:S04]  /*0e10*/  IMAD.WIDE.U32 R46, R32, -0x2daee0ad, RZ ;  /* 0xd2511f53202e7825 */ /* 0x000fc800078e00ff */
[----:B------:R-:W-:Y:S01]  /*0e20*/  IMAD.WIDE.U32 R12, R12, -0x326172a9, RZ ;  /* 0xcd9e8d570c0c7825 */ /* 0x000fe200078e00ff */
[----:B------:R-:W-:-:S03]  /*0e30*/  LOP3.LUT R14, R47, R45, R0, 0x96, !PT ;  /* 0x0000002d2f0e7212 */ /* 0x000fc600078e9600 */
[----:B------:R-:W-:Y:S01]  /*0e40*/  IMAD.MOV.U32 R52, RZ, RZ, R39 ;  /* 0x000000ffff347224 */ /* 0x000fe200078e0027 */
[----:B------:R-:W-:Y:S01]  /*0e50*/  LOP3.LUT R44, R15, R13, RZ, 0x3c, !PT ;  /* 0x0000000d0f2c7212 */ /* 0x000fe200078e3cff */
        /* <DEDUP_REMOVED lines=28> */
[----:B------:R-:W-:-:S04]  /*1020*/  IMAD.HI.U32 R15, R28, -0x2daee0ad, RZ ;  /* 0xd2511f531c0f7827 */ /* 0x000fc800078e00ff */
[----:B------:R-:W-:-:S04]  /*1030*/  IMAD.WIDE.U32 R12, R12, -0x326172a9, RZ ;  /* 0xcd9e8d570c0c7825 */ /* 0x000fc800078e00ff */
[----:B------:R-:W-:Y:S01]  /*1040*/  IMAD R45, R30, -0x2daee0ad, RZ ;  /* 0xd2511f531e2d7824 */ /* 0x000fe200078e02ff */
[----:B------:R-:W-:Y:S01]  /*1050*/  LOP3.LUT R32, R13, R14, R22, 0x96, !PT ;  /* 0x0000000e0d207212 */ /* 0x000fe200078e9616 */
[----:B------:R-:W-:Y:S01]  /*1060*/  IMAD.MOV.U32 R34, RZ, RZ, R12 ;  /* 0x000000ffff227224 */ /* 0x000fe200078e000c */
[----:B------:R-:W-:Y:S02]  /*1070*/  LOP3.LUT R30, R15, R44, R21, 0x96, !PT ;  /* 0x0000002c0f1e7212 */ /* 0x000fe400078e9615 */
[----:B------:R-:W-:Y:S02]  /*1080*/  MOV R49, R45 ;  /* 0x0000002d00317202 */ /* 0x000fe40000000f00 */
[----:B------:R-:W-:Y:S01]  /*1090*/  MOV R50, R32 ;  /* 0x0000002000327202 */ /* 0x000fe20000000f00 */
[----:B------:R-:W-:Y:S06]  /*10a0*/  @!P0 BRA `(.L_x_388) ;  /* 0x0000000800808947 */ /* 0x000fec0003800000 */
[----:B------:R-:W-:Y:S01]  /*10b0*/  ISETP.NE.AND P0, PT, R35, 0x2, PT ;  /* 0x000000022300780c */ /* 0x000fe20003f05270 */
[----:B------:R-:W-:Y:S01]  /*10c0*/  IMAD.MOV.U32 R40, RZ, RZ, R38 ;  /* 0x000000ffff287224 */ /* 0x000fe200078e0026 */
[----:B------:R-:W-:Y:S01]  /*10d0*/  MOV R52, R39 ;  /* 0x0000002700347202 */ /* 0x000fe20000000f00 */
[----:B------:R-:W-:Y:S01]  /*10e0*/  IMAD.MOV.U32 R42, RZ, RZ, R41 ;  /* 0x000000ffff2a7224 */ /* 0x000fe200078e0029 */
[----:B------:R-:W-:Y:S01]  /*10f0*/  MOV R38, R45 ;  /* 0x0000002d00267202 */ /* 0x000fe20000000f00 */
[----:B------:R-:W-:Y:S02]  /*1100*/  IMAD.MOV.U32 R49, RZ, RZ, R32 ;  /* 0x000000ffff317224 */ /* 0x000fe400078e0020 */
[----:B------:R-:W-:-:S06]  /*1110*/  IMAD.MOV.U32 R50, RZ, RZ, R34 ;  /* 0x000000ffff327224 */ /* 0x000fcc00078e0022 */
[----:B------:R-:W-:Y:S05]  /*1120*/  @!P0 BRA `(.L_x_388) ;  /* 0x0000000800608947 */ /* 0x000fea0003800000 */
[----:B------:R-:W-:Y:S01]  /*1130*/  IMAD.MOV.U32 R42, RZ, RZ, R41 ;  /* 0x000000ffff2a7224 */ /* 0x000fe200078e0029 */
[----:B------:R-:W-:Y:S01]  /*1140*/  MOV R40, R45 ;  /* 0x0000002d00287202 */ /* 0x000fe20000000f00 */
[----:B------:R-:W-:Y:S01]  /*1150*/  IMAD.MOV.U32 R52, RZ, RZ, R39 ;  /* 0x000000ffff347224 */ /* 0x000fe200078e0027 */
[----:B------:R-:W-:Y:S01]  /*1160*/  MOV R50, R30 ;  /* 0x0000001e00327202 */ /* 0x000fe20000000f00 */
[----:B------:R-:W-:Y:S02]  /*1170*/  IMAD.MOV.U32 R38, RZ, RZ, R32 ;  /* 0x000000ffff267224 */ /* 0x000fe400078e0020 */
[----:B------:R-:W-:Y:S01]  /*1180*/  IMAD.MOV.U32 R49, RZ, RZ, R34 ;  /* 0x000000ffff317224 */ /* 0x000fe200078e0022 */
[----:B------:R-:W-:Y:S06]  /*1190*/  BRA `(.L_x_388) ;  /* 0x0000000800447947 */ /* 0x000fec0003800000 */
.L_x_382:
[C---:B------:R-:W-:Y:S01]  /*11a0*/  ISETP.NE.AND P0, PT, R48.reuse, -0x1, PT ;  /* 0xffffffff3000780c */ /* 0x040fe20003f05270 */
[C---:B------:R-:W-:Y:S01]  /*11b0*/  VIADD R12, R48.reuse, 0x1 ;  /* 0x00000001300c7836 */ /* 0x040fe20000000000 */
[----:B------:R-:W-:Y:S01]  /*11c0*/  BSSY B0, `(.L_x_389) ;  /* 0x000000d000007945 */ /* 0x000fe20003800000 */
[----:B------:R-:W-:Y:S01]  /*11d0*/  IADD3 R24, R48, 0x2, RZ ;  /* 0x0000000230187810 */ /* 0x000fe20007ffe0ff */
[----:B------:R-:W-:Y:S02]  /*11e0*/  IMAD.MOV.U32 R43, RZ, RZ, R31 ;  /* 0x000000ffff2b7224 */ /* 0x000fe400078e001f */
[----:B------:R-:W-:-:S07]  /*11f0*/  IMAD.HI.U32 R13, R12, -0x2daee0ad, RZ ;  /* 0xd2511f530c0d7827 */ /* 0x000fce00078e00ff */
[----:B------:R-:W-:Y:S05]  /*1200*/  @P0 BRA `(.L_x_390) ;  /* 0x0000000000200947 */ /* 0x000fea0003800000 */
[----:B------:R-:W-:-:S04]  /*1210*/  IADD3 R43, R31, 0x1, RZ ;  /* 0x000000011f2b7810 */ /* 0x000fc80007ffe0ff */
[----:B------:R-:W-:-:S13]  /*1220*/  ISETP.NE.AND P0, PT, R43, RZ, PT ;  /* 0x000000ff2b00720c */ /* 0x000fda0003f05270 */
[----:B------:R-:W-:Y:S01]  /*1230*/  @!P0 VIADD R25, R25, 0x1 ;  /* 0x0000000119198836 */ /* 0x000fe20000000000 */
[----:B------:R-:W-:Y:S02]  /*1240*/  @!P0 IADD3 R12, R29, 0x1, RZ ;  /* 0x000000011d0c8810 */ /* 0x000fe40007ffe0ff */
[----:B------:R-:W-:Y:S02]  /*1250*/  @!P0 MOV R43, RZ ;  /* 0x000000ff002b8202 */ /* 0x000fe40000000f00 */
[----:B------:R-:W-:-:S13]  /*1260*/  ISETP.NE.AND P1, PT, R25, RZ, !P0 ;  /* 0x000000ff1900720c */ /* 0x000fda0004725270 */
[----:B------:R-:W-:-:S04]  /*1270*/  @P1 IMAD.MOV R12, RZ, RZ, R29 ;  /* 0x000000ffff0c1224 */ /* 0x000fc800078e021d */
[----:B------:R-:W-:-:S07]  /*1280*/  @!P0 IMAD.MOV.U32 R29, RZ, RZ, R12 ;  /* 0x000000ffff1d8224 */ /* 0x000fce00078e000c */
.L_x_390:
[----:B------:R-:W-:Y:S05]  /*1290*/  BSYNC B0 ;  /* 0x0000000000007941 */ /* 0x000fea0003800000 */
.L_x_389:
[C---:B------:R-:W-:Y:S01]  /*12a0*/  ISETP.NE.AND P0, PT, R24.reuse, RZ, PT ;  /* 0x000000ff1800720c */ /* 0x040fe20003f05270 */
[----:B------:R-:W-:Y:S01]  /*12b0*/  IMAD.WIDE.U32 R14, R25, -0x326172a9, RZ ;  /* 0xcd9e8d57190e7825 */ /* 0x000fe200078e00ff */
[----:B------:R-:W-:Y:S01]  /*12c0*/  LOP3.LUT R12, R29, R27, RZ, 0x3c, !PT ;  /* 0x0000001b1d0c7212 */ /* 0x000fe200078e3cff */
[----:B------:R-:W-:Y:S01]  /*12d0*/  BSSY B0, `(.L_x_391) ;  /* 0x0000018000007945 */ /* 0x000fe20003800000 */
[----:B------:R-:W-:Y:S01]  /*12e0*/  MOV R31, R43 ;  /* 0x0000002b001f7202 */ /* 0x000fe20000000f00 */
[----:B------:R-:W-:Y:S01]  /*12f0*/  IMAD.HI.U32 R47, R24, -0x2daee0ad, RZ ;  /* 0xd2511f53182f7827 */ /* 0x000fe200078e00ff */
[----:B------:R-:W-:Y:S02]  /*1300*/  LOP3.LUT R28, R12, R13, RZ, 0x3c, !PT ;  /* 0x0000000d0c1c7212 */ /* 0x000fe400078e3cff */
[----:B------:R-:W-:Y:S01]  /*1310*/  LOP3.LUT R49, R14, R2, RZ, 0x3c, !PT ;  /* 0x000000020e317212 */ /* 0x000fe200078e3cff */
[----:B------:R-:W-:Y:S02]  /*1320*/  IMAD.MOV.U32 R13, RZ, RZ, R15 ;  /* 0x000000ffff0d7224 */ /* 0x000fe400078e000f */
[----:B------:R-:W-:Y:S01]  /*1330*/  IMAD.HI.U32 R30, R28, -0x326172a9, RZ ;  /* 0xcd9e8d571c1e7827 */ /* 0x000fe200078e00ff */
[----:B------:R-:W-:Y:S01]  /*1340*/  MOV R37, R49 ;  /* 0x0000003100257202 */ /* 0x000fe20000000f00 */
[----:B------:R-:W-:Y:S06]  /*1350*/  @P0 BRA `(.L_x_392) ;  /* 0x00000000003c0947 */ /* 0x000fec0003800000 */
[----:B------:R-:W-:Y:S01]  /*1360*/  VIADD R31, R43, 0x1 ;  /* 0x000000012b1f7836 */ /* 0x000fe20000000000 */
[----:B------:R-:W-:Y:S01]  /*1370*/  MOV R37, R49 ;  /* 0x0000003100257202 */ /* 0x000fe20000000f00 */
[----:B------:R-:W-:-:S03]  /*1380*/  IMAD.MOV.U32 R13, RZ, RZ, R15 ;  /* 0x000000ffff0d7224 */ /* 0x000fc600078e000f */
[----:B------:R-:W-:-:S13]  /*1390*/  ISETP.NE.AND P0, PT, R31, RZ, PT ;  /* 0x000000ff1f00720c */ /* 0x000fda0003f05270 */
[----:B------:R-:W-:Y:S05]  /*13a0*/  @P0 BRA `(.L_x_392) ;  /* 0x0000000000280947 */ /* 0x000fea0003800000 */
[----:B------:R-:W-:Y:S01]  /*13b0*/  IADD3 R25, R25, 0x1, RZ ;  /* 0x0000000119197810 */ /* 0x000fe20007ffe0ff */
[----:B------:R-:W-:Y:S01]  /*13c0*/  VIADD R45, R29, 0x1 ;  /* 0x000000011d2d7836 */ /* 0x000fe20000000000 */
[----:B------:R-:W-:Y:S01]  /*13d0*/  IADD3 R37, R14, -0x326172a9, RZ ;  /* 0xcd9e8d570e257810 */ /* 0x000fe20007ffe0ff */
[----:B------:R-:W-:Y:S01]  /*13e0*/  HFMA2.MMA R31, -RZ, RZ, 0, 0 ;  /* 0x00000000ff1f7435 */ /* 0x000fe200000001ff */
[C---:B------:R-:W-:Y:S01]  /*13f0*/  ISETP.NE.AND P0, PT, R25.reuse, RZ, PT ;  /* 0x000000ff1900720c */ /* 0x040fe20003f05270 */
[----:B------:R-:W-:Y:S01]  /*1400*/  IMAD.HI.U32 R13, R25, -0x326172a9, RZ ;  /* 0xcd9e8d57190d7827 */ /* 0x000fe200078e00ff */
[----:B------:R-:W-:-:S11]  /*1410*/  LOP3.LUT R37, R37, R2, RZ, 0x3c, !PT ;  /* 0x0000000225257212 */ /* 0x000fd600078e3cff */
[----:B------:R-:W-:-:S04]  /*1420*/  @P0 IMAD.MOV R45, RZ, RZ, R29 ;  /* 0x000000ffff2d0224 */ /* 0x000fc800078e021d */
[----:B------:R-:W-:Y:S01]  /*1430*/  IMAD.MOV.U32 R29, RZ, RZ, R45 ;  /* 0x000000ffff1d7224 */ /* 0x000fe200078e002d */
[----:B------:R-:W-:-:S07]  /*1440*/  LOP3.LUT R12, R45, R27, RZ, 0x3c, !PT ;  /* 0x0000001b2d0c7212 */ /* 0x000fce00078e3cff */
.L_x_392:
[----:B------:R-:W-:Y:S05]  /*1450*/  BSYNC B0 ;  /* 0x0000000000007941 */ /* 0x000fea0003800000 */
.L_x_391:
[----:B------:R-:W-:Y:S01]  /*1460*/  LOP3.LUT R12, R12, R47, RZ, 0x3c, !PT ;  /* 0x0000002f0c0c7212 */ /* 0x000fe200078e3cff */
[----:B------:R-:W-:Y:S01]  /*1470*/  IMAD R14, R48, -0x2daee0ad, RZ ;  /* 0xd2511f53300e7824 */ /* 0x000fe200078e02ff */
[--C-:B------:R-:W-:Y:S01]  /*1480*/  LOP3.LUT R44, R13, R31, R26.reuse, 0x96, !PT ;  /* 0x0000001f0d2c7212 */ /* 0x100fe200078e961a */
[----:B------:R-:W-:Y:S01]  /*1490*/  IMAD R28, R28, -0x326172a9, RZ ;  /* 0xcd9e8d571c1c7824 */ /* 0x000fe200078e02ff */
[----:B------:R-:W-:Y:S01]  /*14a0*/  LOP3.LUT R30, R49, R30, RZ, 0x3c, !PT ;  /* 0x0000001e311e7212 */ /* 0x000fe200078e3cff */
[----:B------:R-:W-:Y:S01]  /*14b0*/  IMAD.WIDE.U32 R12, R12, -0x326172a9, RZ ;  /* 0xcd9e8d570c0c7825 */ /* 0x000fe200078e00ff */
[----:B------:R-:W-:Y:S02]  /*14c0*/  IADD3 R49, R14, -0x5b5dc15a, RZ ;  /* 0xa4a23ea60e317810 */ /* 0x000fe40007ffe0ff */
[----:B------:R-:W-:Y:S01]  /*14d0*/  LOP3.LUT R15, R15, R43, R26, 0x96, !PT ;  /* 0x0000002b0f0f7212 */ /* 0x000fe200078e961a */
[----:B------:R-:W-:Y:S01]  /*14e0*/  IMAD.WIDE.U32 R44, R44, -0x2daee0ad, RZ ;  /* 0xd2511f532c2c7825 */ /* 0x000fe200078e00ff */
[----:B------:R-:W-:-:S03]  /*14f0*/  LOP3.LUT R42, R37, R13, RZ, 0x3c, !PT ;  /* 0x0000000d252a7212 */ /* 0x000fc600078e3cff */
[----:B------:R-:W-:Y:S01]  /*1500*/  VIADD R47, R14, 0xd2511f53 ;  /* 0xd2511f530e2f7836 */ /* 0x000fe20000000000 */
[----:B------:R-:W-:Y:S01]  /*1510*/  LOP3.LUT R14, R45, R49, R0, 0x96, !PT ;  /* 0x000000312d0e7212 */ /* 0x000fe200078e9600 */
[----:B------:R-:W-:-:S04]  /*1520*/  IMAD.HI.U32 R13, R15, -0x2daee0ad, RZ ;  /* 0xd2511f530f0d7827 */ /* 0x000fc800078e00ff */
[----:B------:R-:W-:Y:S01]  /*1530*/  IMAD R37, R15, -0x2daee0ad, RZ ;  /* 0xd2511f530f257824 */ /* 0x000fe200078e02ff */
[----:B------:R-:W-:Y:S01]  /*1540*/  LOP3.LUT R13, R13, R47, R0, 0x96, !PT ;  /* 0x0000002f0d0d7212 */ /* 0x000fe200078e9600 */
[----:B------:R-:W-:-:S04]  /*1550*/  IMAD.WIDE.U32 R42, R42, -0x2daee0ad, RZ ;  /* 0xd2511f532a2a7825 */ /* 0x000fc800078e00ff */
[----:B------:R-:W-:Y:S01]  /*1560*/  IMAD.WIDE.U32 R14, R14, -0x326172a9, RZ ;  /* 0xcd9e8d570e0e7825 */ /* 0x000fe200078e00ff */
[----:B------:R-:W-:-:S03]  /*1570*/  LOP3.LUT R40, R43, R44, R4, 0x96, !PT ;  /* 0x0000002c2b287212 */ /* 0x000fc600078e9604 */
[----:B------:R-:W-:Y:S01]  /*1580*/  IMAD.HI.U32 R34, R30, -0x2daee0ad, RZ ;  /* 0xd2511f531e227827 */ /* 0x000fe200078e00ff */
[----:B------:R-:W-:-:S03]  /*1590*/  LOP3.LUT R44, R15, R12, R3, 0x96, !PT ;  /* 0x0000000c0f2c7212 */ /* 0x000fc600078e9603 */
[----:B------:R-:W-:Y:S01]  /*15a0*/  IMAD.HI.U32 R15, R13, -0x326172a9, RZ ;  /* 0xcd9e8d570d0f7827 */ /* 0x000fe200078e00ff */
[----:B------:R-:W-:-:S03]  /*15b0*/  LOP3.LUT R34, R34, R37, R4, 0x96, !PT ;  /* 0x0000002522227212 */ /* 0x000fc600078e9604 */
[----:B------:R-:W-:Y:S01]  /*15c0*/  IMAD R37, R13, -0x326172a9, RZ ;  /* 0xcd9e8d570d257824 */ /* 0x000fe200078e02ff */
[----:B------:R-:W-:Y:S01]  /*15d0*/  LOP3.LUT R15, R15, R28, R3, 0x96, !PT ;  /* 0x0000001c0f0f7212 */ /* 0x000fe200078e9603 */
[----:B------:R-:W-:-:S04]  /*15e0*/  IMAD.WIDE.U32 R44, R44, -0x2daee0ad, RZ ;  /* 0xd2511f532c2c7825 */ /* 0x000fc800078e00ff */
[----:B------:R-:W-:Y:S01]  /*15f0*/  IMAD.WIDE.U32 R12, R40, -0x326172a9, RZ ;  /* 0xcd9e8d57280c7825 */ /* 0x000fe200078e00ff */
[----:B------:R-:W-:-:S03]  /*1600*/  LOP3.LUT R40, R45, R42, R5, 0x96, !PT ;  /* 0x0000002a2d287212 */ /* 0x000fc600078e9605 */
[----:B------:R-:W-:Y:S01]  /*1610*/  IMAD.HI.U32 R38, R34, -0x326172a9, RZ ;  /* 0xcd9e8d5722267827 */ /* 0x000fe200078e00ff */
[----:B------:R-:W-:-:S03]  /*1620*/  LOP3.LUT R42, R13, R14, R6, 0x96, !PT ;  /* 0x0000000e0d2a7212 */ /* 0x000fc600078e9606 */
[----:B------:R-:W-:Y:S01]  /*1630*/  IMAD R30, R30, -0x2daee0ad, RZ ;  /* 0xd2511f531e1e7824 */ /* 0x000fe200078e02ff */
        /* <DEDUP_REMOVED lines=25> */
[----:B------:R-:W-:-:S04]  /*17d0*/  IMAD.HI.U32 R38, R34, -0x2daee0ad, RZ ;  /* 0xd2511f5322267827 */ /* 0x000fc800078e00ff */
[----:B------:R-:W-:Y:S01]  /*17e0*/  IMAD.WIDE.U32 R14, R40, -0x326172a9, RZ ;  /* 0xcd9e8d57280e7825 */ /* 0x000fe200078e00ff */
[--C-:B------:R-:W-:Y:S02]  /*17f0*/  LOP3.LUT R40, R43, R44, R16.reuse, 0x96, !PT ;  /* 0x0000002c2b287212 */ /* 0x100fe400078e9610 */
[----:B------:R-:W-:Y:S01]  /*1800*/  LOP3.LUT R28, R38, R37, R16, 0x96, !PT ;  /* 0x00000025261c7212 */ /* 0x000fe200078e9610 */
[----:B------:R-:W-:Y:S01]  /*1810*/  IMAD R30, R30, -0x326172a9, RZ ;  /* 0xcd9e8d571e1e7824 */ /* 0x000fe200078e02ff */
[----:B------:R-:W-:Y:S01]  /*1820*/  LOP3.LUT R44, R15, R12, R11, 0x96, !PT ;  /* 0x0000000c0f2c7212 */ /* 0x000fe200078e960b */
[----:B------:R-:W-:-:S04]  /*1830*/  IMAD.HI.U32 R12, R13, -0x326172a9, RZ ;  /* 0xcd9e8d570d0c7827 */ /* 0x000fc800078e00ff */
[----:B------:R-:W-:Y:S01]  /*1840*/  IMAD R37, R13, -0x326172a9, RZ ;  /* 0xcd9e8d570d257824 */ /* 0x000fe200078e02ff */
[----:B------:R-:W-:Y:S01]  /*1850*/  LOP3.LUT R15, R12, R30, R11, 0x96, !PT ;  /* 0x0000001e0c0f7212 */ /* 0x000fe200078e960b */
[----:B------:R-:W-:-:S04]  /*1860*/  IMAD.HI.U32 R38, R28, -0x326172a9, RZ ;  /* 0xcd9e8d571c267827 */ /* 0x000fc800078e00ff */
[----:B------:R-:W-:Y:S01]  /*1870*/  IMAD.WIDE.U32 R44, R44, -0x2daee0ad, RZ ;  /* 0xd2511f532c2c7825 */ /* 0x000fe200078e00ff */
[----:B------:R-:W-:-:S03]  /*1880*/  LOP3.LUT R30, R38, R37, R18, 0x96, !PT ;  /* 0x00000025261e7212 */ /* 0x000fc600078e9612 */
[----:B------:R-:W-:Y:S01]  /*1890*/  IMAD.WIDE.U32 R12, R40, -0x326172a9, RZ ;  /* 0xcd9e8d57280c7825 */ /* 0x000fe200078e00ff */
[----:B------:R-:W-:-:S03]  /*18a0*/  LOP3.LUT R40, R45, R42, R17, 0x96, !PT ;  /* 0x0000002a2d287212 */ /* 0x000fc600078e9611 */
        /* <DEDUP_REMOVED lines=9> */
[----:B------:R-:W-:Y:S02]  /*1940*/  LOP3.LUT R37, R43, R44, R20, 0x96, !PT ;  /* 0x0000002c2b257212 */ /* 0x000fe400078e9614 */
[----:B------:R-:W-:Y:S01]  /*1950*/  MOV R43, R39 ;  /* 0x00000027002b7202 */ /* 0x000fe20000000f00 */
[----:B------:R-:W-:Y:S01]  /*1960*/  IMAD R50, R28, -0x326172a9, RZ ;  /* 0xcd9e8d571c327824 */ /* 0x000fe200078e02ff */
[----:B------:R-:W-:Y:S01]  /*1970*/  LOP3.LUT R28, R15, R12, R19, 0x96, !PT ;  /* 0x0000000c0f1c7212 */ /* 0x000fe200078e9613 */
[----:B------:R-:W-:-:S04]  /*1980*/  IMAD.HI.U32 R13, R34, -0x326172a9, RZ ;  /* 0xcd9e8d57220d7827 */ /* 0x000fc800078e00ff */
[----:B------:R-:W-:Y:S01]  /*1990*/  IMAD R48, R30, -0x2daee0ad, RZ ;  /* 0xd2511f531e307824 */ /* 0x000fe200078e02ff */
[----:B------:R-:W-:Y:S01]  /*19a0*/  LOP3.LUT R50, R13, R50, R19, 0x96, !PT ;  /* 0x000000320d327212 */ /* 0x000fe200078e9613 */
[----:B------:R-:W-:-:S04]  /*19b0*/  IMAD.WIDE.U32 R12, R37, -0x326172a9, RZ ;  /* 0xcd9e8d57250c7825 */ /* 0x000fc800078e00ff */
[----:B------:R-:W-:Y:S01]  /*19c0*/  IMAD.HI.U32 R30, R28, -0x2daee0ad, RZ ;  /* 0xd2511f531c1e7827 */ /* 0x000fe200078e00ff */
[----:B------:R-:W-:-:S03]  /*19d0*/  LOP3.LUT R14, R13, R14, R22, 0x96, !PT ;  /* 0x0000000e0d0e7212 */ /* 0x000fc600078e9616 */
[----:B------:R-:W-:Y:S01]  /*19e0*/  IMAD R15, R34, -0x326172a9, RZ ;  /* 0xcd9e8d57220f7824 */ /* 0x000fe200078e02ff */
[--C-:B------:R-:W-:Y:S01]  /*19f0*/  LOP3.LUT R30, R30, R42, R21.reuse, 0x96, !PT ;  /* 0x0000002a1e1e7212 */ /* 0x100fe200078e9615 */
[----:B------:R-:W-:Y:S01]  /*1a00*/  IMAD.WIDE.U32 R44, R38, -0x326172a9, RZ ;  /* 0xcd9e8d57262c7825 */ /* 0x000fe200078e00ff */
[----:B------:R-:W-:Y:S02]  /*1a10*/  MOV R42, R32 ;  /* 0x00000020002a7202 */ /* 0x000fe40000000f00 */
[----:B------:R-:W-:Y:S01]  /*1a20*/  MOV R32, R14 ;  /* 0x0000000e00207202 */ /* 0x000fe20000000f00 */
[----:B------:R-:W-:Y:S01]  /*1a30*/  IMAD.HI.U32 R49, R50, -0x2daee0ad, RZ ;  /* 0xd2511f5332317827 */ /* 0x000fe200078e00ff */
[----:B------:R-:W-:Y:S02]  /*1a40*/  LOP3.LUT R40, R45, R15, R22, 0x96, !PT ;  /* 0x0000000f2d287212 */ /* 0x000fe400078e9616 */
[----:B------:R-:W-:Y:S01]  /*1a50*/  MOV R38, R44 ;  /* 0x0000002c00267202 */ /* 0x000fe20000000f00 */
[----:B------:R-:W-:Y:S01]  /*1a60*/  IMAD.MOV.U32 R34, RZ, RZ, R12 ;  /* 0x000000ffff227224 */ /* 0x000fe200078e000c */
[----:B------:R-:W-:Y:S01]  /*1a70*/  LOP3.LUT R49, R49, R48, R21, 0x96, !PT ;  /* 0x0000003031317212 */ /* 0x000fe200078e9615 */
[----:B------:R-:W-:-:S02]  /*1a80*/  IMAD.MOV.U32 R52, RZ, RZ, R41 ;  /* 0x000000ffff347224 */ /* 0x000fc400078e0029 */
[----:B------:R-:W-:Y:S02]  /*1a90*/  IMAD.MOV.U32 R37, RZ, RZ, R46 ;  /* 0x000000ffff257224 */ /* 0x000fe400078e002e */
[----:B------:R-:W-:-:S07]  /*1aa0*/  IMAD R50, R50, -0x2daee0ad, RZ ;  /* 0xd2511f5332327824 */ /* 0x000fce00078e02ff */
.L_x_388:
[C---:B------:R-:W-:Y:S01]  /*1ab0*/  IMAD.SHL.U32 R41, R36.reuse, 0x2, RZ ;  /* 0x0000000224297824 */ /* 0x040fe200078e00ff */
[----:B------:R-:W-:-:S04]  /*1ac0*/  SHF.L.U64.HI R39, R36, 0x1, R23 ;  /* 0x0000000124277819 */ /* 0x000fc80000010217 */
[----:B------:R-:W-:-:S04]  /*1ad0*/  IADD3 R12, P0, R41, UR8, RZ ;  /* 0x00000008290c7c10 */ /* 0x000fc8000ff1e0ff */
[----:B------:R-:W-:-:S06]  /*1ae0*/  IADD3.X R13, R39, UR9, RZ, P0, !PT ;  /* 0x00000009270d7c10 */ /* 0x000fcc00087fe4ff */
[----:B------:R-:W2:Y:S01]  /*1af0*/  LDG.E.128 R12, desc[UR4][R12.64] ;  /* 0x000000040c0c7981 */ /* 0x000ea2000c1e1d00 */
[----:B------:R-:W-:Y:S01]  /*1b00*/  HFMA2.MMA R45, -RZ, RZ, 0.1171875, 0 ;  /* 0x2f800000ff2d7435 */ /* 0x000fe200000001ff */
[----:B------:R-:W-:Y:S01]  /*1b10*/  I2FP.F32.U32 R44, R43 ;  /* 0x0000002b002c7245 */ /* 0x000fe20000201000 */
[----:B------:R-:W-:Y:S05]  /*1b20*/  WARPSYNC.ALL ;  /* 0x0000000000007948 */ /* 0x000fea0003800000 */
[----:B------:R-:W-:Y:S02]  /*1b30*/  I2FP.F32.U32 R56, R50 ;  /* 0x0000003200387245 */ /* 0x000fe40000201000 */
[----:B------:R-:W-:Y:S01]  /*1b40*/  I2FP.F32.U32 R50, R49 ;  /* 0x0000003100327245 */ /* 0x000fe20000201000 */
[----:B------:R-:W-:Y:S01]  /*1b50*/  FFMA.FTZ R46, R44, R45, 1.1641532182693481445e-10 ;  /* 0x2f0000002c2e7423 */ /* 0x000fe2000001002d */
[----:B------:R-:W-:-:S02]  /*1b60*/  I2FP.F32.U32 R44, R37 ;  /* 0x00000025002c7245 */ /* 0x000fc40000201000 */
[----:B------:R-:W-:Y:S01]  /*1b70*/  I2FP.F32.U32 R54, R42 ;  /* 0x0000002a00367245 */ /* 0x000fe20000201000 */
[-C--:B------:R-:W-:Y:S01]  /*1b80*/  FFMA.FTZ R42, R56, R45.reuse, 1.1641532182693481445e-10 ;  /* 0x2f000000382a7423 */ /* 0x080fe2000001002d */
[----:B------:R-:W-:Y:S01]  /*1b90*/  FSET.BF.LT.FTZ.AND R46, R46, UR7, PT ;  /* 0x000000072e2e7c0a */ /* 0x000fe2000b811000 */
[-C--:B------:R-:W-:Y:S01]  /*1ba0*/  FFMA.FTZ R48, R44, R45.reuse, 1.1641532182693481445e-10 ;  /* 0x2f0000002c307423 */ /* 0x080fe2000001002d */
[----:B------:R-:W-:Y:S01]  /*1bb0*/  I2FP.F32.U32 R44, R40 ;  /* 0x00000028002c7245 */ /* 0x000fe20000201000 */
[-C--:B------:R-:W-:Y:S01]  /*1bc0*/  FFMA.FTZ R50, R50, R45.reuse, 1.1641532182693481445e-10 ;  /* 0x2f00000032327423 */ /* 0x080fe2000001002d */
[----:B------:R-:W0:Y:S01]  /*1bd0*/  F2I.FTZ.U32.TRUNC.NTZ R43, R46 ;  /* 0x0000002e002b7305 */ /* 0x000e22000021f000 */
[----:B------:R-:W-:Y:S01]  /*1be0*/  I2FP.F32.U32 R40, R38 ;  /* 0x0000002600287245 */ /* 0x000fe20000201000 */
[-C--:B------:R-:W-:Y:S01]  /*1bf0*/  FFMA.FTZ R49, R54, R45.reuse, 1.1641532182693481445e-10 ;  /* 0x2f00000036317423 */ /* 0x080fe2000001002d */
[----:B------:R-:W-:Y:S01]  /*1c00*/  FSET.BF.LT.FTZ.AND R48, R48, UR7, PT ;  /* 0x0000000730307c0a */ /* 0x000fe2000b811000 */
[-C--:B------:R-:W-:Y:S01]  /*1c10*/  FFMA.FTZ R47, R44, R45.reuse, 1.1641532182693481445e-10 ;  /* 0x2f0000002c2f7423 */ /* 0x080fe2000001002d */
[----:B------:R-:W-:Y:S01]  /*1c20*/  I2FP.F32.U32 R52, R52 ;  /* 0x0000003400347245 */ /* 0x000fe20000201000 */
[-C--:B------:R-:W-:Y:S01]  /*1c30*/  FFMA.FTZ R44, R40, R45.reuse, 1.1641532182693481445e-10 ;  /* 0x2f000000282c7423 */ /* 0x080fe2000001002d */
[----:B------:R-:W-:Y:S01]  /*1c40*/  FSET.BF.LT.FTZ.AND R49, R49, UR7, PT ;  /* 0x0000000731317c0a */ /* 0x000fe2000b811000 */
[----:B------:R-:W1:Y:S01]  /*1c50*/  F2I.FTZ.U32.TRUNC.NTZ R38, R48 ;  /* 0x0000003000267305 */ /* 0x000e62000021f000 */
[----:B------:R-:W-:Y:S01]  /*1c60*/  FSET.BF.LT.FTZ.AND R47, R47, UR7, PT ;  /* 0x000000072f2f7c0a */ /* 0x000fe2000b811000 */
[----:B------:R-:W-:Y:S01]  /*1c70*/  FFMA.FTZ R45, R52, R45, 1.1641532182693481445e-10 ;  /* 0x2f000000342d7423 */ /* 0x000fe2000001002d */
[----:B------:R-:W-:-:S02]  /*1c80*/  FSET.BF.LT.FTZ.AND R44, R44, UR7, PT ;  /* 0x000000072c2c7c0a */ /* 0x000fc4000b811000 */
[----:B------:R-:W-:Y:S02]  /*1c90*/  FSET.BF.LT.FTZ.AND R42, R42, UR7, PT ;  /* 0x000000072a2a7c0a */ /* 0x000fe4000b811000 */
[----:B0-----:R-:W-:Y:S01]  /*1ca0*/  LOP3.LUT R43, R43, 0xff, RZ, 0xc0, !PT ;  /* 0x000000ff2b2b7812 */ /* 0x001fe200078ec0ff */
[----:B------:R-:W0:Y:S01]  /*1cb0*/  F2I.FTZ.U32.TRUNC.NTZ R40, R47 ;  /* 0x0000002f00287305 */ /* 0x000e22000021f000 */
[----:B------:R-:W-:Y:S02]  /*1cc0*/  FSET.BF.LT.FTZ.AND R50, R50, UR7, PT ;  /* 0x0000000732327c0a */ /* 0x000fe4000b811000 */
[----:B------:R-:W-:Y:S02]  /*1cd0*/  FSET.BF.LT.FTZ.AND R45, R45, UR7, PT ;  /* 0x000000072d2d7c0a */ /* 0x000fe4000b811000 */
[----:B-1----:R-:W-:-:S03]  /*1ce0*/  PRMT R38, R38, 0x7604, R43 ;  /* 0x0000760426267816 */ /* 0x002fc6000000002b */
[----:B------:R-:W1:Y:S01]  /*1cf0*/  F2I.FTZ.U32.TRUNC.NTZ R37, R44 ;  /* 0x0000002c00257305 */ /* 0x000e62000021f000 */
[----:B0-----:R-:W-:-:S04]  /*1d00*/  LOP3.LUT R40, R40, 0xff, RZ, 0xc0, !PT ;  /* 0x000000ff28287812 */ /* 0x001fc800078ec0ff */
[----:B-1----:R-:W-:-:S03]  /*1d10*/  PRMT R37, R37, 0x7604, R40 ;  /* 0x0000760425257816 */ /* 0x002fc60000000028 */
[----:B------:R-:W0:Y:S02]  /*1d20*/  F2I.FTZ.U32.TRUNC.NTZ R40, R50 ;  /* 0x0000003200287305 */ /* 0x000e24000021f000 */
[----:B0-----:R-:W-:Y:S02]  /*1d30*/  LOP3.LUT R40, R40, 0xff, RZ, 0xc0, !PT ;  /* 0x000000ff28287812 */ /* 0x001fe400078ec0ff */
[C---:B--2---:R-:W-:Y:S02]  /*1d40*/  PRMT R51, R14.reuse, 0x7632, R51 ;  /* 0x000076320e337816 */ /* 0x044fe40000000033 */
[C---:B------:R-:W-:Y:S01]  /*1d50*/  PRMT R43, R13.reuse, 0x7632, R43 ;  /* 0x000076320d2b7816 */ /* 0x040fe2000000002b */
[----:B------:R-:W-:Y:S01]  /*1d60*/  IMAD.U32 R13, R13, 0x10000, RZ ;  /* 0x000100000d0d7824 */ /* 0x000fe200078e00ff */
[----:B------:R-:W-:Y:S02]  /*1d70*/  SHF.L.U32 R51, R51, 0x10, RZ ;  /* 0x0000001033337819 */ /* 0x000fe400000006ff */
[----:B------:R-:W-:Y:S01]  /*1d80*/  SHF.L.U32 R52, R14, 0x10, RZ ;  /* 0x000000100e347819 */ /* 0x000fe200000006ff */
[----:B------:R-:W-:Y:S01]  /*1d90*/  IMAD.U32 R43, R43, 0x10000, RZ ;  /* 0x000100002b2b7824 */ /* 0x000fe200078e00ff */
[----:B------:R-:W-:Y:S01]  /*1da0*/  PRMT R14, R15, 0x7632, R14 ;  /* 0x000076320f0e7816 */ /* 0x000fe2000000000e */
[----:B------:R-:W-:Y:S01]  /*1db0*/  FMUL.FTZ R44, R44, R51 ;  /* 0x000000332c2c7220 */ /* 0x000fe20000410000 */
[----:B------:R-:W-:Y:S01]  /*1dc0*/  PRMT R53, R12, 0x7632, R53 ;  /* 0x000076320c357816 */ /* 0x000fe20000000035 */
[----:B------:R-:W-:Y:S01]  /*1dd0*/  FMUL.FTZ R46, R46, R13 ;  /* 0x0000000d2e2e7220 */ /* 0x000fe20000410000 */
[----:B------:R-:W-:Y:S01]  /*1de0*/  SHF.L.U32 R54, R12, 0x10, RZ ;  /* 0x000000100c367819 */ /* 0x000fe200000006ff */
[----:B------:R-:W-:Y:S01]  /*1df0*/  IMAD.U32 R13, R14, 0x10000, RZ ;  /* 0x000100000e0d7824 */ /* 0x000fe200078e00ff */
[----:B------:R-:W-:Y:S01]  /*1e00*/  SHF.L.U32 R56, R53, 0x10, RZ ;  /* 0x0000001035387819 */ /* 0x000fe200000006ff */
[----:B------:R-:W-:Y:S01]  /*1e10*/  FMUL.FTZ R48, R48, R43 ;  /* 0x0000002b30307220 */ /* 0x000fe20000410000 */
[----:B------:R-:W0:Y:S01]  /*1e20*/  F2I.FTZ.U32.TRUNC.NTZ R12, R49 ;  /* 0x00000031000c7305 */ /* 0x000e22000021f000 */
[C---:B------:R-:W-:Y:S01]  /*1e30*/  FMUL.FTZ R43, R33.reuse, R44 ;  /* 0x0000002c212b7220 */ /* 0x040fe20000410000 */
[----:B------:R-:W-:Y:S01]  /*1e40*/  FMUL.FTZ R14, R42, R13 ;  /* 0x0000000d2a0e7220 */ /* 0x000fe20000410000 */
[----:B------:R-:W1:Y:S01]  /*1e50*/  LDC R44, c[0x0][RZ] ;  /* 0x00000000ff2c7b82 */ /* 0x000e620000000800 */
[----:B------:R-:W-:Y:S01]  /*1e60*/  FMUL.FTZ R13, R33, R46 ;  /* 0x0000002e210d7220 */ /* 0x000fe20000410000 */
[----:B------:R-:W-:Y:S01]  /*1e70*/  FMUL.FTZ R46, R45, R56 ;  /* 0x000000382d2e7220 */ /* 0x000fe20000410000 */
[----:B------:R-:W-:Y:S01]  /*1e80*/  FMUL.FTZ R52, R47, R52 ;  /* 0x000000342f347220 */ /* 0x000fe20000410000 */
[----:B------:R-:W-:Y:S01]  /*1e90*/  IMAD.U32 R15, R15, 0x10000, RZ ;  /* 0x000100000f0f7824 */ /* 0x000fe200078e00ff */
[----:B------:R-:W2:Y:S01]  /*1ea0*/  F2I.FTZ.U32.TRUNC.NTZ R45, R45 ;  /* 0x0000002d002d7305 */ /* 0x000ea2000021f000 */
[----:B------:R-:W-:Y:S01]  /*1eb0*/  FMUL.FTZ R48, R33, R48 ;  /* 0x0000003021307220 */ /* 0x000fe20000410000 */
[----:B------:R-:W-:Y:S01]  /*1ec0*/  FMUL.FTZ R54, R49, R54 ;  /* 0x0000003631367220 */ /* 0x000fe20000410000 */
[----:B------:R-:W-:Y:S01]  /*1ed0*/  FMUL.FTZ R50, R50, R15 ;  /* 0x0000000f32327220 */ /* 0x000fe20000410000 */
[C---:B------:R-:W-:Y:S01]  /*1ee0*/  FMUL.FTZ R52, R33.reuse, R52 ;  /* 0x0000003421347220 */ /* 0x040fe20000410000 */
[----:B------:R-:W-:Y:S01]  /*1ef0*/  ULDC UR6, c[0x0][0xc] ;  /* 0x0000030000067ab9 */ /* 0x000fe20000000800 */
[----:B------:R-:W-:Y:S01]  /*1f00*/  F2FP.BF16.F32.PACK_AB R13, R48, R13 ;  /* 0x0000000d300d723e */ /* 0x000fe200000010ff */
[C---:B------:R-:W-:Y:S01]  /*1f10*/  FMUL.FTZ R15, R33.reuse, R50 ;  /* 0x00000032210f7220 */ /* 0x040fe20000410000 */
[----:B------:R3:W4:Y:S01]  /*1f20*/  F2I.FTZ.U32.TRUNC.NTZ R47, R42 ;  /* 0x0000002a002f7305 */ /* 0x000722000021f000 */
[C---:B------:R-:W-:Y:S01]  /*1f30*/  FMUL.FTZ R48, R33.reuse, R14 ;  /* 0x0000000e21307220 */ /* 0x040fe20000410000 */
[----:B------:R-:W-:Y:S01]  /*1f40*/  FMUL.FTZ R54, R33, R54 ;  /* 0x0000003621367220 */ /* 0x000fe20000410000 */
[----:B------:R-:W-:-:S03]  /*1f50*/  F2FP.BF16.F32.PACK_AB R14, R43, R52 ;  /* 0x000000342b0e723e */ /* 0x000fc600000010ff */
[----:B------:R-:W-:Y:S02]  /*1f60*/  F2FP.BF16.F32.PACK_AB R15, R48, R15 ;  /* 0x0000000f300f723e */ /* 0x000fe400000010ff */
[----:B------:R-:W-:Y:S02]  /*1f70*/  MOV R48, R24 ;  /* 0x0000001800307202 */ /* 0x000fe40000000f00 */
[----:B---3--:R-:W-:Y:S01]  /*1f80*/  IADD3 R42, P0, R41, UR10, RZ ;  /* 0x0000000a292a7c10 */ /* 0x008fe2000ff1e0ff */
[----:B------:R-:W-:Y:S01]  /*1f90*/  FMUL.FTZ R41, R33, R46 ;  /* 0x0000002e21297220 */ /* 0x000fe20000410000 */
[----:B0-----:R-:W-:Y:S02]  /*1fa0*/  LOP3.LUT R46, R12, 0xff, RZ, 0xc0, !PT ;  /* 0x000000ff0c2e7812 */ /* 0x001fe400078ec0ff */
[----:B------:R-:W-:Y:S02]  /*1fb0*/  IADD3.X R43, R39, UR11, RZ, P0, !PT ;  /* 0x0000000b272b7c10 */ /* 0x000fe400087fe4ff */
[----:B------:R-:W-:-:S02]  /*1fc0*/  F2FP.BF16.F32.PACK_AB R12, R41, R54 ;  /* 0x00000036290c723e */ /* 0x000fc400000010ff */
[----:B--2---:R-:W-:Y:S02]  /*1fd0*/  PRMT R45, R45, 0x7604, R46 ;  /* 0x000076042d2d7816 */ /* 0x004fe4000000002e */
[----:B----4-:R-:W-:Y:S01]  /*1fe0*/  PRMT R46, R47, 0x7604, R40 ;  /* 0x000076042f2e7816 */ /* 0x010fe20000000028 */
[----:B------:R0:W-:Y:S01]  /*1ff0*/  STG.E.128 desc[UR4][R42.64], R12 ;  /* 0x0000000c2a007986 */ /* 0x0001e2000c101d04 */
[----:B------:R-:W-:-:S04]  /*2000*/  IADD3 R40, P0, R36, UR12, RZ ;  /* 0x0000000c24287c10 */ /* 0x000fc8000ff1e0ff */
[----:B------:R-:W-:Y:S02]  /*2010*/  IADD3.X R41, R23, UR13, RZ, P0, !PT ;  /* 0x0000000d17297c10 */ /* 0x000fe400087fe4ff */
[----:B0-----:R-:W-:Y:S01]  /*2020*/  PRMT R13, R37, 0x5410, R46 ;  /* 0x00005410250d7816 */ /* 0x001fe2000000002e */
[----:B-1----:R-:W-:Y:S01]  /*2030*/  IMAD R37, R44, UR6, RZ ;  /* 0x000000062c257c24 */ /* 0x002fe2000f8e02ff */
[----:B------:R-:W-:-:S04]  /*2040*/  PRMT R12, R45, 0x5410, R38 ;  /* 0x000054102d0c7816 */ /* 0x000fc80000000026 */
[----:B------:R-:W-:Y:S01]  /*2050*/  LEA R36, P0, R37, R36, 0x3 ;  /* 0x0000002425247211 */ /* 0x000fe200078018ff */
[----:B------:R0:W-:Y:S04]  /*2060*/  STG.E.64 desc[UR4][R40.64], R12 ;  /* 0x0000000c28007986 */ /* 0x0001e8000c101b04 */
[----:B------:R-:W-:Y:S01]  /*2070*/  IMAD.X R23, RZ, RZ, R23, P0 ;  /* 0x000000ffff177224 */ /* 0x000fe200000e0617 */
[----:B------:R-:W-:Y:S01]  /*2080*/  BAR.SYNC.DEFER_BLOCKING 0x0 ;  /* 0x0000000000007b1d */ /* 0x000fe20000010000 */
[----:B------:R-:W-:-:S04]  /*2090*/  ISETP.GE.U32.AND P0, PT, R36, UR14, PT ;  /* 0x0000000e24007c0c */ /* 0x000fc8000bf06070 */
[----:B------:R-:W-:-:S13]  /*20a0*/  ISETP.GE.U32.AND.EX P0, PT, R23, UR15, PT, P0 ;  /* 0x0000000f17007c0c */ /* 0x000fda000bf06100 */
[----:B0-----:R-:W-:Y:S05]  /*20b0*/  @!P0 BRA `(.L_x_393) ;  /* 0xffffffe400b48947 */ /* 0x001fea000383ffff */
[----:B------:R-:W-:Y:S05]  /*20c0*/  EXIT ;  /* 0x000000000000794d */ /* 0x000fea0003800000 */
        .weak           $__internal_8_$__cuda_sm20_dblrcp_rn_slowpath_v3
        .type           $__internal_8_$__cuda_sm20_dblrcp_rn_slowpath_v3,@function
        .size           $__internal_8_$__cuda_sm20_dblrcp_rn_slowpath_v3,(.L_x_11529 - $__internal_8_$__cuda_sm20_dblrcp_rn_slowpath_v3)
$__internal_8_$__cuda_sm20_dblrcp_rn_slowpath_v3:
[----:B------:R-:W-:Y:S01]  /*20d0*/  IMAD.MOV.U32 R38, RZ, RZ, R14 ;  /* 0x000000ffff267224 */ /* 0x000fe200078e000e */
[----:B------:R-:W-:-:S06]  /*20e0*/  MOV R39, R15 ;  /* 0x0000000f00277202 */ /* 0x000fcc0000000f00 */
        /* <DEDUP_REMOVED lines=11> */
[----:B------:R-:W-:Y:S01]  /*21a0*/  MOV R34, R38 ;  /* 0x0000002600227202 */ /* 0x000fe20000000f00 */
        /* <DEDUP_REMOVED lines=12> */
.L_x_396:
        /* <DEDUP_REMOVED lines=10> */
.L_x_394:
[----:B------:R-:W-:Y:S01]  /*2310*/  LOP3.LUT R13, R39, 0x80000, RZ, 0xfc, !PT ;  /* 0x00080000270d7812 */ /* 0x000fe200078efcff */
[----:B------:R-:W-:-:S07]  /*2320*/  IMAD.MOV.U32 R12, RZ, RZ, R38 ;  /* 0x000000ffff0c7224 */ /* 0x000fce00078e0026 */
.L_x_395:
[----:B------:R-:W-:Y:S01]  /*2330*/  MOV R41, 0x0 ;  /* 0x0000000000297802 */ /* 0x000fe20000000f00 */
[----:B------:R-:W-:Y:S01]  /*2340*/  IMAD.MOV.U32 R15, RZ, RZ, R13 ;  /* 0x000000ffff0f7224 */ /* 0x000fe200078e000d */
[----:B------:R-:W-:Y:S02]  /*2350*/  MOV R14, R12 ;  /* 0x0000000c000e7202 */ /* 0x000fe40000000f00 */
[----:B------:R-:W-:Y:S05]  /*2360*/  RET.REL.NODEC R40 `(_ZN2at6native43_GLOBAL__N__7cc8d1ed_10_Dropout_cu_0e96ed3824fused_dropout_kernel_vecIN3c108BFloat16EfmLi1ELi8EhEEvNS_4cuda6detail10TensorInfoIKT_T1_EENS7_IS8_SA_EENS7_IT4_SA_EESA_T0_NS_15PhiloxCudaStateE) ;  /* 0xffffffdc28247950 */ /* 0x000fea0003c3ffff */
.L_x_397:
        /* <DEDUP_REMOVED lines=9> */
.L_x_11529:


//--------------------- .text._ZN2at6native43_GLOBAL__N__7cc8d1ed_10_Dropout_cu_0e96ed3824fused_dropout_kernel_vecIN3c108BFloat16EfmLi1ELi16EhEEvNS_4cuda6detail10TensorInfoIKT_T1_EENS7_IS8_SA_EENS7_IT4_SA_EESA_T0_NS_15PhiloxCudaStateE --------------------------
	.section	.text._ZN2at6native43_GLOBAL__N__7cc8d1ed_10_Dropout_cu_0e96ed3824fused_dropout_kernel_vecIN3c108BFloat16EfmLi1ELi16EhEEvNS_4cuda6detail10TensorInfoIKT_T1_EENS7_IS8_SA_EENS7_IT4_SA_EESA_T0_NS_15PhiloxCudaStateE,"ax",@progbits
	.align	128
.text._ZN2at6native43_GLOBAL__N__7cc8d1ed_10_Dropout_cu_0e96ed3824fused_dropout_kernel_vecIN3c108BFloat16EfmLi1ELi16EhEEvNS_4cuda6detail10TensorInfoIKT_T1_EENS7_IS8_SA_EENS7_IT4_SA_EESA_T0_NS_15PhiloxCudaStateE:
        .type           _ZN2at6native43_GLOBAL__N__7cc8d1ed_10_Dropout_cu_0e96ed3824fused_dropout_kernel_vecIN3c108BFloat16EfmLi1ELi16EhEEvNS_4cuda6detail10TensorInfoIKT_T1_EENS7_IS8_SA_EENS7_IT4_SA_EESA_T0_NS_15PhiloxCudaStateE,@function
        .size           _ZN2at6native43_GLOBAL__N__7cc8d1ed_10_Dropout_cu_0e96ed3824fused_dropout_kernel_vecIN3c108BFloat16EfmLi1ELi16EhEEvNS_4cuda6detail10TensorInfoIKT_T1_EENS7_IS8_SA_EENS7_IT4_SA_EESA_T0_NS_15PhiloxCudaStateE,(.L_x_11531 - _ZN2at6native43_GLOBAL__N__7cc8d1ed_10_Dropout_cu_0e96ed3824fused_dropout_kernel_vecIN3c108BFloat16EfmLi1ELi16EhEEvNS_4cuda6detail10TensorInfoIKT_T1_EENS7_IS8_SA_EENS7_IT4_SA_EESA_T0_NS_15PhiloxCudaStateE)
        .other          _ZN2at6native43_GLOBAL__N__7cc8d1ed_10_Dropout_cu_0e96ed3824fused_dropout_kernel_vecIN3c108BFloat16EfmLi1ELi16EhEEvNS_4cuda6detail10TensorInfoIKT_T1_EENS7_IS8_SA_EENS7_IT4_SA_EESA_T0_NS_15PhiloxCudaStateE,@"STO_CUDA_ENTRY STV_DEFAULT"
_ZN2at6native43_GLOBAL__N__7cc8d1ed_10_Dropout_cu_0e96ed3824fused_dropout_kernel_vecIN3c108BFloat16EfmLi1ELi16EhEEvNS_4cuda6detail10TensorInfoIKT_T1_EENS7_IS8_SA_EENS7_IT4_SA_EESA_T0_NS_15PhiloxCudaStateE:
[----:B------:R-:W-:Y:S08]  /*0000*/  LDC R1, c[0x0][0x28] ;  /* 0x00000a00ff017b82 */ /* 0x000ff00000000800 */
[----:B------:R-:W0:Y:S01]  /*0010*/  LDC R0, c[0x0][0x708] ;  /* 0x0001c200ff007b82 */ /* 0x000e220000000800 */
[----:B------:R-:W-:Y:S01]  /*0020*/  ULDC.U8 UR4, c[0x0][0x714] ;  /* 0x0001c50000047ab9 */ /* 0x000fe20000000000 */
[----:B------:R-:W-:Y:S01]  /*0030*/  ULDC.64 UR6, c[0x0][0x700] ;  /* 0x0001c00000067ab9 */ /* 0x000fe20000000a00 */
[----:B------:R-:W-:Y:S01]  /*0040*/  ISETP.NE.AND P0, PT, RZ, UR4, PT ;  /* 0x00000004ff007c0c */ /* 0x000fe2000bf05270 */
[----:B------:R-:W-:Y:S01]  /*0050*/  ULDC.64 UR4, c[0x0][0x208] ;  /* 0x0000820000047ab9 */ /* 0x000fe20000000a00 */
[----:B------:R-:W-:-:S02]  /*0060*/  IMAD.U32 R6, RZ, RZ, UR6 ;  /* 0x00000006ff067e24 */ /* 0x000fc4000f8e00ff */
[----:B------:R-:W-:Y:S01]  /*0070*/  IMAD.U32 R7, RZ, RZ, UR7 ;  /* 0x00000007ff077e24 */ /* 0x000fe2000f8e00ff */
[----:B------:R-:W1:Y:S08]  /*0080*/  LDC R11, c[0x0][0x70c] ;  /* 0x0001c300ff0b7b82 */ /* 0x000e700000000800 */
[----:B------:R-:W2:Y:S01]  /*0090*/  @P0 LDG.E.64 R2, desc[UR4][R6.64] ;  /* 0x0000000406020981 */ /* 0x000ea2000c1e1b00 */
[----:B------:R-:W3:Y:S01]  /*00a0*/  @P0 LDC R13, c[0x0][0x710] ;  /* 0x0001c400ff0d0b82 */ /* 0x000ee20000000800 */
[----:B0-----:R-:W-:Y:S01]  /*00b0*/  @P0 MOV R4, R0 ;  /* 0x0000000000040202 */ /* 0x001fe20000000f00 */
[----:B-1----:R-:W-:-:S06]  /*00c0*/  @P0 IMAD.MOV.U32 R5, RZ, RZ, R11 ;  /* 0x000000ffff050224 */ /* 0x002fcc00078e000b */
[----:B------:R-:W3:Y:S01]  /*00d0*/  @P0 LDG.E.64 R4, desc[UR4][R4.64] ;  /* 0x0000000404040981 */ /* 0x000ee2000c1e1b00 */
[----:B------:R-:W0:Y:S01]  /*00e0*/  S2R R8, SR_CTAID.X ;  /* 0x0000000000087919 */ /* 0x000e220000002500 */
[----:B------:R-:W0:Y:S01]  /*00f0*/  S2R R9, SR_TID.X ;  /* 0x0000000000097919 */ /* 0x000e220000002100 */
[----:B------:R-:W-:Y:S01]  /*0100*/  ULDC UR8, c[0x0][0x0] ;  /* 0x0000000000087ab9 */ /* 0x000fe20000000800 */
[----:B--2---:R-:W-:Y:S02]  /*0110*/  @P0 R2UR UR6, R2 ;  /* 0x00000000020602ca */ /* 0x004fe400000e0000 */
[----:B------:R-:W-:Y:S01]  /*0120*/  @P0 R2UR UR7, R3 ;  /* 0x00000000030702ca */ /* 0x000fe200000e0000 */
[----:B0-----:R-:W-:Y:S01]  /*0130*/  IMAD R2, R8, UR8, R9 ;  /* 0x0000000808027c24 */ /* 0x001fe2000f8e0209 */
[----:B------:R-:W-:-:S03]  /*0140*/  ULDC.64 UR8, c[0x0][0x6f0] ;  /* 0x0001bc0000087ab9 */ /* 0x000fc60000000a00 */
[----:B------:R-:W-:Y:S01]  /*0150*/  IMAD.WIDE.U32 R8, R2, -0x326172a9, RZ ;  /* 0xcd9e8d5702087825 */ /* 0x000fe200078e00ff */
[----:B---3--:R-:W-:-:S05]  /*0160*/  @P0 IADD3 R0, P1, R4, R13, RZ ;  /* 0x0000000d04000210 */ /* 0x008fca0007f3e0ff */
[----:B------:R-:W-:-:S05]  /*0170*/  @P0 IMAD.X R11, RZ, RZ, R5, P1 ;  /* 0x000000ffff0b0224 */ /* 0x000fca00008e0605 */
[--C-:B------:R-:W-:Y:S02]  /*0180*/  SHF.R.U64 R30, R0, 0x2, R11.reuse ;  /* 0x00000002001e7819 */ /* 0x100fe4000000120b */
[----:B------:R-:W-:-:S03]  /*0190*/  SHF.R.U32.HI R5, RZ, 0x2, R11 ;  /* 0x00000002ff057819 */ /* 0x000fc6000001160b */
[----:B------:R-:W-:Y:S01]  /*01a0*/  IMAD.WIDE.U32 R6, R30, -0x2daee0ad, RZ ;  /* 0xd2511f531e067825 */ /* 0x000fe200078e00ff */
[----:B------:R-:W-:Y:S01]  /*01b0*/  LOP3.LUT R10, R9, UR6, R5, 0x96, !PT ;  /* 0x00000006090a7c12 */ /* 0x000fe2000f8e9605 */
[----:B------:R-:W-:-:S03]  /*01c0*/  UIADD3 UR17, UR7, -0x4498517b, URZ ;  /* 0xbb67ae8507117890 */ /* 0x000fc6000fffe03f */
[----:B------:R-:W-:Y:S01]  /*01d0*/  LOP3.LUT R12, R7, UR7, RZ, 0x3c, !PT ;  /* 0x00000007070c7c12 */ /* 0x000fe2000f8e3cff */
[----:B------:R-:W-:Y:S01]  /*01e0*/  UIADD3 UR16, UR6, -0x61c88647, URZ ;  /* 0x9e3779b906107890 */ /* 0x000fe2000fffe03f */
[----:B------:R-:W-:-:S04]  /*01f0*/  IMAD.WIDE.U32 R10, R10, -0x2daee0ad, RZ ;  /* 0xd2511f530a0a7825 */ /* 0x000fc800078e00ff */
[----:B------:R-:W-:Y:S01]  /*0200*/  IMAD.WIDE.U32 R12, R12, -0x326172a9, RZ ;  /* 0xcd9e8d570c0c7825 */ /* 0x000fe200078e00ff */
[----:B------:R-:W-:Y:S01]  /*0210*/  LOP3.LUT R9, R11, UR17, R6, 0x96, !PT ;  /* 0x000000110b097c12 */ /* 0x000fe2000f8e9606 */
[----:B------:R-:W-:-:S03]  /*0220*/  UIADD3 UR18, UR6, 0x3c6ef372, URZ ;  /* 0x3c6ef37206127890 */ /* 0x000fc6000fffe03f */
[----:B------:R-:W-:Y:S01]  /*0230*/  LOP3.LUT R6, R13, UR16, R8, 0x96, !PT ;  /* 0x000000100d067c12 */ /* 0x000fe2000f8e9608 */
[----:B------:R-:W-:Y:S01]  /*0240*/  UIADD3 UR19, UR7, 0x76cf5d0a, URZ ;  /* 0x76cf5d0a07137890 */ /* 0x000fe2000fffe03f */
[----:B------:R-:W-:-:S04]  /*0250*/  IMAD.WIDE.U32 R8, R9, -0x326172a9, RZ ;  /* 0xcd9e8d5709087825 */ /* 0x000fc800078e00ff */
[----:B------:R-:W-:Y:S01]  /*0260*/  IMAD.WIDE.U32 R6, R6, -0x2daee0ad, RZ ;  /* 0xd2511f5306067825 */ /* 0x000fe200078e00ff */
[----:B------:R-:W-:Y:S01]  /*0270*/  LOP3.LUT R11, R9, UR18, R12, 0x96, !PT ;  /* 0x00000012090b7c12 */ /* 0x000fe2000f8e960c */
[----:B------:R-:W-:-:S03]  /*0280*/  UIADD3 UR21, UR7, 0x32370b8f, URZ ;  /* 0x32370b8f07157890 */ /* 0x000fc6000fffe03f */
[----:B------:R-:W-:Y:S01]  /*0290*/  LOP3.LUT R12, R7, UR19, R10, 0x96, !PT ;  /* 0x00000013070c7c12 */ /* 0x000fe2000f8e960a */
[----:B------:R-:W-:Y:S01]  /*02a0*/  UIADD3 UR20, UR6, -0x255992d5, URZ ;  /* 0xdaa66d2b06147890 */ /* 0x000fe2000fffe03f */
        /* <DEDUP_REMOVED lines=9> */
[----:B------:R-:W-:-:S03]  /*0340*/  UIADD3 UR25, UR7, -0x56f99767, URZ ;  /* 0xa906689907197890 */ /* 0x000fc6000fffe03f */
[----:B------:R-:W-:Y:S01]  /*0350*/  LOP3.LUT R12, R7, UR23, R10, 0x96, !PT ;  /* 0x00000017070c7c12 */ /* 0x000fe2000f8e960a */
[----:B------:R-:W-:Y:S01]  /*0360*/  UIADD3 UR24, UR6, 0x1715609d, URZ ;  /* 0x1715609d06187890 */ /* 0x000fe2000fffe03f */
        /* <DEDUP_REMOVED lines=14> */
[----:B------:R-:W-:-:S03]  /*0450*/  LOP3.LUT R9, R11, UR29, R6, 0x96, !PT ;  /* 0x0000001d0b097c12 */ /* 0x000fc6000f8e9606 */
[----:B------:R-:W-:Y:S01]  /*0460*/  IMAD.WIDE.U32 R20, R2, 0x10, RZ ;  /* 0x0000001002147825 */ /* 0x000fe200078e00ff */
[----:B------:R-:W-:Y:S01]  /*0470*/  LOP3.LUT R6, R13, UR28, R8, 0x96, !PT ;  /* 0x0000001c0d067c12 */ /* 0x000fe2000f8e9608 */
[----:B------:R-:W-:Y:S01]  /*0480*/  UIADD3 UR30, UR6, -0xe443238, URZ ;  /* 0xf1bbcdc8061e7890 */ /* 0x000fe2000fffe03f */
[----:B------:R-:W-:Y:S01]  /*0490*/  ISETP.GE.U32.AND P0, PT, R20, UR8, PT ;  /* 0x0000000814007c0c */ /* 0x000fe2000bf06070 */
[----:B------:R-:W-:Y:S01]  /*04a0*/  UIADD3 UR31, UR7, -0x24c28bd8, URZ ;  /* 0xdb3d7428071f7890 */ /* 0x000fe2000fffe03f */
[----:B------:R-:W-:Y:S02]  /*04b0*/  IMAD.WIDE.U32 R8, R9, -0x326172a9, RZ ;  /* 0xcd9e8d5709087825 */ /* 0x000fe400078e00ff */
[----:B------:R-:W-:Y:S02]  /*04c0*/  ISETP.GE.U32.AND.EX P0, PT, R21, UR9, PT, P0 ;  /* 0x0000000915007c0c */ /* 0x000fe4000bf06100 */
[----:B------:R-:W-:Y:S01]  /*04d0*/  IMAD.WIDE.U32 R6, R6, -0x2daee0ad, RZ ;  /* 0xd2511f5306067825 */ /* 0x000fe200078e00ff */
[----:B------:R-:W-:-:S04]  /*04e0*/  LOP3.LUT R4, R9, UR30, R12, 0x96, !PT ;  /* 0x0000001e09047c12 */ /* 0x000fc8000f8e960c */
[----:B------:R-:W-:Y:S01]  /*04f0*/  LOP3.LUT R10, R7, UR31, R10, 0x96, !PT ;  /* 0x0000001f070a7c12 */ /* 0x000fe2000f8e960a */
[----:B------:R-:W-:Y:S01]  /*0500*/  UIADD3 UR32, UR6, -0x700cb87f, URZ ;  /* 0x8ff3478106207890 */ /* 0x000fe2000fffe03f */
[----:B------:R-:W-:Y:S01]  /*0510*/  IMAD.HI.U32 R3, R4, -0x2daee0ad, RZ ;  /* 0xd2511f5304037827 */ /* 0x000fe200078e00ff */
[----:B------:R-:W-:-:S03]  /*0520*/  UIADD3 UR33, UR7, -0x695add53, URZ ;  /* 0x96a522ad07217890 */ /* 0x000fc6000fffe03f */
[----:B------:R-:W-:-:S03]  /*0530*/  IMAD.HI.U32 R7, R10, -0x326172a9, RZ ;  /* 0xcd9e8d570a077827 */ /* 0x000fc600078e00ff */
[----:B------:R-:W-:Y:S02]  /*0540*/  LOP3.LUT R16, R3, UR33, R6, 0x96, !PT ;  /* 0x0000002103107c12 */ /* 0x000fe4000f8e9606 */
[----:B------:R-:W-:Y:S01]  /*0550*/  LOP3.LUT R11, R7, UR32, R8, 0x96, !PT ;  /* 0x00000020070b7c12 */ /* 0x000fe2000f8e9608 */
[----:B------:R-:W-:Y:S06]  /*0560*/  @P0 EXIT ;  /* 0x000000000000094d */ /* 0x000fec0003800000 */
[----:B------:R-:W0:Y:S01]  /*0570*/  LDC R12, c[0x0][0x6f8] ;  /* 0x0001be00ff0c7b82 */ /* 0x000e220000000800 */
[----:B------:R-:W-:Y:S02]  /*0580*/  IMAD.MOV.U32 R3, RZ, RZ, R21 ;  /* 0x000000ffff037224 */ /* 0x000fe400078e0015 */
[----:B0-----:R-:W-:-:S06]  /*0590*/  FMUL.FTZ R12, R12, 1 ;  /* 0x3f8000000c0c7820 */ /* 0x001fcc0000410000 */
[----:B------:R-:W0:Y:S08]  /*05a0*/  F2F.F64.F32 R12, R12 ;  /* 0x0000000c000c7310 */ /* 0x000e300000201800 */
[----:B0-----:R-:W0:Y:S01]  /*05b0*/  MUFU.RCP64H R7, R13 ;  /* 0x0000000d00077308 */ /* 0x001e220000001800 */
[----:B------:R-:W-:-:S04]  /*05c0*/  IADD3 R6, R13, 0x300402, RZ ;  /* 0x003004020d067810 */ /* 0x000fc80007ffe0ff */
[----:B------:R-:W-:Y:S02]  /*05d0*/  FSETP.GEU.AND P0, PT, |R6|, 5.8789094863358348022e-39, PT ;  /* 0x004004020600780b */ /* 0x000fe40003f0e200 */
[----:B0-----:R-:W-:-:S08]  /*05e0*/  DFMA R8, -R12, R6, 1 ;  /* 0x3ff000000c08742b */ /* 0x001fd00000000106 */
[----:B------:R-:W-:-:S08]  /*05f0*/  DFMA R8, R8, R8, R8 ;  /* 0x000000080808722b */ /* 0x000fd00000000008 */
[----:B------:R-:W-:Y:S01]  /*0600*/  DFMA R8, R6, R8, R6 ;  /* 0x000000080608722b */ /* 0x000fe20000000006 */
[----:B------:R-:W-:Y:S01]  /*0610*/  IMAD.MOV.U32 R6, RZ, RZ, R4 ;  /* 0x000000ffff067224 */ /* 0x000fe200078e0004 */
[----:B------:R-:W-:-:S06]  /*0620*/  MOV R7, R11 ;  /* 0x0000000b00077202 */ /* 0x000fcc0000000f00 */
[----:B------:R-:W-:-:S08]  /*0630*/  DFMA R14, -R12, R8, 1 ;  /* 0x3ff000000c0e742b */ /* 0x000fd00000000108 */
[----:B------:R-:W-:Y:S01]  /*0640*/  DFMA R14, R8, R14, R8 ;  /* 0x0000000e080e722b */ /* 0x000fe20000000008 */
[----:B------:R-:W-:Y:S01]  /*0650*/  IMAD.MOV.U32 R8, RZ, RZ, R16 ;  /* 0x000000ffff087224 */ /* 0x000fe200078e0010 */
[----:B------:R-:W-:Y:S09]  /*0660*/  @P0 BRA `(.L_x_398) ;  /* 0x0000000000100947 */ /* 0x000ff20003800000 */
[----:B------:R-:W-:-:S05]  /*0670*/  LOP3.LUT R4, R13, 0x7fffffff, RZ, 0xc0, !PT ;  /* 0x7fffffff0d047812 */ /* 0x000fca00078ec0ff */
[----:B------:R-:W-:Y:S01]  /*0680*/  VIADD R16, R4, 0xfff00000 ;  /* 0xfff0000004107836 */ /* 0x000fe20000000000 */
[----:B------:R-:W-:-:S07]  /*0690*/  MOV R4, 0x6b0 ;  /* 0x000006b000047802 */ /* 0x000fce0000000f00 */
[----:B------:R-:W-:Y:S05]  /*06a0*/  CALL.REL.NOINC `($__internal_9_$__cuda_sm20_dblrcp_rn_slowpath_v3) ;  /* 0x00000030009c7944 */ /* 0x000fea0003c00000 */
.L_x_398:
[----:B------:R-:W0:Y:S01]  /*06b0*/  F2F.F32.F64 R4, R14 ;  /* 0x0000000e00047310 */ /* 0x000e220000301000 */
[----:B------:R-:W-:Y:S01]  /*06c0*/  UMOV UR10, 0xf0000000 ;  /* 0xf0000000000a7882 */ /* 0x000fe20000000000 */
[----:B------:R-:W-:Y:S01]  /*06d0*/  UMOV UR11, 0x380fffff ;  /* 0x380fffff000b7882 */ /* 0x000fe20000000000 */
[----:B------:R-:W-:Y:S01]  /*06e0*/  IMAD R10, R10, -0x326172a9, RZ ;  /* 0xcd9e8d570a0a7824 */ /* 0x000fe200078e02ff */
[----:B------:R-:W-:Y:S01]  /*06f0*/  DSETP.GEU.AND P0, PT, |R14|, UR10, PT ;  /* 0x0000000a0e007e2a */ /* 0x000fe2000bf0e200 */
[----:B------:R-:W-:Y:S01]  /*0700*/  LOP3.LUT R9, R0, 0x3, RZ, 0xc0, !PT ;  /* 0x0000000300097812 */ /* 0x000fe200078ec0ff */
[----:B------:R-:W-:Y:S01]  /*0710*/  ULDC UR34, c[0x0][0x6f8] ;  /* 0x0001be0000227ab9 */ /* 0x000fe20000000800 */
[----:B------:R-:W-:Y:S01]  /*0720*/  ULDC.64 UR36, c[0x0][0x6f0] ;  /* 0x0001bc0000247ab9 */ /* 0x000fe20000000a00 */
[----:B------:R-:W-:Y:S01]  /*0730*/  ULDC.64 UR14, c[0x0][0x550] ;  /* 0x00015400000e7ab9 */ /* 0x000fe20000000a00 */
[----:B------:R-:W-:Y:S01]  /*0740*/  ULDC.64 UR12, c[0x0][0x3b0] ;  /* 0x0000ec00000c7ab9 */ /* 0x000fe20000000a00 */
[----:B------:R-:W-:Y:S01]  /*0750*/  ULDC.64 UR10, c[0x0][0x210] ;  /* 0x00008400000a7ab9 */ /* 0x000fe20000000a00 */
[----:B0-----:R-:W-:-:S13]  /*0760*/  R2UR UR8, R4 ;  /* 0x00000000040872ca */ /* 0x001fda00000e0000 */
[----:B------:R-:W-:-:S05]  /*0770*/  MOV R4, UR8 ;  /* 0x0000000800047c02 */ /* 0x000fca0008000f00 */
[----:B------:R-:W-:-:S05]  /*0780*/  @!P0 FMUL R4, R4, 1.175494350822287508e-38 ;  /* 0x0080000004048820 */ /* 0x000fca0000400000 */
[----:B------:R-:W-:Y:S01]  /*0790*/  @!P0 R2UR UR8, R4 ;  /* 0x00000000040882ca */ /* 0x000fe200000e0000 */
[----:B------:R-:W-:-:S14]  /*07a0*/  IMAD.MOV.U32 R4, RZ, RZ, RZ ;  /* 0x000000ffff047224 */ /* 0x000fdc00078e00ff */
.L_x_420:
[----:B------:R-:W-:Y:S01]  /*07b0*/  ISETP.NE.AND P0, PT, R9, RZ, PT ;  /* 0x000000ff0900720c */ /* 0x000fe20003f05270 */
[----:B------:R-:W-:Y:S01]  /*07c0*/  IMAD R14, R6, -0x2daee0ad, RZ ;  /* 0xd2511f53060e7824 */ /* 0x000fe200078e02ff */
[----:B------:R-:W-:Y:S01]  /*07d0*/  MOV R13, R10 ;  /* 0x0000000a000d7202 */ /* 0x000fe20000000f00 */
[----:B------:R-:W-:-:S10]  /*07e0*/  IMAD.MOV.U32 R12, RZ, RZ, R8 ;  /* 0x000000ffff0c7224 */ /* 0x000fd400078e0008 */
[----:B------:R-:W-:Y:S05]  /*07f0*/  @!P0 BRA `(.L_x_399) ;  /* 0x0000001000b88947 */ /* 0x000fea0003800000 */
[C---:B------:R-:W-:Y:S01]  /*0800*/  ISETP.NE.AND P0, PT, R30.reuse, -0x1, PT ;  /* 0xffffffff1e00780c */ /* 0x040fe20003f05270 */
[----:B------:R-:W-:Y:S01]  /*0810*/  VIADD R6, R30, 0x1 ;  /* 0x000000011e067836 */ /* 0x000fe20000000000 */
[----:B------:R-:W-:Y:S03]  /*0820*/  BSSY B0, `(.L_x_400) ;  /* 0x000000b000007945 */ /* 0x000fe60003800000 */
[----:B------:R-:W-:-:S08]  /*0830*/  IMAD.HI.U32 R7, R6, -0x2daee0ad, RZ ;  /* 0xd2511f5306077827 */ /* 0x000fd000078e00ff */
[----:B------:R-:W-:Y:S05]  /*0840*/  @P0 BRA `(.L_x_401) ;  /* 0x0000000000200947 */ /* 0x000fea0003800000 */
        /* <DEDUP_REMOVED lines=8> */
.L_x_401:
[----:B------:R-:W-:Y:S05]  /*08d0*/  BSYNC B0 ;  /* 0x0000000000007941 */ /* 0x000fea0003800000 */
.L_x_400:
[----:B------:R-:W-:Y:S01]  /*08e0*/  IMAD.HI.U32 R0, R2, -0x326172a9, RZ ;  /* 0xcd9e8d5702007827 */ /* 0x000fe200078e00ff */
[----:B------:R-:W-:Y:S02]  /*08f0*/  LOP3.LUT R7, R7, UR7, R4, 0x96, !PT ;  /* 0x0000000707077c12 */ /* 0x000fe4000f8e9604 */
[----:B------:R-:W-:Y:S01]  /*0900*/  ISETP.NE.AND P0, PT, R9, 0x1, PT ;  /* 0x000000010900780c */ /* 0x000fe20003f05270 */
[----:B------:R-:W-:Y:S01]  /*0910*/  IMAD.MOV.U32 R11, RZ, RZ, -0x2daee0ad ;  /* 0xd2511f53ff0b7424 */ /* 0x000fe200078e00ff */
[----:B------:R-:W-:Y:S01]  /*0920*/  LOP3.LUT R0, R0, UR6, R5, 0x96, !PT ;  /* 0x0000000600007c12 */ /* 0x000fe2000f8e9605 */
[----:B------:R-:W-:Y:S01]  /*0930*/  IMAD R15, R2, -0x326172a9, RZ ;  /* 0xcd9e8d57020f7824 */ /* 0x000fe200078e02ff */
[----:B------:R-:W-:Y:S01]  /*0940*/  LOP3.LUT R8, R4, UR7, RZ, 0x3c, !PT ;  /* 0x0000000704087c12 */ /* 0x000fe2000f8e3cff */
[----:B------:R-:W-:-:S04]  /*0950*/  IMAD.WIDE.U32 R18, R7, -0x326172a9, RZ ;  /* 0xcd9e8d5707127825 */ /* 0x000fc800078e00ff */
[----:B------:R-:W-:Y:S01]  /*0960*/  IMAD R7, R30, R11, -0x2daee0ad ;  /* 0xd2511f531e077424 */ /* 0x000fe200078e020b */
[----:B------:R-:W-:Y:S01]  /*0970*/  LOP3.LUT R15, R19, UR16, R15, 0x96, !PT ;  /* 0x00000010130f7c12 */ /* 0x000fe2000f8e960f */
[----:B------:R-:W-:-:S04]  /*0980*/  IMAD.WIDE.U32 R16, R0, -0x2daee0ad, RZ ;  /* 0xd2511f5300107825 */ /* 0x000fc800078e00ff */
[----:B------:R-:W-:Y:S01]  /*0990*/  IMAD.WIDE.U32 R22, R15, -0x2daee0ad, RZ ;  /* 0xd2511f530f167825 */ /* 0x000fe200078e00ff */
[----:B------:R-:W-:-:S03]  /*09a0*/  LOP3.LUT R7, R17, UR17, R7, 0x96, !PT ;  /* 0x0000001111077c12 */ /* 0x000fc6000f8e9607 */
[----:B------:R-:W-:Y:S01]  /*09b0*/  IMAD.MOV.U32 R34, RZ, RZ, R14 ;  /* 0x000000ffff227224 */ /* 0x000fe200078e000e */
[----:B------:R-:W-:Y:S01]  /*09c0*/  LOP3.LUT R19, R23, UR19, R16, 0x96, !PT ;  /* 0x0000001317137c12 */ /* 0x000fe2000f8e9610 */
[----:B------:R-:W-:-:S05]  /*09d0*/  IMAD.WIDE.U32 R24, R7, -0x326172a9, RZ ;  /* 0xcd9e8d5707187825 */ /* 0x000fca00078e00ff */
[----:B------:R-:W-:Y:S01]  /*09e0*/  LOP3.LUT R16, R25, UR18, R18, 0x96, !PT ;  /* 0x0000001219107c12 */ /* 0x000fe2000f8e9612 */
[----:B------:R-:W-:-:S04]  /*09f0*/  IMAD.WIDE.U32 R18, R19, -0x326172a9, RZ ;  /* 0xcd9e8d5713127825 */ /* 0x000fc800078e00ff */
[----:B------:R-:W-:Y:S01]  /*0a00*/  IMAD.WIDE.U32 R16, R16, -0x2daee0ad, RZ ;  /* 0xd2511f5310107825 */ /* 0x000fe200078e00ff */
[----:B------:R-:W-:-:S04]  /*0a10*/  LOP3.LUT R23, R19, UR20, R24, 0x96, !PT ;  /* 0x0000001413177c12 */ /* 0x000fc8000f8e9618 */
        /* <DEDUP_REMOVED lines=15> */
[----:B------:R-:W-:Y:S02]  /*0b10*/  LOP3.LUT R36, R19, UR28, R24, 0x96, !PT ;  /* 0x0000001c13247c12 */ /* 0x000fe4000f8e9618 */
[----:B------:R-:W-:Y:S02]  /*0b20*/  IADD3 R19, R30, 0x2, RZ ;  /* 0x000000021e137810 */ /* 0x000fe40007ffe0ff */
[----:B------:R-:W-:Y:S01]  /*0b30*/  LOP3.LUT R22, R17, UR29, R22, 0x96, !PT ;  /* 0x0000001d11167c12 */ /* 0x000fe2000f8e9616 */
[----:B------:R-:W-:Y:S01]  /*0b40*/  IMAD.WIDE.U32 R36, R36, -0x2daee0ad, RZ ;  /* 0xd2511f5324247825 */ /* 0x000fe200078e00ff */
[----:B------:R-:W-:-:S03]  /*0b50*/  ISETP.NE.AND P2, PT, R19, RZ, PT ;  /* 0x000000ff1300720c */ /* 0x000fc60003f45270 */
[----:B------:R-:W-:Y:S01]  /*0b60*/  IMAD.WIDE.U32 R22, R22, -0x326172a9, RZ ;  /* 0xcd9e8d5716167825 */ /* 0x000fe200078e00ff */
[----:B------:R-:W-:-:S04]  /*0b70*/  LOP3.LUT R16, R37, UR31, R16, 0x96, !PT ;  /* 0x0000001f25107c12 */ /* 0x000fc8000f8e9610 */
[----:B------:R-:W-:Y:S01]  /*0b80*/  LOP3.LUT R0, R23, UR30, R18, 0x96, !PT ;  /* 0x0000001e17007c12 */ /* 0x000fe2000f8e9612 */
[----:B------:R-:W-:-:S04]  /*0b90*/  IMAD.WIDE.U32 R16, R16, -0x326172a9, RZ ;  /* 0xcd9e8d5710107825 */ /* 0x000fc800078e00ff */
[----:B------:R-:W-:Y:S01]  /*0ba0*/  IMAD.HI.U32 R7, R0, -0x2daee0ad, RZ ;  /* 0xd2511f5300077827 */ /* 0x000fe200078e00ff */
[----:B------:R-:W-:-:S03]  /*0bb0*/  LOP3.LUT R10, R17, UR32, R22, 0x96, !PT ;  /* 0x00000020110a7c12 */ /* 0x000fc6000f8e9616 */
[----:B------:R-:W-:Y:S01]  /*0bc0*/  IMAD.MOV.U32 R22, RZ, RZ, R16 ;  /* 0x000000ffff167224 */ /* 0x000fe200078e0010 */
[----:B------:R-:W-:Y:S02]  /*0bd0*/  LOP3.LUT R36, R7, UR33, R36, 0x96, !PT ;  /* 0x0000002107247c12 */ /* 0x000fe4000f8e9624 */
[----:B------:R-:W-:Y:S01]  /*0be0*/  MOV R23, R10 ;  /* 0x0000000a00177202 */ /* 0x000fe20000000f00 */
[----:B------:R-:W-:Y:S06]  /*0bf0*/  @!P0 BRA `(.L_x_402) ;  /* 0x0000000000248947 */ /* 0x000fec0003800000 */
[----:B------:R-:W-:Y:S01]  /*0c00*/  ISETP.NE.AND P1, PT, R9, 0x2, PT ;  /* 0x000000020900780c */ /* 0x000fe20003f25270 */
[----:B------:R-:W-:Y:S01]  /*0c10*/  IMAD.MOV.U32 R13, RZ, RZ, R12 ;  /* 0x000000ffff0d7224 */ /* 0x000fe200078e000c */
[----:B------:R-:W-:Y:S01]  /*0c20*/  MOV R34, R10 ;  /* 0x0000000a00227202 */ /* 0x000fe20000000f00 */
[----:B------:R-:W-:Y:S02]  /*0c30*/  IMAD.MOV.U32 R12, RZ, RZ, R14 ;  /* 0x000000ffff0c7224 */ /* 0x000fe400078e000e */
[----:B------:R-:W-:-:S08]  /*0c40*/  IMAD.MOV.U32 R23, RZ, RZ, R22 ;  /* 0x000000ffff177224 */ /* 0x000fd000078e0016 */
[----:B------:R-:W-:Y:S01]  /*0c50*/  @P1 IMAD.MOV.U32 R13, RZ, RZ, R14 ;  /* 0x000000ffff0d1224 */ /* 0x000fe200078e000e */
[----:B------:R-:W-:Y:S01]  /*0c60*/  @P1 MOV R12, R10 ;  /* 0x0000000a000c1202 */ /* 0x000fe20000000f00 */
[----:B------:R-:W-:Y:S02]  /*0c70*/  @P1 IMAD.MOV.U32 R34, RZ, RZ, R22 ;  /* 0x000000ffff221224 */ /* 0x000fe400078e0016 */
[----:B------:R-:W-:-:S07]  /*0c80*/  @P1 IMAD.MOV.U32 R23, RZ, RZ, R36 ;  /* 0x000000ffff171224 */ /* 0x000fce00078e0024 */
.L_x_402:
[----:B------:R-:W-:Y:S01]  /*0c90*/  IMAD.WIDE.U32 R16, R2, -0x326172a9, RZ ;  /* 0xcd9e8d5702107825 */ /* 0x000fe200078e00ff */
[----:B------:R-:W-:Y:S03]  /*0ca0*/  BSSY B0, `(.L_x_403) ;  /* 0x0000014000007945 */ /* 0x000fe60003800000 */
[----:B------:R-:W-:Y:S01]  /*0cb0*/  IMAD.HI.U32 R19, R19, -0x2daee0ad, RZ ;  /* 0xd2511f5313137827 */ /* 0x000fe200078e00ff */
[----:B------:R-:W-:Y:S02]  /*0cc0*/  LOP3.LUT R15, R16, UR16, RZ, 0x3c, !PT ;  /* 0x00000010100f7c12 */ /* 0x000fe4000f8e3cff */
[----:B------:R-:W-:Y:S01]  /*0cd0*/  MOV R10, R17 ;  /* 0x00000011000a7202 */ /* 0x000fe20000000f00 */
[----:B------:R-:W-:Y:S06]  /*0ce0*/  @P2 BRA `(.L_x_404) ;  /* 0x00000000003c2947 */ /* 0x000fec0003800000 */
[----:B------:R-:W-:Y:S01]  /*0cf0*/  VIADD R5, R5, 0x1 ;  /* 0x0000000105057836 */ /* 0x000fe20000000000 */
[----:B------:R-:W-:Y:S01]  /*0d00*/  LOP3.LUT R15, R16, UR16, RZ, 0x3c, !PT ;  /* 0x00000010100f7c12 */ /* 0x000fe2000f8e3cff */
[----:B------:R-:W-:-:S03]  /*0d10*/  IMAD.MOV.U32 R10, RZ, RZ, R17 ;  /* 0x000000ffff0a7224 */ /* 0x000fc600078e0011 */
[----:B------:R-:W-:-:S13]  /*0d20*/  ISETP.NE.AND P1, PT, R5, RZ, PT ;  /* 0x000000ff0500720c */ /* 0x000fda0003f25270 */
[----:B------:R-:W-:Y:S05]  /*0d30*/  @P1 BRA `(.L_x_404) ;  /* 0x0000000000281947 */ /* 0x000fea0003800000 */
[----:B------:R-:W-:Y:S01]  /*0d40*/  IADD3 R2, R2, 0x1, RZ ;  /* 0x0000000102027810 */ /* 0x000fe20007ffe0ff */
[----:B------:R-:W-:Y:S02]  /*0d50*/  VIADD R7, R4, 0x1 ;  /* 0x0000000104077836 */ /* 0x000fe40000000000 */
[----:B------:R-:W-:Y:S01]  /*0d60*/  VIADD R15, R16, 0xcd9e8d57 ;  /* 0xcd9e8d57100f7836 */ /* 0x000fe20000000000 */
[C---:B------:R-:W-:Y:S01]  /*0d70*/  ISETP.NE.AND P1, PT, R2.reuse, RZ, PT ;  /* 0x000000ff0200720c */ /* 0x040fe20003f25270 */
[----:B------:R-:W-:Y:S02]  /*0d80*/  IMAD.MOV.U32 R5, RZ, RZ, RZ ;  /* 0x000000ffff057224 */ /* 0x000fe400078e00ff */
[----:B------:R-:W-:Y:S01]  /*0d90*/  IMAD.HI.U32 R10, R2, -0x326172a9, RZ ;  /* 0xcd9e8d57020a7827 */ /* 0x000fe200078e00ff */
[----:B------:R-:W-:-:S09]  /*0da0*/  LOP3.LUT R15, R15, UR16, RZ, 0x3c, !PT ;  /* 0x000000100f0f7c12 */ /* 0x000fd2000f8e3cff */
[----:B------:R-:W-:-:S04]  /*0db0*/  @P1 IADD3 R7, R4, RZ, RZ ;  /* 0x000000ff04071210 */ /* 0x000fc80007ffe0ff */
[----:B------:R-:W-:Y:S01]  /*0dc0*/  LOP3.LUT R8, R7, UR7, RZ, 0x3c, !PT ;  /* 0x0000000707087c12 */ /* 0x000fe2000f8e3cff */
[----:B------:R-:W-:-:S07]  /*0dd0*/  IMAD.MOV.U32 R4, RZ, RZ, R7 ;  /* 0x000000ffff047224 */ /* 0x000fce00078e0007 */
.L_x_404:
[----:B------:R-:W-:Y:S05]  /*0de0*/  BSYNC B0 ;  /* 0x0000000000007941 */ /* 0x000fea0003800000 */
.L_x_403:
[----:B------:R-:W-:Y:S01]  /*0df0*/  LOP3.LUT R16, R10, UR6, R5, 0x96, !PT ;  /* 0x000000060a107c12 */ /* 0x000fe2000f8e9605 */
[----:B------:R-:W-:Y:S01]  /*0e00*/  IMAD R7, R6, R11, -0x2daee0ad ;  /* 0xd2511f5306077424 */ /* 0x000fe200078e020b */
[----:B------:R-:W-:Y:S01]  /*0e10*/  LOP3.LUT R19, R8, R19, RZ, 0x3c, !PT ;  /* 0x0000001308137212 */ /* 0x000fe200078e3cff */
[----:B------:R-:W-:Y:S02]  /*0e20*/  IMAD R0, R0, -0x2daee0ad, RZ ;  /* 0xd2511f5300007824 */ /* 0x000fe400078e02ff */
[----:B------:R-:W-:-:S04]  /*0e30*/  IMAD.WIDE.U32 R16, R16, -0x2daee0ad, RZ ;  /* 0xd2511f5310107825 */ /* 0x000fc800078e00ff */
[----:B------:R-:W-:Y:S01]  /*0e40*/  IMAD.WIDE.U32 R26, R19, -0x326172a9, RZ ;  /* 0xcd9e8d57131a7825 */ /* 0x000fe200078e00ff */
[----:B------:R-:W-:-:S03]  /*0e50*/  LOP3.LUT R7, R17, UR17, R7, 0x96, !PT ;  /* 0x0000001111077c12 */ /* 0x000fc6000f8e9607 */
[----:B------:R-:W-:Y:S01]  /*0e60*/  IMAD.MOV.U32 R35, RZ, RZ, R0 ;  /* 0x000000ffff237224 */ /* 0x000fe200078e0000 */
[----:B------:R-:W-:Y:S01]  /*0e70*/  LOP3.LUT R24, R15, R27, RZ, 0x3c, !PT ;  /* 0x0000001b0f187212 */ /* 0x000fe200078e3cff */
        /* <DEDUP_REMOVED lines=28> */
[----:B------:R-:W-:Y:S01]  /*1040*/  IMAD.HI.U32 R7, R14, -0x2daee0ad, RZ ;  /* 0xd2511f530e077827 */ /* 0x000fe200078e00ff */
[----:B------:R-:W-:-:S03]  /*1050*/  IADD3 R16, R30, 0x3, RZ ;  /* 0x000000031e107810 */ /* 0x000fc60007ffe0ff */
[----:B------:R-:W-:Y:S01]  /*1060*/  IMAD.WIDE.U32 R42, R42, -0x326172a9, RZ ;  /* 0xcd9e8d572a2a7825 */ /* 0x000fe200078e00ff */
[----:B------:R-:W-:Y:S02]  /*1070*/  LOP3.LUT R26, R7, UR33, R24, 0x96, !PT ;  /* 0x00000021071a7c12 */ /* 0x000fe4000f8e9618 */
[C---:B------:R-:W-:Y:S01]  /*1080*/  ISETP.NE.AND P1, PT, R16.reuse, RZ, PT ;  /* 0x000000ff1000720c */ /* 0x040fe20003f25270 */
[----:B------:R-:W-:Y:S01]  /*1090*/  IMAD.HI.U32 R7, R16, -0x2daee0ad, RZ ;  /* 0xd2511f5310077827 */ /* 0x000fe200078e00ff */
[----:B------:R-:W-:-:S05]  /*10a0*/  LOP3.LUT R18, R43, UR32, R18, 0x96, !PT ;  /* 0x000000202b127c12 */ /* 0x000fca000f8e9612 */
        /* <DEDUP_REMOVED lines=11> */
.L_x_405:
[----:B------:R-:W-:Y:S04]  /*1160*/  BSSY B0, `(.L_x_406) ;  /* 0x0000011000007945 */ /* 0x000fe80003800000 */
[----:B------:R-:W-:Y:S05]  /*1170*/  @P1 BRA `(.L_x_407) ;  /* 0x00000000003c1947 */ /* 0x000fea0003800000 */
[----:B------:R-:W-:-:S05]  /*1180*/  VIADD R5, R5, 0x1 ;  /* 0x0000000105057836 */ /* 0x000fca0000000000 */
[----:B------:R-:W-:-:S13]  /*1190*/  ISETP.NE.AND P1, PT, R5, RZ, PT ;  /* 0x000000ff0500720c */ /* 0x000fda0003f25270 */
[----:B------:R-:W-:Y:S05]  /*11a0*/  @P1 BRA `(.L_x_407) ;  /* 0x0000000000301947 */ /* 0x000fea0003800000 */
[----:B------:R-:W-:Y:S01]  /*11b0*/  IADD3 R8, R2, 0x1, RZ ;  /* 0x0000000102087810 */ /* 0x000fe20007ffe0ff */
[----:B------:R-:W-:Y:S01]  /*11c0*/  IMAD.MOV.U32 R15, RZ, RZ, -0x326172a9 ;  /* 0xcd9e8d57ff0f7424 */ /* 0x000fe200078e00ff */
[----:B------:R-:W-:Y:S01]  /*11d0*/  HFMA2.MMA R5, -RZ, RZ, 0, 0 ;  /* 0x00000000ff057435 */ /* 0x000fe200000001ff */
[----:B------:R-:W-:Y:S01]  /*11e0*/  VIADD R0, R4, 0x1 ;  /* 0x0000000104007836 */ /* 0x000fe20000000000 */
[----:B------:R-:W-:Y:S01]  /*11f0*/  ISETP.NE.AND P1, PT, R8, RZ, PT ;  /* 0x000000ff0800720c */ /* 0x000fe20003f25270 */
[----:B------:R-:W-:Y:S02]  /*1200*/  IMAD R15, R2, R15, -0x326172a9 ;  /* 0xcd9e8d57020f7424 */ /* 0x000fe400078e020f */
[----:B------:R-:W-:-:S03]  /*1210*/  IMAD.HI.U32 R10, R8, -0x326172a9, RZ ;  /* 0xcd9e8d57080a7827 */ /* 0x000fc600078e00ff */
[----:B------:R-:W-:Y:S01]  /*1220*/  LOP3.LUT R15, R15, UR16, RZ, 0x3c, !PT ;  /* 0x000000100f0f7c12 */ /* 0x000fe2000f8e3cff */
[----:B------:R-:W-:-:S06]  /*1230*/  IMAD.MOV.U32 R2, RZ, RZ, R8 ;  /* 0x000000ffff027224 */ /* 0x000fcc00078e0008 */
[----:B------:R-:W-:-:S05]  /*1240*/  @P1 IMAD.MOV R0, RZ, RZ, R4 ;  /* 0x000000ffff001224 */ /* 0x000fca00078e0204 */
[----:B------:R-:W-:Y:S02]  /*1250*/  LOP3.LUT R8, R0, UR7, RZ, 0x3c, !PT ;  /* 0x0000000700087c12 */ /* 0x000fe4000f8e3cff */
[----:B------:R-:W-:-:S07]  /*1260*/  MOV R4, R0 ;  /* 0x0000000000047202 */ /* 0x000fce0000000f00 */
.L_x_407:
[----:B------:R-:W-:Y:S05]  /*1270*/  BSYNC B0 ;  /* 0x0000000000007941 */ /* 0x000fea0003800000 */
.L_x_406:
[----:B------:R-:W-:Y:S01]  /*1280*/  LOP3.LUT R18, R10, UR6, R5, 0x96, !PT ;  /* 0x000000060a127c12 */ /* 0x000fe2000f8e9605 */
[----:B------:R-:W-:Y:S01]  /*1290*/  IMAD R14, R14, -0x2daee0ad, RZ ;  /* 0xd2511f530e0e7824 */ /* 0x000fe200078e02ff */
[----:B------:R-:W-:Y:S01]  /*12a0*/  LOP3.LUT R28, R8, R7, RZ, 0x3c, !PT ;  /* 0x00000007081c7212 */ /* 0x000fe200078e3cff */
[----:B------:R-:W-:Y:S01]  /*12b0*/  IMAD R7, R6, R11, -0x5b5dc15a ;  /* 0xa4a23ea606077424 */ /* 0x000fe200078e020b */
[----:B------:R-:W-:Y:S01]  /*12c0*/  ISETP.NE.AND P1, PT, R30, -0x4, PT ;  /* 0xfffffffc1e00780c */ /* 0x000fe20003f25270 */
[----:B------:R-:W-:Y:S01]  /*12d0*/  IMAD.WIDE.U32 R18, R18, -0x2daee0ad, RZ ;  /* 0xd2511f5312127825 */ /* 0x000fe200078e00ff */
[----:B------:R-:W-:-:S03]  /*12e0*/  MOV R21, R14 ;  /* 0x0000000e00157202 */ /* 0x000fc60000000f00 */
[----:B------:R-:W-:Y:S01]  /*12f0*/  IMAD.WIDE.U32 R28, R28, -0x326172a9, RZ ;  /* 0xcd9e8d571c1c7825 */ /* 0x000fe200078e00ff */
[----:B------:R-:W-:-:S03]  /*1300*/  LOP3.LUT R7, R19, UR17, R7, 0x96, !PT ;  /* 0x0000001113077c12 */ /* 0x000fc6000f8e9607 */
[----:B------:R-:W-:Y:S01]  /*1310*/  VIADD R0, R30, 0x4 ;  /* 0x000000041e007836 */ /* 0x000fe20000000000 */
        /* <DEDUP_REMOVED lines=29> */
[----:B------:R-:W-:-:S04]  /*14f0*/  IMAD.HI.U32 R17, R7, -0x2daee0ad, RZ ;  /* 0xd2511f5307117827 */ /* 0x000fc800078e00ff */
[----:B------:R-:W-:Y:S01]  /*1500*/  IMAD.WIDE.U32 R18, R18, -0x326172a9, RZ ;  /* 0xcd9e8d5712127825 */ /* 0x000fe200078e00ff */
[----:B------:R-:W-:-:S03]  /*1510*/  LOP3.LUT R24, R17, UR33, R24, 0x96, !PT ;  /* 0x0000002111187c12 */ /* 0x000fc6000f8e9618 */
[----:B------:R-:W-:Y:S01]  /*1520*/  IMAD.MOV.U32 R30, RZ, RZ, R18 ;  /* 0x000000ffff1e7224 */ /* 0x000fe200078e0012 */
[----:B------:R-:W-:Y:S01]  /*1530*/  LOP3.LUT R16, R19, UR32, R16, 0x96, !PT ;  /* 0x0000002013107c12 */ /* 0x000fe2000f8e9610 */
[----:B------:R-:W-:-:S04]  /*1540*/  IMAD.HI.U32 R17, R0, -0x2daee0ad, RZ ;  /* 0xd2511f5300117827 */ /* 0x000fc800078e00ff */
[----:B------:R-:W-:Y:S01]  /*1550*/  IMAD.MOV.U32 R25, RZ, RZ, R16 ;  /* 0x000000ffff197224 */ /* 0x000fe200078e0010 */
[----:B------:R-:W-:Y:S06]  /*1560*/  @!P0 BRA `(.L_x_408) ;  /* 0x0000000000248947 */ /* 0x000fec0003800000 */
[----:B------:R-:W-:Y:S01]  /*1570*/  ISETP.NE.AND P2, PT, R9, 0x2, PT ;  /* 0x000000020900780c */ /* 0x000fe20003f45270 */
[----:B------:R-:W-:Y:S01]  /*1580*/  IMAD.MOV.U32 R25, RZ, RZ, R30 ;  /* 0x000000ffff197224 */ /* 0x000fe200078e001e */
[----:B------:R-:W-:Y:S01]  /*1590*/  MOV R42, R26 ;  /* 0x0000001a002a7202 */ /* 0x000fe20000000f00 */
[----:B------:R-:W-:Y:S01]  /*15a0*/  IMAD.MOV.U32 R26, RZ, RZ, R14 ;  /* 0x000000ffff1a7224 */ /* 0x000fe200078e000e */
[----:B------:R-:W-:-:S09]  /*15b0*/  MOV R21, R16 ;  /* 0x0000001000157202 */ /* 0x000fd20000000f00 */
[----:B------:R-:W-:Y:S01]  /*15c0*/  @P2 MOV R42, R14 ;  /* 0x0000000e002a2202 */ /* 0x000fe20000000f00 */
[----:B------:R-:W-:Y:S01]  /*15d0*/  @P2 IMAD.MOV.U32 R26, RZ, RZ, R16 ;  /* 0x000000ffff1a2224 */ /* 0x000fe200078e0010 */
[----:B------:R-:W-:Y:S01]  /*15e0*/  @P2 MOV R21, R30 ;  /* 0x0000001e00152202 */ /* 0x000fe20000000f00 */
[----:B------:R-:W-:-:S07]  /*15f0*/  @P2 IMAD.MOV.U32 R25, RZ, RZ, R24 ;  /* 0x000000ffff192224 */ /* 0x000fce00078e0018 */
.L_x_408:
[----:B------:R-:W-:Y:S04]  /*1600*/  BSSY B0, `(.L_x_409) ;  /* 0x0000011000007945 */ /* 0x000fe80003800000 */
[----:B------:R-:W-:Y:S05]  /*1610*/  @P1 BRA `(.L_x_410) ;  /* 0x00000000003c1947 */ /* 0x000fea0003800000 */
[----:B------:R-:W-:-:S04]  /*1620*/  IADD3 R5, R5, 0x1, RZ ;  /* 0x0000000105057810 */ /* 0x000fc80007ffe0ff */
[----:B------:R-:W-:-:S13]  /*1630*/  ISETP.NE.AND P1, PT, R5, RZ, PT ;  /* 0x000000ff0500720c */ /* 0x000fda0003f25270 */
[----:B------:R-:W-:Y:S05]  /*1640*/  @P1 BRA `(.L_x_410) ;  /* 0x0000000000301947 */ /* 0x000fea0003800000 */
[----:B------:R-:W-:Y:S01]  /*1650*/  VIADD R8, R2, 0x1 ;  /* 0x0000000102087836 */ /* 0x000fe20000000000 */
[----:B------:R-:W-:Y:S01]  /*1660*/  HFMA2.MMA R5, -RZ, RZ, -22.46875, -0.0003259181976318359375 ;  /* 0xcd9e8d57ff057435 */ /* 0x000fe200000001ff */
[----:B------:R-:W-:Y:S02]  /*1670*/  VIADD R14, R4, 0x1 ;  /* 0x00000001040e7836 */ /* 0x000fe40000000000 */
[C---:B------:R-:W-:Y:S01]  /*1680*/  IMAD.HI.U32 R10, R8.reuse, -0x326172a9, RZ ;  /* 0xcd9e8d57080a7827 */ /* 0x040fe200078e00ff */
[----:B------:R-:W-:-:S06]  /*1690*/  ISETP.NE.AND P1, PT, R8, RZ, PT ;  /* 0x000000ff0800720c */ /* 0x000fcc0003f25270 */
[----:B------:R-:W-:Y:S01]  /*16a0*/  IMAD R15, R2, R5, -0x326172a9 ;  /* 0xcd9e8d57020f7424 */ /* 0x000fe200078e0205 */
[----:B------:R-:W-:Y:S02]  /*16b0*/  MOV R2, R8 ;  /* 0x0000000800027202 */ /* 0x000fe40000000f00 */
[----:B------:R-:W-:Y:S02]  /*16c0*/  MOV R5, RZ ;  /* 0x000000ff00057202 */ /* 0x000fe40000000f00 */
[----:B------:R-:W-:Y:S02]  /*16d0*/  LOP3.LUT R15, R15, UR16, RZ, 0x3c, !PT ;  /* 0x000000100f0f7c12 */ /* 0x000fe4000f8e3cff */
[----:B------:R-:W-:-:S04]  /*16e0*/  @P1 IMAD.MOV R14, RZ, RZ, R4 ;  /* 0x000000ffff0e1224 */ /* 0x000fc800078e0204 */
[----:B------:R-:W-:Y:S01]  /*16f0*/  IMAD.MOV.U32 R4, RZ, RZ, R14 ;  /* 0x000000ffff047224 */ /* 0x000fe200078e000e */
[----:B------:R-:W-:-:S07]  /*1700*/  LOP3.LUT R8, R14, UR7, RZ, 0x3c, !PT ;  /* 0x000000070e087c12 */ /* 0x000fce000f8e3cff */
.L_x_410:
[----:B------:R-:W-:Y:S05]  /*1710*/  BSYNC B0 ;  /* 0x0000000000007941 */ /* 0x000fea0003800000 */
.L_x_409:
[----:B------:R-:W-:Y:S01]  /*1720*/  LOP3.LUT R10, R10, UR6, R5, 0x96, !PT ;  /* 0x000000060a0a7c12 */ /* 0x000fe2000f8e9605 */
[----:B------:R-:W-:Y:S01]  /*1730*/  IMAD.MOV.U32 R38, RZ, RZ, R13 ;  /* 0x000000ffff267224 */ /* 0x000fe200078e000d */
[----:B------:R-:W-:Y:S01]  /*1740*/  LOP3.LUT R18, R8, R17, RZ, 0x3c, !PT ;  /* 0x0000001108127212 */ /* 0x000fe200078e3cff */
[----:B------:R-:W-:Y:S01]  /*1750*/  IMAD R17, R6, R11, 0x76f35df9 ;  /* 0x76f35df906117424 */ /* 0x000fe200078e020b */
[----:B------:R-:W-:Y:S01]  /*1760*/  MOV R37, R12 ;  /* 0x0000000c00257202 */ /* 0x000fe20000000f00 */
[----:B------:R-:W-:-:S04]  /*1770*/  IMAD.WIDE.U32 R10, R10, -0x2daee0ad, RZ ;  /* 0xd2511f530a0a7825 */ /* 0x000fc800078e00ff */
[----:B------:R-:W-:Y:S01]  /*1780*/  IMAD.WIDE.U32 R18, R18, -0x326172a9, RZ ;  /* 0xcd9e8d5712127825 */ /* 0x000fe200078e00ff */
[----:B------:R-:W-:-:S04]  /*1790*/  LOP3.LUT R14, R11, UR17, R17, 0x96, !PT ;  /* 0x000000110b0e7c12 */ /* 0x000fc8000f8e9611 */
        /* <DEDUP_REMOVED lines=29> */
[----:B------:R-:W-:Y:S02]  /*1970*/  IMAD R17, R7, -0x2daee0ad, RZ ;  /* 0xd2511f5307117824 */ /* 0x000fe400078e02ff */
[----:B------:R-:W-:-:S03]  /*1980*/  IMAD.HI.U32 R15, R6, -0x2daee0ad, RZ ;  /* 0xd2511f53060f7827 */ /* 0x000fc600078e00ff */
[----:B------:R-:W-:Y:S01]  /*1990*/  MOV R27, R17 ;  /* 0x00000011001b7202 */ /* 0x000fe20000000f00 */
[----:B------:R-:W-:Y:S01]  /*19a0*/  IMAD.WIDE.U32 R10, R10, -0x326172a9, RZ ;  /* 0xcd9e8d570a0a7825 */ /* 0x000fe200078e00ff */
[----:B------:R-:W-:-:S04]  /*19b0*/  LOP3.LUT R8, R15, UR33, R16, 0x96, !PT ;  /* 0x000000210f087c12 */ /* 0x000fc8000f8e9610 */
[----:B------:R-:W-:-:S05]  /*19c0*/  LOP3.LUT R7, R11, UR32, R14, 0x96, !PT ;  /* 0x000000200b077c12 */ /* 0x000fca000f8e960e */
[----:B------:R-:W-:Y:S01]  /*19d0*/  IMAD.MOV.U32 R11, RZ, RZ, R7 ;  /* 0x000000ffff0b7224 */ /* 0x000fe200078e0007 */
[----:B------:R-:W-:Y:S06]  /*19e0*/  @!P0 BRA `(.L_x_411) ;  /* 0x0000001400148947 */ /* 0x000fec0003800000 */
[----:B------:R-:W-:Y:S01]  /*19f0*/  ISETP.NE.AND P0, PT, R9, 0x2, PT ;  /* 0x000000020900780c */ /* 0x000fe20003f05270 */
[----:B------:R-:W-:Y:S01]  /*1a00*/  IMAD.MOV.U32 R38, RZ, RZ, R13 ;  /* 0x000000ffff267224 */ /* 0x000fe200078e000d */
[----:B------:R-:W-:Y:S01]  /*1a10*/  MOV R30, R24 ;  /* 0x00000018001e7202 */ /* 0x000fe20000000f00 */
[----:B------:R-:W-:Y:S01]  /*1a20*/  IMAD.MOV.U32 R27, RZ, RZ, R7 ;  /* 0x000000ffff1b7224 */ /* 0x000fe200078e0007 */
[----:B------:R-:W-:Y:S01]  /*1a30*/  MOV R37, R12 ;  /* 0x0000000c00257202 */ /* 0x000fe20000000f00 */
[----:B------:R-:W-:Y:S01]  /*1a40*/  IMAD.MOV.U32 R24, RZ, RZ, R17 ;  /* 0x000000ffff187224 */ /* 0x000fe200078e0011 */
[----:B------:R-:W-:-:S07]  /*1a50*/  MOV R11, R10 ;  /* 0x0000000a000b7202 */ /* 0x000fce0000000f00 */
[----:B------:R-:W-:Y:S05]  /*1a60*/  @!P0 BRA `(.L_x_411) ;  /* 0x0000001000f48947 */ /* 0x000fea0003800000 */
[----:B------:R-:W-:Y:S01]  /*1a70*/  MOV R38, R13 ;  /* 0x0000000d00267202 */ /* 0x000fe20000000f00 */
[----:B------:R-:W-:Y:S01]  /*1a80*/  IMAD.MOV.U32 R37, RZ, RZ, R12 ;  /* 0x000000ffff257224 */ /* 0x000fe200078e000c */
[----:B------:R-:W-:Y:S01]  /*1a90*/  MOV R30, R17 ;  /* 0x00000011001e7202 */ /* 0x000fe20000000f00 */
[----:B------:R-:W-:Y:S01]  /*1aa0*/  IMAD.MOV.U32 R24, RZ, RZ, R7 ;  /* 0x000000ffff187224 */ /* 0x000fe200078e0007 */
[----:B------:R-:W-:Y:S01]  /*1ab0*/  MOV R27, R10 ;  /* 0x0000000a001b7202 */ /* 0x000fe20000000f00 */
[----:B------:R-:W-:Y:S01]  /*1ac0*/  IMAD.MOV.U32 R11, RZ, RZ, R8 ;  /* 0x000000ffff0b7224 */ /* 0x000fe200078e0008 */
[----:B------:R-:W-:Y:S06]  /*1ad0*/  BRA `(.L_x_411) ;  /* 0x0000001000d87947 */ /* 0x000fec0003800000 */
.L_x_399:
[C---:B------:R-:W-:Y:S01]  /*1ae0*/  ISETP.NE.AND P0, PT, R30.reuse, -0x1, PT ;  /* 0xffffffff1e00780c */ /* 0x040fe20003f05270 */
[----:B------:R-:W-:Y:S01]  /*1af0*/  BSSY B0, `(.L_x_412) ;  /* 0x000000d000007945 */ /* 0x000fe20003800000 */
[----:B------:R-:W-:Y:S01]  /*1b00*/  IADD3 R0, R30, 0x1, RZ ;  /* 0x000000011e007810 */ /* 0x000fe20007ffe0ff */
[----:B------:R-:W-:-:S04]  /*1b10*/  IMAD.MOV.U32 R15, RZ, RZ, R5 ;  /* 0x000000ffff0f7224 */ /* 0x000fc800078e0005 */
[----:B------:R-:W-:-:S06]  /*1b20*/  IMAD.HI.U32 R11, R0, -0x2daee0ad, RZ ;  /* 0xd2511f53000b7827 */ /* 0x000fcc00078e00ff */
        /* <DEDUP_REMOVED lines=9> */
.L_x_413:
[----:B------:R-:W-:Y:S05]  /*1bc0*/  BSYNC B0 ;  /* 0x0000000000007941 */ /* 0x000fea0003800000 */
.L_x_412:
[C---:B------:R-:W-:Y:S01]  /*1bd0*/  IADD3 R29, R30.reuse, 0x2, RZ ;  /* 0x000000021e1d7810 */ /* 0x040fe20007ffe0ff */
[----:B------:R-:W-:Y:S01]  /*1be0*/  VIADD R31, R30, 0x3 ;  /* 0x000000031e1f7836 */ /* 0x000fe20000000000 */
[----:B------:R-:W-:Y:S01]  /*1bf0*/  LOP3.LUT R16, R4, UR7, RZ, 0x3c, !PT ;  /* 0x0000000704107c12 */ /* 0x000fe2000f8e3cff */
[----:B------:R-:W-:Y:S01]  /*1c00*/  BSSY B0, `(.L_x_414) ;  /* 0x000001b000007945 */ /* 0x000fe20003800000 */
[----:B------:R-:W-:Y:S01]  /*1c10*/  ISETP.NE.AND P2, PT, R29, RZ, PT ;  /* 0x000000ff1d00720c */ /* 0x000fe20003f45270 */
[----:B------:R-:W-:Y:S01]  /*1c20*/  IMAD.MOV.U32 R24, RZ, RZ, R15 ;  /* 0x000000ffff187224 */ /* 0x000fe200078e000f */
[----:B------:R-:W-:Y:S01]  /*1c30*/  LOP3.LUT R8, R16, R11, RZ, 0x3c, !PT ;  /* 0x0000000b10087212 */ /* 0x000fe200078e3cff */
[----:B------:R-:W-:Y:S01]  /*1c40*/  IMAD.WIDE.U32 R10, R2, -0x326172a9, RZ ;  /* 0xcd9e8d57020a7825 */ /* 0x000fe200078e00ff */
[----:B------:R-:W-:Y:S02]  /*1c50*/  IADD3 R0, R30, 0x4, RZ ;  /* 0x000000041e007810 */ /* 0x000fe40007ffe0ff */
[----:B------:R-:W-:Y:S01]  /*1c60*/  ISETP.NE.AND P0, PT, R31, RZ, PT ;  /* 0x000000ff1f00720c */ /* 0x000fe20003f05270 */
[----:B------:R-:W-:Y:S01]  /*1c70*/  IMAD.HI.U32 R6, R8, -0x326172a9, RZ ;  /* 0xcd9e8d5708067827 */ /* 0x000fe200078e00ff */
[----:B------:R-:W-:-:S02]  /*1c80*/  LOP3.LUT R25, R10, UR16, RZ, 0x3c, !PT ;  /* 0x000000100a197c12 */ /* 0x000fc4000f8e3cff */
[----:B------:R-:W-:Y:S02]  /*1c90*/  ISETP.NE.AND P1, PT, R0, RZ, PT ;  /* 0x000000ff0000720c */ /* 0x000fe40003f25270 */
[----:B------:R-:W-:Y:S02]  /*1ca0*/  MOV R17, R11 ;  /* 0x0000000b00117202 */ /* 0x000fe40000000f00 */
[----:B------:R-:W-:Y:S01]  /*1cb0*/  LOP3.LUT R6, R25, R6, RZ, 0x3c, !PT ;  /* 0x0000000619067212 */ /* 0x000fe200078e3cff */
[----:B------:R-:W-:Y:S08]  /*1cc0*/  @P2 BRA `(.L_x_415) ;  /* 0x0000000000382947 */ /* 0x000ff00003800000 */
[----:B------:R-:W-:Y:S01]  /*1cd0*/  VIADD R24, R15, 0x1 ;  /* 0x000000010f187836 */ /* 0x000fe20000000000 */
[----:B------:R-:W-:-:S04]  /*1ce0*/  MOV R17, R11 ;  /* 0x0000000b00117202 */ /* 0x000fc80000000f00 */
[----:B------:R-:W-:-:S13]  /*1cf0*/  ISETP.NE.AND P2, PT, R24, RZ, PT ;  /* 0x000000ff1800720c */ /* 0x000fda0003f45270 */
[----:B------:R-:W-:Y:S05]  /*1d00*/  @P2 BRA `(.L_x_415) ;  /* 0x0000000000282947 */ /* 0x000fea0003800000 */
[----:B------:R-:W-:Y:S01]  /*1d10*/  VIADD R2, R2, 0x1 ;  /* 0x0000000102027836 */ /* 0x000fe20000000000 */
[----:B------:R-:W-:Y:S01]  /*1d20*/  IADD3 R5, R4, 0x1, RZ ;  /* 0x0000000104057810 */ /* 0x000fe20007ffe0ff */
[----:B------:R-:W-:Y:S02]  /*1d30*/  VIADD R25, R10, 0xcd9e8d57 ;  /* 0xcd9e8d570a197836 */ /* 0x000fe40000000000 */
[----:B------:R-:W-:Y:S01]  /*1d40*/  IMAD.MOV.U32 R24, RZ, RZ, RZ ;  /* 0x000000ffff187224 */ /* 0x000fe200078e00ff */
[C---:B------:R-:W-:Y:S01]  /*1d50*/  ISETP.NE.AND P2, PT, R2.reuse, RZ, PT ;  /* 0x000000ff0200720c */ /* 0x040fe20003f45270 */
[----:B------:R-:W-:Y:S01]  /*1d60*/  IMAD.HI.U32 R17, R2, -0x326172a9, RZ ;  /* 0xcd9e8d5702117827 */ /* 0x000fe200078e00ff */
[----:B------:R-:W-:-:S11]  /*1d70*/  LOP3.LUT R25, R25, UR16, RZ, 0x3c, !PT ;  /* 0x0000001019197c12 */ /* 0x000fd6000f8e3cff */
[----:B------:R-:W-:-:S04]  /*1d80*/  @P2 IADD3 R5, R4, RZ, RZ ;  /* 0x000000ff04052210 */ /* 0x000fc80007ffe0ff */
[----:B------:R-:W-:Y:S02]  /*1d90*/  LOP3.LUT R16, R5, UR7, RZ, 0x3c, !PT ;  /* 0x0000000705107c12 */ /* 0x000fe4000f8e3cff */
[----:B------:R-:W-:-:S07]  /*1da0*/  MOV R4, R5 ;  /* 0x0000000500047202 */ /* 0x000fce0000000f00 */
.L_x_415:
[----:B------:R-:W-:Y:S05]  /*1db0*/  BSYNC B0 ;  /* 0x0000000000007941 */ /* 0x000fea0003800000 */
.L_x_414:
[----:B------:R-:W-:Y:S01]  /*1dc0*/  BSSY B0, `(.L_x_416) ;  /* 0x0000019000007945 */ /* 0x000fe20003800000 */
[----:B------:R-:W-:Y:S01]  /*1dd0*/  IMAD.HI.U32 R29, R29, -0x2daee0ad, RZ ;  /* 0xd2511f531d1d7827 */ /* 0x000fe200078e00ff */
[----:B------:R-:W-:Y:S02]  /*1de0*/  MOV R21, R16 ;  /* 0x0000001000157202 */ /* 0x000fe40000000f00 */
[----:B------:R-:W-:Y:S01]  /*1df0*/  MOV R26, R24 ;  /* 0x00000018001a7202 */ /* 0x000fe20000000f00 */
[----:B------:R-:W-:Y:S02]  /*1e00*/  IMAD.MOV.U32 R22, RZ, RZ, R25 ;  /* 0x000000ffff167224 */ /* 0x000fe400078e0019 */
[----:B------:R-:W-:Y:S01]  /*1e10*/  IMAD.MOV.U32 R23, RZ, RZ, R17 ;  /* 0x000000ffff177224 */ /* 0x000fe200078e0011 */
[----:B------:R-:W-:Y:S06]  /*1e20*/  @P0 BRA `(.L_x_417) ;  /* 0x0000000000480947 */ /* 0x000fec0003800000 */
[----:B------:R-:W-:Y:S01]  /*1e30*/  VIADD R26, R24, 0x1 ;  /* 0x00000001181a7836 */ /* 0x000fe20000000000 */
[----:B------:R-:W-:Y:S01]  /*1e40*/  MOV R22, R25 ;  /* 0x0000001900167202 */ /* 0x000fe20000000f00 */
[----:B------:R-:W-:Y:S01]  /*1e50*/  IMAD.MOV.U32 R21, RZ, RZ, R16 ;  /* 0x000000ffff157224 */ /* 0x000fe200078e0010 */
[----:B------:R-:W-:Y:S02]  /*1e60*/  MOV R23, R17 ;  /* 0x0000001100177202 */ /* 0x000fe40000000f00 */
[----:B------:R-:W-:-:S13]  /*1e70*/  ISETP.NE.AND P0, PT, R26, RZ, PT ;  /* 0x000000ff1a00720c */ /* 0x000fda0003f05270 */
[----:B------:R-:W-:Y:S05]  /*1e80*/  @P0 BRA `(.L_x_417) ;  /* 0x0000000000300947 */ /* 0x000fea0003800000 */
[----:B------:R-:W-:Y:S01]  /*1e90*/  VIADD R18, R2, 0x1 ;  /* 0x0000000102127836 */ /* 0x000fe20000000000 */
[----:B------:R-:W-:Y:S01]  /*1ea0*/  HFMA2.MMA R19, -RZ, RZ, -22.46875, -0.0003259181976318359375 ;  /* 0xcd9e8d57ff137435 */ /* 0x000fe200000001ff */
[----:B------:R-:W-:Y:S01]  /*1eb0*/  VIADD R5, R4, 0x1 ;  /* 0x0000000104057836 */ /* 0x000fe20000000000 */
[----:B------:R-:W-:Y:S01]  /*1ec0*/  MOV R26, RZ ;  /* 0x000000ff001a7202 */ /* 0x000fe20000000f00 */
[C---:B------:R-:W-:Y:S01]  /*1ed0*/  IMAD.HI.U32 R23, R18.reuse, -0x326172a9, RZ ;  /* 0xcd9e8d5712177827 */ /* 0x040fe200078e00ff */
[----:B------:R-:W-:-:S06]  /*1ee0*/  ISETP.NE.AND P0, PT, R18, RZ, PT ;  /* 0x000000ff1200720c */ /* 0x000fcc0003f05270 */
[----:B------:R-:W-:Y:S01]  /*1ef0*/  IMAD R19, R2, R19, -0x326172a9 ;  /* 0xcd9e8d5702137424 */ /* 0x000fe200078e0213 */
[----:B------:R-:W-:-:S04]  /*1f00*/  MOV R2, R18 ;  /* 0x0000001200027202 */ /* 0x000fc80000000f00 */
[----:B------:R-:W-:Y:S02]  /*1f10*/  LOP3.LUT R22, R19, UR16, RZ, 0x3c, !PT ;  /* 0x0000001013167c12 */ /* 0x000fe4000f8e3cff */
[----:B------:R-:W-:-:S04]  /*1f20*/  @P0 IMAD.MOV R5, RZ, RZ, R4 ;  /* 0x000000ffff050224 */ /* 0x000fc800078e0204 */
[----:B------:R-:W-:Y:S01]  /*1f30*/  IMAD.MOV.U32 R4, RZ, RZ, R5 ;  /* 0x000000ffff047224 */ /* 0x000fe200078e0005 */
[----:B------:R-:W-:-:S07]  /*1f40*/  LOP3.LUT R21, R5, UR7, RZ, 0x3c, !PT ;  /* 0x0000000705157c12 */ /* 0x000fce000f8e3cff */
.L_x_417:
[----:B------:R-:W-:Y:S05]  /*1f50*/  BSYNC B0 ;  /* 0x0000000000007941 */ /* 0x000fea0003800000 */
.L_x_416:
[----:B------:R-:W-:Y:S01]  /*1f60*/  BSSY B0, `(.L_x_418) ;  /* 0x0000018000007945 */ /* 0x000fe20003800000 */
[----:B------:R-:W-:Y:S01]  /*1f70*/  MOV R19, R22 ;  /* 0x0000001600137202 */ /* 0x000fe20000000f00 */
[----:B------:R-:W-:Y:S01]  /*1f80*/  IMAD.MOV.U32 R27, RZ, RZ, R21 ;  /* 0x000000ffff1b7224 */ /* 0x000fe200078e0015 */
[----:B------:R-:W-:Y:S01]  /*1f90*/  MOV R18, R23 ;  /* 0x0000001700127202 */ /* 0x000fe20000000f00 */
[----:B------:R-:W-:Y:S01]  /*1fa0*/  IMAD.MOV.U32 R5, RZ, RZ, R26 ;  /* 0x000000ffff057224 */ /* 0x000fe200078e001a */
[----:B------:R-:W-:Y:S06]  /*1fb0*/  @P1 BRA `(.L_x_419) ;  /* 0x0000000000481947 */ /* 0x000fec0003800000 */
[----:B------:R-:W-:Y:S01]  /*1fc0*/  IADD3 R5, R26, 0x1, RZ ;  /* 0x000000011a057810 */ /* 0x000fe20007ffe0ff */
[----:B------:R-:W-:Y:S01]  /*1fd0*/  IMAD.MOV.U32 R19, RZ, RZ, R22 ;  /* 0x000000ffff137224 */ /* 0x000fe200078e0016 */
[----:B------:R-:W-:Y:S01]  /*1fe0*/  MOV R27, R21 ;  /* 0x00000015001b7202 */ /* 0x000fe20000000f00 */
[----:B------:R-:W-:Y:S01]  /*1ff0*/  IMAD.MOV.U32 R18, RZ, RZ, R23 ;  /* 0x000000ffff127224 */ /* 0x000fe200078e0017 */
[----:B------:R-:W-:-:S13]  /*2000*/  ISETP.NE.AND P0, PT, R5, RZ, PT ;  /* 0x000000ff0500720c */ /* 0x000fda0003f05270 */
[----:B------:R-:W-:Y:S05]  /*2010*/  @P0 BRA `(.L_x_419) ;  /* 0x0000000000300947 */ /* 0x000fea0003800000 */
[----:B------:R-:W-:Y:S01]  /*2020*/  IADD3 R27, R2, 0x1, RZ ;  /* 0x00000001021b7810 */ /* 0x000fe20007ffe0ff */
[----:B------:R-:W-:Y:S01]  /*2030*/  IMAD.MOV.U32 R5, RZ, RZ, -0x326172a9 ;  /* 0xcd9e8d57ff057424 */ /* 0x000fe200078e00ff */
[----:B------:R-:W-:Y:S02]  /*2040*/  IADD3 R28, R4, 0x1, RZ ;  /* 0x00000001041c7810 */ /* 0x000fe40007ffe0ff */
[C---:B------:R-:W-:Y:S01]  /*2050*/  ISETP.NE.AND P0, PT, R27.reuse, RZ, PT ;  /* 0x000000ff1b00720c */ /* 0x040fe20003f05270 */
[----:B------:R-:W-:Y:S02]  /*2060*/  IMAD R19, R2, R5, -0x326172a9 ;  /* 0xcd9e8d5702137424 */ /* 0x000fe400078e0205 */
[----:B------:R-:W-:-:S03]  /*2070*/  IMAD.HI.U32 R18, R27, -0x326172a9, RZ ;  /* 0xcd9e8d571b127827 */ /* 0x000fc600078e00ff */
[----:B------:R-:W-:Y:S01]  /*2080*/  LOP3.LUT R19, R19, UR16, RZ, 0x3c, !PT ;  /* 0x0000001013137c12 */ /* 0x000fe2000f8e3cff */
[----:B------:R-:W-:Y:S02]  /*2090*/  IMAD.MOV.U32 R2, RZ, RZ, R27 ;  /* 0x000000ffff027224 */ /* 0x000fe400078e001b */
[----:B------:R-:W-:-:S04]  /*20a0*/  IMAD.MOV.U32 R5, RZ, RZ, RZ ;  /* 0x000000ffff057224 */ /* 0x000fc800078e00ff */
[----:B------:R-:W-:-:S04]  /*20b0*/  @P0 IADD3 R28, R4, RZ, RZ ;  /* 0x000000ff041c0210 */ /* 0x000fc80007ffe0ff */
[----:B------:R-:W-:Y:S02]  /*20c0*/  LOP3.LUT R27, R28, UR7, RZ, 0x3c, !PT ;  /* 0x000000071c1b7c12 */ /* 0x000fe4000f8e3cff */
[----:B------:R-:W-:-:S07]  /*20d0*/  MOV R4, R28 ;  /* 0x0000001c00047202 */ /* 0x000fce0000000f00 */
.L_x_419:
[----:B------:R-:W-:Y:S05]  /*20e0*/  BSYNC B0 ;  /* 0x0000000000007941 */ /* 0x000fea0003800000 */
.L_x_418:
[----:B------:R-:W-:Y:S01]  /*20f0*/  LOP3.LUT R11, R11, UR6, R15, 0x96, !PT ;  /* 0x000000060b0b7c12 */ /* 0x000fe2000f8e960f */
[----:B------:R-:W-:Y:S01]  /*2100*/  IMAD.HI.U32 R32, R0, -0x2daee0ad, RZ ;  /* 0xd2511f5300207827 */ /* 0x000fe200078e00ff */
[----:B------:R-:W-:Y:S02]  /*2110*/  LOP3.LUT R28, R17, UR6, R24, 0x96, !PT ;  /* 0x00000006111c7c12 */ /* 0x000fe4000f8e9618 */
[----:B------:R-:W-:Y:S01]  /*2120*/  LOP3.LUT R23, R23, UR6, R26, 0x96, !PT ;  /* 0x0000000617177c12 */ /* 0x000fe2000f8e961a */
[----:B------:R-:W-:Y:S01]  /*2130*/  IMAD R10, R30, -0x2daee0ad, RZ ;  /* 0xd2511f531e0a7824 */ /* 0x000fe200078e02ff */
[----:B------:R-:W-:Y:S01]  /*2140*/  LOP3.LUT R30, R16, R29, RZ, 0x3c, !PT ;  /* 0x0000001d101e7212 */ /* 0x000fe200078e3cff */
[----:B------:R-:W-:Y:S01]  /*2150*/  IMAD.HI.U32 R24, R31, -0x2daee0ad, RZ ;  /* 0xd2511f531f187827 */ /* 0x000fe200078e00ff */
[----:B------:R-:W-:Y:S02]  /*2160*/  LOP3.LUT R17, R27, R32, RZ, 0x3c, !PT ;  /* 0x000000201b117212 */ /* 0x000fe400078e3cff */
[----:B------:R-:W-:Y:S01]  /*2170*/  LOP3.LUT R18, R18, UR6, R5, 0x96, !PT ;  /* 0x0000000612127c12 */ /* 0x000fe2000f8e9605 */
[C---:B------:R-:W-:Y:S01]  /*2180*/  VIADD R31, R10.reuse, 0xd2511f53 ;  /* 0xd2511f530a1f7836 */ /* 0x040fe20000000000 */
[----:B------:R-:W-:Y:S01]  /*2190*/  LOP3.LUT R26, R21, R24, RZ, 0x3c, !PT ;  /* 0x00000018151a7212 */ /* 0x000fe200078e3cff */
[----:B------:R-:W-:Y:S01]  /*21a0*/  IMAD.HI.U32 R16, R11, -0x2daee0ad, RZ ;  /* 0xd2511f530b107827 */ /* 0x000fe200078e00ff */
[----:B------:R-:W-:-:S02]  /*21b0*/  IADD3 R24, R10, -0x5b5dc15a, RZ ;  /* 0xa4a23ea60a187810 */ /* 0x000fc40007ffe0ff */
[----:B------:R-:W-:Y:S01]  /*21c0*/  IADD3 R33, R10, 0x49447d4c, RZ ;  /* 0x49447d4c0a217810 */ /* 0x000fe20007ffe0ff */
[----:B------:R-:W-:Y:S01]  /*21d0*/  IMAD.HI.U32 R15, R28, -0x2daee0ad, RZ ;  /* 0xd2511f531c0f7827 */ /* 0x000fe200078e00ff */
[----:B------:R-:W-:Y:S02]  /*21e0*/  LOP3.LUT R31, R16, UR17, R31, 0x96, !PT ;  /* 0x00000011101f7c12 */ /* 0x000fe4000f8e961f */
[----:B------:R-:W-:Y:S01]  /*21f0*/  MOV R38, R7 ;  /* 0x0000000700267202 */ /* 0x000fe20000000f00 */
[----:B------:R-:W-:Y:S01]  /*2200*/  IMAD.WIDE.U32 R16, R17, -0x326172a9, RZ ;  /* 0xcd9e8d5711107825 */ /* 0x000fe200078e00ff */
[----:B------:R-:W-:-:S03]  /*2210*/  LOP3.LUT R15, R15, UR17, R24, 0x96, !PT ;  /* 0x000000110f0f7c12 */ /* 0x000fc6000f8e9618 */
[----:B------:R-:W-:-:S04]  /*2220*/  IMAD.HI.U32 R32, R23, -0x2daee0ad, RZ ;  /* 0xd2511f5317207827 */ /* 0x000fc800078e00ff */
[----:B------:R-:W-:Y:S01]  /*2230*/  VIADD R21, R10, 0x76f35df9 ;  /* 0x76f35df90a157836 */ /* 0x000fe20000000000 */
[----:B------:R-:W-:Y:S01]  /*2240*/  LOP3.LUT R10, R19, R17, RZ, 0x3c, !PT ;  /* 0x00000011130a7212 */ /* 0x000fe200078e3cff */
[----:B------:R-:W-:-:S03]  /*2250*/  IMAD.WIDE.U32 R18, R18, -0x2daee0ad, RZ ;  /* 0xd2511f5312127825 */ /* 0x000fc600078e00ff */
[----:B------:R-:W-:Y:S01]  /*2260*/  LOP3.LUT R21, R32, UR17, R21, 0x96, !PT ;  /* 0x0000001120157c12 */ /* 0x000fe2000f8e9615 */
[----:B------:R-:W-:Y:S01]  /*2270*/  IMAD.HI.U32 R27, R6, -0x2daee0ad, RZ ;  /* 0xd2511f53061b7827 */ /* 0x000fe200078e00ff */
[----:B------:R-:W-:-:S03]  /*2280*/  LOP3.LUT R19, R19, UR17, R33, 0x96, !PT ;  /* 0x0000001113137c12 */ /* 0x000fc6000f8e9621 */
[----:B------:R-:W-:Y:S02]  /*2290*/  IMAD R24, R11, -0x2daee0ad, RZ ;  /* 0xd2511f530b187824 */ /* 0x000fe400078e02ff */
[----:B------:R-:W-:-:S03]  /*22a0*/  IMAD.HI.U32 R32, R30, -0x326172a9, RZ ;  /* 0xcd9e8d571e207827 */ /* 0x000fc600078e00ff */
[----:B------:R-:W-:Y:S01]  /*22b0*/  LOP3.LUT R24, R27, UR19, R24, 0x96, !PT ;  /* 0x000000131b187c12 */ /* 0x000fe2000f8e9618 */
[----:B------:R-:W-:Y:S01]  /*22c0*/  IMAD.WIDE.U32 R10, R10, -0x2daee0ad, RZ ;  /* 0xd2511f530a0a7825 */ /* 0x000fe200078e00ff */
[----:B------:R-:W-:-:S03]  /*22d0*/  LOP3.LUT R27, R25, R32, RZ, 0x3c, !PT ;  /* 0x00000020191b7212 */ /* 0x000fc600078e3cff */
[----:B------:R-:W-:Y:S01]  /*22e0*/  IMAD.HI.U32 R29, R26, -0x326172a9, RZ ;  /* 0xcd9e8d571a1d7827 */ /* 0x000fe200078e00ff */
[----:B------:R-:W-:-:S03]  /*22f0*/  LOP3.LUT R32, R11, UR19, R18, 0x96, !PT ;  /* 0x000000130b207c12 */ /* 0x000fc6000f8e9612 */
[----:B------:R-:W-:Y:S01]  /*2300*/  IMAD.WIDE.U32 R18, R19, -0x326172a9, RZ ;  /* 0xcd9e8d5713127825 */ /* 0x000fe200078e00ff */
[----:B------:R-:W-:-:S03]  /*2310*/  LOP3.LUT R29, R22, R29, RZ, 0x3c, !PT ;  /* 0x0000001d161d7212 */ /* 0x000fc600078e3cff */
[----:B------:R-:W-:Y:S01]  /*2320*/  IMAD R30, R30, -0x326172a9, RZ ;  /* 0xcd9e8d571e1e7824 */ /* 0x000fe200078e02ff */
[----:B------:R-:W-:Y:S01]  /*2330*/  LOP3.LUT R16, R19, UR18, R16, 0x96, !PT ;  /* 0x0000001213107c12 */ /* 0x000fe2000f8e9610 */
[----:B------:R-:W-:-:S04]  /*2340*/  IMAD.HI.U32 R25, R15, -0x326172a9, RZ ;  /* 0xcd9e8d570f197827 */ /* 0x000fc800078e00ff */
        /* <DEDUP_REMOVED lines=12> */
[----:B------:R-:W-:-:S04]  /*2410*/  IMAD.WIDE.U32 R22, R16, -0x2daee0ad, RZ ;  /* 0xd2511f5310167825 */ /* 0x000fc800078e00ff */
[----:B------:R-:W-:Y:S01]  /*2420*/  IMAD.WIDE.U32 R16, R32, -0x326172a9, RZ ;  /* 0xcd9e8d5720107825 */ /* 0x000fe200078e00ff */
[----:B------:R-:W-:-:S03]  /*2430*/  LOP3.LUT R23, R23, UR21, R10, 0x96, !PT ;  /* 0x0000001517177c12 */ /* 0x000fc6000f8e960a */
[----:B------:R-:W-:Y:S01]  /*2440*/  IMAD R28, R26, -0x326172a9, RZ ;  /* 0xcd9e8d571a1c7824 */ /* 0x000fe200078e02ff */
[----:B------:R-:W-:Y:S01]  /*2450*/  LOP3.LUT R26, R35, UR19, R30, 0x96, !PT ;  /* 0x00000013231a7c12 */ /* 0x000fe2000f8e961e */
[----:B------:R-:W-:Y:S01]  /*2460*/  IMAD R6, R6, -0x2daee0ad, RZ ;  /* 0xd2511f5306067824 */ /* 0x000fe200078e02ff */
[----:B------:R-:W-:Y:S01]  /*2470*/  LOP3.LUT R17, R17, UR20, R18, 0x96, !PT ;  /* 0x0000001411117c12 */ /* 0x000fe2000f8e9612 */
[----:B------:R-:W-:-:S04]  /*2480*/  IMAD.HI.U32 R31, R19, -0x2daee0ad, RZ ;  /* 0xd2511f53131f7827 */ /* 0x000fc800078e00ff */
[----:B------:R-:W-:Y:S01]  /*2490*/  IMAD.HI.U32 R33, R21, -0x326172a9, RZ ;  /* 0xcd9e8d5715217827 */ /* 0x000fe200078e00ff */
[----:B------:R-:W-:-:S03]  /*24a0*/  LOP3.LUT R6, R31, UR21, R6, 0x96, !PT ;  /* 0x000000151f067c12 */ /* 0x000fc6000f8e9606 */
[----:B------:R-:W-:Y:S01]  /*24b0*/  IMAD R18, R15, -0x326172a9, RZ ;  /* 0xcd9e8d570f127824 */ /* 0x000fe200078e02ff */
[----:B------:R-:W-:Y:S01]  /*24c0*/  LOP3.LUT R28, R33, UR18, R28, 0x96, !PT ;  /* 0x00000012211c7c12 */ /* 0x000fe2000f8e961c */
[----:B------:R-:W-:Y:S02]  /*24d0*/  IMAD R27, R27, -0x2daee0ad, RZ ;  /* 0xd2511f531b1b7824 */ /* 0x000fe400078e02ff */
[----:B------:R-:W-:Y:S02]  /*24e0*/  IMAD R15, R21, -0x326172a9, RZ ;  /* 0xcd9e8d57150f7824 */ /* 0x000fe400078e02ff */
[----:B------:R-:W-:-:S04]  /*24f0*/  IMAD.HI.U32 R30, R25, -0x2daee0ad, RZ ;  /* 0xd2511f53191e7827 */ /* 0x000fc800078e00ff */
[----:B------:R-:W-:Y:S01]  /*2500*/  IMAD.HI.U32 R32, R26, -0x326172a9, RZ ;  /* 0xcd9e8d571a207827 */ /* 0x000fe200078e00ff */
[----:B------:R-:W-:-:S03]  /*2510*/  LOP3.LUT R30, R30, UR21, R27, 0x96, !PT ;  /* 0x000000151e1e7c12 */ /* 0x000fc6000f8e961b */
[----:B------:R-:W-:Y:S01]  /*2520*/  IMAD R31, R29, -0x2daee0ad, RZ ;  /* 0xd2511f531d1f7824 */ /* 0x000fe200078e02ff */
[----:B------:R-:W-:Y:S01]  /*2530*/  LOP3.LUT R15, R32, UR20, R15, 0x96, !PT ;  /* 0x00000014200f7c12 */ /* 0x000fe2000f8e960f */
[----:B------:R-:W-:Y:S02]  /*2540*/  IMAD R21, R19, -0x2daee0ad, RZ ;  /* 0xd2511f5313157824 */ /* 0x000fe400078e02ff */
[----:B------:R-:W-:-:S04]  /*2550*/  IMAD.HI.U32 R10, R8, -0x2daee0ad, RZ ;  /* 0xd2511f53080a7827 */ /* 0x000fc800078e00ff */
[----:B------:R-:W-:Y:S01]  /*2560*/  IMAD.HI.U32 R29, R11, -0x326172a9, RZ ;  /* 0xcd9e8d570b1d7827 */ /* 0x000fe200078e00ff */
[----:B------:R-:W-:-:S03]  /*2570*/  LOP3.LUT R21, R10, UR23, R21, 0x96, !PT ;  /* 0x000000170a157c12 */ /* 0x000fc6000f8e9615 */
[----:B------:R-:W-:Y:S01]  /*2580*/  IMAD.HI.U32 R34, R28, -0x2daee0ad, RZ ;  /* 0xd2511f531c227827 */ /* 0x000fe200078e00ff */
[----:B------:R-:W-:-:S03]  /*2590*/  LOP3.LUT R29, R29, UR20, R18, 0x96, !PT ;  /* 0x000000141d1d7c12 */ /* 0x000fc6000f8e9612 */
[----:B------:R-:W-:Y:S01]  /*25a0*/  IMAD R32, R11, -0x326172a9, RZ ;  /* 0xcd9e8d570b207824 */ /* 0x000fe200078e02ff */
[----:B------:R-:W-:Y:S01]  /*25b0*/  LOP3.LUT R31, R34, UR21, R31, 0x96, !PT ;  /* 0x00000015221f7c12 */ /* 0x000fe2000f8e961f */
[----:B------:R-:W-:-:S04]  /*25c0*/  IMAD.WIDE.U32 R10, R17, -0x2daee0ad, RZ ;  /* 0xd2511f53110a7825 */ /* 0x000fc800078e00ff */
[----:B------:R-:W-:Y:S01]  /*25d0*/  IMAD.WIDE.U32 R18, R23, -0x326172a9, RZ ;  /* 0xcd9e8d5717127825 */ /* 0x000fe200078e00ff */
[----:B------:R-:W-:-:S03]  /*25e0*/  LOP3.LUT R22, R11, UR23, R22, 0x96, !PT ;  /* 0x000000170b167c12 */ /* 0x000fc6000f8e9616 */
[----:B------:R-:W-:Y:S01]  /*25f0*/  IMAD R24, R24, -0x326172a9, RZ ;  /* 0xcd9e8d5718187824 */ /* 0x000fe200078e02ff */
[----:B------:R-:W-:Y:S01]  /*2600*/  LOP3.LUT R16, R19, UR22, R16, 0x96, !PT ;  /* 0x0000001613107c12 */ /* 0x000fe2000f8e9610 */
[----:B------:R-:W-:-:S04]  /*2610*/  IMAD.HI.U32 R17, R6, -0x326172a9, RZ ;  /* 0xcd9e8d5706117827 */ /* 0x000fc800078e00ff */
[----:B------:R-:W-:Y:S01]  /*2620*/  IMAD.HI.U32 R27, R30, -0x326172a9, RZ ;  /* 0xcd9e8d571e1b7827 */ /* 0x000fe200078e00ff */
[----:B------:R-:W-:-:S03]  /*2630*/  LOP3.LUT R11, R17, UR22, R24, 0x96, !PT ;  /* 0x00000016110b7c12 */ /* 0x000fc6000f8e9618 */
[----:B------:R-:W-:Y:S01]  /*2640*/  IMAD R6, R6, -0x326172a9, RZ ;  /* 0xcd9e8d5706067824 */ /* 0x000fe200078e02ff */
[----:B------:R-:W-:Y:S01]  /*2650*/  LOP3.LUT R24, R27, UR22, R32, 0x96, !PT ;  /* 0x000000161b187c12 */ /* 0x000fe2000f8e9620 */
[----:B------:R-:W-:-:S04]  /*2660*/  IMAD.HI.U32 R23, R21, -0x326172a9, RZ ;  /* 0xcd9e8d5715177827 */ /* 0x000fc800078e00ff */
[----:B------:R-:W-:Y:S01]  /*2670*/  IMAD R32, R25, -0x2daee0ad, RZ ;  /* 0xd2511f5319207824 */ /* 0x000fe200078e02ff */
[----:B------:R-:W-:Y:S01]  /*2680*/  LOP3.LUT R6, R23, UR24, R6, 0x96, !PT ;  /* 0x0000001817067c12 */ /* 0x000fe2000f8e9606 */
[----:B------:R-:W-:Y:S02]  /*2690*/  IMAD R26, R26, -0x326172a9, RZ ;  /* 0xcd9e8d571a1a7824 */ /* 0x000fe400078e02ff */
[----:B------:R-:W-:-:S04]  /*26a0*/  IMAD.HI.U32 R27, R29, -0x2daee0ad, RZ ;  /* 0xd2511f531d1b7827 */ /* 0x000fc800078e00ff */
[----:B------:R-:W-:Y:S01]  /*26b0*/  IMAD.HI.U32 R19, R31, -0x326172a9, RZ ;  /* 0xcd9e8d571f137827 */ /* 0x000fe200078e00ff */
[----:B------:R-:W-:-:S03]  /*26c0*/  LOP3.LUT R27, R27, UR23, R32, 0x96, !PT ;  /* 0x000000171b1b7c12 */ /* 0x000fc6000f8e9620 */
[----:B------:R-:W-:-:S04]  /*26d0*/  IMAD.WIDE.U32 R22, R22, -0x326172a9, RZ ;  /* 0xcd9e8d5716167825 */ /* 0x000fc800078e00ff */
[----:B------:R-:W-:-:S04]  /*26e0*/  IMAD.WIDE.U32 R16, R16, -0x2daee0ad, RZ ;  /* 0xd2511f5310107825 */ /* 0x000fc800078e00ff */
[----:B------:R-:W-:Y:S01]  /*26f0*/  IMAD R25, R28, -0x2daee0ad, RZ ;  /* 0xd2511f531c197824 */ /* 0x000fe200078e02ff */
[----:B------:R-:W-:Y:S01]  /*2700*/  LOP3.LUT R28, R19, UR22, R26, 0x96, !PT ;  /* 0x00000016131c7c12 */ /* 0x000fe2000f8e961a */
[----:B------:R-:W-:Y:S01]  /*2710*/  IMAD.HI.U32 R34, R15, -0x2daee0ad, RZ ;  /* 0xd2511f530f227827 */ /* 0x000fe200078e00ff */
[----:B------:R-:W-:Y:S02]  /*2720*/  LOP3.LUT R19, R23, UR24, R18, 0x96, !PT ;  /* 0x0000001817137c12 */ /* 0x000fe4000f8e9612 */
[----:B------:R-:W-:Y:S01]  /*2730*/  LOP3.LUT R33, R17, UR25, R10, 0x96, !PT ;  /* 0x0000001911217c12 */ /* 0x000fe2000f8e960a */
[----:B------:R-:W-:Y:S01]  /*2740*/  IMAD R18, R29, -0x2daee0ad, RZ ;  /* 0xd2511f531d127824 */ /* 0x000fe200078e02ff */
[----:B------:R-:W-:Y:S01]  /*2750*/  LOP3.LUT R26, R34, UR23, R25, 0x96, !PT ;  /* 0x00000017221a7c12 */ /* 0x000fe2000f8e9619 */
[----:B------:R-:W-:Y:S02]  /*2760*/  IMAD R8, R8, -0x2daee0ad, RZ ;  /* 0xd2511f5308087824 */ /* 0x000fe400078e02ff */
        /* <DEDUP_REMOVED lines=12> */
[----:B------:R-:W-:Y:S01]  /*2830*/  IMAD.WIDE.U32 R18, R19, -0x2daee0ad, RZ ;  /* 0xd2511f5313127825 */ /* 0x000fe200078e00ff */
[----:B------:R-:W-:-:S03]  /*2840*/  LOP3.LUT R8, R32, UR24, R31, 0x96, !PT ;  /* 0x0000001820087c12 */ /* 0x000fc6000f8e961f */
[----:B------:R-:W-:Y:S01]  /*2850*/  IMAD.WIDE.U32 R10, R33, -0x326172a9, RZ ;  /* 0xcd9e8d57210a7825 */ /* 0x000fe200078e00ff */
[----:B------:R-:W-:-:S03]  /*2860*/  LOP3.LUT R33, R19, UR27, R16, 0x96, !PT ;  /* 0x0000001b13217c12 */ /* 0x000fc6000f8e9610 */
        /* <DEDUP_REMOVED lines=13> */
[----:B------:R-:W-:Y:S01]  /*2940*/  IMAD.WIDE.U32 R16, R16, -0x2daee0ad, RZ ;  /* 0xd2511f5310107825 */ /* 0x000fe200078e00ff */
[----:B------:R-:W-:-:S03]  /*2950*/  LOP3.LUT R24, R24, UR26, R27, 0x96, !PT ;  /* 0x0000001a18187c12 */ /* 0x000fc6000f8e961b */
[----:B------:R-:W-:Y:S01]  /*2960*/  IMAD R22, R28, -0x2daee0ad, RZ ;  /* 0xd2511f531c167824 */ /* 0x000fe200078e02ff */
[----:B------:R-:W-:Y:S01]  /*2970*/  LOP3.LUT R34, R17, UR29, R18, 0x96, !PT ;  /* 0x0000001d11227c12 */ /* 0x000fe2000f8e9612 */
[----:B------:R-:W-:-:S04]  /*2980*/  IMAD.HI.U32 R31, R8, -0x2daee0ad, RZ ;  /* 0xd2511f53081f7827 */ /* 0x000fc800078e00ff */
        /* <DEDUP_REMOVED lines=8> */
[----:B------:R-:W-:-:S04]  /*2a10*/  IMAD.WIDE.U32 R22, R33, -0x326172a9, RZ ;  /* 0xcd9e8d5721167825 */ /* 0x000fc800078e00ff */
[----:B------:R-:W-:Y:S01]  /*2a20*/  IMAD.HI.U32 R6, R30, -0x2daee0ad, RZ ;  /* 0xd2511f531e067827 */ /* 0x000fe200078e00ff */
[----:B------:R-:W-:-:S03]  /*2a30*/  LOP3.LUT R10, R23, UR28, R10, 0x96, !PT ;  /* 0x0000001c170a7c12 */ /* 0x000fc6000f8e960a */
[----:B------:R-:W-:Y:S01]  /*2a40*/  IMAD.HI.U32 R19, R24, -0x2daee0ad, RZ ;  /* 0xd2511f5318137827 */ /* 0x000fe200078e00ff */
[----:B------:R-:W-:-:S03]  /*2a50*/  LOP3.LUT R17, R6, UR29, R17, 0x96, !PT ;  /* 0x0000001d06117c12 */ /* 0x000fc6000f8e9611 */
[----:B------:R-:W-:Y:S01]  /*2a60*/  IMAD R11, R29, -0x326172a9, RZ ;  /* 0xcd9e8d571d0b7824 */ /* 0x000fe200078e02ff */
[----:B------:R-:W-:Y:S01]  /*2a70*/  LOP3.LUT R23, R19, UR29, R32, 0x96, !PT ;  /* 0x0000001d13177c12 */ /* 0x000fe2000f8e9620 */
[----:B------:R-:W-:Y:S02]  /*2a80*/  IMAD R29, R30, -0x2daee0ad, RZ ;  /* 0xd2511f531e1d7824 */ /* 0x000fe400078e02ff */
[----:B------:R-:W-:-:S04]  /*2a90*/  IMAD.HI.U32 R18, R15, -0x2daee0ad, RZ ;  /* 0xd2511f530f127827 */ /* 0x000fc800078e00ff */
        /* <DEDUP_REMOVED lines=9> */
[----:B------:R-:W-:Y:S01]  /*2b30*/  IMAD.HI.U32 R8, R17, -0x326172a9, RZ ;  /* 0xcd9e8d5711087827 */ /* 0x000fe200078e00ff */
[----:B------:R-:W-:-:S03]  /*2b40*/  LOP3.LUT R33, R19, UR31, R16, 0x96, !PT ;  /* 0x0000001f13217c12 */ /* 0x000fc6000f8e9610 */
[----:B------:R-:W-:Y:S01]  /*2b50*/  IMAD.HI.U32 R6, R27, -0x326172a9, RZ ;  /* 0xcd9e8d571b067827 */ /* 0x000fe200078e00ff */
[----:B------:R-:W-:-:S03]  /*2b60*/  LOP3.LUT R31, R8, UR30, R31, 0x96, !PT ;  /* 0x0000001e081f7c12 */ /* 0x000fc6000f8e961f */
[----:B------:R-:W-:Y:S01]  /*2b70*/  IMAD.WIDE.U32 R10, R34, -0x326172a9, RZ ;  /* 0xcd9e8d57220a7825 */ /* 0x000fe200078e00ff */
[----:B------:R-:W-:Y:S02]  /*2b80*/  LOP3.LUT R25, R6, UR28, R25, 0x96, !PT ;  /* 0x0000001c06197c12 */ /* 0x000fe4000f8e9619 */
[----:B------:R-:W-:Y:S01]  /*2b90*/  MOV R34, R12 ;  /* 0x0000000c00227202 */ /* 0x000fe20000000f00 */
[----:B------:R-:W-:Y:S01]  /*2ba0*/  IMAD R19, R24, -0x2daee0ad, RZ ;  /* 0xd2511f5318137824 */ /* 0x000fe200078e02ff */
[----:B------:R-:W-:Y:S01]  /*2bb0*/  LOP3.LUT R6, R11, UR30, R22, 0x96, !PT ;  /* 0x0000001e0b067c12 */ /* 0x000fe2000f8e9616 */
[----:B------:R-:W-:-:S04]  /*2bc0*/  IMAD.HI.U32 R8, R30, -0x2daee0ad, RZ ;  /* 0xd2511f531e087827 */ /* 0x000fc800078e00ff */
[----:B------:R-:W-:Y:S02]  /*2bd0*/  IMAD R27, R27, -0x326172a9, RZ ;  /* 0xcd9e8d571b1b7824 */ /* 0x000fe400078e02ff */
[----:B------:R-:W-:-:S04]  /*2be0*/  IMAD.HI.U32 R16, R32, -0x326172a9, RZ ;  /* 0xcd9e8d5720107827 */ /* 0x000fc800078e00ff */
[----:B------:R-:W-:Y:S02]  /*2bf0*/  IMAD R28, R28, -0x326172a9, RZ ;  /* 0xcd9e8d571c1c7824 */ /* 0x000fe400078e02ff */
[----:B------:R-:W-:-:S04]  /*2c00*/  IMAD.HI.U32 R11, R23, -0x326172a9, RZ ;  /* 0xcd9e8d57170b7827 */ /* 0x000fc800078e00ff */
[----:B------:R-:W-:Y:S01]  /*2c10*/  IMAD R21, R26, -0x2daee0ad, RZ ;  /* 0xd2511f531a157824 */ /* 0x000fe200078e02ff */
[----:B------:R-:W-:Y:S01]  /*2c20*/  LOP3.LUT R26, R8, UR31, R19, 0x96, !PT ;  /* 0x0000001f081a7c12 */ /* 0x000fe2000f8e9613 */
[----:B------:R-:W-:Y:S01]  /*2c30*/  IMAD.HI.U32 R22, R25, -0x2daee0ad, RZ ;  /* 0xd2511f5319167827 */ /* 0x000fe200078e00ff */
[----:B------:R-:W-:Y:S02]  /*2c40*/  LOP3.LUT R19, R16, UR30, R27, 0x96, !PT ;  /* 0x0000001e10137c12 */ /* 0x000fe4000f8e961b */
[----:B------:R-:W-:Y:S01]  /*2c50*/  LOP3.LUT R11, R11, UR30, R28, 0x96, !PT ;  /* 0x0000001e0b0b7c12 */ /* 0x000fe2000f8e961c */
[----:B------:R-:W-:Y:S01]  /*2c60*/  IMAD R27, R17, -0x326172a9, RZ ;  /* 0xcd9e8d57111b7824 */ /* 0x000fe200078e02ff */
[----:B------:R-:W-:Y:S01]  /*2c70*/  LOP3.LUT R24, R22, UR31, R21, 0x96, !PT ;  /* 0x0000001f16187c12 */ /* 0x000fe2000f8e9615 */
[----:B------:R-:W-:-:S04]  /*2c80*/  IMAD.WIDE.U32 R36, R29, -0x326172a9, RZ ;  /* 0xcd9e8d571d247825 */ /* 0x000fc800078e00ff */
[----:B------:R-:W-:Y:S01]  /*2c90*/  IMAD.HI.U32 R21, R6, -0x2daee0ad, RZ ;  /* 0xd2511f5306157827 */ /* 0x000fe200078e00ff */
[----:B------:R-:W-:-:S03]  /*2ca0*/  LOP3.LUT R22, R37, UR32, R27, 0x96, !PT ;  /* 0x0000002025167c12 */ /* 0x000fc6000f8e961b */
[----:B------:R-:W-:Y:S01]  /*2cb0*/  IMAD R30, R30, -0x2daee0ad, RZ ;  /* 0xd2511f531e1e7824 */ /* 0x000fe200078e02ff */
[----:B------:R-:W-:Y:S01]  /*2cc0*/  LOP3.LUT R8, R21, UR33, R18, 0x96, !PT ;  /* 0x0000002115087c12 */ /* 0x000fe2000f8e9612 */
[----:B------:R-:W-:-:S04]  /*2cd0*/  IMAD.WIDE.U32 R16, R33, -0x326172a9, RZ ;  /* 0xcd9e8d5721107825 */ /* 0x000fc800078e00ff */
[----:B------:R-:W-:Y:S01]  /*2ce0*/  IMAD.HI.U32 R27, R11, -0x2daee0ad, RZ ;  /* 0xd2511f530b1b7827 */ /* 0x000fe200078e00ff */
[----:B------:R-:W-:-:S03]  /*2cf0*/  LOP3.LUT R17, R17, UR32, R10, 0x96, !PT ;  /* 0x0000002011117c12 */ /* 0x000fc6000f8e960a */
[----:B------:R-:W-:Y:S01]  /*2d00*/  IMAD R18, R25, -0x2daee0ad, RZ ;  /* 0xd2511f5319127824 */ /* 0x000fe200078e02ff */
[----:B------:R-:W-:Y:S01]  /*2d10*/  LOP3.LUT R21, R27, UR33, R30, 0x96, !PT ;  /* 0x000000211b157c12 */ /* 0x000fe2000f8e961e */
[----:B------:R-:W-:Y:S01]  /*2d20*/  IMAD R33, R32, -0x326172a9, RZ ;  /* 0xcd9e8d5720217824 */ /* 0x000fe200078e02ff */
[----:B------:R-:W-:Y:S01]  /*2d30*/  MOV R7, R17 ;  /* 0x0000001100077202 */ /* 0x000fe20000000f00 */
[----:B------:R-:W-:-:S04]  /*2d40*/  IMAD.WIDE.U32 R24, R24, -0x326172a9, RZ ;  /* 0xcd9e8d5718187825 */ /* 0x000fc800078e00ff */
[----:B------:R-:W-:Y:S01]  /*2d50*/  IMAD.MOV.U32 R10, RZ, RZ, R16 ;  /* 0x000000ffff0a7224 */ /* 0x000fe200078e0010 */
[----:B------:R-:W-:Y:S01]  /*2d60*/  LOP3.LUT R30, R25, UR32, R33, 0x96, !PT ;  /* 0x00000020191e7c12 */ /* 0x000fe2000f8e9621 */
[----:B------:R-:W-:Y:S02]  /*2d70*/  IMAD R23, R23, -0x326172a9, RZ ;  /* 0xcd9e8d5717177824 */ /* 0x000fe400078e02ff */
[----:B------:R-:W-:-:S04]  /*2d80*/  IMAD.WIDE.U32 R26, R26, -0x326172a9, RZ ;  /* 0xcd9e8d571a1a7825 */ /* 0x000fc800078e00ff */
[----:B------:R-:W-:Y:S01]  /*2d90*/  IMAD R15, R15, -0x2daee0ad, RZ ;  /* 0xd2511f530f0f7824 */ /* 0x000fe200078e02ff */
[----:B------:R-:W-:Y:S01]  /*2da0*/  LOP3.LUT R42, R27, UR32, R23, 0x96, !PT ;  /* 0x000000201b2a7c12 */ /* 0x000fe2000f8e9617 */
[----:B------:R-:W-:-:S04]  /*2db0*/  IMAD.HI.U32 R16, R31, -0x2daee0ad, RZ ;  /* 0xd2511f531f107827 */ /* 0x000fc800078e00ff */
[----:B------:R-:W-:Y:S01]  /*2dc0*/  IMAD.HI.U32 R29, R19, -0x2daee0ad, RZ ;  /* 0xd2511f53131d7827 */ /* 0x000fe200078e00ff */
[----:B------:R-:W-:-:S03]  /*2dd0*/  LOP3.LUT R35, R16, UR33, R15, 0x96, !PT ;  /* 0x0000002110237c12 */ /* 0x000fc6000f8e960f */
[----:B------:R-:W-:Y:S01]  /*2de0*/  IMAD R25, R11, -0x2daee0ad, RZ ;  /* 0xd2511f530b197824 */ /* 0x000fe200078e02ff */
[----:B------:R-:W-:Y:S01]  /*2df0*/  LOP3.LUT R27, R29, UR33, R18, 0x96, !PT ;  /* 0x000000211d1b7c12 */ /* 0x000fe2000f8e9612 */
[----:B------:R-:W-:Y:S02]  /*2e00*/  IMAD.MOV.U32 R37, RZ, RZ, R13 ;  /* 0x000000ffff257224 */ /* 0x000fe400078e000d */
[----:B------:R-:W-:Y:S02]  /*2e10*/  IMAD.MOV.U32 R23, RZ, RZ, R14 ;  /* 0x000000ffff177224 */ /* 0x000fe400078e000e */
[----:B------:R-:W-:Y:S02]  /*2e20*/  IMAD R31, R31, -0x2daee0ad, RZ ;  /* 0xd2511f531f1f7824 */ /* 0x000fe400078e02ff */
[----:B------:R-:W-:-:S07]  /*2e30*/  IMAD R11, R19, -0x2daee0ad, RZ ;  /* 0xd2511f53130b7824 */ /* 0x000fce00078e02ff */
.L_x_411:
[C---:B------:R-:W-:Y:S01]  /*2e40*/  IMAD.SHL.U32 R28, R20.reuse, 0x2, RZ ;  /* 0x00000002141c7824 */ /* 0x040fe200078e00ff */
[----:B------:R-:W-:-:S04]  /*2e50*/  SHF.L.U64.HI R29, R20, 0x1, R3 ;  /* 0x00000001141d7819 */ /* 0x000fc80000010203 */
[----:B------:R-:W-:-:S04]  /*2e60*/  IADD3 R32, P0, R28, UR10, RZ ;  /* 0x0000000a1c207c10 */ /* 0x000fc8000ff1e0ff */
[----:B------:R-:W-:-:S05]  /*2e70*/  IADD3.X R33, R29, UR11, RZ, P0, !PT ;  /* 0x0000000b1d217c10 */ /* 0x000fca00087fe4ff */
[----:B------:R-:W2:Y:S04]  /*2e80*/  LDG.E.128 R12, desc[UR4][R32.64] ;  /* 0x00000004200c7981 */ /* 0x000ea8000c1e1d00 */
[----:B------:R0:W3:Y:S01]  /*2e90*/  LDG.E.128 R16, desc[UR4][R32.64+0x10] ;  /* 0x0000100420107981 */ /* 0x0000e2000c1e1d00 */
[----:B------:R-:W-:Y:S01]  /*2ea0*/  I2FP.F32.U32 R39, R22 ;  /* 0x0000001600277245 */ /* 0x000fe20000201000 */
[----:B------:R-:W-:Y:S01]  /*2eb0*/  HFMA2.MMA R22, -RZ, RZ, 0.1171875, 0 ;  /* 0x2f800000ff167435 */ /* 0x000fe200000001ff */
[----:B------:R-:W-:Y:S01]  /*2ec0*/  I2FP.F32.U32 R41, R37 ;  /* 0x0000002500297245 */ /* 0x000fe20000201000 */
[----:B------:R-:W-:Y:S05]  /*2ed0*/  WARPSYNC.ALL ;  /* 0x0000000000007948 */ /* 0x000fea0003800000 */
[----:B------:R-:W-:-:S02]  /*2ee0*/  I2FP.F32.U32 R43, R42 ;  /* 0x0000002a002b7245 */ /* 0x000fc40000201000 */
[----:B------:R-:W-:Y:S01]  /*2ef0*/  I2FP.F32.U32 R45, R25 ;  /* 0x00000019002d7245 */ /* 0x000fe20000201000 */
[----:B------:R-:W-:Y:S01]  /*2f00*/  FFMA.FTZ R40, R39, R22, 1.1641532182693481445e-10 ;  /* 0x2f00000027287423 */ /* 0x000fe20000010016 */
[----:B------:R-:W-:Y:S01]  /*2f10*/  I2FP.F32.U32 R39, R36 ;  /* 0x0000002400277245 */ /* 0x000fe20000201000 */
[----:B------:R-:W-:Y:S01]  /*2f20*/  FFMA.FTZ R43, R43, R22, 1.1641532182693481445e-10 ;  /* 0x2f0000002b2b7423 */ /* 0x000fe20000010016 */
[----:B------:R-:W-:Y:S01]  /*2f30*/  I2FP.F32.U32 R25, R30 ;  /* 0x0000001e00197245 */ /* 0x000fe20000201000 */
[-C--:B------:R-:W-:Y:S01]  /*2f40*/  FFMA.FTZ R45, R45, R22.reuse, 1.1641532182693481445e-10 ;  /* 0x2f0000002d2d7423 */ /* 0x080fe20000010016 */
[----:B------:R-:W-:Y:S01]  /*2f50*/  FSET.BF.LT.FTZ.AND R36, R40, UR34, PT ;  /* 0x0000002228247c0a */ /* 0x000fe2000b811000 */
[-C--:B------:R-:W-:Y:S01]  /*2f60*/  FFMA.FTZ R40, R39, R22.reuse, 1.1641532182693481445e-10 ;  /* 0x2f00000027287423 */ /* 0x080fe20000010016 */
[----:B------:R-:W-:Y:S01]  /*2f70*/  I2FP.F32.U32 R39, R35 ;  /* 0x0000002300277245 */ /* 0x000fe20000201000 */
[-C--:B------:R-:W-:Y:S01]  /*2f80*/  FFMA.FTZ R44, R25, R22.reuse, 1.1641532182693481445e-10 ;  /* 0x2f000000192c7423 */ /* 0x080fe20000010016 */
[----:B------:R-:W-:Y:S01]  /*2f90*/  I2FP.F32.U32 R35, R31 ;  /* 0x0000001f00237245 */ /* 0x000fe20000201000 */
[----:B------:R-:W-:Y:S01]  /*2fa0*/  F2I.FTZ.U32.TRUNC.NTZ R52, R36 ;  /* 0x0000002400347305 */ /* 0x000fe2000021f000 */
[----:B------:R-:W-:Y:S01]  /*2fb0*/  FSET.BF.LT.FTZ.AND R25, R45, UR34, PT ;  /* 0x000000222d197c0a */ /* 0x000fe2000b811000 */
[----:B0-----:R-:W-:Y:S01]  /*2fc0*/  FFMA.FTZ R33, R39, R22, 1.1641532182693481445e-10 ;  /* 0x2f00000027217423 */ /* 0x001fe20000010016 */
[----:B------:R-:W-:Y:S01]  /*2fd0*/  I2FP.F32.U32 R45, R24 ;  /* 0x00000018002d7245 */ /* 0x000fe20000201000 */
[----:B------:R-:W-:Y:S01]  /*2fe0*/  FFMA.FTZ R39, R35, R22, 1.1641532182693481445e-10 ;  /* 0x2f00000023277423 */ /* 0x000fe20000010016 */
        /* <DEDUP_REMOVED lines=8> */
[----:B------:R-:W-:Y:S01]  /*3070*/  FSET.BF.LT.FTZ.AND R41, R43, UR34, PT ;  /* 0x000000222b297c0a */ /* 0x000fe2000b811000 */
[----:B------:R-:W-:Y:S01]  /*3080*/  FFMA.FTZ R34, R37, R22, 1.1641532182693481445e-10 ;  /* 0x2f00000025227423 */ /* 0x000fe20000010016 */
[----:B------:R-:W-:Y:S01]  /*3090*/  I2FP.F32.U32 R43, R21 ;  /* 0x00000015002b7245 */ /* 0x000fe20000201000 */
[----:B------:R-:W0:Y:S01]  /*30a0*/  F2I.FTZ.U32.TRUNC.NTZ R48, R44 ;  /* 0x0000002c00307305 */ /* 0x000e22000021f000 */
[----:B------:R-:W-:-:S02]  /*30b0*/  FSET.BF.LT.FTZ.AND R35, R35, UR34, PT ;  /* 0x0000002223237c0a */ /* 0x000fc4000b811000 */
[----:B------:R-:W-:Y:S01]  /*30c0*/  FSET.BF.LT.FTZ.AND R42, R42, UR34, PT ;  /* 0x000000222a2a7c0a */ /* 0x000fe2000b811000 */
[-C--:B------:R-:W-:Y:S01]  /*30d0*/  FFMA.FTZ R43, R43, R22.reuse, 1.1641532182693481445e-10 ;  /* 0x2f0000002b2b7423 */ /* 0x080fe20000010016 */
[----:B------:R-:W-:Y:S02]  /*30e0*/  FSET.BF.LT.FTZ.AND R38, R38, UR34, PT ;  /* 0x0000002226267c0a */ /* 0x000fe4000b811000 */
[----:B------:R-:W-:Y:S01]  /*30f0*/  I2FP.F32.U32 R49, R27 ;  /* 0x0000001b00317245 */ /* 0x000fe20000201000 */
[----:B------:R-:W1:Y:S01]  /*3100*/  F2I.FTZ.U32.TRUNC.NTZ R21, R41 ;  /* 0x0000002900157305 */ /* 0x000e62000021f000 */
[----:B------:R-:W-:Y:S02]  /*3110*/  FSET.BF.LT.FTZ.AND R43, R43, UR34, PT ;  /* 0x000000222b2b7c0a */ /* 0x000fe4000b811000 */
[----:B------:R-:W-:Y:S01]  /*3120*/  FSET.BF.LT.FTZ.AND R27, R30, UR34, PT ;  /* 0x000000221e1b7c0a */ /* 0x000fe2000b811000 */
[----:B------:R-:W-:Y:S01]  /*3130*/  FFMA.FTZ R49, R49, R22, 1.1641532182693481445e-10 ;  /* 0x2f00000031317423 */ /* 0x000fe20000010016 */
[----:B------:R-:W-:-:S02]  /*3140*/  I2FP.F32.U32 R37, R23 ;  /* 0x0000001700257245 */ /* 0x000fc40000201000 */
[----:B------:R-:W-:Y:S01]  /*3150*/  I2FP.F32.U32 R45, R11 ;  /* 0x0000000b002d7245 */ /* 0x000fe20000201000 */
[----:B------:R-:W4:Y:S01]  /*3160*/  F2I.FTZ.U32.TRUNC.NTZ R47, R43 ;  /* 0x0000002b002f7305 */ /* 0x000f22000021f000 */
[----:B------:R-:W-:Y:S01]  /*3170*/  FSET.BF.LT.FTZ.AND R34, R34, UR34, PT ;  /* 0x0000002222227c0a */ /* 0x000fe2000b811000 */
[-C--:B------:R-:W-:Y:S01]  /*3180*/  FFMA.FTZ R37, R37, R22.reuse, 1.1641532182693481445e-10 ;  /* 0x2f00000025257423 */ /* 0x080fe20000010016 */
[----:B0-----:R-:W-:Y:S01]  /*3190*/  LOP3.LUT R48, R48, 0xff, RZ, 0xc0, !PT ;  /* 0x000000ff30307812 */ /* 0x001fe200078ec0ff */
[----:B------:R-:W-:Y:S01]  /*31a0*/  FFMA.FTZ R30, R45, R22, 1.1641532182693481445e-10 ;  /* 0x2f0000002d1e7423 */ /* 0x000fe20000010016 */
[----:B------:R-:W-:Y:S02]  /*31b0*/  FSET.BF.LT.FTZ.AND R45, R49, UR34, PT ;  /* 0x00000022312d7c0a */ /* 0x000fe4000b811000 */
[----:B-1----:R-:W-:Y:S01]  /*31c0*/  LOP3.LUT R21, R21, 0xff, RZ, 0xc0, !PT ;  /* 0x000000ff15157812 */ /* 0x002fe200078ec0ff */
[----:B------:R-:W0:Y:S01]  /*31d0*/  F2I.FTZ.U32.TRUNC.NTZ R50, R35 ;  /* 0x0000002300327305 */ /* 0x000e22000021f000 */
[----:B------:R-:W-:-:S02]  /*31e0*/  FSET.BF.LT.FTZ.AND R37, R37, UR34, PT ;  /* 0x0000002225257c0a */ /* 0x000fc4000b811000 */
[----:B------:R-:W-:Y:S02]  /*31f0*/  FSET.BF.LT.FTZ.AND R30, R30, UR34, PT ;  /* 0x000000221e1e7c0a */ /* 0x000fe4000b811000 */
[----:B------:R-:W-:Y:S02]  /*3200*/  FSET.BF.LT.FTZ.AND R33, R33, UR34, PT ;  /* 0x0000002221217c0a */ /* 0x000fe4000b811000 */
[----:B----4-:R-:W-:Y:S01]  /*3210*/  LOP3.LUT R47, R47, 0xff, RZ, 0xc0, !PT ;  /* 0x000000ff2f2f7812 */ /* 0x010fe200078ec0ff */
[----:B------:R-:W1:Y:S01]  /*3220*/  F2I.FTZ.U32.TRUNC.NTZ R46, R42 ;  /* 0x0000002a002e7305 */ /* 0x000e62000021f000 */
[----:B------:R-:W-:Y:S02]  /*3230*/  FSET.BF.LT.FTZ.AND R39, R39, UR34, PT ;  /* 0x0000002227277c0a */ /* 0x000fe4000b811000 */
[----:B------:R-:W-:Y:S02]  /*3240*/  FSET.BF.LT.FTZ.AND R40, R40, UR34, PT ;  /* 0x0000002228287c0a */ /* 0x000fe4000b811000 */
[----:B------:R-:W-:-:S02]  /*3250*/  IADD3 R28, P0, R28, UR12, RZ ;  /* 0x0000000c1c1c7c10 */ /* 0x000fc4000ff1e0ff */
[----:B0-----:R-:W-:Y:S01]  /*3260*/  LOP3.LUT R50, R50, 0xff, RZ, 0xc0, !PT ;  /* 0x000000ff32327812 */ /* 0x001fe200078ec0ff */
[----:B------:R-:W0:Y:S01]  /*3270*/  F2I.FTZ.U32.TRUNC.NTZ R24, R25 ;  /* 0x0000001900187305 */ /* 0x000e22000021f000 */
[----:B------:R-:W-:Y:S02]  /*3280*/  IADD3.X R29, R29, UR13, RZ, P0, !PT ;  /* 0x0000000d1d1d7c10 */ /* 0x000fe400087fe4ff */
[----:B------:R-:W-:Y:S02]  /*3290*/  LOP3.LUT R52, R52, 0xff, RZ, 0xc0, !PT ;  /* 0x000000ff34347812 */ /* 0x000fe400078ec0ff */
[----:B-1----:R-:W-:-:S03]  /*32a0*/  PRMT R21, R46, 0x7604, R21 ;  /* 0x000076042e157816 */ /* 0x002fc60000000015 */
[----:B------:R-:W1:Y:S01]  /*32b0*/  F2I.FTZ.U32.TRUNC.NTZ R23, R38 ;  /* 0x0000002600177305 */ /* 0x000e62000021f000 */
[----:B0-----:R-:W-:-:S07]  /*32c0*/  PRMT R24, R24, 0x7604, R47 ;  /* 0x0000760418187816 */ /* 0x001fce000000002f */
[----:B------:R-:W0:Y:S01]  /*32d0*/  F2I.FTZ.U32.TRUNC.NTZ R11, R27 ;  /* 0x0000001b000b7305 */ /* 0x000e22000021f000 */
[----:B-1----:R-:W-:-:S07]  /*32e0*/  PRMT R23, R23, 0x7604, R50 ;  /* 0x0000760417177816 */ /* 0x002fce0000000032 */
[----:B------:R-:W1:Y:S01]  /*32f0*/  F2I.FTZ.U32.TRUNC.NTZ R51, R34 ;  /* 0x0000002200337305 */ /* 0x000e62000021f000 */
[----:B0-----:R-:W-:-:S07]  /*3300*/  PRMT R11, R11, 0x7604, R48 ;  /* 0x000076040b0b7816 */ /* 0x001fce0000000030 */
[----:B------:R-:W0:Y:S01]  /*3310*/  F2I.FTZ.U32.TRUNC.NTZ R26, R37 ;  /* 0x00000025001a7305 */ /* 0x000e22000021f000 */
[----:B-1----:R-:W-:-:S07]  /*3320*/  LOP3.LUT R51, R51, 0xff, RZ, 0xc0, !PT ;  /* 0x000000ff33337812 */ /* 0x002fce00078ec0ff */
        /* <DEDUP_REMOVED lines=9> */
[----:B0-----:R-:W-:Y:S02]  /*33c0*/  PRMT R32, R32, 0x7604, R53 ;  /* 0x0000760420207816 */ /* 0x001fe40000000035 */
[----:B-1----:R-:W-:Y:S02]  /*33d0*/  PRMT R31, R31, 0x7604, R52 ;  /* 0x000076041f1f7816 */ /* 0x002fe40000000034 */
[C---:B--2---:R-:W-:Y:S01]  /*33e0*/  PRMT R46, R14.reuse, 0x7632, R46 ;  /* 0x000076320e2e7816 */ /* 0x044fe2000000002e */
[----:B------:R-:W-:Y:S01]  /*33f0*/  IMAD.U32 R47, R14, 0x10000, RZ ;  /* 0x000100000e2f7824 */ /* 0x000fe200078e00ff */
[C---:B------:R-:W-:Y:S01]  /*3400*/  PRMT R14, R15.reuse, 0x7632, R14 ;  /* 0x000076320f0e7816 */ /* 0x040fe2000000000e */
[----:B------:R-:W-:Y:S01]  /*3410*/  IMAD.U32 R48, R12, 0x10000, RZ ;  /* 0x000100000c307824 */ /* 0x000fe200078e00ff */
[----:B------:R-:W-:Y:S01]  /*3420*/  SHF.L.U32 R50, R15, 0x10, RZ ;  /* 0x000000100f327819 */ /* 0x000fe200000006ff */
[----:B------:R-:W-:Y:S01]  /*3430*/  FMUL.FTZ R36, R36, R47 ;  /* 0x0000002f24247220 */ /* 0x000fe20000410000 */
[----:B------:R-:W-:Y:S01]  /*3440*/  PRMT R15, R12, 0x7632, R15 ;  /* 0x000076320c0f7816 */ /* 0x000fe2000000000f */
[----:B------:R-:W-:Y:S01]  /*3450*/  FMUL.FTZ R35, R35, R48 ;  /* 0x0000003023237220 */ /* 0x000fe20000410000 */
[----:B------:R-:W-:Y:S01]  /*3460*/  PRMT R12, R13, 0x7632, R12 ;  /* 0x000076320d0c7816 */ /* 0x000fe2000000000c */
[----:B------:R-:W-:Y:S01]  /*3470*/  IMAD.U32 R47, R46, 0x10000, RZ ;  /* 0x000100002e2f7824 */ /* 0x000fe200078e00ff */
[----:B---3--:R-:W-:Y:S01]  /*3480*/  SHF.L.U32 R48, R17, 0x10, RZ ;  /* 0x0000001011307819 */ /* 0x008fe200000006ff */
[----:B------:R-:W-:Y:S01]  /*3490*/  IMAD.U32 R15, R15, 0x10000, RZ ;  /* 0x000100000f0f7824 */ /* 0x000fe200078e00ff */
[----:B------:R-:W-:Y:S01]  /*34a0*/  SHF.L.U32 R12, R12, 0x10, RZ ;  /* 0x000000100c0c7819 */ /* 0x000fe200000006ff */
[----:B------:R-:W-:Y:S01]  /*34b0*/  FMUL.FTZ R33, R33, R50 ;  /* 0x0000003221217220 */ /* 0x000fe20000410000 */
[----:B------:R-:W-:Y:S01]  /*34c0*/  SHF.L.U32 R14, R14, 0x10, RZ ;  /* 0x000000100e0e7819 */ /* 0x000fe200000006ff */
[----:B------:R-:W-:Y:S01]  /*34d0*/  FMUL.FTZ R38, R38, R15 ;  /* 0x0000000f26267220 */ /* 0x000fe20000410000 */
[----:B------:R-:W-:Y:S01]  /*34e0*/  PRMT R15, R16, 0x7632, R15 ;  /* 0x00007632100f7816 */ /* 0x000fe2000000000f */
[----:B------:R-:W-:Y:S01]  /*34f0*/  FMUL.FTZ R37, R37, R12 ;  /* 0x0000000c25257220 */ /* 0x000fe20000410000 */
[----:B------:R-:W-:Y:S01]  /*3500*/  PRMT R12, R17, 0x7632, R12 ;  /* 0x00007632110c7816 */ /* 0x000fe2000000000c */
[----:B------:R-:W-:Y:S01]  /*3510*/  IMAD.U32 R17, R18, 0x10000, RZ ;  /* 0x0001000012117824 */ /* 0x000fe200078e00ff */
[----:B------:R-:W-:Y:S01]  /*3520*/  SHF.L.U32 R13, R13, 0x10, RZ ;  /* 0x000000100d0d7819 */ /* 0x000fe200000006ff */
[----:B------:R-:W-:Y:S01]  /*3530*/  FMUL.FTZ R39, R39, R14 ;  /* 0x0000000e27277220 */ /* 0x000fe20000410000 */
[----:B------:R-:W-:Y:S01]  /*3540*/  SHF.L.U32 R12, R12, 0x10, RZ ;  /* 0x000000100c0c7819 */ /* 0x000fe200000006ff */
[----:B------:R-:W-:Y:S01]  /*3550*/  FMUL.FTZ R44, R44, R17 ;  /* 0x000000112c2c7220 */ /* 0x000fe20000410000 */
[----:B------:R-:W-:-:S02]  /*3560*/  IMAD.U32 R17, R15, 0x10000, RZ ;  /* 0x000100000f117824 */ /* 0x000fc400078e00ff */
[----:B------:R-:W-:Y:S01]  /*3570*/  FMUL.FTZ R34, R34, R13 ;  /* 0x0000000d22227220 */ /* 0x000fe20000410000 */
[----:B------:R-:W-:Y:S01]  /*3580*/  FMUL.FTZ R40, R40, R47 ;  /* 0x0000002f28287220 */ /* 0x000fe20000410000 */
[----:B------:R-:W-:Y:S01]  /*3590*/  FMUL.FTZ R25, R25, R12 ;  /* 0x0000000c19197220 */ /* 0x000fe20000410000 */
[----:B------:R-:W-:Y:S01]  /*35a0*/  PRMT R12, R26, 0x1054, R23 ;  /* 0x000010541a0c7816 */ /* 0x000fe20000000017 */
[----:B------:R-:W-:Y:S01]  /*35b0*/  IMAD.U32 R46, R16, 0x10000, RZ ;  /* 0x00010000102e7824 */ /* 0x000fe200078e00ff */
[----:B------:R-:W0:Y:S01]  /*35c0*/  LDC R26, c[0x0][RZ] ;  /* 0x00000000ff1a7b82 */ /* 0x000e220000000800 */
[----:B------:R-:W-:Y:S01]  /*35d0*/  PRMT R13, R18, 0x7632, R13 ;  /* 0x00007632120d7816 */ /* 0x000fe2000000000d */
[----:B------:R-:W-:Y:S01]  /*35e0*/  FMUL.FTZ R18, R36, UR8 ;  /* 0x0000000824127c20 */ /* 0x000fe20008410000 */
[----:B------:R-:W-:Y:S01]  /*35f0*/  PRMT R14, R19, 0x7632, R14 ;  /* 0x00007632130e7816 */ /* 0x000fe2000000000e */
[----:B------:R-:W-:Y:S01]  /*3600*/  FMUL.FTZ R36, R39, UR8 ;  /* 0x0000000827247c20 */ /* 0x000fe20008410000 */
[----:B------:R-:W-:Y:S01]  /*3610*/  SHF.L.U32 R16, R19, 0x10, RZ ;  /* 0x0000001013107819 */ /* 0x000fe200000006ff */
[----:B------:R-:W-:Y:S01]  /*3620*/  FMUL.FTZ R19, R33, UR8 ;  /* 0x0000000821137c20 */ /* 0x000fe20008410000 */
[----:B------:R-:W-:Y:S01]  /*3630*/  FMUL.FTZ R42, R42, R17 ;  /* 0x000000112a2a7220 */ /* 0x000fe20000410000 */
[----:B------:R-:W-:Y:S01]  /*3640*/  FMUL.FTZ R17, R34, UR8 ;  /* 0x0000000822117c20 */ /* 0x000fe20008410000 */
[----:B------:R-:W-:Y:S01]  /*3650*/  FMUL.FTZ R35, R35, UR8 ;  /* 0x0000000823237c20 */ /* 0x000fe20008410000 */
[----:B------:R-:W-:Y:S01]  /*3660*/  FMUL.FTZ R15, R40, UR8 ;  /* 0x00000008280f7c20 */ /* 0x000fe20008410000 */
[----:B------:R-:W-:Y:S01]  /*3670*/  FMUL.FTZ R38, R38, UR8 ;  /* 0x0000000826267c20 */ /* 0x000fe20008410000 */
[----:B------:R-:W-:Y:S01]  /*3680*/  FMUL.FTZ R34, R37, UR8 ;  /* 0x0000000825227c20 */ /* 0x000fe20008410000 */
[----:B------:R-:W-:Y:S01]  /*3690*/  F2FP.BF16.F32.PACK_AB R19, R36, R19 ;  /* 0x000000132413723e */ /* 0x000fe200000010ff */
[----:B------:R-:W-:Y:S01]  /*36a0*/  FMUL.FTZ R45, R45, R16 ;  /* 0x000000102d2d7220 */ /* 0x000fe20000410000 */
[----:B------:R-:W-:Y:S01]  /*36b0*/  IMAD.U32 R36, R13, 0x10000, RZ ;  /* 0x000100000d247824 */ /* 0x000fe200078e00ff */
[----:B------:R-:W-:Y:S01]  /*36c0*/  F2FP.BF16.F32.PACK_AB R18, R15, R18 ;  /* 0x000000120f12723e */ /* 0x000fe200000010ff */
[----:B------:R-:W-:Y:S01]  /*36d0*/  FMUL.FTZ R43, R43, R48 ;  /* 0x000000302b2b7220 */ /* 0x000fe20000410000 */
[----:B------:R-:W-:Y:S01]  /*36e0*/  F2FP.BF16.F32.PACK_AB R16, R38, R35 ;  /* 0x000000232610723e */ /* 0x000fe200000010ff */
[----:B------:R-:W-:Y:S01]  /*36f0*/  FMUL.FTZ R36, R27, R36 ;  /* 0x000000241b247220 */ /* 0x000fe20000410000 */
[----:B------:R-:W-:Y:S01]  /*3700*/  F2FP.BF16.F32.PACK_AB R17, R34, R17 ;  /* 0x000000112211723e */ /* 0x000fe200000010ff */
[----:B------:R-:W-:Y:S01]  /*3710*/  FMUL.FTZ R43, R43, UR8 ;  /* 0x000000082b2b7c20 */ /* 0x000fe20008410000 */
[----:B------:R-:W-:Y:S01]  /*3720*/  PRMT R15, R22, 0x1054, R11 ;  /* 0x00001054160f7816 */ /* 0x000fe2000000000b */
[----:B------:R-:W-:Y:S01]  /*3730*/  FMUL.FTZ R44, R44, UR8 ;  /* 0x000000082c2c7c20 */ /* 0x000fe20008410000 */
[----:B------:R-:W-:Y:S01]  /*3740*/  FMUL.FTZ R11, R36, UR8 ;  /* 0x00000008240b7c20 */ /* 0x000fe20008410000 */
[----:B------:R1:W-:Y:S01]  /*3750*/  STG.E.128 desc[UR4][R28.64], R16 ;  /* 0x000000101c007986 */ /* 0x0003e2000c101d04 */
[----:B------:R-:W-:Y:S01]  /*3760*/  ULDC UR9, c[0x0][0xc] ;  /* 0x0000030000097ab9 */ /* 0x000fe20000000800 */
[----:B------:R-:W-:Y:S01]  /*3770*/  IADD3 R22, P0, R20, UR14, RZ ;  /* 0x0000000e14167c10 */ /* 0x000fe2000ff1e0ff */
[----:B------:R-:W-:Y:S01]  /*3780*/  FMUL.FTZ R41, R41, R46 ;  /* 0x0000002e29297220 */ /* 0x000fe20000410000 */
[----:B------:R-:W-:Y:S01]  /*3790*/  SHF.L.U32 R13, R14, 0x10, RZ ;  /* 0x000000100e0d7819 */ /* 0x000fe200000006ff */
[----:B------:R-:W-:Y:S01]  /*37a0*/  FMUL.FTZ R42, R42, UR8 ;  /* 0x000000082a2a7c20 */ /* 0x000fe20008410000 */
[----:B------:R-:W-:Y:S01]  /*37b0*/  IADD3.X R23, R3, UR15, RZ, P0, !PT ;  /* 0x0000000f03177c10 */ /* 0x000fe200087fe4ff */
[----:B------:R-:W-:Y:S01]  /*37c0*/  FMUL.FTZ R41, R41, UR8 ;  /* 0x0000000829297c20 */ /* 0x000fe20008410000 */
[----:B------:R-:W-:Y:S01]  /*37d0*/  FMUL.FTZ R45, R45, UR8 ;  /* 0x000000082d2d7c20 */ /* 0x000fe20008410000 */
[----:B------:R-:W-:Y:S01]  /*37e0*/  FMUL.FTZ R30, R30, R13 ;  /* 0x0000000d1e1e7220 */ /* 0x000fe20000410000 */
[----:B------:R-:W-:-:S02]  /*37f0*/  PRMT R13, R32, 0x1054, R31 ;  /* 0x00001054200d7816 */ /* 0x000fc4000000001f */
[----:B------:R-:W-:Y:S01]  /*3800*/  PRMT R14, R24, 0x1054, R21 ;  /* 0x00001054180e7816 */ /* 0x000fe20000000015 */
[----:B------:R-:W-:Y:S01]  /*3810*/  FMUL.FTZ R30, R30, UR8 ;  /* 0x000000081e1e7c20 */ /* 0x000fe20008410000 */
[----:B-1----:R-:W-:Y:S01]  /*3820*/  FMUL.FTZ R18, R25, UR8 ;  /* 0x0000000819127c20 */ /* 0x002fe20008410000 */
[----:B------:R-:W-:-:S03]  /*3830*/  F2FP.BF16.F32.PACK_AB R16, R42, R41 ;  /* 0x000000292a10723e */ /* 0x000fc600000010ff */
[----:B------:R-:W-:Y:S02]  /*3840*/  F2FP.BF16.F32.PACK_AB R19, R30, R45 ;  /* 0x0000002d1e13723e */ /* 0x000fe400000010ff */
[----:B------:R-:W-:Y:S02]  /*3850*/  F2FP.BF16.F32.PACK_AB R17, R18, R43 ;  /* 0x0000002b1211723e */ /* 0x000fe400000010ff */
[----:B------:R-:W-:Y:S01]  /*3860*/  F2FP.BF16.F32.PACK_AB R18, R11, R44 ;  /* 0x0000002c0b12723e */ /* 0x000fe200000010ff */
[----:B0-----:R-:W-:Y:S01]  /*3870*/  IMAD R11, R26, UR9, RZ ;  /* 0x000000091a0b7c24 */ /* 0x001fe2000f8e02ff */
[----:B------:R-:W-:-:S03]  /*3880*/  MOV R30, R0 ;  /* 0x00000000001e7202 */ /* 0x000fc60000000f00 */
[----:B------:R0:W-:Y:S01]  /*3890*/  STG.E.128 desc[UR4][R28.64+0x10], R16 ;  /* 0x000010101c007986 */ /* 0x0001e2000c101d04 */
[----:B------:R-:W-:-:S03]  /*38a0*/  LEA R20, P0, R11, R20, 0x4 ;  /* 0x000000140b147211 */ /* 0x000fc600078020ff */
[----:B------:R0:W-:Y:S02]  /*38b0*/  STG.E.128 desc[UR4][R22.64], R12 ;  /* 0x0000000c16007986 */ /* 0x0001e4000c101d04 */
[----:B------:R-:W-:Y:S01]  /*38c0*/  IMAD.X R3, RZ, RZ, R3, P0 ;  /* 0x000000ffff037224 */ /* 0x000fe200000e0603 */
[----:B------:R-:W-:Y:S01]  /*38d0*/  BAR.SYNC.DEFER_BLOCKING 0x0 ;  /* 0x0000000000007b1d */ /* 0x000fe20000010000 */
[----:B------:R-:W-:-:S04]  /*38e0*/  ISETP.GE.U32.AND P0, PT, R20, UR36, PT ;  /* 0x0000002414007c0c */ /* 0x000fc8000bf06070 */
[----:B------:R-:W-:-:S13]  /*38f0*/  ISETP.GE.U32.AND.EX P0, PT, R3, UR37, PT, P0 ;  /* 0x0000002503007c0c */ /* 0x000fda000bf06100 */
[----:B0-----:R-:W-:Y:S05]  /*3900*/  @!P0 BRA `(.L_x_420) ;  /* 0xffffffcc00a88947 */ /* 0x001fea000383ffff */
[----:B------:R-:W-:Y:S05]  /*3910*/  EXIT ;  /* 0x000000000000794d */ /* 0x000fea0003800000 */
        .weak           $__internal_9_$__cuda_sm20_dblrcp_rn_slowpath_v3
        .type           $__internal_9_$__cuda_sm20_dblrcp_rn_slowpath_v3,@function
        .size           $__internal_9_$__cuda_sm20_dblrcp_rn_slowpath_v3,(.L_x_11531 - $__internal_9_$__cuda_sm20_dblrcp_rn_slowpath_v3)
$__internal_9_$__cuda_sm20_dblrcp_rn_slowpath_v3:
        /* <DEDUP_REMOVED lines=23> */
.L_x_423:
        /* <DEDUP_REMOVED lines=10> */
.L_x_421:
[----:B------:R-:W-:Y:S02]  /*3b30*/  LOP3.LUT R15, R13, 0x80000, RZ, 0xfc, !PT ;  /* 0x000800000d0f7812 */ /* 0x000fe400078efcff */
[----:B------:R-:W-:-:S07]  /*3b40*/  MOV R14, R12 ;  /* 0x0000000c000e7202 */ /* 0x000fce0000000f00 */
.L_x_422:
[----:B------:R-:W-:Y:S01]  /*3b50*/  IMAD.MOV.U32 R12, RZ, RZ, R4 ;  /* 0x000000ffff0c7224 */ /* 0x000fe200078e0004 */
[----:B------:R-:W-:-:S04]  /*3b60*/  MOV R13, 0x0 ;  /* 0x00000000000d7802 */ /* 0x000fc80000000f00 */
[----:B------:R-:W-:Y:S05]  /*3b70*/  RET.REL.NODEC R12 `(_ZN2at6native43_GLOBAL__N__7cc8d1ed_10_Dropout_cu_0e96ed3824fused_dropout_kernel_vecIN3c108BFloat16EfmLi1ELi16EhEEvNS_4cuda6detail10TensorInfoIKT_T1_EENS7_IS8_SA_EENS7_IT4_SA_EESA_T0_NS_15PhiloxCudaStateE) ;  /* 0xffffffc40c207950 */ /* 0x000fea0003c3ffff */
.L_x_424:
        /* <DEDUP_REMOVED lines=16> */
.L_x_11531:


//--------------------- .text._ZN2at6native43_GLOBAL__N__7cc8d1ed_10_Dropout_cu_0e96ed3820fused_dropout_kernelIN3c104HalfEfmLin1ELin1EhEEvNS_4cuda6detail10TensorInfoIKT_T1_EENS7_IS8_SA_EENS7_IT4_SA_EESA_T0_NS_15PhiloxCudaStateE --------------------------
	.section	.text._ZN2at6native43_GLOBAL__N__7cc8d1ed_10_Dropout_cu_0e96ed3820fused_dropout_kernelIN3c104HalfEfmLin1ELin1EhEEvNS_4cuda6detail10TensorInfoIKT_T1_EENS7_IS8_SA_EENS7_IT4_SA_EESA_T0_NS_15PhiloxCudaStateE,"ax",@progbits
	.align	128
.text._ZN2at6native43_GLOBAL__N__7cc8d1ed_10_Dropout_cu_0e96ed3820fused_dropout_kernelIN3c104HalfEfmLin1ELin1EhEEvNS_4cuda6detail10TensorInfoIKT_T1_EENS7_IS8_SA_EENS7_IT4_SA_EESA_T0_NS_15PhiloxCudaStateE:
        .type           _ZN2at6native43_GLOBAL__N__7cc8d1ed_10_Dropout_cu_0e96ed3820fused_dropout_kernelIN3c104HalfEfmLin1ELin1EhEEvNS_4cuda6detail10TensorInfoIKT_T1_EENS7_IS8_SA_EENS7_IT4_SA_EESA_T0_NS_15PhiloxCudaStateE,@function
        .size           _ZN2at6native43_GLOBAL__N__7cc8d1ed_10_Dropout_cu_0e96ed3820fused_dropout_kernelIN3c104HalfEfmLin1ELin1EhEEvNS_4cuda6detail10TensorInfoIKT_T1_EENS7_IS8_SA_EENS7_IT4_SA_EESA_T0_NS_15PhiloxCudaStateE,(.L_x_11533 - _ZN2at6native43_GLOBAL__N__7cc8d1ed_10_Dropout_cu_0e96ed3820fused_dropout_kernelIN3c104HalfEfmLin1ELin1EhEEvNS_4cuda6detail10TensorInfoIKT_T1_EENS7_IS8_SA_EENS7_IT4_SA_EESA_T0_NS_15PhiloxCudaStateE)
        .other          _ZN2at6native43_GLOBAL__N__7cc8d1ed_10_Dropout_cu_0e96ed3820fused_dropout_kernelIN3c104HalfEfmLin1ELin1EhEEvNS_4cuda6detail10TensorInfoIKT_T1_EENS7_IS8_SA_EENS7_IT4_SA_EESA_T0_NS_15PhiloxCudaStateE,@"STO_CUDA_ENTRY STV_DEFAULT"
_ZN2at6native43_GLOBAL__N__7cc8d1ed_10_Dropout_cu_0e96ed3820fused_dropout_kernelIN3c104HalfEfmLin1ELin1EhEEvNS_4cuda6detail10TensorInfoIKT_T1_EENS7_IS8_SA_EENS7_IT4_SA_EESA_T0_NS_15PhiloxCudaStateE:
        /* <DEDUP_REMOVED lines=108> */
[----:B------:R-:W-:Y:S05]  /*06c0*/  CALL.REL.NOINC `($__internal_10_$__cuda_sm20_dblrcp_rn_slowpath_v3) ;  /* 0x000000d400547944 */ /* 0x000fea0003c00000 */
.L_x_425:
        /* <DEDUP_REMOVED lines=18> */
[----:B------:R-:W-:Y:S05]  /*07f0*/  CALL.REL.NOINC `($__internal_11_$__cuda_sm20_div_u64) ;  /* 0x000000d400a07944 */ /* 0x000fea0003c00000 */
[----:B------:R-:W-:Y:S05]  /*0800*/  BRA `(.L_x_427) ;  /* 0x0000000000587947 */ /* 0x000fea0003800000 */
.L_x_426:
        /* <DEDUP_REMOVED lines=22> */
.L_x_427:
        /* <DEDUP_REMOVED lines=32> */
.L_x_639:
        /* <DEDUP_REMOVED lines=13> */
.L_x_429:
[----:B------:R-:W-:Y:S05]  /*0c40*/  BSYNC B0 ;  /* 0x0000000000007941 */ /* 0x000fea0003800000 */
.L_x_428:
        /* <DEDUP_REMOVED lines=72> */
.L_x_431:
[----:B------:R-:W-:Y:S01]  /*10d0*/  IMAD.MOV.U32 R5, RZ, RZ, R0 ;  /* 0x000000ffff057224 */ /* 0x000fe200078e0000 */
[----:B------:R-:W-:Y:S01]  /*10e0*/  MOV R6, R11 ;  /* 0x0000000b00067202 */ /* 0x000fe20000000f00 */
[----:B------:R-:W-:Y:S01]  /*10f0*/  IMAD.MOV.U32 R7, RZ, RZ, R18 ;  /* 0x000000ffff077224 */ /* 0x000fe200078e0012 */
[----:B------:R-:W-:-:S07]  /*1100*/  MOV R9, R26 ;  /* 0x0000001a00097202 */ /* 0x000fce0000000f00 */
.L_x_430:
        /* <DEDUP_REMOVED lines=31> */
.L_x_448:
        /* <DEDUP_REMOVED lines=11> */
[----:B------:R-:W-:Y:S05]  /*13b0*/  CALL.REL.NOINC `($__internal_11_$__cuda_sm20_div_u64) ;  /* 0x000000c800b07944 */ /* 0x000fea0003c00000 */
        /* <DEDUP_REMOVED lines=9> */
.L_x_437:
        /* <DEDUP_REMOVED lines=22> */
.L_x_438:
[----:B------:R-:W-:Y:S05]  /*15b0*/  BSYNC B1 ;  /* 0x0000000000017941 */ /* 0x000fea0003800000 */
.L_x_436:
        /* <DEDUP_REMOVED lines=15> */
[----:B------:R-:W-:Y:S05]  /*16b0*/  CALL.REL.NOINC `($__internal_11_$__cuda_sm20_div_u64) ;  /* 0x000000c400f07944 */ /* 0x000fea0003c00000 */
        /* <DEDUP_REMOVED lines=11> */
.L_x_440:
        /* <DEDUP_REMOVED lines=23> */
.L_x_441:
[----:B------:R-:W-:Y:S05]  /*18e0*/  BSYNC B1 ;  /* 0x0000000000017941 */ /* 0x000fea0003800000 */
.L_x_439:
        /* <DEDUP_REMOVED lines=16> */
[----:B------:R-:W-:Y:S05]  /*19f0*/  CALL.REL.NOINC `($__internal_11_$__cuda_sm20_div_u64) ;  /* 0x000000c400207944 */ /* 0x000fea0003c00000 */
        /* <DEDUP_REMOVED lines=11> */
.L_x_443:
        /* <DEDUP_REMOVED lines=23> */
.L_x_444:
[----:B------:R-:W-:Y:S05]  /*1c20*/  BSYNC B1 ;  /* 0x0000000000017941 */ /* 0x000fea0003800000 */
.L_x_442:
        /* <DEDUP_REMOVED lines=29> */
.L_x_446:
        /* <DEDUP_REMOVED lines=22> */
.L_x_447:
[----:B------:R-:W-:Y:S05]  /*1f60*/  BSYNC B1 ;  /* 0x0000000000017941 */ /* 0x000fea0003800000 */
.L_x_445:
[----:B------:R-:W0:Y:S01]  /*1f70*/  LDC.64 R10, c[0x0][R0+0x2c0] ;  /* 0x0000b000000a7b82 */ /* 0x000e220000000a00 */
[----:B------:R-:W-:Y:S01]  /*1f80*/  MOV R2, R44 ;  /* 0x0000002c00027202 */ /* 0x000fe20000000f00 */
[----:B0-----:R-:W-:-:S04]  /*1f90*/  IMAD R9, R11, R34, RZ ;  /* 0x000000220b097224 */ /* 0x001fc800078e02ff */
[----:B------:R-:W-:-:S04]  /*1fa0*/  IMAD.WIDE.U32 R2, R10, R34, R2 ;  /* 0x000000220a027225 */ /* 0x000fc800078e0002 */
[----:B------:R-:W-:-:S04]  /*1fb0*/  IMAD R7, R10, R7, R9 ;  /* 0x000000070a077224 */ /* 0x000fc800078e0209 */
[----:B------:R-:W-:Y:S01]  /*1fc0*/  IMAD.IADD R3, R3, 0x1, R7 ;  /* 0x0000000103037824 */ /* 0x000fe200078e0207 */
[----:B------:R-:W-:Y:S06]  /*1fd0*/  @P3 BRA `(.L_x_448) ;  /* 0xfffffff000c83947 */ /* 0x000fec000383ffff */
.L_x_435:
        /* <DEDUP_REMOVED lines=11> */
[----:B------:R-:W-:Y:S05]  /*2090*/  CALL.REL.NOINC `($__internal_11_$__cuda_sm20_div_u64) ;  /* 0x000000bc00787944 */ /* 0x000fea0003c00000 */
        /* <DEDUP_REMOVED lines=9> */
.L_x_450:
        /* <DEDUP_REMOVED lines=23> */
.L_x_451:
[----:B------:R-:W-:Y:S05]  /*22a0*/  BSYNC B1 ;  /* 0x0000000000017941 */ /* 0x000fea0003800000 */
.L_x_449:
        /* <DEDUP_REMOVED lines=26> */
.L_x_453:
        /* <DEDUP_REMOVED lines=23> */
.L_x_454:
[----:B------:R-:W-:Y:S05]  /*25c0*/  BSYNC B1 ;  /* 0x0000000000017941 */ /* 0x000fea0003800000 */
.L_x_452:
        /* <DEDUP_REMOVED lines=26> */
.L_x_456:
        /* <DEDUP_REMOVED lines=23> */
.L_x_457:
[----:B------:R-:W-:Y:S05]  /*28e0*/  BSYNC B1 ;  /* 0x0000000000017941 */ /* 0x000fea0003800000 */
.L_x_455:
[----:B------:R-:W0:Y:S02]  /*28f0*/  LDC.64 R6, c[0x0][R5+0x2c8] ;  /* 0x0000b20005067b82 */ /* 0x000e240000000a00 */
[-C--:B0-----:R-:W-:Y:S02]  /*2900*/  IMAD R0, R7, R10.reuse, RZ ;  /* 0x0000000a07007224 */ /* 0x081fe400078e02ff */
[----:B------:R-:W-:-:S04]  /*2910*/  IMAD.WIDE.U32 R2, R6, R10, R2 ;  /* 0x0000000a06027225 */ /* 0x000fc800078e0002 */
[----:B------:R-:W-:-:S05]  /*2920*/  IMAD R9, R6, R9, R0 ;  /* 0x0000000906097224 */ /* 0x000fca00078e0200 */
[----:B------:R-:W-:-:S07]  /*2930*/  IADD3 R3, R3, R9, RZ ;  /* 0x0000000903037210 */ /* 0x000fce0007ffe0ff */
.L_x_434:
        /* <DEDUP_REMOVED lines=9> */
.L_x_433:
[----:B------:R-:W-:Y:S05]  /*29d0*/  BSYNC B0 ;  /* 0x0000000000007941 */ /* 0x000fea0003800000 */
.L_x_432:
        /* <DEDUP_REMOVED lines=25> */
.L_x_474:
        /* <DEDUP_REMOVED lines=9> */
[----:B-----5:R-:W-:Y:S05]  /*2c00*/  CALL.REL.NOINC `($__internal_11_$__cuda_sm20_div_u64) ;  /* 0x000000b0009c7944 */ /* 0x020fea0003c00000 */
        /* <DEDUP_REMOVED lines=9> */
.L_x_463:
        /* <DEDUP_REMOVED lines=22> */
.L_x_464:
[----:B------:R-:W-:Y:S05]  /*2e00*/  BSYNC B1 ;  /* 0x0000000000017941 */ /* 0x000fea0003800000 */
.L_x_462:
        /* <DEDUP_REMOVED lines=15> */
[----:B-----5:R-:W-:Y:S05]  /*2f00*/  CALL.REL.NOINC `($__internal_11_$__cuda_sm20_div_u64) ;  /* 0x000000ac00dc7944 */ /* 0x020fea0003c00000 */
        /* <DEDUP_REMOVED lines=11> */
.L_x_466:
        /* <DEDUP_REMOVED lines=23> */
.L_x_467:
[----:B------:R-:W-:Y:S05]  /*3130*/  BSYNC B1 ;  /* 0x0000000000017941 */ /* 0x000fea0003800000 */
.L_x_465:
        /* <DEDUP_REMOVED lines=16> */
[----:B-----5:R-:W-:Y:S05]  /*3240*/  CALL.REL.NOINC `($__internal_11_$__cuda_sm20_div_u64) ;  /* 0x000000ac000c7944 */ /* 0x020fea0003c00000 */
        /* <DEDUP_REMOVED lines=11> */
.L_x_469:
        /* <DEDUP_REMOVED lines=23> */
.L_x_470:
[----:B------:R-:W-:Y:S05]  /*3470*/  BSYNC B1 ;  /* 0x0000000000017941 */ /* 0x000fea0003800000 */
.L_x_468:
        /* <DEDUP_REMOVED lines=28> */
.L_x_472:
        /* <DEDUP_REMOVED lines=22> */
.L_x_473:
[----:B------:R-:W-:Y:S05]  /*37a0*/  BSYNC B1 ;  /* 0x0000000000017941 */ /* 0x000fea0003800000 */
.L_x_471:
        /* <DEDUP_REMOVED lines=10> */
.L_x_461:
        /* <DEDUP_REMOVED lines=11> */
[----:B-----5:R-:W-:Y:S05]  /*3900*/  CALL.REL.NOINC `($__internal_11_$__cuda_sm20_div_u64) ;  /* 0x000000a4005c7944 */ /* 0x020fea0003c00000 */
        /* <DEDUP_REMOVED lines=9> */
.L_x_476:
        /* <DEDUP_REMOVED lines=23> */
.L_x_477:
[----:B------:R-:W-:Y:S05]  /*3b10*/  BSYNC B1 ;  /* 0x0000000000017941 */ /* 0x000fea0003800000 */
.L_x_475:
        /* <DEDUP_REMOVED lines=26> */
.L_x_479:
        /* <DEDUP_REMOVED lines=23> */
.L_x_480:
[----:B------:R-:W-:Y:S05]  /*3e30*/  BSYNC B1 ;  /* 0x0000000000017941 */ /* 0x000fea0003800000 */
.L_x_478:
        /* <DEDUP_REMOVED lines=26> */
.L_x_482:
        /* <DEDUP_REMOVED lines=23> */
.L_x_483:
[----:B------:R-:W-:Y:S05]  /*4150*/  BSYNC B1 ;  /* 0x0000000000017941 */ /* 0x000fea0003800000 */
.L_x_481:
[----:B------:R-:W0:Y:S02]  /*4160*/  LDC.64 R6, c[0x0][R5+0x2c8] ;  /* 0x0000b20005067b82 */ /* 0x000e240000000a00 */
[-C--:B0-----:R-:W-:Y:S02]  /*4170*/  IMAD R0, R7, R34.reuse, RZ ;  /* 0x0000002207007224 */ /* 0x081fe400078e02ff */
[----:B------:R-:W-:-:S04]  /*4180*/  IMAD.WIDE.U32 R2, R6, R34, R2 ;  /* 0x0000002206027225 */ /* 0x000fc800078e0002 */
[----:B------:R-:W-:-:S04]  /*4190*/  IMAD R33, R6, R33, R0 ;  /* 0x0000002106217224 */ /* 0x000fc800078e0200 */
[----:B------:R-:W-:-:S07]  /*41a0*/  IMAD.IADD R3, R3, 0x1, R33 ;  /* 0x0000000103037824 */ /* 0x000fce00078e0221 */
.L_x_460:
        /* <DEDUP_REMOVED lines=9> */
.L_x_459:
[----:B------:R-:W-:Y:S05]  /*4240*/  BSYNC B0 ;  /* 0x0000000000007941 */ /* 0x000fea0003800000 */
.L_x_458:
        /* <DEDUP_REMOVED lines=23> */
.L_x_500:
        /* <DEDUP_REMOVED lines=19> */
.L_x_489:
        /* <DEDUP_REMOVED lines=22> */
.L_x_490:
[----:B------:R-:W-:Y:S05]  /*4650*/  BSYNC B1 ;  /* 0x0000000000017941 */ /* 0x000fea0003800000 */
.L_x_488:
        /* <DEDUP_REMOVED lines=28> */
.L_x_492:
        /* <DEDUP_REMOVED lines=23> */
.L_x_493:
[----:B------:R-:W-:Y:S05]  /*4990*/  BSYNC B1 ;  /* 0x0000000000017941 */ /* 0x000fea0003800000 */
.L_x_491:
        /* <DEDUP_REMOVED lines=29> */
.L_x_495:
        /* <DEDUP_REMOVED lines=23> */
.L_x_496:
[----:B------:R-:W-:Y:S05]  /*4ce0*/  BSYNC B1 ;  /* 0x0000000000017941 */ /* 0x000fea0003800000 */
.L_x_494:
        /* <DEDUP_REMOVED lines=28> */
.L_x_498:
        /* <DEDUP_REMOVED lines=22> */
.L_x_499:
[----:B------:R-:W-:Y:S05]  /*5010*/  BSYNC B1 ;  /* 0x0000000000017941 */ /* 0x000fea0003800000 */
.L_x_497:
        /* <DEDUP_REMOVED lines=10> */
.L_x_487:
        /* <DEDUP_REMOVED lines=21> */
.L_x_502:
        /* <DEDUP_REMOVED lines=23> */
.L_x_503:
[----:B------:R-:W-:Y:S05]  /*5380*/  BSYNC B1 ;  /* 0x0000000000017941 */ /* 0x000fea0003800000 */
.L_x_501:
        /* <DEDUP_REMOVED lines=26> */
.L_x_505:
        /* <DEDUP_REMOVED lines=23> */
.L_x_506:
[----:B------:R-:W-:Y:S05]  /*56a0*/  BSYNC B1 ;  /* 0x0000000000017941 */ /* 0x000fea0003800000 */
.L_x_504:
        /* <DEDUP_REMOVED lines=26> */
.L_x_508:
        /* <DEDUP_REMOVED lines=23> */
.L_x_509:
[----:B------:R-:W-:Y:S05]  /*59c0*/  BSYNC B1 ;  /* 0x0000000000017941 */ /* 0x000fea0003800000 */
.L_x_507:
[----:B------:R-:W0:Y:S02]  /*59d0*/  LDC.64 R24, c[0x0][R4+0x2c8] ;  /* 0x0000b20004187b82 */ /* 0x000e240000000a00 */
[-C--:B0-----:R-:W-:Y:S02]  /*59e0*/  IMAD R0, R25, R34.reuse, RZ ;  /* 0x0000002219007224 */ /* 0x081fe400078e02ff */
[----:B------:R-:W-:-:S04]  /*59f0*/  IMAD.WIDE.U32 R2, R24, R34, R2 ;  /* 0x0000002218027225 */ /* 0x000fc800078e0002 */
[----:B------:R-:W-:-:S04]  /*5a00*/  IMAD R33, R24, R33, R0 ;  /* 0x0000002118217224 */ /* 0x000fc800078e0200 */
[----:B------:R-:W-:-:S07]  /*5a10*/  IMAD.IADD R3, R3, 0x1, R33 ;  /* 0x0000000103037824 */ /* 0x000fce00078e0221 */
.L_x_486:
        /* <DEDUP_REMOVED lines=9> */
.L_x_485:
[----:B------:R-:W-:Y:S05]  /*5ab0*/  BSYNC B0 ;  /* 0x0000000000007941 */ /* 0x000fea0003800000 */
.L_x_484:
        /* <DEDUP_REMOVED lines=23> */
.L_x_526:
        /* <DEDUP_REMOVED lines=9> */
[----:B-----5:R-:W-:Y:S05]  /*5cc0*/  CALL.REL.NOINC `($__internal_11_$__cuda_sm20_div_u64) ;  /* 0x00000080006c7944 */ /* 0x020fea0003c00000 */
        /* <DEDUP_REMOVED lines=9> */
.L_x_515:
        /* <DEDUP_REMOVED lines=22> */
.L_x_516:
[----:B------:R-:W-:Y:S05]  /*5ec0*/  BSYNC B1 ;  /* 0x0000000000017941 */ /* 0x000fea0003800000 */
.L_x_514:
        /* <DEDUP_REMOVED lines=27> */
.L_x_518:
        /* <DEDUP_REMOVED lines=23> */
.L_x_519:
[----:B------:R-:W-:Y:S05]  /*61f0*/  BSYNC B1 ;  /* 0x0000000000017941 */ /* 0x000fea0003800000 */
.L_x_517:
        /* <DEDUP_REMOVED lines=28> */
.L_x_521:
        /* <DEDUP_REMOVED lines=23> */
.L_x_522:
[----:B------:R-:W-:Y:S05]  /*6530*/  BSYNC B1 ;  /* 0x0000000000017941 */ /* 0x000fea0003800000 */
.L_x_520:
        /* <DEDUP_REMOVED lines=28> */
.L_x_524:
        /* <DEDUP_REMOVED lines=22> */
.L_x_525:
[----:B------:R-:W-:Y:S05]  /*6860*/  BSYNC B1 ;  /* 0x0000000000017941 */ /* 0x000fea0003800000 */
.L_x_523:
        /* <DEDUP_REMOVED lines=10> */
.L_x_513:
        /* <DEDUP_REMOVED lines=21> */
.L_x_528:
        /* <DEDUP_REMOVED lines=23> */
.L_x_529:
[----:B------:R-:W-:Y:S05]  /*6bd0*/  BSYNC B1 ;  /* 0x0000000000017941 */ /* 0x000fea0003800000 */
.L_x_527:
        /* <DEDUP_REMOVED lines=26> */
.L_x_531:
        /* <DEDUP_REMOVED lines=23> */
.L_x_532:
[----:B------:R-:W-:Y:S05]  /*6ef0*/  BSYNC B1 ;  /* 0x0000000000017941 */ /* 0x000fea0003800000 */
.L_x_530:
        /* <DEDUP_REMOVED lines=26> */
.L_x_534:
        /* <DEDUP_REMOVED lines=23> */
.L_x_535:
[----:B------:R-:W-:Y:S05]  /*7210*/  BSYNC B1 ;  /* 0x0000000000017941 */ /* 0x000fea0003800000 */
.L_x_533:
[----:B------:R-:W0:Y:S02]  /*7220*/  LDC.64 R24, c[0x0][R41+0x2c8] ;  /* 0x0000b20029187b82 */ /* 0x000e240000000a00 */
[-C--:B0-----:R-:W-:Y:S02]  /*7230*/  IMAD R25, R25, R34.reuse, RZ ;  /* 0x0000002219197224 */ /* 0x081fe400078e02ff */
[----:B------:R-:W-:-:S04]  /*7240*/  IMAD.WIDE.U32 R44, R24, R34, R44 ;  /* 0x00000022182c7225 */ /* 0x000fc800078e002c */
[----:B------:R-:W-:-:S05]  /*7250*/  IMAD R25, R24, R33, R25 ;  /* 0x0000002118197224 */ /* 0x000fca00078e0219 */
[----:B------:R-:W-:-:S07]  /*7260*/  IADD3 R45, R45, R25, RZ ;  /* 0x000000192d2d7210 */ /* 0x000fce0007ffe0ff */
.L_x_512:
        /* <DEDUP_REMOVED lines=9> */
.L_x_511:
[----:B------:R-:W-:Y:S05]  /*7300*/  BSYNC B0 ;  /* 0x0000000000007941 */ /* 0x000fea0003800000 */
.L_x_510:
        /* <DEDUP_REMOVED lines=22> */
.L_x_552:
        /* <DEDUP_REMOVED lines=20> */
.L_x_541:
        /* <DEDUP_REMOVED lines=22> */
.L_x_542:
[----:B------:R-:W-:Y:S05]  /*7710*/  BSYNC B1 ;  /* 0x0000000000017941 */ /* 0x000fea0003800000 */
.L_x_540:
        /* <DEDUP_REMOVED lines=27> */
.L_x_544:
        /* <DEDUP_REMOVED lines=23> */
.L_x_545:
[----:B------:R-:W-:Y:S05]  /*7a40*/  BSYNC B1 ;  /* 0x0000000000017941 */ /* 0x000fea0003800000 */
.L_x_543:
        /* <DEDUP_REMOVED lines=28> */
.L_x_547:
        /* <DEDUP_REMOVED lines=23> */
.L_x_548:
[----:B------:R-:W-:Y:S05]  /*7d80*/  BSYNC B1 ;  /* 0x0000000000017941 */ /* 0x000fea0003800000 */
.L_x_546:
        /* <DEDUP_REMOVED lines=28> */
.L_x_550:
        /* <DEDUP_REMOVED lines=22> */
.L_x_551:
[----:B------:R-:W-:Y:S05]  /*80b0*/  BSYNC B1 ;  /* 0x0000000000017941 */ /* 0x000fea0003800000 */
.L_x_549:
        /* <DEDUP_REMOVED lines=10> */
.L_x_539:
        /* <DEDUP_REMOVED lines=22> */
.L_x_554:
        /* <DEDUP_REMOVED lines=23> */
.L_x_555:
[----:B------:R-:W-:Y:S05]  /*8430*/  BSYNC B1 ;  /* 0x0000000000017941 */ /* 0x000fea0003800000 */
.L_x_553:
        /* <DEDUP_REMOVED lines=26> */
.L_x_557:
        /* <DEDUP_REMOVED lines=23> */
.L_x_558:
[----:B------:R-:W-:Y:S05]  /*8750*/  BSYNC B1 ;  /* 0x0000000000017941 */ /* 0x000fea0003800000 */
.L_x_556:
        /* <DEDUP_REMOVED lines=26> */
.L_x_560:
        /* <DEDUP_REMOVED lines=23> */
.L_x_561:
[----:B------:R-:W-:Y:S05]  /*8a70*/  BSYNC B1 ;  /* 0x0000000000017941 */ /* 0x000fea0003800000 */
.L_x_559:
[----:B------:R-:W0:Y:S02]  /*8a80*/  LDC.64 R24, c[0x0][R43+0x2c8] ;  /* 0x0000b2002b187b82 */ /* 0x000e240000000a00 */
[-C--:B0-----:R-:W-:Y:S02]  /*8a90*/  IMAD R25, R25, R34.reuse, RZ ;  /* 0x0000002219197224 */ /* 0x081fe400078e02ff */
[----:B------:R-:W-:-:S04]  /*8aa0*/  IMAD.WIDE.U32 R46, R24, R34, R46 ;  /* 0x00000022182e7225 */ /* 0x000fc800078e002e */
[----:B------:R-:W-:-:S05]  /*8ab0*/  IMAD R25, R24, R33, R25 ;  /* 0x0000002118197224 */ /* 0x000fca00078e0219 */
[----:B------:R-:W-:-:S07]  /*8ac0*/  IADD3 R47, R47, R25, RZ ;  /* 0x000000192f2f7210 */ /* 0x000fce0007ffe0ff */
.L_x_538:
[----:B------:R-:W-:Y:S01]  /*8ad0*/  ULDC UR26, c[0x0][0x6f8] ;  /* 0x0001be00001a7ab9 */ /* 0x000fe20000000800 */
[----:B------:R-:W-:Y:S01]  /*8ae0*/  ULDC.64 UR24, c[0x0][0x480] ;  /* 0x0001200000187ab9 */ /* 0x000fe20000000a00 */
[----:B-----5:R-:W-:Y:S01]  /*8af0*/  HADD2.F32 R33, -RZ, R12.H0_H0 ;  /* 0x2000000cff217230 */ /* 0x020fe20000004100 */
[----:B------:R-:W-:Y:S01]  /*8b00*/  FSET.BF.LT.FTZ.AND R16, R16, UR26, PT ;  /* 0x0000001a10107c0a */ /* 0x000fe2000b811000 */
[----:B-1----:R-:W-:Y:S01]  /*8b10*/  IMAD R35, R49, UR24, RZ ;  /* 0x0000001831237c24 */ /* 0x002fe2000f8e02ff */
[----:B------:R-:W-:Y:S01]  /*8b20*/  ULDC.64 UR26, c[0x0][0x550] ;  /* 0x00015400001a7ab9 */ /* 0x000fe20000000a00 */
[----:B------:R-:W-:Y:S01]  /*8b30*/  IMAD.WIDE.U32 R24, R48, UR24, R46 ;  /* 0x0000001830187c25 */ /* 0x000fe2000f8e002e */
[----:B------:R-:W0:Y:S03]  /*8b40*/  F2I.FTZ.U32.TRUNC.NTZ R39, R16 ;  /* 0x0000001000277305 */ /* 0x000e26000021f000 */
[----:B------:R-:W-:Y:S01]  /*8b50*/  FMUL.FTZ R33, R16, R33 ;  /* 0x0000002110217220 */ /* 0x000fe20000410000 */
[----:B------:R-:W-:Y:S01]  /*8b60*/  IMAD R35, R48, UR25, R35 ;  /* 0x0000001930237c24 */ /* 0x000fe2000f8e0223 */
[----:B------:R-:W-:-:S02]  /*8b70*/  ULDC.64 UR24, c[0x0][0x3b0] ;  /* 0x0000ec0000187ab9 */ /* 0x000fc40000000a00 */
[----:B------:R-:W-:Y:S01]  /*8b80*/  FMUL.FTZ R33, R28, R33 ;  /* 0x000000211c217220 */ /* 0x000fe20000410000 */
[C---:B------:R-:W-:Y:S01]  /*8b90*/  LEA R36, P0, R24.reuse, UR24, 0x1 ;  /* 0x0000001818247c11 */ /* 0x040fe2000f8008ff */
[----:B------:R-:W-:Y:S01]  /*8ba0*/  IMAD.IADD R25, R25, 0x1, R35 ;  /* 0x0000000119197824 */ /* 0x000fe200078e0223 */
[C---:B------:R-:W-:Y:S02]  /*8bb0*/  IADD3 R34, P1, R24.reuse, UR26, RZ ;  /* 0x0000001a18227c10 */ /* 0x040fe4000ff3e0ff */
[----:B------:R-:W-:Y:S02]  /*8bc0*/  F2FP.F16.F32.PACK_AB R33, RZ, R33 ;  /* 0x00000021ff21723e */ /* 0x000fe400000000ff */
[----:B------:R-:W-:Y:S02]  /*8bd0*/  LEA.HI.X R37, R24, UR25, R25, 0x1, P0 ;  /* 0x0000001918257c11 */ /* 0x000fe400080f0c19 */
[----:B------:R-:W-:-:S03]  /*8be0*/  IADD3.X R35, R25, UR27, RZ, P1, !PT ;  /* 0x0000001b19237c10 */ /* 0x000fc60008ffe4ff */
[----:B------:R2:W-:Y:S04]  /*8bf0*/  STG.E.U16 desc[UR12][R36.64], R33 ;  /* 0x0000002124007986 */ /* 0x0005e8000c10150c */
[----:B0-----:R2:W-:Y:S02]  /*8c00*/  STG.E.U8 desc[UR12][R34.64], R39 ;  /* 0x0000002722007986 */ /* 0x0015e4000c10110c */
.L_x_537:
[----:B------:R-:W-:Y:S05]  /*8c10*/  BSYNC B0 ;  /* 0x0000000000007941 */ /* 0x000fea0003800000 */
.L_x_536:
[----:B------:R-:W-:Y:S04]  /*8c20*/  BSSY B0, `(.L_x_562) ;  /* 0x00001a6000007945 */ /* 0x000fe80003800000 */
[----:B------:R-:W-:Y:S05]  /*8c30*/  @P5 BRA `(.L_x_563) ;  /* 0x0000001800905947 */ /* 0x000fea0003800000 */
[----:B------:R-:W3:Y:S01]  /*8c40*/  LDC R16, c[0x0][0x548] ;  /* 0x00015200ff107b82 */ /* 0x000ee20000000800 */
[----:B------:R-:W-:Y:S01]  /*8c50*/  IMAD.MOV.U32 R43, RZ, RZ, RZ ;  /* 0x000000ffff2b7224 */ /* 0x000fe200078e00ff */
[----:B---3--:R-:W-:Y:S01]  /*8c60*/  ISETP.GE.AND P0, PT, R16, 0x2, PT ;  /* 0x000000021000780c */ /* 0x008fe20003f06270 */
[----:B------:R-:W-:-:S12]  /*8c70*/  HFMA2.MMA R16, -RZ, RZ, 0, 0 ;  /* 0x00000000ff107435 */ /* 0x000fd800000001ff */
        /* <DEDUP_REMOVED lines=13> */
.L_x_578:
        /* <DEDUP_REMOVED lines=24> */
.L_x_567:
[----:B------:R-:W0:Y:S01]  /*8ed0*/  I2F.U32.RP R9, R52 ;  /* 0x0000003400097306 */ /* 0x000e220000209000 */
[----:B--2---:R-:W-:Y:S01]  /*8ee0*/  IADD3 R33, RZ, -R52, RZ ;  /* 0x80000034ff217210 */ /* 0x004fe20007ffe0ff */
[----:B------:R-:W-:Y:S01]  /*8ef0*/  HFMA2.MMA R57, -RZ, RZ, 0, 0 ;  /* 0x00000000ff397435 */ /* 0x000fe200000001ff */
        /* <DEDUP_REMOVED lines=19> */
.L_x_568:
[----:B------:R-:W-:Y:S05]  /*9030*/  BSYNC B1 ;  /* 0x0000000000017941 */ /* 0x000fea0003800000 */
.L_x_566:
        /* <DEDUP_REMOVED lines=28> */
.L_x_570:
        /* <DEDUP_REMOVED lines=23> */
.L_x_571:
[----:B------:R-:W-:Y:S05]  /*9370*/  BSYNC B1 ;  /* 0x0000000000017941 */ /* 0x000fea0003800000 */
.L_x_569:
        /* <DEDUP_REMOVED lines=28> */
.L_x_573:
        /* <DEDUP_REMOVED lines=23> */
.L_x_574:
[----:B------:R-:W-:Y:S05]  /*96b0*/  BSYNC B1 ;  /* 0x0000000000017941 */ /* 0x000fea0003800000 */
.L_x_572:
        /* <DEDUP_REMOVED lines=21> */
[----:B------:R-:W-:Y:S02]  /*9810*/  IMAD.X R9, RZ, RZ, ~R25, P0 ;  /* 0x000000ffff097224 */ /* 0x000fe400000e0e19 */
[----:B------:R-:W-:-:S04]  /*9820*/  IMAD.WIDE.U32 R34, R52, R33, R34 ;  /* 0x0000002134227225 */ /* 0x000fc800078e0022 */
[----:B------:R-:W-:-:S04]  /*9830*/  IMAD R9, R9, R52, RZ ;  /* 0x0000003409097224 */ /* 0x000fc800078e02ff */
[----:B------:R-:W-:-:S04]  /*9840*/  IMAD R9, R53, R33, R9 ;  /* 0x0000002135097224 */ /* 0x000fc800078e0209 */
[----:B------:R-:W-:Y:S01]  /*9850*/  IMAD.IADD R33, R35, 0x1, R9 ;  /* 0x0000000123217824 */ /* 0x000fe200078e0209 */
[----:B------:R-:W-:Y:S01]  /*9860*/  MOV R9, R25 ;  /* 0x0000001900097202 */ /* 0x000fe20000000f00 */
[----:B------:R-:W-:Y:S06]  /*9870*/  BRA `(.L_x_577) ;  /* 0x0000000000587947 */ /* 0x000fec0003800000 */
.L_x_576:
        /* <DEDUP_REMOVED lines=22> */
.L_x_577:
[----:B------:R-:W-:Y:S05]  /*99e0*/  BSYNC B1 ;  /* 0x0000000000017941 */ /* 0x000fea0003800000 */
.L_x_575:
[----:B------:R-:W0:Y:S01]  /*99f0*/  LDC.64 R24, c[0x0][R44+0x2c0] ;  /* 0x0000b0002c187b82 */ /* 0x000e220000000a00 */
[----:B------:R-:W-:Y:S01]  /*9a00*/  VIADD R46, R46, 0xfffffffc ;  /* 0xfffffffc2e2e7836 */ /* 0x000fe20000000000 */
[----:B------:R-:W-:Y:S01]  /*9a10*/  MOV R42, R54 ;  /* 0x00000036002a7202 */ /* 0x000fe20000000f00 */
[----:B------:R-:W-:-:S03]  /*9a20*/  VIADD R45, R45, 0xfffffffc ;  /* 0xfffffffc2d2d7836 */ /* 0x000fc60000000000 */
[----:B------:R-:W-:Y:S01]  /*9a30*/  ISETP.NE.AND P0, PT, R46, RZ, PT ;  /* 0x000000ff2e00720c */ /* 0x000fe20003f05270 */
[-C--:B0-----:R-:W-:Y:S02]  /*9a40*/  IMAD R16, R25, R34.reuse, RZ ;  /* 0x0000002219107224 */ /* 0x081fe400078e02ff */
[----:B------:R-:W-:-:S04]  /*9a50*/  IMAD.WIDE.U32 R34, R24, R34, R42 ;  /* 0x0000002218227225 */ /* 0x000fc800078e002a */
[----:B------:R-:W-:Y:S02]  /*9a60*/  IMAD R33, R24, R33, R16 ;  /* 0x0000002118217224 */ /* 0x000fe400078e0210 */
[----:B------:R-:W-:-:S03]  /*9a70*/  IMAD.MOV.U32 R16, RZ, RZ, R34 ;  /* 0x000000ffff107224 */ /* 0x000fc600078e0022 */
[----:B------:R-:W-:Y:S01]  /*9a80*/  IADD3 R43, R35, R33, RZ ;  /* 0x00000021232b7210 */ /* 0x000fe20007ffe0ff */
[----:B------:R-:W-:Y:S06]  /*9a90*/  @P0 BRA `(.L_x_578) ;  /* 0xfffffff000ac0947 */ /* 0x000fec000383ffff */
.L_x_565:
        /* <DEDUP_REMOVED lines=26> */
.L_x_580:
[----:B------:R-:W0:Y:S01]  /*9c40*/  I2F.U32.RP R9, R46 ;  /* 0x0000002e00097306 */ /* 0x000e220000209000 */
[----:B--2---:R-:W-:Y:S01]  /*9c50*/  IMAD.MOV R33, RZ, RZ, -R46 ;  /* 0x000000ffff217224 */ /* 0x004fe200078e0a2e */
[----:B------:R-:W-:-:S06]  /*9c60*/  ISETP.NE.U32.AND P2, PT, R46, RZ, PT ;  /* 0x000000ff2e00720c */ /* 0x000fcc0003f45070 */
        /* <DEDUP_REMOVED lines=17> */
[----:B-1----:R-:W-:-:S04]  /*9d80*/  IMAD.MOV R35, RZ, RZ, -R25 ;  /* 0x000000ffff237224 */ /* 0x002fc800078e0a19 */
[----:B------:R-:W-:Y:S01]  /*9d90*/  IMAD R34, R46, R35, R10 ;  /* 0x000000232e227224 */ /* 0x000fe200078e020a */
[----:B------:R-:W-:-:S07]  /*9da0*/  MOV R10, R25 ;  /* 0x00000019000a7202 */ /* 0x000fce0000000f00 */
.L_x_581:
[----:B------:R-:W-:Y:S05]  /*9db0*/  BSYNC B1 ;  /* 0x0000000000017941 */ /* 0x000fea0003800000 */
.L_x_579:
[----:B------:R-:W0:Y:S01]  /*9dc0*/  LDC.64 R24, c[0x0][R45+0x2d8] ;  /* 0x0000b6002d187b82 */ /* 0x000e220000000a00 */
[----:B------:R-:W-:Y:S01]  /*9dd0*/  UISETP.NE.AND UP0, UPT, UR23, 0x1, UPT ;  /* 0x000000011700788c */ /* 0x000fe2000bf05270 */
[----:B------:R-:W-:-:S05]  /*9de0*/  IMAD.MOV.U32 R42, RZ, RZ, R16 ;  /* 0x000000ffff2a7224 */ /* 0x000fca00078e0010 */
        /* <DEDUP_REMOVED lines=29> */
.L_x_583:
        /* <DEDUP_REMOVED lines=23> */
.L_x_584:
[----:B------:R-:W-:Y:S05]  /*a130*/  BSYNC B1 ;  /* 0x0000000000017941 */ /* 0x000fea0003800000 */
.L_x_582:
        /* <DEDUP_REMOVED lines=32> */
.L_x_586:
        /* <DEDUP_REMOVED lines=23> */
.L_x_587:
[----:B------:R-:W-:Y:S05]  /*a4b0*/  BSYNC B1 ;  /* 0x0000000000017941 */ /* 0x000fea0003800000 */
.L_x_585:
[----:B------:R-:W0:Y:S01]  /*a4c0*/  LDC.64 R24, c[0x0][R45+0x2c8] ;  /* 0x0000b2002d187b82 */ /* 0x000e220000000a00 */
[----:B------:R-:W-:Y:S02]  /*a4d0*/  IMAD.MOV.U32 R42, RZ, RZ, R16 ;  /* 0x000000ffff2a7224 */ /* 0x000fe400078e0010 */
[-C--:B0-----:R-:W-:Y:S02]  /*a4e0*/  IMAD R25, R25, R34.reuse, RZ ;  /* 0x0000002219197224 */ /* 0x081fe400078e02ff */
[----:B------:R-:W-:-:S04]  /*a4f0*/  IMAD.WIDE.U32 R34, R24, R34, R42 ;  /* 0x0000002218227225 */ /* 0x000fc800078e002a */
[----:B------:R-:W-:Y:S01]  /*a500*/  IMAD R25, R24, R33, R25 ;  /* 0x0000002118197224 */ /* 0x000fe200078e0219 */
[----:B------:R-:W-:-:S03]  /*a510*/  MOV R16, R34 ;  /* 0x0000002200107202 */ /* 0x000fc60000000f00 */
[----:B------:R-:W-:-:S07]  /*a520*/  IMAD.IADD R43, R35, 0x1, R25 ;  /* 0x00000001232b7824 */ /* 0x000fce00078e0219 */
.L_x_564:
[----:B------:R-:W-:Y:S01]  /*a530*/  ULDC UR24, c[0x0][0x6f8] ;  /* 0x0001be0000187ab9 */ /* 0x000fe20000000800 */
[----:B-12--5:R-:W-:Y:S01]  /*a540*/  HADD2.F32 R34, -RZ, R8.H0_H0 ;  /* 0x20000008ff227230 */ /* 0x026fe20000004100 */
[----:B------:R-:W-:Y:S01]  /*a550*/  ULDC.64 UR26, c[0x0][0x480] ;  /* 0x00012000001a7ab9 */ /* 0x000fe20000000a00 */
[----:B------:R-:W-:Y:S01]  /*a560*/  FSET.BF.LT.FTZ.AND R15, R15, UR24, PT ;  /* 0x000000180f0f7c0a */ /* 0x000fe2000b811000 */
[----:B------:R-:W-:Y:S01]  /*a570*/  IMAD R33, R9, UR26, RZ ;  /* 0x0000001a09217c24 */ /* 0x000fe2000f8e02ff */
[----:B------:R-:W-:Y:S01]  /*a580*/  MOV R42, R16 ;  /* 0x00000010002a7202 */ /* 0x000fe20000000f00 */
[----:B------:R-:W-:Y:S02]  /*a590*/  ULDC.64 UR24, c[0x0][0x3b0] ;  /* 0x0000ec0000187ab9 */ /* 0x000fe40000000a00 */
[----:B------:R-:W-:Y:S01]  /*a5a0*/  FMUL.FTZ R9, R15, R34 ;  /* 0x000000220f097220 */ /* 0x000fe20000410000 */
[C---:B------:R-:W-:Y:S01]  /*a5b0*/  IMAD R33, R10.reuse, UR27, R33 ;  /* 0x0000001b0a217c24 */ /* 0x040fe2000f8e0221 */
[----:B------:R-:W1:Y:S01]  /*a5c0*/  F2I.FTZ.U32.TRUNC.NTZ R15, R15 ;  /* 0x0000000f000f7305 */ /* 0x000e62000021f000 */
[----:B0-----:R-:W-:-:S04]  /*a5d0*/  IMAD.WIDE.U32 R24, R10, UR26, R42 ;  /* 0x0000001a0a187c25 */ /* 0x001fc8000f8e002a */
[----:B------:R-:W-:Y:S01]  /*a5e0*/  FMUL.FTZ R9, R28, R9 ;  /* 0x000000091c097220 */ /* 0x000fe20000410000 */
[----:B------:R-:W-:Y:S01]  /*a5f0*/  ULDC.64 UR26, c[0x0][0x550] ;  /* 0x00015400001a7ab9 */ /* 0x000fe20000000a00 */
[----:B------:R-:W-:Y:S01]  /*a600*/  IMAD.IADD R25, R25, 0x1, R33 ;  /* 0x0000000119197824 */ /* 0x000fe200078e0221 */
[C---:B------:R-:W-:Y:S02]  /*a610*/  LEA R36, P0, R24.reuse, UR24, 0x1 ;  /* 0x0000001818247c11 */ /* 0x040fe4000f8008ff */
[C---:B------:R-:W-:Y:S02]  /*a620*/  IADD3 R34, P1, R24.reuse, UR26, RZ ;  /* 0x0000001a18227c10 */ /* 0x040fe4000ff3e0ff */
[----:B------:R-:W-:Y:S02]  /*a630*/  F2FP.F16.F32.PACK_AB R9, RZ, R9 ;  /* 0x00000009ff09723e */ /* 0x000fe400000000ff */
[----:B------:R-:W-:Y:S02]  /*a640*/  LEA.HI.X R37, R24, UR25, R25, 0x1, P0 ;  /* 0x0000001918257c11 */ /* 0x000fe400080f0c19 */
[----:B------:R-:W-:-:S03]  /*a650*/  IADD3.X R35, R25, UR27, RZ, P1, !PT ;  /* 0x0000001b19237c10 */ /* 0x000fc60008ffe4ff */
[----:B------:R3:W-:Y:S04]  /*a660*/  STG.E.U16 desc[UR12][R36.64], R9 ;  /* 0x0000000924007986 */ /* 0x0007e8000c10150c */
[----:B-1----:R3:W-:Y:S02]  /*a670*/  STG.E.U8 desc[UR12][R34.64], R15 ;  /* 0x0000000f22007986 */ /* 0x0027e4000c10110c */
.L_x_563:
[----:B------:R-:W-:Y:S05]  /*a680*/  BSYNC B0 ;  /* 0x0000000000007941 */ /* 0x000fea0003800000 */
.L_x_562:
        /* <DEDUP_REMOVED lines=19> */
.L_x_604:
        /* <DEDUP_REMOVED lines=24> */
.L_x_593:
        /* <DEDUP_REMOVED lines=22> */
.L_x_594:
[----:B------:R-:W-:Y:S05]  /*aaa0*/  BSYNC B1 ;  /* 0x0000000000017941 */ /* 0x000fea0003800000 */
.L_x_592:
        /* <DEDUP_REMOVED lines=29> */
.L_x_596:
        /* <DEDUP_REMOVED lines=23> */
.L_x_597:
[----:B------:R-:W-:Y:S05]  /*adf0*/  BSYNC B1 ;  /* 0x0000000000017941 */ /* 0x000fea0003800000 */
.L_x_595:
        /* <DEDUP_REMOVED lines=28> */
.L_x_599:
        /* <DEDUP_REMOVED lines=23> */
.L_x_600:
[----:B------:R-:W-:Y:S05]  /*b130*/  BSYNC B1 ;  /* 0x0000000000017941 */ /* 0x000fea0003800000 */
.L_x_598:
        /* <DEDUP_REMOVED lines=29> */
.L_x_602:
        /* <DEDUP_REMOVED lines=22> */
.L_x_603:
[----:B------:R-:W-:Y:S05]  /*b470*/  BSYNC B1 ;  /* 0x0000000000017941 */ /* 0x000fea0003800000 */
.L_x_601:
        /* <DEDUP_REMOVED lines=12> */
.L_x_591:
        /* <DEDUP_REMOVED lines=14> */
[----:B-----5:R-:W-:Y:S05]  /*b620*/  CALL.REL.NOINC `($__internal_11_$__cuda_sm20_div_u64) ;  /* 0x0000002800147944 */ /* 0x020fea0003c00000 */
        /* <DEDUP_REMOVED lines=11> */
.L_x_606:
        /* <DEDUP_REMOVED lines=23> */
.L_x_607:
[----:B------:R-:W-:Y:S05]  /*b850*/  BSYNC B1 ;  /* 0x0000000000017941 */ /* 0x000fea0003800000 */
.L_x_605:
        /* <DEDUP_REMOVED lines=33> */
.L_x_609:
        /* <DEDUP_REMOVED lines=23> */
.L_x_610:
[----:B------:R-:W-:Y:S05]  /*bbe0*/  BSYNC B1 ;  /* 0x0000000000017941 */ /* 0x000fea0003800000 */
.L_x_608:
        /* <DEDUP_REMOVED lines=21> */
[----:B-----5:R-:W-:Y:S05]  /*bd40*/  CALL.REL.NOINC `($__internal_11_$__cuda_sm20_div_u64) ;  /* 0x00000020004c7944 */ /* 0x020fea0003c00000 */
[-C--:B------:R-:W-:Y:S02]  /*bd50*/  IADD3 R37, P0, RZ, -R24.reuse, RZ ;  /* 0x80000018ff257210 */ /* 0x080fe40007f1e0ff */
[----:B------:R-:W-:Y:S02]  /*bd60*/  MOV R7, R5 ;  /* 0x0000000500077202 */ /* 0x000fe40000000f00 */
[----:B------:R-:W-:Y:S01]  /*bd70*/  MOV R5, R25 ;  /* 0x0000001900057202 */ /* 0x000fe20000000f00 */
[----:B------:R-:W-:Y:S02]  /*bd80*/  IMAD.X R33, RZ, RZ, ~R25, P0 ;  /* 0x000000ffff217224 */ /* 0x000fe400000e0e19 */
[----:B------:R-:W-:Y:S01]  /*bd90*/  IMAD.WIDE.U32 R34, R44, R37, R6 ;  /* 0x000000252c227225 */ /* 0x000fe200078e0006 */
[----:B------:R-:W-:-:S03]  /*bda0*/  MOV R6, R24 ;  /* 0x0000001800067202 */ /* 0x000fc60000000f00 */
[----:B------:R-:W-:-:S04]  /*bdb0*/  IMAD R33, R33, R44, RZ ;  /* 0x0000002c21217224 */ /* 0x000fc800078e02ff */
[----:B------:R-:W-:Y:S02]  /*bdc0*/  IMAD R33, R45, R37, R33 ;  /* 0x000000252d217224 */ /* 0x000fe400078e0221 */
[----:B------:R-:W-:-:S03]  /*bdd0*/  IMAD.MOV.U32 R45, RZ, RZ, R34 ;  /* 0x000000ffff2d7224 */ /* 0x000fc600078e0022 */
[----:B------:R-:W-:Y:S01]  /*bde0*/  IADD3 R7, R35, R33, RZ ;  /* 0x0000002123077210 */ /* 0x000fe20007ffe0ff */
[----:B------:R-:W-:Y:S06]  /*bdf0*/  BRA `(.L_x_613) ;  /* 0x00000000005c7947 */ /* 0x000fec0003800000 */
.L_x_612:
[----:B------:R-:W0:Y:S01]  /*be00*/  I2F.U32.RP R5, R44 ;  /* 0x0000002c00057306 */ /* 0x000e220000209000 */
[----:B------:R-:W-:Y:S02]  /*be10*/  IADD3 R7, RZ, -R44, RZ ;  /* 0x8000002cff077210 */ /* 0x000fe40007ffe0ff */
[----:B------:R-:W-:-:S05]  /*be20*/  ISETP.NE.U32.AND P2, PT, R44, RZ, PT ;  /* 0x000000ff2c00720c */ /* 0x000fca0003f45070 */
[----:B0-----:R-:W0:Y:S02]  /*be30*/  MUFU.RCP R5, R5 ;  /* 0x0000000500057308 */ /* 0x001e240000001000 */
[----:B0-----:R-:W-:Y:S01]  /*be40*/  VIADD R24, R5, 0xffffffe ;  /* 0x0ffffffe05187836 */ /* 0x001fe20000000000 */
[----:B------:R-:W-:-:S05]  /*be50*/  MOV R5, RZ ;  /* 0x000000ff00057202 */ /* 0x000fca0000000f00 */
        /* <DEDUP_REMOVED lines=10> */
[----:B------:R-:W-:Y:S01]  /*bf00*/  ISETP.GE.U32.AND P1, PT, R7, R44, PT ;  /* 0x0000002c0700720c */ /* 0x000fe20003f26070 */
[----:B------:R-:W-:-:S12]  /*bf10*/  IMAD.MOV.U32 R7, RZ, RZ, RZ ;  /* 0x000000ffff077224 */ /* 0x000fd800078e00ff */
[----:B------:R-:W-:Y:S01]  /*bf20*/  @P1 VIADD R25, R25, 0x1 ;  /* 0x0000000119191836 */ /* 0x000fe20000000000 */
[----:B------:R-:W-:-:S04]  /*bf30*/  @!P2 LOP3.LUT R25, RZ, R44, RZ, 0x33, !PT ;  /* 0x0000002cff19a212 */ /* 0x000fc800078e33ff */
[----:B------:R-:W-:-:S05]  /*bf40*/  IADD3 R45, -R25, RZ, RZ ;  /* 0x000000ff192d7210 */ /* 0x000fca0007ffe1ff */
[----:B------:R-:W-:Y:S01]  /*bf50*/  IMAD R45, R44, R45, R6 ;  /* 0x0000002d2c2d7224 */ /* 0x000fe200078e0206 */
[----:B------:R-:W-:-:S07]  /*bf60*/  MOV R6, R25 ;  /* 0x0000001900067202 */ /* 0x000fce0000000f00 */
.L_x_613:
[----:B------:R-:W-:Y:S05]  /*bf70*/  BSYNC B1 ;  /* 0x0000000000017941 */ /* 0x000fea0003800000 */
.L_x_611:
[----:B------:R-:W0:Y:S01]  /*bf80*/  LDC.64 R24, c[0x0][R15+0x2c8] ;  /* 0x0000b2000f187b82 */ /* 0x000e220000000a00 */
[----:B------:R-:W-:Y:S01]  /*bf90*/  MOV R34, R10 ;  /* 0x0000000a00227202 */ /* 0x000fe20000000f00 */
[----:B------:R-:W-:Y:S02]  /*bfa0*/  IMAD.MOV.U32 R35, RZ, RZ, R9 ;  /* 0x000000ffff237224 */ /* 0x000fe400078e0009 */
[-C--:B0-----:R-:W-:Y:S02]  /*bfb0*/  IMAD R16, R25, R45.reuse, RZ ;  /* 0x0000002d19107224 */ /* 0x081fe400078e02ff */
[----:B------:R-:W-:-:S04]  /*bfc0*/  IMAD.WIDE.U32 R34, R24, R45, R34 ;  /* 0x0000002d18227225 */ /* 0x000fc800078e0022 */
[----:B------:R-:W-:Y:S01]  /*bfd0*/  IMAD R7, R24, R7, R16 ;  /* 0x0000000718077224 */ /* 0x000fe200078e0210 */
[----:B------:R-:W-:-:S04]  /*bfe0*/  MOV R10, R34 ;  /* 0x00000022000a7202 */ /* 0x000fc80000000f00 */
[----:B------:R-:W-:-:S07]  /*bff0*/  IADD3 R9, R35, R7, RZ ;  /* 0x0000000723097210 */ /* 0x000fce0007ffe0ff */
.L_x_590:
[----:B------:R-:W-:Y:S01]  /*c000*/  ULDC UR24, c[0x0][0x6f8] ;  /* 0x0001be0000187ab9 */ /* 0x000fe20000000800 */
[----:B------:R-:W-:Y:S01]  /*c010*/  ULDC.64 UR26, c[0x0][0x480] ;  /* 0x00012000001a7ab9 */ /* 0x000fe20000000a00 */
[----:B-----5:R-:W-:Y:S01]  /*c020*/  HADD2.F32 R7, -RZ, R4.H0_H0 ;  /* 0x20000004ff077230 */ /* 0x020fe20000004100 */
[----:B------:R-:W-:Y:S01]  /*c030*/  FSET.BF.LT.FTZ.AND R16, R14, UR24, PT ;  /* 0x000000180e107c0a */ /* 0x000fe2000b811000 */
[----:B------:R-:W-:Y:S01]  /*c040*/  IMAD R5, R5, UR26, RZ ;  /* 0x0000001a05057c24 */ /* 0x000fe2000f8e02ff */
[----:B------:R-:W-:Y:S01]  /*c050*/  MOV R15, R9 ;  /* 0x00000009000f7202 */ /* 0x000fe20000000f00 */
[----:B------:R-:W-:Y:S01]  /*c060*/  IMAD.MOV.U32 R14, RZ, RZ, R10 ;  /* 0x000000ffff0e7224 */ /* 0x000fe200078e000a */
[----:B------:R-:W3:Y:S01]  /*c070*/  F2I.FTZ.U32.TRUNC.NTZ R9, R16 ;  /* 0x0000001000097305 */ /* 0x000ee2000021f000 */
[----:B------:R-:W-:Y:S01]  /*c080*/  FMUL.FTZ R7, R16, R7 ;  /* 0x0000000710077220 */ /* 0x000fe20000410000 */
[C---:B------:R-:W-:Y:S01]  /*c090*/  IMAD R5, R6.reuse, UR27, R5 ;  /* 0x0000001b06057c24 */ /* 0x040fe2000f8e0205 */
[----:B------:R-:W-:Y:S01]  /*c0a0*/  ULDC.64 UR24, c[0x0][0x3b0] ;  /* 0x0000ec0000187ab9 */ /* 0x000fe20000000a00 */
[----:B------:R-:W-:-:S04]  /*c0b0*/  IMAD.WIDE.U32 R14, R6, UR26, R14 ;  /* 0x0000001a060e7c25 */ /* 0x000fc8000f8e000e */
[----:B------:R-:W-:Y:S01]  /*c0c0*/  FMUL.FTZ R7, R28, R7 ;  /* 0x000000071c077220 */ /* 0x000fe20000410000 */
[----:B------:R-:W-:Y:S01]  /*c0d0*/  ULDC.64 UR26, c[0x0][0x550] ;  /* 0x00015400001a7ab9 */ /* 0x000fe20000000a00 */
[C---:B0-----:R-:W-:Y:S02]  /*c0e0*/  LEA R24, P0, R14.reuse, UR24, 0x1 ;  /* 0x000000180e187c11 */ /* 0x041fe4000f8008ff */
[----:B------:R-:W-:Y:S02]  /*c0f0*/  IADD3 R15, R15, R5, RZ ;  /* 0x000000050f0f7210 */ /* 0x000fe40007ffe0ff */
[C---:B------:R-:W-:Y:S02]  /*c100*/  IADD3 R6, P1, R14.reuse, UR26, RZ ;  /* 0x0000001a0e067c10 */ /* 0x040fe4000ff3e0ff */
[----:B------:R-:W-:Y:S02]  /*c110*/  F2FP.F16.F32.PACK_AB R5, RZ, R7 ;  /* 0x00000007ff05723e */ /* 0x000fe400000000ff */
[----:B------:R-:W-:-:S02]  /*c120*/  LEA.HI.X R25, R14, UR25, R15, 0x1, P0 ;  /* 0x000000190e197c11 */ /* 0x000fc400080f0c0f */
[----:B------:R-:W-:-:S03]  /*c130*/  IADD3.X R7, R15, UR27, RZ, P1, !PT ;  /* 0x0000001b0f077c10 */ /* 0x000fc60008ffe4ff */
[----:B------:R4:W-:Y:S04]  /*c140*/  STG.E.U16 desc[UR12][R24.64], R5 ;  /* 0x0000000518007986 */ /* 0x0009e8000c10150c */
[----:B---3--:R4:W-:Y:S02]  /*c150*/  STG.E.U8 desc[UR12][R6.64], R9 ;  /* 0x0000000906007986 */ /* 0x0089e4000c10110c */
.L_x_589:
[----:B------:R-:W-:Y:S05]  /*c160*/  BSYNC B0 ;  /* 0x0000000000007941 */ /* 0x000fea0003800000 */
.L_x_588:
[----:B------:R-:W-:Y:S05]  /*c170*/  @P4 BRA `(.L_x_614) ;  /* 0x00000018007c4947 */ /* 0x000fea0003800000 */
[----:B----4-:R-:W4:Y:S01]  /*c180*/  LDC R5, c[0x0][0x548] ;  /* 0x00015200ff057b82 */ /* 0x010f220000000800 */
[----:B------:R-:W-:Y:S01]  /*c190*/  IMAD.MOV.U32 R6, RZ, RZ, RZ ;  /* 0x000000ffff067224 */ /* 0x000fe200078e00ff */
[----:B----4-:R-:W-:Y:S01]  /*c1a0*/  ISETP.GE.AND P0, PT, R5, 0x2, PT ;  /* 0x000000020500780c */ /* 0x010fe20003f06270 */
        /* <DEDUP_REMOVED lines=9> */
[----:B------:R-:W-:Y:S02]  /*c240*/  MOV R7, UR24 ;  /* 0x0000001800077c02 */ /* 0x000fe40008000f00 */
[----:B------:R-:W-:-:S13]  /*c250*/  PLOP3.LUT P1, PT, PT, PT, UP0, 0x80, 0x0 ;  /* 0x000000000000781c */ /* 0x000fda0003f2f008 */
[----:B------:R-:W-:Y:S05]  /*c260*/  @!P1 BRA `(.L_x_616) ;  /* 0x0000000c005c9947 */ /* 0x000fea0003800000 */
[----:B------:R-:W-:-:S06]  /*c270*/  UIADD3 UR24, UR8, -UR23, URZ ;  /* 0x8000001708187290 */ /* 0x000fcc000fffe03f */
[----:B---3--:R-:W-:-:S07]  /*c280*/  IMAD.U32 R9, RZ, RZ, UR24 ;  /* 0x00000018ff097e24 */ /* 0x008fce000f8e00ff */
.L_x_629:
[----:B------:R-:W-:Y:S01]  /*c290*/  UMOV UR24, 0x1a0 ;  /* 0x000001a000187882 */ /* 0x000fe20000000000 */
[----:B------:R-:W-:Y:S01]  /*c2a0*/  IADD3 R9, R9, -0x4, RZ ;  /* 0xfffffffc09097810 */ /* 0x000fe20007ffe0ff */
[----:B------:R-:W-:Y:S01]  /*c2b0*/  BSSY B0, `(.L_x_617) ;  /* 0x000002d000007945 */ /* 0x000fe20003800000 */
[----:B------:R-:W-:Y:S02]  /*c2c0*/  LEA R0, R7, UR24, 0x3 ;  /* 0x0000001807007c11 */ /* 0x000fe4000f8e18ff */
[----:B------:R-:W-:Y:S02]  /*c2d0*/  ISETP.NE.AND P3, PT, R9, RZ, PT ;  /* 0x000000ff0900720c */ /* 0x000fe40003f65270 */
[----:B------:R-:W3:Y:S02]  /*c2e0*/  LDC.64 R14, c[0x0][R0+0x210] ;  /* 0x00008400000e7b82 */ /* 0x000ee40000000a00 */
[----:B---3--:R-:W-:-:S04]  /*c2f0*/  LOP3.LUT R10, R3, R15, RZ, 0xfc, !PT ;  /* 0x0000000f030a7212 */ /* 0x008fc800078efcff */
[----:B------:R-:W-:-:S13]  /*c300*/  ISETP.NE.U32.AND P0, PT, R10, RZ, PT ;  /* 0x000000ff0a00720c */ /* 0x000fda0003f05070 */
[----:B------:R-:W-:Y:S05]  /*c310*/  @!P0 BRA `(.L_x_618) ;  /* 0x0000000000408947 */ /* 0x000fea0003800000 */
[----:B------:R-:W-:Y:S01]  /*c320*/  MOV R48, R2 ;  /* 0x0000000200307202 */ /* 0x000fe20000000f00 */
[----:B------:R-:W-:Y:S01]  /*c330*/  IMAD.MOV.U32 R49, RZ, RZ, R3 ;  /* 0x000000ffff317224 */ /* 0x000fe200078e0003 */
[----:B0-----:R-:W-:Y:S02]  /*c340*/  MOV R24, R14 ;  /* 0x0000000e00187202 */ /* 0x001fe40000000f00 */
[----:B------:R-:W-:Y:S02]  /*c350*/  MOV R25, R15 ;  /* 0x0000000f00197202 */ /* 0x000fe40000000f00 */
[----:B-12---:R-:W-:-:S07]  /*c360*/  MOV R34, 0xc380 ;  /* 0x0000c38000227802 */ /* 0x006fce0000000f00 */
[----:B-----5:R-:W-:Y:S05]  /*c370*/  CALL.REL.NOINC `($__internal_11_$__cuda_sm20_div_u64) ;  /* 0x0000001800c07944 */ /* 0x020fea0003c00000 */
[----:B------:R-:W-:Y:S01]  /*c380*/  IADD3 R35, P0, RZ, -R24, RZ ;  /* 0x80000018ff237210 */ /* 0x000fe20007f1e0ff */
[----:B------:R-:W-:Y:S01]  /*c390*/  IMAD.MOV.U32 R46, RZ, RZ, R24 ;  /* 0x000000ffff2e7224 */ /* 0x000fe200078e0018 */
[----:B------:R-:W-:-:S03]  /*c3a0*/  MOV R47, R25 ;  /* 0x00000019002f7202 */ /* 0x000fc60000000f00 */
[----:B------:R-:W-:Y:S02]  /*c3b0*/  IMAD.X R33, RZ, RZ, ~R25, P0 ;  /* 0x000000ffff217224 */ /* 0x000fe400000e0e19 */
[----:B------:R-:W-:-:S04]  /*c3c0*/  IMAD.WIDE.U32 R2, R14, R35, R2 ;  /* 0x000000230e027225 */ /* 0x000fc800078e0002 */
[----:B------:R-:W-:-:S04]  /*c3d0*/  IMAD R33, R33, R14, RZ ;  /* 0x0000000e21217224 */ /* 0x000fc800078e02ff */
[----:B------:R-:W-:Y:S01]  /*c3e0*/  IMAD R15, R15, R35, R33 ;  /* 0x000000230f0f7224 */ /* 0x000fe200078e0221 */
[----:B------:R-:W-:-:S04]  /*c3f0*/  MOV R33, R2 ;  /* 0x0000000200217202 */ /* 0x000fc80000000f00 */
[----:B------:R-:W-:Y:S01]  /*c400*/  IADD3 R35, R3, R15, RZ ;  /* 0x0000000f03237210 */ /* 0x000fe20007ffe0ff */
[----:B------:R-:W-:Y:S06]  /*c410*/  BRA `(.L_x_619) ;  /* 0x0000000000587947 */ /* 0x000fec0003800000 */
.L_x_618:
[----:B------:R-:W3:Y:S01]  /*c420*/  I2F.U32.RP R3, R14 ;  /* 0x0000000e00037306 */ /* 0x000ee20000209000 */
[----:B------:R-:W-:Y:S01]  /*c430*/  IMAD.MOV R15, RZ, RZ, -R14 ;  /* 0x000000ffff0f7224 */ /* 0x000fe200078e0a0e */
[----:B------:R-:W-:Y:S01]  /*c440*/  ISETP.NE.U32.AND P2, PT, R14, RZ, PT ;  /* 0x000000ff0e00720c */ /* 0x000fe20003f45070 */
[----:B------:R-:W-:Y:S01]  /*c450*/  HFMA2.MMA R47, -RZ, RZ, 0, 0 ;  /* 0x00000000ff2f7435 */ /* 0x000fe200000001ff */
[----:B-12---:R-:W-:-:S04]  /*c460*/  MOV R35, RZ ;  /* 0x000000ff00237202 */ /* 0x006fc80000000f00 */
[----:B---3--:R-:W0:Y:S02]  /*c470*/  MUFU.RCP R3, R3 ;  /* 0x0000000300037308 */ /* 0x008e240000001000 */
        /* <DEDUP_REMOVED lines=15> */
[----:B------:R-:W-:-:S07]  /*c570*/  IMAD R33, R14, R33, R2 ;  /* 0x000000210e217224 */ /* 0x000fce00078e0202 */
.L_x_619:
[----:B------:R-:W-:Y:S05]  /*c580*/  BSYNC B0 ;  /* 0x0000000000007941 */ /* 0x000fea0003800000 */
.L_x_617:
        /* <DEDUP_REMOVED lines=22> */
[----:B------:R-:W-:Y:S02]  /*c6f0*/  IADD3.X R5, RZ, ~R25, RZ, P0, !PT ;  /* 0x80000019ff057210 */ /* 0x000fe400007fe4ff */
[----:B------:R-:W-:Y:S01]  /*c700*/  MOV R46, R24 ;  /* 0x00000018002e7202 */ /* 0x000fe20000000f00 */
[----:B------:R-:W-:-:S04]  /*c710*/  IMAD.WIDE.U32 R34, R14, R33, R34 ;  /* 0x000000210e227225 */ /* 0x000fc800078e0022 */
[----:B------:R-:W-:-:S04]  /*c720*/  IMAD R5, R5, R14, RZ ;  /* 0x0000000e05057224 */ /* 0x000fc800078e02ff */
[----:B------:R-:W-:-:S05]  /*c730*/  IMAD R5, R15, R33, R5 ;  /* 0x000000210f057224 */ /* 0x000fca00078e0205 */
[----:B------:R-:W-:Y:S01]  /*c740*/  IADD3 R33, R35, R5, RZ ;  /* 0x0000000523217210 */ /* 0x000fe20007ffe0ff */
[----:B------:R-:W-:Y:S06]  /*c750*/  BRA `(.L_x_622) ;  /* 0x00000000005c7947 */ /* 0x000fec0003800000 */
.L_x_621:
[----:B------:R-:W0:Y:S01]  /*c760*/  I2F.U32.RP R2, R14 ;  /* 0x0000000e00027306 */ /* 0x000e220000209000 */
[----:B------:R-:W-:Y:S01]  /*c770*/  IADD3 R5, RZ, -R14, RZ ;  /* 0x8000000eff057210 */ /* 0x000fe20007ffe0ff */
[----:B------:R-:W-:Y:S01]  /*c780*/  HFMA2.MMA R47, -RZ, RZ, 0, 0 ;  /* 0x00000000ff2f7435 */ /* 0x000fe200000001ff */
[----:B------:R-:W-:Y:S01]  /*c790*/  ISETP.NE.U32.AND P2, PT, R14, RZ, PT ;  /* 0x000000ff0e00720c */ /* 0x000fe20003f45070 */
[----:B------:R-:W-:-:S04]  /*c7a0*/  IMAD.MOV.U32 R33, RZ, RZ, RZ ;  /* 0x000000ffff217224 */ /* 0x000fc800078e00ff */
        /* <DEDUP_REMOVED lines=16> */
[----:B------:R-:W-:Y:S01]  /*c8b0*/  IMAD R34, R14, R5, R46 ;  /* 0x000000050e227224 */ /* 0x000fe200078e022e */
[----:B------:R-:W-:-:S07]  /*c8c0*/  MOV R46, R25 ;  /* 0x00000019002e7202 */ /* 0x000fce0000000f00 */
.L_x_622:
[----:B------:R-:W-:Y:S05]  /*c8d0*/  BSYNC B0 ;  /* 0x0000000000007941 */ /* 0x000fea0003800000 */
.L_x_620:
        /* <DEDUP_REMOVED lines=16> */
[----:B-----5:R-:W-:Y:S05]  /*c9e0*/  CALL.REL.NOINC `($__internal_11_$__cuda_sm20_div_u64) ;  /* 0x0000001400247944 */ /* 0x020fea0003c00000 */
        /* <DEDUP_REMOVED lines=11> */
.L_x_624:
        /* <DEDUP_REMOVED lines=23> */
.L_x_625:
[----:B------:R-:W-:Y:S05]  /*cc10*/  BSYNC B0 ;  /* 0x0000000000007941 */ /* 0x000fea0003800000 */
.L_x_623:
[----:B------:R-:W0:Y:S01]  /*cc20*/  LDC.64 R14, c[0x0][R0+0x1f8] ;  /* 0x00007e00000e7b82 */ /* 0x000e220000000a00 */
[----:B------:R-:W-:Y:S01]  /*cc30*/  MOV R2, R44 ;  /* 0x0000002c00027202 */ /* 0x000fe20000000f00 */
[----:B------:R-:W-:Y:S01]  /*cc40*/  BSSY B0, `(.L_x_626) ;  /* 0x0000031000007945 */ /* 0x000fe20003800000 */
[----:B------:R-:W-:-:S05]  /*cc50*/  VIADD R7, R7, 0xfffffffc ;  /* 0xfffffffc07077836 */ /* 0x000fca0000000000 */
        /* <DEDUP_REMOVED lines=14> */
[----:B------:R-:W-:Y:S01]  /*cd40*/  IADD3 R33, P0, RZ, -R24, RZ ;  /* 0x80000018ff217210 */ /* 0x000fe20007f1e0ff */
[----:B------:R-:W-:Y:S01]  /*cd50*/  IMAD.MOV.U32 R2, RZ, RZ, R24 ;  /* 0x000000ffff027224 */ /* 0x000fe200078e0018 */
[----:B------:R-:W-:Y:S02]  /*cd60*/  MOV R34, R46 ;  /* 0x0000002e00227202 */ /* 0x000fe40000000f00 */
[----:B------:R-:W-:Y:S01]  /*cd70*/  MOV R35, R47 ;  /* 0x0000002f00237202 */ /* 0x000fe20000000f00 */
[----:B------:R-:W-:-:S04]  /*cd80*/  IMAD.X R3, RZ, RZ, ~R25, P0 ;  /* 0x000000ffff037224 */ /* 0x000fc800000e0e19 */
[----:B------:R-:W-:Y:S02]  /*cd90*/  IMAD R3, R3, R14, RZ ;  /* 0x0000000e03037224 */ /* 0x000fe400078e02ff */
[----:B------:R-:W-:-:S04]  /*cda0*/  IMAD.WIDE.U32 R34, R14, R33, R34 ;  /* 0x000000210e227225 */ /* 0x000fc800078e0022 */
[----:B------:R-:W-:-:S05]  /*cdb0*/  IMAD R3, R15, R33, R3 ;  /* 0x000000210f037224 */ /* 0x000fca00078e0203 */
[----:B------:R-:W-:Y:S02]  /*cdc0*/  IADD3 R33, R35, R3, RZ ;  /* 0x0000000323217210 */ /* 0x000fe40007ffe0ff */
[----:B------:R-:W-:Y:S01]  /*cdd0*/  MOV R3, R25 ;  /* 0x0000001900037202 */ /* 0x000fe20000000f00 */
[----:B------:R-:W-:Y:S06]  /*cde0*/  BRA `(.L_x_628) ;  /* 0x0000000000587947 */ /* 0x000fec0003800000 */
.L_x_627:
        /* <DEDUP_REMOVED lines=21> */
[----:B------:R-:W-:-:S07]  /*cf40*/  IMAD R34, R14, R15, R46 ;  /* 0x0000000f0e227224 */ /* 0x000fce00078e022e */
.L_x_628:
[----:B------:R-:W-:Y:S05]  /*cf50*/  BSYNC B0 ;  /* 0x0000000000007941 */ /* 0x000fea0003800000 */
.L_x_626:
[----:B------:R-:W0:Y:S01]  /*cf60*/  LDC.64 R14, c[0x0][R0+0x2c0] ;  /* 0x0000b000000e7b82 */ /* 0x000e220000000a00 */
[----:B------:R-:W-:Y:S01]  /*cf70*/  MOV R45, R5 ;  /* 0x00000005002d7202 */ /* 0x000fe20000000f00 */
[-C--:B0-----:R-:W-:Y:S02]  /*cf80*/  IMAD R6, R15, R34.reuse, RZ ;  /* 0x000000220f067224 */ /* 0x081fe400078e02ff */
[----:B------:R-:W-:-:S04]  /*cf90*/  IMAD.WIDE.U32 R44, R14, R34, R44 ;  /* 0x000000220e2c7225 */ /* 0x000fc800078e002c */
[----:B------:R-:W-:Y:S01]  /*cfa0*/  IMAD R33, R14, R33, R6 ;  /* 0x000000210e217224 */ /* 0x000fe200078e0206 */
[----:B------:R-:W-:-:S03]  /*cfb0*/  MOV R6, R44 ;  /* 0x0000002c00067202 */ /* 0x000fc60000000f00 */
[----:B------:R-:W-:Y:S01]  /*cfc0*/  IMAD.IADD R5, R45, 0x1, R33 ;  /* 0x000000012d057824 */ /* 0x000fe200078e0221 */
[----:B------:R-:W-:Y:S06]  /*cfd0*/  @P3 BRA `(.L_x_629) ;  /* 0xfffffff000ac3947 */ /* 0x000fec000383ffff */
.L_x_616:
        /* <DEDUP_REMOVED lines=14> */
[----:B-----5:R-:W-:Y:S05]  /*d0c0*/  CALL.REL.NOINC `($__internal_11_$__cuda_sm20_div_u64) ;  /* 0x0000000c006c7944 */ /* 0x020fea0003c00000 */
        /* <DEDUP_REMOVED lines=9> */
.L_x_631:
[----:B------:R-:W3:Y:S01]  /*d160*/  I2F.U32.RP R0, R14 ;  /* 0x0000000e00007306 */ /* 0x000ee20000209000 */
[----:B------:R-:W-:Y:S01]  /*d170*/  IADD3 R3, RZ, -R14, RZ ;  /* 0x8000000eff037210 */ /* 0x000fe20007ffe0ff */
[----:B------:R-:W-:Y:S01]  /*d180*/  IMAD.MOV.U32 R9, RZ, RZ, RZ ;  /* 0x000000ffff097224 */ /* 0x000fe200078e00ff */
[----:B------:R-:W-:-:S05]  /*d190*/  ISETP.NE.U32.AND P2, PT, R14, RZ, PT ;  /* 0x000000ff0e00720c */ /* 0x000fca0003f45070 */
[----:B---3--:R-:W0:Y:S02]  /*d1a0*/  MUFU.RCP R0, R0 ;  /* 0x0000000000007308 */ /* 0x008e240000001000 */
[----:B0-----:R-:W-:-:S06]  /*d1b0*/  VIADD R24, R0, 0xffffffe ;  /* 0x0ffffffe00187836 */ /* 0x001fcc0000000000 */
[----:B------:R0:W3:Y:S02]  /*d1c0*/  F2I.FTZ.U32.TRUNC.NTZ R25, R24 ;  /* 0x0000001800197305 */ /* 0x0000e4000021f000 */
[----:B0-----:R-:W-:Y:S01]  /*d1d0*/  HFMA2.MMA R24, -RZ, RZ, 0, 0 ;  /* 0x00000000ff187435 */ /* 0x001fe200000001ff */
[----:B---3--:R-:W-:-:S09]  /*d1e0*/  IMAD R3, R3, R25, RZ ;  /* 0x0000001903037224 */ /* 0x008fd200078e02ff */
        /* <DEDUP_REMOVED lines=12> */
[----:B-12---:R-:W-:Y:S01]  /*d2b0*/  IMAD R34, R14, R15, R2 ;  /* 0x0000000f0e227224 */ /* 0x006fe200078e0202 */
[----:B------:R-:W-:-:S07]  /*d2c0*/  MOV R2, R25 ;  /* 0x0000001900027202 */ /* 0x000fce0000000f00 */
.L_x_632:
[----:B------:R-:W-:Y:S05]  /*d2d0*/  BSYNC B0 ;  /* 0x0000000000007941 */ /* 0x000fea0003800000 */
.L_x_630:
        /* <DEDUP_REMOVED lines=8> */
[----:B------:R-:W-:-:S04]  /*d360*/  MOV R6, R24 ;  /* 0x0000001800067202 */ /* 0x000fc80000000f00 */
        /* <DEDUP_REMOVED lines=22> */
.L_x_634:
        /* <DEDUP_REMOVED lines=23> */
.L_x_635:
[----:B------:R-:W-:Y:S05]  /*d640*/  BSYNC B0 ;  /* 0x0000000000007941 */ /* 0x000fea0003800000 */
.L_x_633:
        /* <DEDUP_REMOVED lines=21> */
[----:B-----5:R-:W-:Y:S05]  /*d7a0*/  CALL.REL.NOINC `($__internal_11_$__cuda_sm20_div_u64) ;  /* 0x0000000400b47944 */ /* 0x020fea0003c00000 */
        /* <DEDUP_REMOVED lines=9> */
.L_x_637:
        /* <DEDUP_REMOVED lines=23> */
.L_x_638:
[----:B------:R-:W-:Y:S05]  /*d9b0*/  BSYNC B0 ;  /* 0x0000000000007941 */ /* 0x000fea0003800000 */
.L_x_636:
[----:B------:R0:W1:Y:S02]  /*d9c0*/  LDC.64 R14, c[0x0][R7+0x2c8] ;  /* 0x0000b200070e7b82 */ /* 0x0000640000000a00 */
[----:B0-----:R-:W-:Y:S02]  /*d9d0*/  IMAD.MOV.U32 R7, RZ, RZ, R5 ;  /* 0x000000ffff077224 */ /* 0x001fe400078e0005 */
[-C--:B-1----:R-:W-:Y:S02]  /*d9e0*/  IMAD R0, R15, R34.reuse, RZ ;  /* 0x000000220f007224 */ /* 0x082fe400078e02ff */
[----:B------:R-:W-:-:S04]  /*d9f0*/  IMAD.WIDE.U32 R6, R14, R34, R6 ;  /* 0x000000220e067225 */ /* 0x000fc800078e0006 */
[----:B------:R-:W-:-:S05]  /*da00*/  IMAD R9, R14, R9, R0 ;  /* 0x000000090e097224 */ /* 0x000fca00078e0200 */
[----:B------:R-:W-:-:S07]  /*da10*/  IADD3 R5, R7, R9, RZ ;  /* 0x0000000907057210 */ /* 0x000fce0007ffe0ff */
.L_x_615:
[----:B------:R-:W-:Y:S01]  /*da20*/  ULDC UR24, c[0x0][0x6f8] ;  /* 0x0001be0000187ab9 */ /* 0x000fe20000000800 */
[----:B-----5:R-:W-:Y:S01]  /*da30*/  HADD2.F32 R0, -RZ, R41.H0_H0 ;  /* 0x20000029ff007230 */ /* 0x020fe20000004100 */
        /* <DEDUP_REMOVED lines=18> */
[----:B---3--:R4:W-:Y:S02]  /*db60*/  STG.E.U8 desc[UR12][R14.64], R13 ;  /* 0x0000000d0e007986 */ /* 0x0089e4000c10110c */
.L_x_614:
        /* <DEDUP_REMOVED lines=11> */
        .weak           $__internal_10_$__cuda_sm20_dblrcp_rn_slowpath_v3
        .type           $__internal_10_$__cuda_sm20_dblrcp_rn_slowpath_v3,@function
        .size           $__internal_10_$__cuda_sm20_dblrcp_rn_slowpath_v3,($__internal_11_$__cuda_sm20_div_u64 - $__internal_10_$__cuda_sm20_dblrcp_rn_slowpath_v3)
$__internal_10_$__cuda_sm20_dblrcp_rn_slowpath_v3:
        /* <DEDUP_REMOVED lines=23> */
.L_x_642:
        /* <DEDUP_REMOVED lines=10> */
.L_x_640:
[----:B------:R-:W-:Y:S02]  /*de30*/  LOP3.LUT R7, R5, 0x80000, RZ, 0xfc, !PT ;  /* 0x0008000005077812 */ /* 0x000fe400078efcff */
[----:B------:R-:W-:-:S07]  /*de40*/  MOV R6, R4 ;  /* 0x0000000400067202 */ /* 0x000fce0000000f00 */
.L_x_641:
[----:B------:R-:W-:Y:S01]  /*de50*/  MOV R4, R12 ;  /* 0x0000000c00047202 */ /* 0x000fe20000000f00 */
[----:B------:R-:W-:-:S04]  /*de60*/  IMAD.MOV.U32 R5, RZ, RZ, 0x0 ;  /* 0x00000000ff057424 */ /* 0x000fc800078e00ff */
[----:B------:R-:W-:Y:S05]  /*de70*/  RET.REL.NODEC R4 `(_ZN2at6native43_GLOBAL__N__7cc8d1ed_10_Dropout_cu_0e96ed3820fused_dropout_kernelIN3c104HalfEfmLin1ELin1EhEEvNS_4cuda6detail10TensorInfoIKT_T1_EENS7_IS8_SA_EENS7_IT4_SA_EESA_T0_NS_15PhiloxCudaStateE) ;  /* 0xffffff2004607950 */ /* 0x000fea0003c3ffff */
        .weak           $__internal_11_$__cuda_sm20_div_u64
        .type           $__internal_11_$__cuda_sm20_div_u64,@function
        .size           $__internal_11_$__cuda_sm20_div_u64,(.L_x_11533 - $__internal_11_$__cuda_sm20_div_u64)
$__internal_11_$__cuda_sm20_div_u64:
        /* <DEDUP_REMOVED lines=66> */
[----:B------:R-:W-:Y:S05]  /*e2a0*/  RET.REL.NODEC R34 `(_ZN2at6native43_GLOBAL__N__7cc8d1ed_10_Dropout_cu_0e96ed3820fused_dropout_kernelIN3c104HalfEfmLin1ELin1EhEEvNS_4cuda6detail10TensorInfoIKT_T1_EENS7_IS8_SA_EENS7_IT4_SA_EESA_T0_NS_15PhiloxCudaStateE) ;  /* 0xffffff1c22547950 */ /* 0x000fea0003c3ffff */
.L_x_643:
        /* <DEDUP_REMOVED lines=13> */
.L_x_11533:


//--------------------- .text._ZN2at6native43_GLOBAL__N__7cc8d1ed_10_Dropout_cu_0e96ed3820fused_dropout_kernelIN3c104HalfEfmLin1ELi1EhEEvNS_4cuda6detail10TensorInfoIKT_T1_EENS7_IS8_SA_EENS7_IT4_SA_EESA_T0_NS_15PhiloxCudaStateE --------------------------
	.section	.text._ZN2at6native43_GLOBAL__N__7cc8d1ed_10_Dropout_cu_0e96ed3820fused_dropout_kernelIN3c104HalfEfmLin1ELi1EhEEvNS_4cuda6detail10TensorInfoIKT_T1_EENS7_IS8_SA_EENS7_IT4_SA_EESA_T0_NS_15PhiloxCudaStateE,"ax",@progbits
	.align	128
.text._ZN2at6native43_GLOBAL__N__7cc8d1ed_10_Dropout_cu_0e96ed3820fused_dropout_kernelIN3c104HalfEfmLin1ELi1EhEEvNS_4cuda6detail10TensorInfoIKT_T1_EENS7_IS8_SA_EENS7_IT4_SA_EESA_T0_NS_15PhiloxCudaStateE:
        .type           _ZN2at6native43_GLOBAL__N__7cc8d1ed_10_Dropout_cu_0e96ed3820fused_dropout_kernelIN3c104HalfEfmLin1ELi1EhEEvNS_4cuda6detail10TensorInfoIKT_T1_EENS7_IS8_SA_EENS7_IT4_SA_EESA_T0_NS_15PhiloxCudaStateE,@function
        .size           _ZN2at6native43_GLOBAL__N__7cc8d1ed_10_Dropout_cu_0e96ed3820fused_dropout_kernelIN3c104HalfEfmLin1ELi1EhEEvNS_4cuda6detail10TensorInfoIKT_T1_EENS7_IS8_SA_EENS7_IT4_SA_EESA_T0_NS_15PhiloxCudaStateE,(.L_x_11536 - _ZN2at6native43_GLOBAL__N__7cc8d1ed_10_Dropout_cu_0e96ed3820fused_dropout_kernelIN3c104HalfEfmLin1ELi1EhEEvNS_4cuda6detail10TensorInfoIKT_T1_EENS7_IS8_SA_EENS7_IT4_SA_EESA_T0_NS_15PhiloxCudaStateE)
        .other          _ZN2at6native43_GLOBAL__N__7cc8d1ed_10_Dropout_cu_0e96ed3820fused_dropout_kernelIN3c104HalfEfmLin1ELi1EhEEvNS_4cuda6detail10TensorInfoIKT_T1_EENS7_IS8_SA_EENS7_IT4_SA_EESA_T0_NS_15PhiloxCudaStateE,@"STO_CUDA_ENTRY STV_DEFAULT"
_ZN2at6native43_GLOBAL__N__7cc8d1ed_10_Dropout_cu_0e96ed3820fused_dropout_kernelIN3c104HalfEfmLin1ELi1EhEEvNS_4cuda6detail10TensorInfoIKT_T1_EENS7_IS8_SA_EENS7_IT4_SA_EESA_T0_NS_15PhiloxCudaStateE:
        /* <DEDUP_REMOVED lines=108> */
[----:B------:R-:W-:Y:S05]  /*06c0*/  CALL.REL.NOINC `($__internal_12_$__cuda_sm20_dblrcp_rn_slowpath_v3) ;  /* 0x0000007400f47944 */ /* 0x000fea0003c00000 */
.L_x_644:
        /* <DEDUP_REMOVED lines=18> */
[----:B------:R-:W-:Y:S05]  /*07f0*/  CALL.REL.NOINC `($__internal_13_$__cuda_sm20_div_u64) ;  /* 0x0000007800407944 */ /* 0x000fea0003c00000 */
[----:B------:R-:W-:Y:S01]  /*0800*/  IMAD.MOV.U32 R9, RZ, RZ, R43 ;  /* 0x000000ffff097224 */ /* 0x000fe200078e002b */
[----:B------:R-:W-:Y:S06]  /*0810*/  BRA `(.L_x_646) ;  /* 0x00000000005c7947 */ /* 0x000fec0003800000 */
.L_x_645:
        /* <DEDUP_REMOVED lines=23> */
.L_x_646:
        /* <DEDUP_REMOVED lines=24> */
.L_x_762:
        /* <DEDUP_REMOVED lines=13> */
.L_x_648:
[----:B------:R-:W-:Y:S05]  /*0be0*/  BSYNC B0 ;  /* 0x0000000000007941 */ /* 0x000fea0003800000 */
.L_x_647:
        /* <DEDUP_REMOVED lines=72> */
.L_x_650:
[----:B------:R-:W-:Y:S01]  /*1070*/  IMAD.MOV.U32 R7, RZ, RZ, R16 ;  /* 0x000000ffff077224 */ /* 0x000fe200078e0010 */
[----:B------:R-:W-:Y:S01]  /*1080*/  MOV R8, R21 ;  /* 0x0000001500087202 */ /* 0x000fe20000000f00 */
[----:B------:R-:W-:Y:S01]  /*1090*/  IMAD.MOV.U32 R18, RZ, RZ, R14 ;  /* 0x000000ffff127224 */ /* 0x000fe200078e000e */
[----:B------:R-:W-:-:S07]  /*10a0*/  MOV R19, R24 ;  /* 0x0000001800137202 */ /* 0x000fce0000000f00 */
.L_x_649:
        /* <DEDUP_REMOVED lines=31> */
.L_x_667:
        /* <DEDUP_REMOVED lines=11> */
[----:B------:R-:W-:Y:S05]  /*1350*/  CALL.REL.NOINC `($__internal_13_$__cuda_sm20_div_u64) ;  /* 0x0000006c00687944 */ /* 0x000fea0003c00000 */
        /* <DEDUP_REMOVED lines=10> */
.L_x_656:
        /* <DEDUP_REMOVED lines=22> */
.L_x_657:
[----:B------:R-:W-:Y:S05]  /*1560*/  BSYNC B1 ;  /* 0x0000000000017941 */ /* 0x000fea0003800000 */
.L_x_655:
        /* <DEDUP_REMOVED lines=15> */
[----:B------:R-:W-:Y:S05]  /*1660*/  CALL.REL.NOINC `($__internal_13_$__cuda_sm20_div_u64) ;  /* 0x0000006800a47944 */ /* 0x000fea0003c00000 */
        /* <DEDUP_REMOVED lines=12> */
.L_x_659:
        /* <DEDUP_REMOVED lines=23> */
.L_x_660:
[----:B------:R-:W-:Y:S05]  /*18a0*/  BSYNC B1 ;  /* 0x0000000000017941 */ /* 0x000fea0003800000 */
.L_x_658:
        /* <DEDUP_REMOVED lines=29> */
.L_x_662:
        /* <DEDUP_REMOVED lines=23> */
.L_x_663:
[----:B------:R-:W-:Y:S05]  /*1bf0*/  BSYNC B1 ;  /* 0x0000000000017941 */ /* 0x000fea0003800000 */
.L_x_661:
        /* <DEDUP_REMOVED lines=29> */
.L_x_665:
        /* <DEDUP_REMOVED lines=23> */
.L_x_666:
[----:B------:R-:W-:Y:S05]  /*1f40*/  BSYNC B1 ;  /* 0x0000000000017941 */ /* 0x000fea0003800000 */
.L_x_664:
        /* <DEDUP_REMOVED lines=10> */
.L_x_654:
        /* <DEDUP_REMOVED lines=13> */
[----:B------:R-:W-:Y:S05]  /*20c0*/  CALL.REL.NOINC `($__internal_13_$__cuda_sm20_div_u64) ;  /* 0x00000060000c7944 */ /* 0x000fea0003c00000 */
        /* <DEDUP_REMOVED lines=10> */
.L_x_669:
        /* <DEDUP_REMOVED lines=23> */
.L_x_670:
[----:B------:R-:W-:Y:S05]  /*22e0*/  BSYNC B1 ;  /* 0x0000000000017941 */ /* 0x000fea0003800000 */
.L_x_668:
        /* <DEDUP_REMOVED lines=29> */
.L_x_672:
        /* <DEDUP_REMOVED lines=23> */
.L_x_673:
[----:B------:R-:W-:Y:S05]  /*2630*/  BSYNC B1 ;  /* 0x0000000000017941 */ /* 0x000fea0003800000 */
.L_x_671:
        /* <DEDUP_REMOVED lines=29> */
.L_x_675:
        /* <DEDUP_REMOVED lines=23> */
.L_x_676:
[----:B------:R-:W-:Y:S05]  /*2980*/  BSYNC B1 ;  /* 0x0000000000017941 */ /* 0x000fea0003800000 */
.L_x_674:
[----:B------:R-:W0:Y:S02]  /*2990*/  LDC.64 R6, c[0x0][R23+0x2c8] ;  /* 0x0000b20017067b82 */ /* 0x000e240000000a00 */
[-C--:B0-----:R-:W-:Y:S02]  /*29a0*/  IMAD R7, R7, R31.reuse, RZ ;  /* 0x0000001f07077224 */ /* 0x081fe400078e02ff */
[----:B------:R-:W-:-:S04]  /*29b0*/  IMAD.WIDE.U32 R20, R6, R31, R20 ;  /* 0x0000001f06147225 */ /* 0x000fc800078e0014 */
[----:B------:R-:W-:-:S05]  /*29c0*/  IMAD R7, R6, R27, R7 ;  /* 0x0000001b06077224 */ /* 0x000fca00078e0207 */
[----:B------:R-:W-:-:S07]  /*29d0*/  IADD3 R21, R21, R7, RZ ;  /* 0x0000000715157210 */ /* 0x000fce0007ffe0ff */
.L_x_653:
        /* <DEDUP_REMOVED lines=9> */
.L_x_652:
[----:B------:R-:W-:Y:S05]  /*2a70*/  BSYNC B0 ;  /* 0x0000000000007941 */ /* 0x000fea0003800000 */
.L_x_651:
        /* <DEDUP_REMOVED lines=30> */
.L_x_693:
        /* <DEDUP_REMOVED lines=11> */
[----:B-----5:R-:W-:Y:S05]  /*2d10*/  CALL.REL.NOINC `($__internal_13_$__cuda_sm20_div_u64) ;  /* 0x0000005000f87944 */ /* 0x020fea0003c00000 */
        /* <DEDUP_REMOVED lines=10> */
.L_x_682:
        /* <DEDUP_REMOVED lines=22> */
.L_x_683:
[----:B------:R-:W-:Y:S05]  /*2f20*/  BSYNC B1 ;  /* 0x0000000000017941 */ /* 0x000fea0003800000 */
.L_x_681:
        /* <DEDUP_REMOVED lines=17> */
[----:B-----5:R-:W-:Y:S05]  /*3040*/  CALL.REL.NOINC `($__internal_13_$__cuda_sm20_div_u64) ;  /* 0x00000050002c7944 */ /* 0x020fea0003c00000 */
        /* <DEDUP_REMOVED lines=12> */
.L_x_685:
        /* <DEDUP_REMOVED lines=23> */
.L_x_686:
[----:B------:R-:W-:Y:S05]  /*3280*/  BSYNC B1 ;  /* 0x0000000000017941 */ /* 0x000fea0003800000 */
.L_x_684:
        /* <DEDUP_REMOVED lines=29> */
.L_x_688:
        /* <DEDUP_REMOVED lines=23> */
.L_x_689:
[----:B------:R-:W-:Y:S05]  /*35d0*/  BSYNC B1 ;  /* 0x0000000000017941 */ /* 0x000fea0003800000 */
.L_x_687:
        /* <DEDUP_REMOVED lines=29> */
.L_x_691:
        /* <DEDUP_REMOVED lines=23> */
.L_x_692:
[----:B------:R-:W-:Y:S05]  /*3920*/  BSYNC B1 ;  /* 0x0000000000017941 */ /* 0x000fea0003800000 */
.L_x_690:
        /* <DEDUP_REMOVED lines=11> */
.L_x_680:
        /* <DEDUP_REMOVED lines=24> */
.L_x_695:
        /* <DEDUP_REMOVED lines=23> */
.L_x_696:
[----:B------:R-:W-:Y:S05]  /*3cd0*/  BSYNC B1 ;  /* 0x0000000000017941 */ /* 0x000fea0003800000 */
.L_x_694:
        /* <DEDUP_REMOVED lines=30> */
.L_x_698:
        /* <DEDUP_REMOVED lines=23> */
.L_x_699:
[----:B------:R-:W-:Y:S05]  /*4030*/  BSYNC B1 ;  /* 0x0000000000017941 */ /* 0x000fea0003800000 */
.L_x_697:
        /* <DEDUP_REMOVED lines=29> */
.L_x_701:
        /* <DEDUP_REMOVED lines=23> */
.L_x_702:
[----:B------:R-:W-:Y:S05]  /*4380*/  BSYNC B1 ;  /* 0x0000000000017941 */ /* 0x000fea0003800000 */
.L_x_700:
[----:B------:R-:W0:Y:S01]  /*4390*/  LDC.64 R30, c[0x0][R30+0x2c8] ;  /* 0x0000b2001e1e7b82 */ /* 0x000e220000000a00 */
[----:B------:R-:W-:Y:S01]  /*43a0*/  MOV R29, R27 ;  /* 0x0000001b001d7202 */ /* 0x000fe20000000f00 */
[-C--:B0-----:R-:W-:Y:S02]  /*43b0*/  IMAD R7, R31, R6.reuse, RZ ;  /* 0x000000061f077224 */ /* 0x081fe400078e02ff */
[----:B------:R-:W-:-:S04]  /*43c0*/  IMAD.WIDE.U32 R28, R30, R6, R28 ;  /* 0x000000061e1c7225 */ /* 0x000fc800078e001c */
[----:B------:R-:W-:-:S04]  /*43d0*/  IMAD R7, R30, R37, R7 ;  /* 0x000000251e077224 */ /* 0x000fc800078e0207 */
[----:B------:R-:W-:-:S07]  /*43e0*/  IMAD.IADD R27, R29, 0x1, R7 ;  /* 0x000000011d1b7824 */ /* 0x000fce00078e0207 */
.L_x_679:
        /* <DEDUP_REMOVED lines=10> */
.L_x_678:
[----:B------:R-:W-:Y:S05]  /*4490*/  BSYNC B0 ;  /* 0x0000000000007941 */ /* 0x000fea0003800000 */
.L_x_677:
        /* <DEDUP_REMOVED lines=28> */
.L_x_719:
        /* <DEDUP_REMOVED lines=23> */
.L_x_708:
        /* <DEDUP_REMOVED lines=22> */
.L_x_709:
[----:B------:R-:W-:Y:S05]  /*4930*/  BSYNC B1 ;  /* 0x0000000000017941 */ /* 0x000fea0003800000 */
.L_x_707:
        /* <DEDUP_REMOVED lines=17> */
[----:B-----5:R-:W-:Y:S05]  /*4a50*/  CALL.REL.NOINC `($__internal_13_$__cuda_sm20_div_u64) ;  /* 0x0000003400a87944 */ /* 0x020fea0003c00000 */
        /* <DEDUP_REMOVED lines=12> */
.L_x_711:
        /* <DEDUP_REMOVED lines=23> */
.L_x_712:
[----:B------:R-:W-:Y:S05]  /*4c90*/  BSYNC B1 ;  /* 0x0000000000017941 */ /* 0x000fea0003800000 */
.L_x_710:
        /* <DEDUP_REMOVED lines=29> */
.L_x_714:
        /* <DEDUP_REMOVED lines=23> */
.L_x_715:
[----:B------:R-:W-:Y:S05]  /*4fe0*/  BSYNC B1 ;  /* 0x0000000000017941 */ /* 0x000fea0003800000 */
.L_x_713:
        /* <DEDUP_REMOVED lines=29> */
.L_x_717:
        /* <DEDUP_REMOVED lines=23> */
.L_x_718:
[----:B------:R-:W-:Y:S05]  /*5330*/  BSYNC B1 ;  /* 0x0000000000017941 */ /* 0x000fea0003800000 */
.L_x_716:
        /* <DEDUP_REMOVED lines=11> */
.L_x_706:
        /* <DEDUP_REMOVED lines=13> */
[----:B-----5:R-:W-:Y:S05]  /*54c0*/  CALL.REL.NOINC `($__internal_13_$__cuda_sm20_div_u64) ;  /* 0x0000002c000c7944 */ /* 0x020fea0003c00000 */
        /* <DEDUP_REMOVED lines=11> */
.L_x_721:
        /* <DEDUP_REMOVED lines=23> */
.L_x_722:
[----:B------:R-:W-:Y:S05]  /*56f0*/  BSYNC B1 ;  /* 0x0000000000017941 */ /* 0x000fea0003800000 */
.L_x_720:
        /* <DEDUP_REMOVED lines=31> */
.L_x_724:
        /* <DEDUP_REMOVED lines=23> */
.L_x_725:
[----:B------:R-:W-:Y:S05]  /*5a60*/  BSYNC B1 ;  /* 0x0000000000017941 */ /* 0x000fea0003800000 */
.L_x_723:
        /* <DEDUP_REMOVED lines=30> */
.L_x_727:
        /* <DEDUP_REMOVED lines=23> */
.L_x_728:
[----:B------:R-:W-:Y:S05]  /*5dc0*/  BSYNC B1 ;  /* 0x0000000000017941 */ /* 0x000fea0003800000 */
.L_x_726:
[----:B------:R-:W0:Y:S01]  /*5dd0*/  LDC.64 R30, c[0x0][R30+0x2c8] ;  /* 0x0000b2001e1e7b82 */ /* 0x000e220000000a00 */
[----:B------:R-:W-:Y:S01]  /*5de0*/  MOV R29, R27 ;  /* 0x0000001b001d7202 */ /* 0x000fe20000000f00 */
[-C--:B0-----:R-:W-:Y:S02]  /*5df0*/  IMAD R7, R31, R6.reuse, RZ ;  /* 0x000000061f077224 */ /* 0x081fe400078e02ff */
[----:B------:R-:W-:-:S04]  /*5e00*/  IMAD.WIDE.U32 R28, R30, R6, R28 ;  /* 0x000000061e1c7225 */ /* 0x000fc800078e001c */
[----:B------:R-:W-:-:S04]  /*5e10*/  IMAD R7, R30, R37, R7 ;  /* 0x000000251e077224 */ /* 0x000fc800078e0207 */
[----:B------:R-:W-:-:S07]  /*5e20*/  IMAD.IADD R27, R29, 0x1, R7 ;  /* 0x000000011d1b7824 */ /* 0x000fce00078e0207 */
.L_x_705:
        /* <DEDUP_REMOVED lines=10> */
.L_x_704:
[----:B------:R-:W-:Y:S05]  /*5ed0*/  BSYNC B0 ;  /* 0x0000000000007941 */ /* 0x000fea0003800000 */
.L_x_703:
        /* <DEDUP_REMOVED lines=25> */
.L_x_745:
        /* <DEDUP_REMOVED lines=22> */
.L_x_734:
        /* <DEDUP_REMOVED lines=22> */
.L_x_735:
[----:B------:R-:W-:Y:S05]  /*6330*/  BSYNC B1 ;  /* 0x0000000000017941 */ /* 0x000fea0003800000 */
.L_x_733:
        /* <DEDUP_REMOVED lines=28> */
.L_x_737:
        /* <DEDUP_REMOVED lines=22> */
.L_x_738:
[----:B------:R-:W-:Y:S05]  /*6660*/  BSYNC B1 ;  /* 0x0000000000017941 */ /* 0x000fea0003800000 */
.L_x_736:
        /* <DEDUP_REMOVED lines=29> */
.L_x_740:
        /* <DEDUP_REMOVED lines=23> */
.L_x_741:
[----:B------:R-:W-:Y:S05]  /*69b0*/  BSYNC B1 ;  /* 0x0000000000017941 */ /* 0x000fea0003800000 */
.L_x_739:
        /* <DEDUP_REMOVED lines=28> */
.L_x_743:
        /* <DEDUP_REMOVED lines=23> */
.L_x_744:
[----:B------:R-:W-:Y:S05]  /*6cf0*/  BSYNC B1 ;  /* 0x0000000000017941 */ /* 0x000fea0003800000 */
.L_x_742:
        /* <DEDUP_REMOVED lines=10> */
.L_x_732:
        /* <DEDUP_REMOVED lines=24> */
.L_x_747:
        /* <DEDUP_REMOVED lines=23> */
.L_x_748:
[----:B------:R-:W-:Y:S05]  /*7090*/  BSYNC B1 ;  /* 0x0000000000017941 */ /* 0x000fea0003800000 */
.L_x_746:
        /* <DEDUP_REMOVED lines=18> */
[----:B-----5:R-:W-:Y:S05]  /*71c0*/  CALL.REL.NOINC `($__internal_13_$__cuda_sm20_div_u64) ;  /* 0x0000000c00cc7944 */ /* 0x020fea0003c00000 */
[----:B------:R-:W-:-:S04]  /*71d0*/  IADD3 R41, P3, RZ, -R8, RZ ;  /* 0x80000008ff297210 */ /* 0x000fc80007f7e0ff */
[----:B------:R-:W-:Y:S01]  /*71e0*/  IADD3.X R39, RZ, ~R43, RZ, P3, !PT ;  /* 0x8000002bff277210 */ /* 0x000fe20001ffe4ff */
[----:B------:R-:W-:-:S04]  /*71f0*/  IMAD.WIDE.U32 R6, R30, R41, R26 ;  /* 0x000000291e067225 */ /* 0x000fc800078e001a */
[----:B------:R-:W-:Y:S02]  /*7200*/  IMAD R39, R39, R30, RZ ;  /* 0x0000001e27277224 */ /* 0x000fe400078e02ff */
[----:B------:R-:W-:Y:S02]  /*7210*/  IMAD.MOV.U32 R26, RZ, RZ, R8 ;  /* 0x000000ffff1a7224 */ /* 0x000fe400078e0008 */
[----:B------:R-:W-:Y:S01]  /*7220*/  IMAD R39, R31, R41, R39 ;  /* 0x000000291f277224 */ /* 0x000fe200078e0227 */
[----:B------:R-:W-:Y:S01]  /*7230*/  MOV R31, R6 ;  /* 0x00000006001f7202 */ /* 0x000fe20000000f00 */
[----:B------:R-:W-:-:S03]  /*7240*/  IMAD.MOV.U32 R27, RZ, RZ, R43 ;  /* 0x000000ffff1b7224 */ /* 0x000fc600078e002b */
[----:B------:R-:W-:Y:S01]  /*7250*/  IADD3 R39, R7, R39, RZ ;  /* 0x0000002707277210 */ /* 0x000fe20007ffe0ff */
[----:B------:R-:W-:Y:S06]  /*7260*/  BRA `(.L_x_751) ;  /* 0x00000000005c7947 */ /* 0x000fec0003800000 */
.L_x_750:
        /* <DEDUP_REMOVED lines=23> */
.L_x_751:
[----:B------:R-:W-:Y:S05]  /*73e0*/  BSYNC B1 ;  /* 0x0000000000017941 */ /* 0x000fea0003800000 */
.L_x_749:
        /* <DEDUP_REMOVED lines=28> */
.L_x_753:
        /* <DEDUP_REMOVED lines=23> */
.L_x_754:
[----:B------:R-:W-:Y:S05]  /*7720*/  BSYNC B1 ;  /* 0x0000000000017941 */ /* 0x000fea0003800000 */
.L_x_752:
[----:B------:R-:W0:Y:S02]  /*7730*/  LDC.64 R38, c[0x0][R38+0x2c8] ;  /* 0x0000b20026267b82 */ /* 0x000e240000000a00 */
[-C--:B0-----:R-:W-:Y:S02]  /*7740*/  IMAD R7, R39, R6.reuse, RZ ;  /* 0x0000000627077224 */ /* 0x081fe400078e02ff */
[----:B------:R-:W-:-:S04]  /*7750*/  IMAD.WIDE.U32 R28, R38, R6, R28 ;  /* 0x00000006261c7225 */ /* 0x000fc800078e001c */
[----:B------:R-:W-:-:S05]  /*7760*/  IMAD R7, R38, R31, R7 ;  /* 0x0000001f26077224 */ /* 0x000fca00078e0207 */
[----:B------:R-:W-:-:S07]  /*7770*/  IADD3 R29, R29, R7, RZ ;  /* 0x000000071d1d7210 */ /* 0x000fce0007ffe0ff */
.L_x_731:
        /* <DEDUP_REMOVED lines=9> */
.L_x_730:
[----:B------:R-:W-:Y:S05]  /*7810*/  BSYNC B0 ;  /* 0x0000000000007941 */ /* 0x000fea0003800000 */
.L_x_729:
[----:B------:R-:W-:Y:S01]  /*7820*/  ULDC.64 UR22, c[0x0][0x6f0] ;  /* 0x0001bc0000167ab9 */ /* 0x000fe20000000a00 */
[----:B------:R-:W-:Y:S01]  /*7830*/  BSSY B0, `(.L_x_755) ;  /* 0x0000018000007945 */ /* 0x000fe20003800000 */
[----:B------:R-:W-:-:S04]  /*7840*/  ISETP.GE.U32.AND P3, PT, R11, UR22, PT ;  /* 0x000000160b007c0c */ /* 0x000fc8000bf66070 */
[----:B------:R-:W-:-:S13]  /*7850*/  ISETP.GE.U32.AND.EX P3, PT, R12, UR23, PT, P3 ;  /* 0x000000170c007c0c */ /* 0x000fda000bf66130 */
[----:B------:R-:W-:Y:S05]  /*7860*/  @P3 BRA `(.L_x_756) ;  /* 0x0000000000503947 */ /* 0x000fea0003800000 */
[----:B------:R-:W-:Y:S01]  /*7870*/  ULDC UR24, c[0x0][0x6f8] ;  /* 0x0001be0000187ab9 */ /* 0x000fe20000000800 */
[----:B------:R-:W-:Y:S01]  /*7880*/  ULDC.64 UR22, c[0x0][0x480] ;  /* 0x0001200000167ab9 */ /* 0x000fe20000000a00 */
[----:B-----5:R-:W-:Y:S01]  /*7890*/  HADD2.F32 R7, -RZ, R20.H0_H0 ;  /* 0x20000014ff077230 */ /* 0x020fe20000004100 */
[----:B------:R-:W-:Y:S01]  /*78a0*/  FSET.BF.LT.FTZ.AND R16, R16, UR24, PT ;  /* 0x0000001810107c0a */ /* 0x000fe2000b811000 */
[----:B------:R-:W-:Y:S01]  /*78b0*/  IMAD R6, R12, UR22, RZ ;  /* 0x000000160c067c24 */ /* 0x000fe2000f8e02ff */
[----:B------:R-:W-:Y:S01]  /*78c0*/  ULDC.64 UR24, c[0x0][0x550] ;  /* 0x0001540000187ab9 */ /* 0x000fe20000000a00 */
[C---:B------:R-:W-:Y:S01]  /*78d0*/  IMAD.WIDE.U32 R30, R11.reuse, UR22, RZ ;  /* 0x000000160b1e7c25 */ /* 0x040fe2000f8e00ff */
[----:B-1----:R-:W1:Y:S03]  /*78e0*/  F2I.FTZ.U32.TRUNC.NTZ R27, R16 ;  /* 0x00000010001b7305 */ /* 0x002e66000021f000 */
[----:B------:R-:W-:Y:S01]  /*78f0*/  FMUL.FTZ R7, R16, R7 ;  /* 0x0000000710077220 */ /* 0x000fe20000410000 */
[----:B0-----:R-:W-:Y:S01]  /*7900*/  IMAD R29, R11, UR23, R6 ;  /* 0x000000170b1d7c24 */ /* 0x001fe2000f8e0206 */
[----:B------:R-:W-:-:S02]  /*7910*/  ULDC.64 UR22, c[0x0][0x3b0] ;  /* 0x0000ec0000167ab9 */ /* 0x000fc40000000a00 */
[----:B------:R-:W-:Y:S01]  /*7920*/  FMUL.FTZ R7, R0, R7 ;  /* 0x0000000700077220 */ /* 0x000fe20000410000 */
[C---:B------:R-:W-:Y:S02]  /*7930*/  LEA R28, P3, R30.reuse, UR22, 0x1 ;  /* 0x000000161e1c7c11 */ /* 0x040fe4000f8608ff */
[----:B------:R-:W-:Y:S02]  /*7940*/  IADD3 R31, R31, R29, RZ ;  /* 0x0000001d1f1f7210 */ /* 0x000fe40007ffe0ff */
[C---:B------:R-:W-:Y:S02]  /*7950*/  IADD3 R6, P4, R30.reuse, UR24, RZ ;  /* 0x000000181e067c10 */ /* 0x040fe4000ff9e0ff */
[----:B------:R-:W-:Y:S02]  /*7960*/  F2FP.F16.F32.PACK_AB R8, RZ, R7 ;  /* 0x00000007ff08723e */ /* 0x000fe400000000ff */
[----:B------:R-:W-:Y:S02]  /*7970*/  LEA.HI.X R29, R30, UR23, R31, 0x1, P3 ;  /* 0x000000171e1d7c11 */ /* 0x000fe400098f0c1f */
[----:B------:R-:W-:-:S03]  /*7980*/  IADD3.X R7, R31, UR25, RZ, P4, !PT ;  /* 0x000000191f077c10 */ /* 0x000fc6000a7fe4ff */
[----:B------:R2:W-:Y:S04]  /*7990*/  STG.E.U16 desc[UR10][R28.64], R8 ;  /* 0x000000081c007986 */ /* 0x0005e8000c10150a */
[----:B-1----:R2:W-:Y:S02]  /*79a0*/  STG.E.U8 desc[UR10][R6.64], R27 ;  /* 0x0000001b06007986 */ /* 0x0025e4000c10110a */
.L_x_756:
[----:B------:R-:W-:Y:S05]  /*79b0*/  BSYNC B0 ;  /* 0x0000000000007941 */ /* 0x000fea0003800000 */
.L_x_755:
[----:B------:R-:W-:Y:S04]  /*79c0*/  BSSY B0, `(.L_x_757) ;  /* 0x0000016000007945 */ /* 0x000fe80003800000 */
[----:B------:R-:W-:Y:S05]  /*79d0*/  @P0 BRA `(.L_x_758) ;  /* 0x0000000000500947 */ /* 0x000fea0003800000 */
[----:B------:R-:W-:Y:S01]  /*79e0*/  ULDC UR22, c[0x0][0x6f8] ;  /* 0x0001be0000167ab9 */ /* 0x000fe20000000800 */
[----:B------:R-:W-:Y:S01]  /*79f0*/  ULDC.64 UR24, c[0x0][0x480] ;  /* 0x0001200000187ab9 */ /* 0x000fe20000000a00 */
[----:B-12--5:R-:W-:Y:S01]  /*7a00*/  HADD2.F32 R27, -RZ, R32.H0_H0 ;  /* 0x20000020ff1b7230 */ /* 0x026fe20000004100 */
[----:B------:R-:W-:Y:S01]  /*7a10*/  FSET.BF.LT.FTZ.AND R8, R17, UR22, PT ;  /* 0x0000001611087c0a */ /* 0x000fe2000b811000 */
[----:B------:R-:W-:Y:S01]  /*7a20*/  IMAD R16, R23, UR24, RZ ;  /* 0x0000001817107c24 */ /* 0x000fe2000f8e02ff */
[----:B------:R-:W-:Y:S01]  /*7a30*/  ULDC.64 UR22, c[0x0][0x3b0] ;  /* 0x0000ec0000167ab9 */ /* 0x000fe20000000a00 */
[----:B------:R-:W-:-:S04]  /*7a40*/  IMAD.WIDE.U32 R6, R21, UR24, RZ ;  /* 0x0000001815067c25 */ /* 0x000fc8000f8e00ff */
[----:B------:R-:W-:Y:S01]  /*7a50*/  FMUL.FTZ R27, R8, R27 ;  /* 0x0000001b081b7220 */ /* 0x000fe20000410000 */
[----:B------:R-:W-:Y:S01]  /*7a60*/  IMAD R17, R21, UR25, R16 ;  /* 0x0000001915117c24 */ /* 0x000fe2000f8e0210 */
[----:B------:R-:W-:Y:S01]  /*7a70*/  ULDC.64 UR24, c[0x0][0x550] ;  /* 0x0001540000187ab9 */ /* 0x000fe20000000a00 */
[----:B------:R-:W1:Y:S01]  /*7a80*/  F2I.FTZ.U32.TRUNC.NTZ R21, R8 ;  /* 0x0000000800157305 */ /* 0x000e62000021f000 */
[----:B------:R-:W-:Y:S01]  /*7a90*/  FMUL.FTZ R27, R0, R27 ;  /* 0x0000001b001b7220 */ /* 0x000fe20000410000 */
[C---:B0-----:R-:W-:Y:S02]  /*7aa0*/  LEA R28, P0, R6.reuse, UR22, 0x1 ;  /* 0x00000016061c7c11 */ /* 0x041fe4000f8008ff */
[----:B------:R-:W-:Y:S02]  /*7ab0*/  IADD3 R7, R7, R17, RZ ;  /* 0x0000001107077210 */ /* 0x000fe40007ffe0ff */
[----:B------:R-:W-:Y:S02]  /*7ac0*/  IADD3 R16, P3, R6, UR24, RZ ;  /* 0x0000001806107c10 */ /* 0x000fe4000ff7e0ff */
[----:B------:R-:W-:-:S02]  /*7ad0*/  F2FP.F16.F32.PACK_AB R27, RZ, R27 ;  /* 0x0000001bff1b723e */ /* 0x000fc400000000ff */
[----:B------:R-:W-:Y:S02]  /*7ae0*/  LEA.HI.X R29, R6, UR23, R7, 0x1, P0 ;  /* 0x00000017061d7c11 */ /* 0x000fe400080f0c07 */
[----:B------:R-:W-:-:S03]  /*7af0*/  IADD3.X R17, R7, UR25, RZ, P3, !PT ;  /* 0x0000001907117c10 */ /* 0x000fc60009ffe4ff */
[----:B------:R3:W-:Y:S04]  /*7b00*/  STG.E.U16 desc[UR10][R28.64], R27 ;  /* 0x0000001b1c007986 */ /* 0x0007e8000c10150a */
[----:B-1----:R3:W-:Y:S02]  /*7b10*/  STG.E.U8 desc[UR10][R16.64], R21 ;  /* 0x0000001510007986 */ /* 0x0027e4000c10110a */
.L_x_758:
[----:B------:R-:W-:Y:S05]  /*7b20*/  BSYNC B0 ;  /* 0x0000000000007941 */ /* 0x000fea0003800000 */
.L_x_757:
[----:B------:R-:W-:Y:S04]  /*7b30*/  BSSY B0, `(.L_x_759) ;  /* 0x0000016000007945 */ /* 0x000fe80003800000 */
[----:B------:R-:W-:Y:S05]  /*7b40*/  @P1 BRA `(.L_x_760) ;  /* 0x0000000000501947 */ /* 0x000fea0003800000 */
[----:B------:R-:W-:Y:S01]  /*7b50*/  ULDC UR22, c[0x0][0x6f8] ;  /* 0x0001be0000167ab9 */ /* 0x000fe20000000800 */
[----:B---3-5:R-:W-:Y:S01]  /*7b60*/  HADD2.F32 R17, -RZ, R35.H0_H0 ;  /* 0x20000023ff117230 */ /* 0x028fe20000004100 */
        /* <DEDUP_REMOVED lines=10> */
[C---:B------:R-:W-:Y:S01]  /*7c10*/  LEA R16, P0, R6.reuse, UR22, 0x1 ;  /* 0x0000001606107c11 */ /* 0x040fe2000f8008ff */
[----:B------:R-:W-:Y:S01]  /*7c20*/  IMAD.IADD R23, R7, 0x1, R23 ;  /* 0x0000000107177824 */ /* 0x000fe200078e0217 */
[C---:B0-----:R-:W-:Y:S02]  /*7c30*/  IADD3 R28, P1, R6.reuse, UR24, RZ ;  /* 0x00000018061c7c10 */ /* 0x041fe4000ff3e0ff */
[----:B------:R-:W-:Y:S02]  /*7c40*/  F2FP.F16.F32.PACK_AB R7, RZ, R17 ;  /* 0x00000011ff07723e */ /* 0x000fe400000000ff */
[----:B------:R-:W-:Y:S02]  /*7c50*/  LEA.HI.X R17, R6, UR23, R23, 0x1, P0 ;  /* 0x0000001706117c11 */ /* 0x000fe400080f0c17 */
[----:B------:R-:W-:-:S03]  /*7c60*/  IADD3.X R29, R23, UR25, RZ, P1, !PT ;  /* 0x00000019171d7c10 */ /* 0x000fc60008ffe4ff */
[----:B------:R4:W-:Y:S04]  /*7c70*/  STG.E.U16 desc[UR10][R16.64], R7 ;  /* 0x0000000710007986 */ /* 0x0009e8000c10150a */
[----:B--2---:R4:W-:Y:S02]  /*7c80*/  STG.E.U8 desc[UR10][R28.64], R21 ;  /* 0x000000151c007986 */ /* 0x0049e4000c10110a */
.L_x_760:
[----:B------:R-:W-:Y:S05]  /*7c90*/  BSYNC B0 ;  /* 0x0000000000007941 */ /* 0x000fea0003800000 */
.L_x_759:
[----:B------:R-:W-:Y:S05]  /*7ca0*/  @P2 BRA `(.L_x_761) ;  /* 0x0000000000502947 */ /* 0x000fea0003800000 */
[----:B------:R-:W-:Y:S01]  /*7cb0*/  ULDC UR22, c[0x0][0x6f8] ;  /* 0x0001be0000167ab9 */ /* 0x000fe20000000800 */
[----:B---345:R-:W-:Y:S01]  /*7cc0*/  HADD2.F32 R17, -RZ, R26.H0_H0 ;  /* 0x2000001aff117230 */ /* 0x038fe20000004100 */
[----:B------:R-:W-:Y:S01]  /*7cd0*/  ULDC.64 UR24, c[0x0][0x480] ;  /* 0x0001200000187ab9 */ /* 0x000fe20000000a00 */
[----:B--2---:R-:W-:Y:S01]  /*7ce0*/  FSET.BF.LT.FTZ.AND R8, R19, UR22, PT ;  /* 0x0000001613087c0a */ /* 0x004fe2000b811000 */
[----:B------:R-:W-:Y:S01]  /*7cf0*/  IMAD R37, R37, UR24, RZ ;  /* 0x0000001825257c24 */ /* 0x000fe2000f8e02ff */
[----:B------:R-:W-:Y:S01]  /*7d00*/  ULDC.64 UR22, c[0x0][0x3b0] ;  /* 0x0000ec0000167ab9 */ /* 0x000fe20000000a00 */
[----:B------:R-:W-:Y:S01]  /*7d10*/  IMAD.WIDE.U32 R6, R36, UR24, RZ ;  /* 0x0000001824067c25 */ /* 0x000fe2000f8e00ff */
[----:B------:R-:W2:Y:S03]  /*7d20*/  F2I.FTZ.U32.TRUNC.NTZ R21, R8 ;  /* 0x0000000800157305 */ /* 0x000ea6000021f000 */
[----:B------:R-:W-:Y:S01]  /*7d30*/  FMUL.FTZ R17, R8, R17 ;  /* 0x0000001108117220 */ /* 0x000fe20000410000 */
[----:B------:R-:W-:Y:S01]  /*7d40*/  IMAD R19, R36, UR25, R37 ;  /* 0x0000001924137c24 */ /* 0x000fe2000f8e0225 */
        /* <DEDUP_REMOVED lines=9> */
[----:B--2---:R3:W-:Y:S02]  /*7de0*/  STG.E.U8 desc[UR10][R18.64], R21 ;  /* 0x0000001512007986 */ /* 0x0047e4000c10110a */
.L_x_761:
        /* <DEDUP_REMOVED lines=11> */
        .weak           $__internal_12_$__cuda_sm20_dblrcp_rn_slowpath_v3
        .type           $__internal_12_$__cuda_sm20_dblrcp_rn_slowpath_v3,@function
        .size           $__internal_12_$__cuda_sm20_dblrcp_rn_slowpath_v3,($__internal_13_$__cuda_sm20_div_u64 - $__internal_12_$__cuda_sm20_dblrcp_rn_slowpath_v3)
$__internal_12_$__cuda_sm20_dblrcp_rn_slowpath_v3:
        /* <DEDUP_REMOVED lines=23> */
.L_x_765:
        /* <DEDUP_REMOVED lines=10> */
.L_x_763:
[----:B------:R-:W-:Y:S02]  /*80b0*/  LOP3.LUT R9, R7, 0x80000, RZ, 0xfc, !PT ;  /* 0x0008000007097812 */ /* 0x000fe400078efcff */
[----:B------:R-:W-:-:S07]  /*80c0*/  MOV R8, R6 ;  /* 0x0000000600087202 */ /* 0x000fce0000000f00 */
.L_x_764:
[----:B------:R-:W-:Y:S01]  /*80d0*/  IMAD.MOV.U32 R6, RZ, RZ, R10 ;  /* 0x000000ffff067224 */ /* 0x000fe200078e000a */
[----:B------:R-:W-:-:S04]  /*80e0*/  MOV R7, 0x0 ;  /* 0x0000000000077802 */ /* 0x000fc80000000f00 */
[----:B------:R-:W-:Y:S05]  /*80f0*/  RET.REL.NODEC R6 `(_ZN2at6native43_GLOBAL__N__7cc8d1ed_10_Dropout_cu_0e96ed3820fused_dropout_kernelIN3c104HalfEfmLin1ELi1EhEEvNS_4cuda6detail10TensorInfoIKT_T1_EENS7_IS8_SA_EENS7_IT4_SA_EESA_T0_NS_15PhiloxCudaStateE) ;  /* 0xffffff7c06c07950 */ /* 0x000fea0003c3ffff */
        .weak           $__internal_13_$__cuda_sm20_div_u64
        .type           $__internal_13_$__cuda_sm20_div_u64,@function
        .size           $__internal_13_$__cuda_sm20_div_u64,(.L_x_11536 - $__internal_13_$__cuda_sm20_div_u64)
$__internal_13_$__cuda_sm20_div_u64:
        /* <DEDUP_REMOVED lines=68> */
[----:B------:R-:W-:Y:S06]  /*8540*/  RET.REL.NODEC R6 `(_ZN2at6native43_GLOBAL__N__7cc8d1ed_10_Dropout_cu_0e96ed3820fused_dropout_kernelIN3c104HalfEfmLin1ELi1EhEEvNS_4cuda6detail10TensorInfoIKT_T1_EENS7_IS8_SA_EENS7_IT4_SA_EESA_T0_NS_15PhiloxCudaStateE) ;  /* 0xffffff7806ac7950 */ /* 0x000fec0003c3ffff */
.L_x_766:
        /* <DEDUP_REMOVED lines=11> */
.L_x_11536:


//--------------------- .text._ZN2at6native43_GLOBAL__N__7cc8d1ed_10_Dropout_cu_0e96ed3820fused_dropout_kernelIN3c104HalfEfmLi1ELi1EhEEvNS_4cuda6detail10TensorInfoIKT_T1_EENS7_IS8_SA_EENS7_IT4_SA_EESA_T0_NS_15PhiloxCudaStateE --------------------------
	.section	.text._ZN2at6native43_GLOBAL__N__7cc8d1ed_10_Dropout_cu_0e96ed3820fused_dropout_kernelIN3c104HalfEfmLi1ELi1EhEEvNS_4cuda6detail10TensorInfoIKT_T1_EENS7_IS8_SA_EENS7_IT4_SA_EESA_T0_NS_15PhiloxCudaStateE,"ax",@progbits
	.align	128
.text._ZN2at6native43_GLOBAL__N__7cc8d1ed_10_Dropout_cu_0e96ed3820fused_dropout_kernelIN3c104HalfEfmLi1ELi1EhEEvNS_4cuda6detail10TensorInfoIKT_T1_EENS7_IS8_SA_EENS7_IT4_SA_EESA_T0_NS_15PhiloxCudaStateE:
        .type           _ZN2at6native43_GLOBAL__N__7cc8d1ed_10_Dropout_cu_0e96ed3820fused_dropout_kernelIN3c104HalfEfmLi1ELi1EhEEvNS_4cuda6detail10TensorInfoIKT_T1_EENS7_IS8_SA_EENS7_IT4_SA_EESA_T0_NS_15PhiloxCudaStateE,@function
        .size           _ZN2at6native43_GLOBAL__N__7cc8d1ed_10_Dropout_cu_0e96ed3820fused_dropout_kernelIN3c104HalfEfmLi1ELi1EhEEvNS_4cuda6detail10TensorInfoIKT_T1_EENS7_IS8_SA_EENS7_IT4_SA_EESA_T0_NS_15PhiloxCudaStateE,(.L_x_11539 - _ZN2at6native43_GLOBAL__N__7cc8d1ed_10_Dropout_cu_0e96ed3820fused_dropout_kernelIN3c104HalfEfmLi1ELi1EhEEvNS_4cuda6detail10TensorInfoIKT_T1_EENS7_IS8_SA_EENS7_IT4_SA_EESA_T0_NS_15PhiloxCudaStateE)
        .other          _ZN2at6native43_GLOBAL__N__7cc8d1ed_10_Dropout_cu_0e96ed3820fused_dropout_kernelIN3c104HalfEfmLi1ELi1EhEEvNS_4cuda6detail10TensorInfoIKT_T1_EENS7_IS8_SA_EENS7_IT4_SA_EESA_T0_NS_15PhiloxCudaStateE,@"STO_CUDA_ENTRY STV_DEFAULT"
_ZN2at6native43_GLOBAL__N__7cc8d1ed_10_Dropout_cu_0e96ed3820fused_dropout_kernelIN3c104HalfEfmLi1ELi1EhEEvNS_4cuda6detail10TensorInfoIKT_T1_EENS7_IS8_SA_EENS7_IT4_SA_EESA_T0_NS_15PhiloxCudaStateE:
        /* <DEDUP_REMOVED lines=95> */
[----:B------:R-:W-:Y:S05]  /*05f0*/  CALL.REL.NOINC `($__internal_14_$__cuda_sm20_dblrcp_rn_slowpath_v3) ;  /* 0x0000001000ac7944 */ /* 0x000fea0003c00000 */
.L_x_767:
        /* <DEDUP_REMOVED lines=14> */
[----:B------:R-:W-:Y:S05]  /*06e0*/  CALL.REL.NOINC `($__internal_15_$__cuda_sm20_div_u64) ;  /* 0x0000001400047944 */ /* 0x000fea0003c00000 */
[----:B------:R-:W-:Y:S01]  /*06f0*/  IMAD.MOV.U32 R16, RZ, RZ, R15 ;  /* 0x000000ffff107224 */ /* 0x000fe200078e000f */
[----:B------:R-:W-:Y:S01]  /*0700*/  MOV R17, R20 ;  /* 0x0000001400117202 */ /* 0x000fe20000000f00 */
[----:B------:R-:W-:Y:S06]  /*0710*/  BRA `(.L_x_769) ;  /* 0x0000000000587947 */ /* 0x000fec0003800000 */
.L_x_768:
        /* <DEDUP_REMOVED lines=22> */
.L_x_769:
        /* <DEDUP_REMOVED lines=23> */
.L_x_781:
        /* <DEDUP_REMOVED lines=13> */
.L_x_771:
[----:B------:R-:W-:Y:S05]  /*0ac0*/  BSYNC B0 ;  /* 0x0000000000007941 */ /* 0x000fea0003800000 */
.L_x_770:
        /* <DEDUP_REMOVED lines=70> */
.L_x_773:
[----:B------:R-:W-:Y:S01]  /*0f30*/  IMAD.MOV.U32 R53, RZ, RZ, R26 ;  /* 0x000000ffff357224 */ /* 0x000fe200078e001a */
[----:B------:R-:W-:Y:S01]  /*0f40*/  MOV R51, R30 ;  /* 0x0000001e00337202 */ /* 0x000fe20000000f00 */
[----:B------:R-:W-:Y:S02]  /*0f50*/  IMAD.MOV.U32 R52, RZ, RZ, R21 ;  /* 0x000000ffff347224 */ /* 0x000fe400078e0015 */
[----:B------:R-:W-:-:S07]  /*0f60*/  IMAD.MOV.U32 R39, RZ, RZ, R22 ;  /* 0x000000ffff277224 */ /* 0x000fce00078e0016 */
.L_x_772:
        /* <DEDUP_REMOVED lines=9> */
[----:B------:R-:W-:Y:S02]  /*1000*/  LEA R42, P3, R41, R18, 0x1 ;  /* 0x00000012292a7211 */ /* 0x000fe400078608ff */
[----:B------:R-:W-:Y:S02]  /*1010*/  ISETP.GE.U32.AND P1, PT, R40, UR14, PT ;  /* 0x0000000e28007c0c */ /* 0x000fe4000bf26070 */
[----:B------:R-:W-:Y:S01]  /*1020*/  IADD3.X R43, RZ, R19, RZ, P2, !PT ;  /* 0x00000013ff2b7210 */ /* 0x000fe200017fe4ff */
[----:B------:R-:W-:Y:S01]  /*1030*/  IMAD.X R45, RZ, RZ, R19, P3 ;  /* 0x000000ffff2d7224 */ /* 0x000fe200018e0613 */
[----:B------:R-:W-:-:S02]  /*1040*/  ISETP.GE.U32.AND P2, PT, R42, UR14, PT ;  /* 0x0000000e2a007c0c */ /* 0x000fc4000bf46070 */
[----:B------:R-:W-:Y:S02]  /*1050*/  ISETP.GE.U32.AND.EX P1, PT, R43, UR15, PT, P1 ;  /* 0x0000000f2b007c0c */ /* 0x000fe4000bf26110 */
[----:B------:R-:W-:Y:S01]  /*1060*/  IADD3 R44, P3, R27, R18, RZ ;  /* 0x000000121b2c7210 */ /* 0x000fe20007f7e0ff */
[-C--:B-1----:R-:W-:Y:S01]  /*1070*/  @!P0 IMAD R32, R19, R28.reuse, RZ ;  /* 0x0000001c13208224 */ /* 0x082fe200078e02ff */
[----:B------:R-:W-:Y:S01]  /*1080*/  ISETP.GE.U32.AND.EX P2, PT, R45, UR15, PT, P2 ;  /* 0x0000000f2d007c0c */ /* 0x000fe2000bf46120 */
[----:B------:R-:W-:Y:S01]  /*1090*/  @!P0 IMAD.WIDE.U32 R36, R18, R28, RZ ;  /* 0x0000001c12248225 */ /* 0x000fe200078e00ff */
[----:B------:R-:W-:Y:S02]  /*10a0*/  ISETP.GE.U32.AND P4, PT, R44, UR14, PT ;  /* 0x0000000e2c007c0c */ /* 0x000fe4000bf86070 */
[----:B------:R-:W-:Y:S01]  /*10b0*/  IADD3.X R47, RZ, R19, RZ, P3, !PT ;  /* 0x00000013ff2f7210 */ /* 0x000fe20001ffe4ff */
[----:B------:R-:W-:-:S03]  /*10c0*/  @!P0 IMAD R33, R18, R29, R32 ;  /* 0x0000001d12218224 */ /* 0x000fc600078e0220 */
[----:B------:R-:W-:Y:S01]  /*10d0*/  ISETP.GE.U32.AND.EX P3, PT, R47, UR15, PT, P4 ;  /* 0x0000000f2f007c0c */ /* 0x000fe2000bf66140 */
[----:B------:R-:W1:Y:S01]  /*10e0*/  @!P1 LDC.64 R34, c[0x0][0x2e0] ;  /* 0x0000b800ff229b82 */ /* 0x000e620000000a00 */
[----:B------:R-:W-:Y:S01]  /*10f0*/  @!P0 IMAD.IADD R37, R37, 0x1, R33 ;  /* 0x0000000125258824 */ /* 0x000fe200078e0221 */
[----:B0-----:R-:W-:-:S04]  /*1100*/  @!P0 LEA R30, P4, R36, R30, 0x1 ;  /* 0x0000001e241e8211 */ /* 0x001fc800078808ff */
[----:B------:R-:W-:Y:S02]  /*1110*/  @!P0 LEA.HI.X R31, R36, R31, R37, 0x1, P4 ;  /* 0x0000001f241f8211 */ /* 0x000fe400020f0c25 */
[----:B------:R-:W0:Y:S03]  /*1120*/  @!P1 LDC.64 R26, c[0x0][0x210] ;  /* 0x00008400ff1a9b82 */ /* 0x000e260000000a00 */
[----:B------:R2:W5:Y:S05]  /*1130*/  @!P0 LDG.E.U16 R46, desc[UR8][R30.64] ;  /* 0x000000081e2e8981 */ /* 0x00056a000c1e1500 */
[----:B------:R-:W3:Y:S01]  /*1140*/  @!P2 LDC.64 R28, c[0x0][0x2e0] ;  /* 0x0000b800ff1cab82 */ /* 0x000ee20000000a00 */
[----:B-1----:R-:W-:-:S07]  /*1150*/  @!P1 IMAD R54, R43, R34, RZ ;  /* 0x000000222b369224 */ /* 0x002fce00078e02ff */
[----:B------:R-:W1:Y:S01]  /*1160*/  @!P3 LDC.64 R32, c[0x0][0x2e0] ;  /* 0x0000b800ff20bb82 */ /* 0x000e620000000a00 */
[C---:B------:R-:W-:Y:S02]  /*1170*/  @!P1 IMAD R37, R40.reuse, R35, R54 ;  /* 0x0000002328259224 */ /* 0x040fe400078e0236 */
[----:B------:R-:W-:-:S05]  /*1180*/  @!P1 IMAD.WIDE.U32 R54, R40, R34, RZ ;  /* 0x0000002228369225 */ /* 0x000fca00078e00ff */
[----:B------:R-:W4:Y:S01]  /*1190*/  @!P2 LDC.64 R34, c[0x0][0x210] ;  /* 0x00008400ff22ab82 */ /* 0x000f220000000a00 */
[----:B------:R-:W-:Y:S02]  /*11a0*/  @!P1 IADD3 R55, R55, R37, RZ ;  /* 0x0000002537379210 */ /* 0x000fe40007ffe0ff */
[----:B0-----:R-:W-:-:S05]  /*11b0*/  @!P1 LEA R26, P4, R54, R26, 0x1 ;  /* 0x0000001a361a9211 */ /* 0x001fca00078808ff */
[----:B------:R-:W0:Y:S01]  /*11c0*/  @!P3 LDC.64 R36, c[0x0][0x210] ;  /* 0x00008400ff24bb82 */ /* 0x000e220000000a00 */
[----:B------:R-:W-:Y:S01]  /*11d0*/  @!P1 LEA.HI.X R27, R54, R27, R55, 0x1, P4 ;  /* 0x0000001b361b9211 */ /* 0x000fe200020f0c37 */
[----:B---3--:R-:W-:-:S04]  /*11e0*/  @!P2 IMAD R54, R45, R28, RZ ;  /* 0x0000001c2d36a224 */ /* 0x008fc800078e02ff */
[C---:B------:R-:W-:Y:S01]  /*11f0*/  @!P2 IMAD R55, R42.reuse, R29, R54 ;  /* 0x0000001d2a37a224 */ /* 0x040fe200078e0236 */
[----:B------:R2:W5:Y:S01]  /*1200*/  @!P1 LDG.E.U16 R48, desc[UR8][R26.64] ;  /* 0x000000081a309981 */ /* 0x000562000c1e1500 */
[----:B------:R-:W-:-:S04]  /*1210*/  @!P2 IMAD.WIDE.U32 R28, R42, R28, RZ ;  /* 0x0000001c2a1ca225 */ /* 0x000fc800078e00ff */
[----:B-1----:R-:W-:Y:S02]  /*1220*/  @!P3 IMAD R54, R47, R32, RZ ;  /* 0x000000202f36b224 */ /* 0x002fe400078e02ff */
[----:B------:R-:W-:Y:S02]  /*1230*/  @!P2 IMAD.IADD R29, R29, 0x1, R55 ;  /* 0x000000011d1da824 */ /* 0x000fe400078e0237 */
[----:B------:R-:W-:Y:S01]  /*1240*/  @!P3 IMAD R57, R44, R33, R54 ;  /* 0x000000212c39b224 */ /* 0x000fe200078e0236 */
[----:B----4-:R-:W-:Y:S01]  /*1250*/  @!P2 LEA R34, P4, R28, R34, 0x1 ;  /* 0x000000221c22a211 */ /* 0x010fe200078808ff */
[----:B------:R-:W-:-:S03]  /*1260*/  @!P3 IMAD.WIDE.U32 R32, R44, R32, RZ ;  /* 0x000000202c20b225 */ /* 0x000fc600078e00ff */
[----:B------:R-:W-:Y:S02]  /*1270*/  @!P2 LEA.HI.X R35, R28, R35, R29, 0x1, P4 ;  /* 0x000000231c23a211 */ /* 0x000fe400020f0c1d */
[----:B------:R-:W-:Y:S02]  /*1280*/  @!P3 IADD3 R28, R33, R57, RZ ;  /* 0x00000039211cb210 */ /* 0x000fe40007ffe0ff */
[C---:B0-----:R-:W-:Y:S01]  /*1290*/  @!P3 LEA R36, P4, R32.reuse, R36, 0x1 ;  /* 0x000000242024b211 */ /* 0x041fe200078808ff */
        /* <DEDUP_REMOVED lines=11> */
[----:B--2--5:R-:W-:Y:S02]  /*1350*/  HADD2.F32 R26, -RZ, R46.H0_H0 ;  /* 0x2000002eff1a7230 */ /* 0x024fe40000004100 */
[----:B------:R-:W-:Y:S02]  /*1360*/  IMAD R29, R19, UR6, RZ ;  /* 0x00000006131d7c24 */ /* 0x000fe4000f8e02ff */
[----:B------:R-:W-:-:S04]  /*1370*/  IMAD.WIDE.U32 R30, R18, UR6, RZ ;  /* 0x00000006121e7c25 */ /* 0x000fc8000f8e00ff */
[----:B------:R-:W-:Y:S02]  /*1380*/  FMUL.FTZ R27, R33, R26 ;  /* 0x0000001a211b7220 */ /* 0x000fe40000410000 */
[----:B------:R-:W0:Y:S01]  /*1390*/  F2I.FTZ.U32.TRUNC.NTZ R33, R33 ;  /* 0x0000002100217305 */ /* 0x000e22000021f000 */
[----:B------:R-:W-:Y:S02]  /*13a0*/  IMAD R29, R18, UR7, R29 ;  /* 0x00000007121d7c24 */ /* 0x000fe4000f8e021d */
[----:B------:R-:W-:Y:S01]  /*13b0*/  FMUL.FTZ R27, R14, R27 ;  /* 0x0000001b0e1b7220 */ /* 0x000fe20000410000 */
[C---:B------:R-:W-:Y:S02]  /*13c0*/  LEA R28, P0, R30.reuse, UR10, 0x1 ;  /* 0x0000000a1e1c7c11 */ /* 0x040fe4000f8008ff */
[----:B------:R-:W-:Y:S02]  /*13d0*/  IADD3 R26, P4, R30, UR12, RZ ;  /* 0x0000000c1e1a7c10 */ /* 0x000fe4000ff9e0ff */
[----:B------:R-:W-:-:S02]  /*13e0*/  IADD3 R35, R31, R29, RZ ;  /* 0x0000001d1f237210 */ /* 0x000fc40007ffe0ff */
[----:B------:R-:W-:Y:S02]  /*13f0*/  F2FP.F16.F32.PACK_AB R31, RZ, R27 ;  /* 0x0000001bff1f723e */ /* 0x000fe400000000ff */
[----:B------:R-:W-:Y:S02]  /*1400*/  LEA.HI.X R29, R30, UR11, R35, 0x1, P0 ;  /* 0x0000000b1e1d7c11 */ /* 0x000fe400080f0c23 */
[----:B------:R-:W-:-:S03]  /*1410*/  IADD3.X R27, R35, UR13, RZ, P4, !PT ;  /* 0x0000000d231b7c10 */ /* 0x000fc6000a7fe4ff */
[----:B------:R1:W-:Y:S04]  /*1420*/  STG.E.U16 desc[UR8][R28.64], R31 ;  /* 0x0000001f1c007986 */ /* 0x0003e8000c101508 */
[----:B0-----:R1:W-:Y:S02]  /*1430*/  STG.E.U8 desc[UR8][R26.64], R33 ;  /* 0x000000211a007986 */ /* 0x0013e4000c101108 */
.L_x_775:
[----:B------:R-:W-:Y:S05]  /*1440*/  BSYNC B0 ;  /* 0x0000000000007941 */ /* 0x000fea0003800000 */
.L_x_774:
[----:B------:R-:W-:Y:S01]  /*1450*/  BSSY B0, `(.L_x_776) ;  /* 0x0000015000007945 */ /* 0x000fe20003800000 */
[----:B-1----:R-:W-:Y:S01]  /*1460*/  I2FP.F32.U32 R33, R39 ;  /* 0x0000002700217245 */ /* 0x002fe20000201000 */
[-C--:B------:R-:W-:Y:S01]  /*1470*/  FFMA.FTZ R55, R55, R32.reuse, 1.1641532182693481445e-10 ;  /* 0x2f00000037377423 */ /* 0x080fe20000010020 */
[----:B--2---:R-:W-:Y:S01]  /*1480*/  FFMA.FTZ R34, R51, R32, 1.1641532182693481445e-10 ;  /* 0x2f00000033227423 */ /* 0x004fe20000010020 */
[----:B------:R-:W-:Y:S06]  /*1490*/  @P1 BRA `(.L_x_777) ;  /* 0x0000000000401947 */ /* 0x000fec0003800000 */
[----:B------:R-:W-:Y:S01]  /*14a0*/  FSET.BF.LT.FTZ.AND R34, R34, UR5, PT ;  /* 0x0000000522227c0a */ /* 0x000fe2000b811000 */
[----:B-----5:R-:W-:Y:S02]  /*14b0*/  HADD2.F32 R27, -RZ, R48.H0_H0 ;  /* 0x20000030ff1b7230 */ /* 0x020fe40000004100 */
[----:B------:R-:W-:Y:S01]  /*14c0*/  IMAD R43, R43, UR6, RZ ;  /* 0x000000062b2b7c24 */ /* 0x000fe2000f8e02ff */
[----:B------:R-:W0:Y:S02]  /*14d0*/  F2I.FTZ.U32.TRUNC.NTZ R35, R34 ;  /* 0x0000002200237305 */ /* 0x000e24000021f000 */
[----:B------:R-:W-:Y:S01]  /*14e0*/  FMUL.FTZ R29, R34, R27 ;  /* 0x0000001b221d7220 */ /* 0x000fe20000410000 */
[----:B------:R-:W-:-:S04]  /*14f0*/  IMAD.WIDE.U32 R26, R40, UR6, RZ ;  /* 0x00000006281a7c25 */ /* 0x000fc8000f8e00ff */
[----:B------:R-:W-:Y:S01]  /*1500*/  FMUL.FTZ R29, R14, R29 ;  /* 0x0000001d0e1d7220 */ /* 0x000fe20000410000 */
[----:B------:R-:W-:Y:S01]  /*1510*/  IMAD R37, R40, UR7, R43 ;  /* 0x0000000728257c24 */ /* 0x000fe2000f8e022b */
[C---:B------:R-:W-:Y:S02]  /*1520*/  LEA R30, P0, R26.reuse, UR10, 0x1 ;  /* 0x0000000a1a1e7c11 */ /* 0x040fe4000f8008ff */
[----:B------:R-:W-:Y:S01]  /*1530*/  IADD3 R28, P1, R26, UR12, RZ ;  /* 0x0000000c1a1c7c10 */ /* 0x000fe2000ff3e0ff */
[----:B------:R-:W-:Y:S01]  /*1540*/  IMAD.IADD R37, R27, 0x1, R37 ;  /* 0x000000011b257824 */ /* 0x000fe200078e0225 */
[----:B------:R-:W-:-:S04]  /*1550*/  F2FP.F16.F32.PACK_AB R27, RZ, R29 ;  /* 0x0000001dff1b723e */ /* 0x000fc800000000ff */
[----:B------:R-:W-:Y:S02]  /*1560*/  LEA.HI.X R31, R26, UR11, R37, 0x1, P0 ;  /* 0x0000000b1a1f7c11 */ /* 0x000fe400080f0c25 */
[----:B------:R-:W-:-:S03]  /*1570*/  IADD3.X R29, R37, UR13, RZ, P1, !PT ;  /* 0x0000000d251d7c10 */ /* 0x000fc60008ffe4ff */
[----:B------:R1:W-:Y:S04]  /*1580*/  STG.E.U16 desc[UR8][R30.64], R27 ;  /* 0x0000001b1e007986 */ /* 0x0003e8000c101508 */
[----:B0-----:R1:W-:Y:S02]  /*1590*/  STG.E.U8 desc[UR8][R28.64], R35 ;  /* 0x000000231c007986 */ /* 0x0013e4000c101108 */
.L_x_777:
[----:B------:R-:W-:Y:S05]  /*15a0*/  BSYNC B0 ;  /* 0x0000000000007941 */ /* 0x000fea0003800000 */
.L_x_776:
[----:B------:R-:W-:Y:S04]  /*15b0*/  BSSY B0, `(.L_x_778) ;  /* 0x0000012000007945 */ /* 0x000fe80003800000 */
[----:B------:R-:W-:Y:S05]  /*15c0*/  @P2 BRA `(.L_x_779) ;  /* 0x0000000000402947 */ /* 0x000fea0003800000 */
[----:B------:R-:W-:Y:S01]  /*15d0*/  FSET.BF.LT.FTZ.AND R34, R55, UR5, PT ;  /* 0x0000000537227c0a */ /* 0x000fe2000b811000 */
[----:B-1---5:R-:W-:Y:S02]  /*15e0*/  HADD2.F32 R27, -RZ, R49.H0_H0 ;  /* 0x20000031ff1b7230 */ /* 0x022fe40000004100 */
[----:B------:R-:W-:Y:S01]  /*15f0*/  IMAD R45, R45, UR6, RZ ;  /* 0x000000062d2d7c24 */ /* 0x000fe2000f8e02ff */
[----:B------:R-:W0:Y:S02]  /*1600*/  F2I.FTZ.U32.TRUNC.NTZ R35, R34 ;  /* 0x0000002200237305 */ /* 0x000e24000021f000 */
[----:B------:R-:W-:Y:S01]  /*1610*/  FMUL.FTZ R29, R34, R27 ;  /* 0x0000001b221d7220 */ /* 0x000fe20000410000 */
[----:B------:R-:W-:-:S04]  /*1620*/  IMAD.WIDE.U32 R26, R42, UR6, RZ ;  /* 0x000000062a1a7c25 */ /* 0x000fc8000f8e00ff */
[----:B------:R-:W-:Y:S01]  /*1630*/  FMUL.FTZ R29, R14, R29 ;  /* 0x0000001d0e1d7220 */ /* 0x000fe20000410000 */
[----:B------:R-:W-:Y:S01]  /*1640*/  IMAD R37, R42, UR7, R45 ;  /* 0x000000072a257c24 */ /* 0x000fe2000f8e022d */
[C---:B------:R-:W-:Y:S02]  /*1650*/  LEA R30, P0, R26.reuse, UR10, 0x1 ;  /* 0x0000000a1a1e7c11 */ /* 0x040fe4000f8008ff */
[C---:B------:R-:W-:Y:S02]  /*1660*/  IADD3 R28, P1, R26.reuse, UR12, RZ ;  /* 0x0000000c1a1c7c10 */ /* 0x040fe4000ff3e0ff */
[----:B------:R-:W-:Y:S02]  /*1670*/  IADD3 R37, R27, R37, RZ ;  /* 0x000000251b257210 */ /* 0x000fe40007ffe0ff */
[----:B------:R-:W-:Y:S02]  /*1680*/  F2FP.F16.F32.PACK_AB R27, RZ, R29 ;  /* 0x0000001dff1b723e */ /* 0x000fe400000000ff */
[----:B------:R-:W-:-:S02]  /*1690*/  LEA.HI.X R31, R26, UR11, R37, 0x1, P0 ;  /* 0x0000000b1a1f7c11 */ /* 0x000fc400080f0c25 */
[----:B------:R-:W-:-:S03]  /*16a0*/  IADD3.X R29, R37, UR13, RZ, P1, !PT ;  /* 0x0000000d251d7c10 */ /* 0x000fc60008ffe4ff */
[----:B------:R2:W-:Y:S04]  /*16b0*/  STG.E.U16 desc[UR8][R30.64], R27 ;  /* 0x0000001b1e007986 */ /* 0x0005e8000c101508 */
[----:B0-----:R2:W-:Y:S02]  /*16c0*/  STG.E.U8 desc[UR8][R28.64], R35 ;  /* 0x000000231c007986 */ /* 0x0015e4000c101108 */
.L_x_779:
[----:B------:R-:W-:Y:S05]  /*16d0*/  BSYNC B0 ;  /* 0x0000000000007941 */ /* 0x000fea0003800000 */
.L_x_778:
[----:B------:R-:W-:Y:S01]  /*16e0*/  FFMA.FTZ R32, R33, R32, 1.1641532182693481445e-10 ;  /* 0x2f00000021207423 */ /* 0x000fe20000010020 */
[----:B------:R-:W-:Y:S06]  /*16f0*/  @P3 BRA `(.L_x_780) ;  /* 0x0000000000403947 */ /* 0x000fec0003800000 */
[----:B------:R-:W-:Y:S01]  /*1700*/  FSET.BF.LT.FTZ.AND R32, R32, UR5, PT ;  /* 0x0000000520207c0a */ /* 0x000fe2000b811000 */
[----:B-12--5:R-:W-:Y:S02]  /*1710*/  HADD2.F32 R27, -RZ, R50.H0_H0 ;  /* 0x20000032ff1b7230 */ /* 0x026fe40000004100 */
        /* <DEDUP_REMOVED lines=14> */
.L_x_780:
        /* <DEDUP_REMOVED lines=11> */
        .weak           $__internal_14_$__cuda_sm20_dblrcp_rn_slowpath_v3
        .type           $__internal_14_$__cuda_sm20_dblrcp_rn_slowpath_v3,@function
        .size           $__internal_14_$__cuda_sm20_dblrcp_rn_slowpath_v3,($__internal_15_$__cuda_sm20_div_u64 - $__internal_14_$__cuda_sm20_dblrcp_rn_slowpath_v3)
$__internal_14_$__cuda_sm20_dblrcp_rn_slowpath_v3:
        /* <DEDUP_REMOVED lines=23> */
.L_x_784:
        /* <DEDUP_REMOVED lines=10> */
.L_x_782:
[----:B------:R-:W-:Y:S01]  /*1ac0*/  LOP3.LUT R21, R15, 0x80000, RZ, 0xfc, !PT ;  /* 0x000800000f157812 */ /* 0x000fe200078efcff */
[----:B------:R-:W-:-:S07]  /*1ad0*/  IMAD.MOV.U32 R20, RZ, RZ, R14 ;  /* 0x000000ffff147224 */ /* 0x000fce00078e000e */
.L_x_783:
[----:B------:R-:W-:-:S04]  /*1ae0*/  MOV R17, 0x0 ;  /* 0x0000000000117802 */ /* 0x000fc80000000f00 */
[----:B------:R-:W-:Y:S05]  /*1af0*/  RET.REL.NODEC R16 `(_ZN2at6native43_GLOBAL__N__7cc8d1ed_10_Dropout_cu_0e96ed3820fused_dropout_kernelIN3c104HalfEfmLi1ELi1EhEEvNS_4cuda6detail10TensorInfoIKT_T1_EENS7_IS8_SA_EENS7_IT4_SA_EESA_T0_NS_15PhiloxCudaStateE) ;  /* 0xffffffe410407950 */ /* 0x000fea0003c3ffff */
        .weak           $__internal_15_$__cuda_sm20_div_u64
        .type           $__internal_15_$__cuda_sm20_div_u64,@function
        .size           $__internal_15_$__cuda_sm20_div_u64,(.L_x_11539 - $__internal_15_$__cuda_sm20_div_u64)
$__internal_15_$__cuda_sm20_div_u64:
        /* <DEDUP_REMOVED lines=64> */
[----:B------:R-:W-:Y:S06]  /*1f00*/  RET.REL.NODEC R16 `(_ZN2at6native43_GLOBAL__N__7cc8d1ed_10_Dropout_cu_0e96ed3820fused_dropout_kernelIN3c104HalfEfmLi1ELi1EhEEvNS_4cuda6detail10TensorInfoIKT_T1_EENS7_IS8_SA_EENS7_IT4_SA_EESA_T0_NS_15PhiloxCudaStateE) ;  /* 0xffffffe0103c7950 */ /* 0x000fec0003c3ffff */
.L_x_785:
        /* <DEDUP_REMOVED lines=15> */
.L_x_11539:


//--------------------- .text._ZN2at6native43_GLOBAL__N__7cc8d1ed_10_Dropout_cu_0e96ed3824fused_dropout_kernel_vecIN3c104HalfEfmLi1ELi2EhEEvNS_4cuda6detail10TensorInfoIKT_T1_EENS7_IS8_SA_EENS7_IT4_SA_EESA_T0_NS_15PhiloxCudaStateE --------------------------
	.section	.text._ZN2at6native43_GLOBAL__N__7cc8d1ed_10_Dropout_cu_0e96ed3824fused_dropout_kernel_vecIN3c104HalfEfmLi1ELi2EhEEvNS_4cuda6detail10TensorInfoIKT_T1_EENS7_IS8_SA_EENS7_IT4_SA_EESA_T0_NS_15PhiloxCudaStateE,"ax",@progbits
	.align	128
.text._ZN2at6native43_GLOBAL__N__7cc8d1ed_10_Dropout_cu_0e96ed3824fused_dropout_kernel_vecIN3c104HalfEfmLi1ELi2EhEEvNS_4cuda6detail10TensorInfoIKT_T1_EENS7_IS8_SA_EENS7_IT4_SA_EESA_T0_NS_15PhiloxCudaStateE:
        .type           _ZN2at6native43_GLOBAL__N__7cc8d1ed_10_Dropout_cu_0e96ed3824fused_dropout_kernel_vecIN3c104HalfEfmLi1ELi2EhEEvNS_4cuda6detail10TensorInfoIKT_T1_EENS7_IS8_SA_EENS7_IT4_SA_EESA_T0_NS_15PhiloxCudaStateE,@function
        .size           _ZN2at6native43_GLOBAL__N__7cc8d1ed_10_Dropout_cu_0e96ed3824fused_dropout_kernel_vecIN3c104HalfEfmLi1ELi2EhEEvNS_4cuda6detail10TensorInfoIKT_T1_EENS7_IS8_SA_EENS7_IT4_SA_EESA_T0_NS_15PhiloxCudaStateE,(.L_x_11542 - _ZN2at6native43_GLOBAL__N__7cc8d1ed_10_Dropout_cu_0e96ed3824fused_dropout_kernel_vecIN3c104HalfEfmLi1ELi2EhEEvNS_4cuda6detail10TensorInfoIKT_T1_EENS7_IS8_SA_EENS7_IT4_SA_EESA_T0_NS_15PhiloxCudaStateE)
        .other          _ZN2at6native43_GLOBAL__N__7cc8d1ed_10_Dropout_cu_0e96ed3824fused_dropout_kernel_vecIN3c104HalfEfmLi1ELi2EhEEvNS_4cuda6detail10TensorInfoIKT_T1_EENS7_IS8_SA_EENS7_IT4_SA_EESA_T0_NS_15PhiloxCudaStateE,@"STO_CUDA_ENTRY STV_DEFAULT"
_ZN2at6native43_GLOBAL__N__7cc8d1ed_10_Dropout_cu_0e96ed3824fused_dropout_kernel_vecIN3c104HalfEfmLi1ELi2EhEEvNS_4cuda6detail10TensorInfoIKT_T1_EENS7_IS8_SA_EENS7_IT4_SA_EESA_T0_NS_15PhiloxCudaStateE:
        /* <DEDUP_REMOVED lines=82> */
[----:B------:R-:W-:Y:S01]  /*0520*/  IMAD.WIDE.U32 R22, R22, -0x326172a9, RZ ;  /* 0xcd9e8d5716167825 */ /* 0x000fe200078e00ff */
[----:B------:R-:W-:-:S03]  /*0530*/  MOV R31, R35 ;  /* 0x00000023001f7202 */ /* 0x000fc60000000f00 */
[----:B------:R-:W-:Y:S01]  /*0540*/  IMAD.WIDE.U32 R24, R24, -0x2daee0ad, RZ ;  /* 0xd2511f5318187825 */ /* 0x000fe200078e00ff */
[----:B------:R-:W-:-:S03]  /*0550*/  LOP3.LUT R40, R23, R40, R15, 0x96, !PT ;  /* 0x0000002817287212 */ /* 0x000fc600078e960f */
[----:B------:R-:W-:Y:S02]  /*0560*/  VIADD R16, R19, 0xdb3d7428 ;  /* 0xdb3d742813107836 */ /* 0x000fe40000000000 */
[----:B------:R-:W-:-:S03]  /*0570*/  IMAD.HI.U32 R23, R40, -0x2daee0ad, RZ ;  /* 0xd2511f5328177827 */ /* 0x000fc600078e00ff */
[----:B------:R-:W-:Y:S01]  /*0580*/  LOP3.LUT R38, R25, R26, R16, 0x96, !PT ;  /* 0x0000001a19267212 */ /* 0x000fe200078e9610 */
[----:B------:R-:W-:Y:S01]  /*0590*/  DFMA R26, -R20, R32, 1 ;  /* 0x3ff00000141a742b */ /* 0x000fe20000000120 */
[----:B------:R-:W-:Y:S02]  /*05a0*/  VIADD R29, R18, 0x8ff34781 ;  /* 0x8ff34781121d7836 */ /* 0x000fe40000000000 */
[----:B------:R-:W-:Y:S01]  /*05b0*/  IMAD.MOV.U32 R28, RZ, RZ, R34 ;  /* 0x000000ffff1c7224 */ /* 0x000fe200078e0022 */
[----:B------:R-:W-:Y:S01]  /*05c0*/  LOP3.LUT R34, R23, R24, R17, 0x96, !PT ;  /* 0x0000001817227212 */ /* 0x000fe200078e9611 */
[----:B------:R-:W-:-:S04]  /*05d0*/  IMAD.HI.U32 R25, R38, -0x326172a9, RZ ;  /* 0xcd9e8d5726197827 */ /* 0x000fc800078e00ff */
[----:B------:R-:W-:Y:S01]  /*05e0*/  IMAD.MOV.U32 R30, RZ, RZ, R39 ;  /* 0x000000ffff1e7224 */ /* 0x000fe200078e0027 */
[----:B------:R-:W-:Y:S01]  /*05f0*/  LOP3.LUT R35, R25, R22, R29, 0x96, !PT ;  /* 0x0000001619237212 */ /* 0x000fe200078e961d */
[----:B------:R-:W-:Y:S01]  /*0600*/  DFMA R22, R32, R26, R32 ;  /* 0x0000001a2016722b */ /* 0x000fe20000000020 */
[----:B------:R-:W-:Y:S01]  /*0610*/  IMAD.MOV.U32 R32, RZ, RZ, R36 ;  /* 0x000000ffff207224 */ /* 0x000fe200078e0024 */
[----:B------:R-:W-:Y:S01]  /*0620*/  MOV R33, R37 ;  /* 0x0000002500217202 */ /* 0x000fe20000000f00 */
[----:B------:R-:W-:Y:S08]  /*0630*/  @P0 BRA `(.L_x_786) ;  /* 0x0000000000100947 */ /* 0x000ff00003800000 */
[----:B------:R-:W-:Y:S02]  /*0640*/  LOP3.LUT R22, R21, 0x7fffffff, RZ, 0xc0, !PT ;  /* 0x7fffffff15167812 */ /* 0x000fe400078ec0ff */
[----:B------:R-:W-:-:S03]  /*0650*/  MOV R36, 0x680 ;  /* 0x0000068000247802 */ /* 0x000fc60000000f00 */
[----:B------:R-:W-:-:S07]  /*0660*/  VIADD R22, R22, 0xfff00000 ;  /* 0xfff0000016167836 */ /* 0x000fce0000000000 */
[----:B------:R-:W-:Y:S05]  /*0670*/  CALL.REL.NOINC `($__internal_16_$__cuda_sm20_dblrcp_rn_slowpath_v3) ;  /* 0x0000000400ec7944 */ /* 0x000fea0003c00000 */
.L_x_786:
        /* <DEDUP_REMOVED lines=13> */
.L_x_791:
        /* <DEDUP_REMOVED lines=13> */
.L_x_788:
[----:B------:R-:W-:Y:S05]  /*0820*/  BSYNC B0 ;  /* 0x0000000000007941 */ /* 0x000fea0003800000 */
.L_x_787:
[C---:B------:R-:W-:Y:S01]  /*0830*/  IMAD.HI.U32 R20, R30.reuse, -0x326172a9, RZ ;  /* 0xcd9e8d571e147827 */ /* 0x040fe200078e00ff */
[----:B------:R-:W-:Y:S02]  /*0840*/  LOP3.LUT R21, R21, R39, R19, 0x96, !PT ;  /* 0x0000002715157212 */ /* 0x000fe400078e9613 */
[----:B------:R-:W-:Y:S01]  /*0850*/  ISETP.NE.AND P0, PT, R37, 0x1, PT ;  /* 0x000000012500780c */ /* 0x000fe20003f05270 */
[----:B------:R-:W-:Y:S01]  /*0860*/  IMAD R25, R30, -0x326172a9, RZ ;  /* 0xcd9e8d571e197824 */ /* 0x000fe200078e02ff */
[----:B------:R-:W-:Y:S01]  /*0870*/  LOP3.LUT R22, R20, R33, R18, 0x96, !PT ;  /* 0x0000002114167212 */ /* 0x000fe200078e9612 */
[----:B------:R-:W-:-:S04]  /*0880*/  IMAD.WIDE.U32 R20, R21, -0x326172a9, RZ ;  /* 0xcd9e8d5715147825 */ /* 0x000fc800078e00ff */
        /* <DEDUP_REMOVED lines=35> */
[----:B------:R-:W-:-:S03]  /*0ac0*/  LOP3.LUT R26, R21, R26, R29, 0x96, !PT ;  /* 0x0000001a151a7212 */ /* 0x000fc600078e961d */
[----:B------:R-:W-:Y:S01]  /*0ad0*/  IMAD.MOV.U32 R25, RZ, RZ, R38 ;  /* 0x000000ffff197224 */ /* 0x000fe200078e0026 */
[----:B------:R-:W-:Y:S01]  /*0ae0*/  LOP3.LUT R27, R27, R24, R17, 0x96, !PT ;  /* 0x000000181b1b7212 */ /* 0x000fe200078e9611 */
[----:B------:R-:W-:Y:S06]  /*0af0*/  @!P0 BRA `(.L_x_789) ;  /* 0x0000000000288947 */ /* 0x000fec0003800000 */
[----:B------:R-:W-:-:S13]  /*0b00*/  ISETP.NE.AND P0, PT, R37, 0x2, PT ;  /* 0x000000022500780c */ /* 0x000fda0003f05270 */
[----:B------:R-:W-:Y:S05]  /*0b10*/  @!P0 BRA `(.L_x_790) ;  /* 0x0000000000188947 */ /* 0x000fea0003800000 */
[----:B------:R-:W-:Y:S01]  /*0b20*/  ISETP.NE.AND P0, PT, R37, 0x3, PT ;  /* 0x000000032500780c */ /* 0x000fe20003f05270 */
[----:B------:R-:W-:Y:S01]  /*0b30*/  IMAD.MOV.U32 R25, RZ, RZ, R23 ;  /* 0x000000ffff197224 */ /* 0x000fe200078e0017 */
[----:B------:R-:W-:-:S11]  /*0b40*/  MOV R34, R26 ;  /* 0x0000001a00227202 */ /* 0x000fd60000000f00 */
[----:B------:R-:W-:Y:S02]  /*0b50*/  @P0 IMAD.MOV.U32 R25, RZ, RZ, R35 ;  /* 0x000000ffff190224 */ /* 0x000fe400078e0023 */
[----:B------:R-:W-:Y:S01]  /*0b60*/  @P0 IMAD.MOV.U32 R34, RZ, RZ, R38 ;  /* 0x000000ffff220224 */ /* 0x000fe200078e0026 */
[----:B------:R-:W-:Y:S06]  /*0b70*/  BRA `(.L_x_789) ;  /* 0x0000000000087947 */ /* 0x000fec0003800000 */
.L_x_790:
[----:B------:R-:W-:Y:S01]  /*0b80*/  MOV R25, R34 ;  /* 0x0000002200197202 */ /* 0x000fe20000000f00 */
[----:B------:R-:W-:-:S07]  /*0b90*/  IMAD.MOV.U32 R34, RZ, RZ, R23 ;  /* 0x000000ffff227224 */ /* 0x000fce00078e0017 */
.L_x_789:
[C---:B------:R-:W-:Y:S01]  /*0ba0*/  IMAD.SHL.U32 R24, R28.reuse, 0x2, RZ ;  /* 0x000000021c187824 */ /* 0x040fe200078e00ff */
[----:B------:R-:W-:-:S04]  /*0bb0*/  SHF.L.U64.HI R35, R28, 0x1, R31 ;  /* 0x000000011c237819 */ /* 0x000fc8000001021f */
[----:B------:R-:W-:-:S04]  /*0bc0*/  IADD3 R22, P0, R24, UR8, RZ ;  /* 0x0000000818167c10 */ /* 0x000fc8000ff1e0ff */
[----:B------:R-:W-:-:S05]  /*0bd0*/  IADD3.X R23, R35, UR9, RZ, P0, !PT ;  /* 0x0000000923177c10 */ /* 0x000fca00087fe4ff */
[----:B------:R-:W2:Y:S01]  /*0be0*/  LDG.E R22, desc[UR4][R22.64] ;  /* 0x0000000416167981 */ /* 0x000ea2000c1e1900 */
[----:B------:R-:W-:Y:S01]  /*0bf0*/  HFMA2.MMA R38, -RZ, RZ, 0.1171875, 0 ;  /* 0x2f800000ff267435 */ /* 0x000fe200000001ff */
[----:B------:R-:W-:Y:S01]  /*0c00*/  I2FP.F32.U32 R21, R25 ;  /* 0x0000001900157245 */ /* 0x000fe20000201000 */
[----:B------:R-:W-:Y:S05]  /*0c10*/  WARPSYNC.ALL ;  /* 0x0000000000007948 */ /* 0x000fea0003800000 */
[----:B------:R-:W-:Y:S02]  /*0c20*/  I2FP.F32.U32 R25, R34 ;  /* 0x0000002200197245 */ /* 0x000fe40000201000 */
[----:B------:R-:W0:Y:S01]  /*0c30*/  LDC R34, c[0x0][0xc] ;  /* 0x00000300ff227b82 */ /* 0x000e220000000800 */
[-C--:B------:R-:W-:Y:S01]  /*0c40*/  FFMA.FTZ R21, R21, R38.reuse, 1.1641532182693481445e-10 ;  /* 0x2f00000015157423 */ /* 0x080fe20000010026 */
[----:B------:R-:W-:Y:S01]  /*0c50*/  IADD3 R24, P0, R24, UR10, RZ ;  /* 0x0000000a18187c10 */ /* 0x000fe2000ff1e0ff */
[----:B------:R-:W-:-:S03]  /*0c60*/  FFMA.FTZ R25, R25, R38, 1.1641532182693481445e-10 ;  /* 0x2f00000019197423 */ /* 0x000fc60000010026 */
[----:B------:R-:W-:Y:S02]  /*0c70*/  FSET.BF.LT.FTZ.AND R41, R21, UR7, PT ;  /* 0x0000000715297c0a */ /* 0x000fe4000b811000 */
[----:B------:R-:W-:Y:S02]  /*0c80*/  FSET.BF.LT.FTZ.AND R42, R25, UR7, PT ;  /* 0x00000007192a7c0a */ /* 0x000fe4000b811000 */
[----:B------:R-:W-:Y:S08]  /*0c90*/  F2I.FTZ.U32.TRUNC.NTZ R21, R41 ;  /* 0x0000002900157305 */ /* 0x000ff0000021f000 */
[----:B------:R-:W1:Y:S01]  /*0ca0*/  F2I.FTZ.U32.TRUNC.NTZ R38, R42 ;  /* 0x0000002a00267305 */ /* 0x000e62000021f000 */
[----:B--2---:R-:W-:-:S02]  /*0cb0*/  HADD2.F32 R44, -RZ, R22.H0_H0 ;  /* 0x20000016ff2c7230 */ /* 0x004fc40000004100 */
[----:B------:R-:W-:-:S03]  /*0cc0*/  HADD2.F32 R25, -RZ, R22.H1_H1 ;  /* 0x30000016ff197230 */ /* 0x000fc60000004100 */
[----:B------:R-:W-:Y:S01]  /*0cd0*/  FMUL.FTZ R23, R41, R44 ;  /* 0x0000002c29177220 */ /* 0x000fe20000410000 */
[----:B-1----:R-:W-:Y:S01]  /*0ce0*/  PRMT R41, R38, 0x7604, R21 ;  /* 0x0000760426297816 */ /* 0x002fe20000000015 */
[----:B------:R-:W-:Y:S01]  /*0cf0*/  FMUL.FTZ R25, R42, R25 ;  /* 0x000000192a197220 */ /* 0x000fe20000410000 */
[----:B0-----:R-:W-:Y:S02]  /*0d00*/  IMAD R21, R34, UR6, RZ ;  /* 0x0000000622157c24 */ /* 0x001fe4000f8e02ff */
[C---:B------:R-:W-:Y:S01]  /*0d10*/  FMUL.FTZ R23, R36.reuse, R23 ;  /* 0x0000001724177220 */ /* 0x040fe20000410000 */
[----:B------:R-:W-:Y:S02]  /*0d20*/  IMAD.MOV.U32 R38, RZ, RZ, R20 ;  /* 0x000000ffff267224 */ /* 0x000fe400078e0014 */
[----:B------:R-:W-:Y:S01]  /*0d30*/  FMUL.FTZ R22, R36, R25 ;  /* 0x0000001924167220 */ /* 0x000fe20000410000 */
[----:B------:R-:W-:Y:S01]  /*0d40*/  IADD3.X R25, R35, UR11, RZ, P0, !PT ;  /* 0x0000000b23197c10 */ /* 0x000fe200087fe4ff */
[----:B------:R-:W-:-:S03]  /*0d50*/  IMAD.MOV.U32 R34, RZ, RZ, R27 ;  /* 0x000000ffff227224 */ /* 0x000fc600078e001b */
[----:B------:R-:W-:Y:S02]  /*0d60*/  F2FP.F16.F32.PACK_AB R35, R22, R23 ;  /* 0x000000171623723e */ /* 0x000fe400000000ff */
[----:B------:R-:W-:-:S03]  /*0d70*/  IADD3 R22, P0, R28, UR12, RZ ;  /* 0x0000000c1c167c10 */ /* 0x000fc6000ff1e0ff */
[----:B------:R0:W-:Y:S01]  /*0d80*/  STG.E desc[UR4][R24.64], R35 ;  /* 0x0000002318007986 */ /* 0x0001e2000c101904 */
[----:B------:R-:W-:Y:S02]  /*0d90*/  IADD3.X R23, R31, UR13, RZ, P0, !PT ;  /* 0x0000000d1f177c10 */ /* 0x000fe400087fe4ff */
[----:B------:R-:W-:-:S03]  /*0da0*/  LEA R28, P0, R21, R28, 0x1 ;  /* 0x0000001c151c7211 */ /* 0x000fc600078008ff */
[----:B------:R1:W-:Y:S02]  /*0db0*/  STG.E.U16 desc[UR4][R22.64], R41 ;  /* 0x0000002916007986 */ /* 0x0003e4000c101504 */
[----:B------:R-:W-:Y:S01]  /*0dc0*/  IMAD.X R31, RZ, RZ, R31, P0 ;  /* 0x000000ffff1f7224 */ /* 0x000fe200000e061f */
[----:B------:R-:W-:Y:S01]  /*0dd0*/  BAR.SYNC.DEFER_BLOCKING 0x0 ;  /* 0x0000000000007b1d */ /* 0x000fe20000010000 */
[----:B------:R-:W-:Y:S02]  /*0de0*/  ISETP.GE.U32.AND P0, PT, R28, UR14, PT ;  /* 0x0000000e1c007c0c */ /* 0x000fe4000bf06070 */
[----:B0-----:R-:W-:Y:S02]  /*0df0*/  MOV R35, R26 ;  /* 0x0000001a00237202 */ /* 0x001fe40000000f00 */
[----:B------:R-:W-:-:S13]  /*0e00*/  ISETP.GE.U32.AND.EX P0, PT, R31, UR15, PT, P0 ;  /* 0x0000000f1f007c0c */ /* 0x000fda000bf06100 */
[----:B-1----:R-:W-:Y:S05]  /*0e10*/  @!P0 BRA `(.L_x_791) ;  /* 0xfffffff8004c8947 */ /* 0x002fea000383ffff */
[----:B------:R-:W-:Y:S05]  /*0e20*/  EXIT ;  /* 0x000000000000794d */ /* 0x000fea0003800000 */
        .weak           $__internal_16_$__cuda_sm20_dblrcp_rn_slowpath_v3
        .type           $__internal_16_$__cuda_sm20_dblrcp_rn_slowpath_v3,@function
        .size           $__internal_16_$__cuda_sm20_dblrcp_rn_slowpath_v3,(.L_x_11542 - $__internal_16_$__cuda_sm20_dblrcp_rn_slowpath_v3)
$__internal_16_$__cuda_sm20_dblrcp_rn_slowpath_v3:
        /* <DEDUP_REMOVED lines=25> */
.L_x_794:
        /* <DEDUP_REMOVED lines=9> */
.L_x_792:
[----:B------:R-:W-:Y:S01]  /*1050*/  LOP3.LUT R21, R27, 0x80000, RZ, 0xfc, !PT ;  /* 0x000800001b157812 */ /* 0x000fe200078efcff */
[----:B------:R-:W-:-:S07]  /*1060*/  IMAD.MOV.U32 R20, RZ, RZ, R26 ;  /* 0x000000ffff147224 */ /* 0x000fce00078e001a */
.L_x_793:
[----:B------:R-:W-:Y:S01]  /*1070*/  MOV R37, 0x0 ;  /* 0x0000000000257802 */ /* 0x000fe20000000f00 */
[----:B------:R-:W-:Y:S01]  /*1080*/  IMAD.MOV.U32 R23, RZ, RZ, R21 ;  /* 0x000000ffff177224 */ /* 0x000fe200078e0015 */
[----:B------:R-:W-:Y:S02]  /*1090*/  MOV R22, R20 ;  /* 0x0000001400167202 */ /* 0x000fe40000000f00 */
[----:B------:R-:W-:Y:S05]  /*10a0*/  RET.REL.NODEC R36 `(_ZN2at6native43_GLOBAL__N__7cc8d1ed_10_Dropout_cu_0e96ed3824fused_dropout_kernel_vecIN3c104HalfEfmLi1ELi2EhEEvNS_4cuda6detail10TensorInfoIKT_T1_EENS7_IS8_SA_EENS7_IT4_SA_EESA_T0_NS_15PhiloxCudaStateE) ;  /* 0xffffffec24d47950 */ /* 0x000fea0003c3ffff */
.L_x_795:
        /* <DEDUP_REMOVED lines=13> */
.L_x_11542:


//--------------------- .text._ZN2at6native43_GLOBAL__N__7cc8d1ed_10_Dropout_cu_0e96ed3824fused_dropout_kernel_vecIN3c104HalfEfmLi1ELi4EhEEvNS_4cuda6detail10TensorInfoIKT_T1_EENS7_IS8_SA_EENS7_IT4_SA_EESA_T0_NS_15PhiloxCudaStateE --------------------------
	.section	.text._ZN2at6native43_GLOBAL__N__7cc8d1ed_10_Dropout_cu_0e96ed3824fused_dropout_kernel_vecIN3c104HalfEfmLi1ELi4EhEEvNS_4cuda6detail10TensorInfoIKT_T1_EENS7_IS8_SA_EENS7_IT4_SA_EESA_T0_NS_15PhiloxCudaStateE,"ax",@progbits
	.align	128
.text._ZN2at6native43_GLOBAL__N__7cc8d1ed_10_Dropout_cu_0e96ed3824fused_dropout_kernel_vecIN3c104HalfEfmLi1ELi4EhEEvNS_4cuda6detail10TensorInfoIKT_T1_EENS7_IS8_SA_EENS7_IT4_SA_EESA_T0_NS_15PhiloxCudaStateE:
        .type           _ZN2at6native43_GLOBAL__N__7cc8d1ed_10_Dropout_cu_0e96ed3824fused_dropout_kernel_vecIN3c104HalfEfmLi1ELi4EhEEvNS_4cuda6detail10TensorInfoIKT_T1_EENS7_IS8_SA_EENS7_IT4_SA_EESA_T0_NS_15PhiloxCudaStateE,@function
        .size           _ZN2at6native43_GLOBAL__N__7cc8d1ed_10_Dropout_cu_0e96ed3824fused_dropout_kernel_vecIN3c104HalfEfmLi1ELi4EhEEvNS_4cuda6detail10TensorInfoIKT_T1_EENS7_IS8_SA_EENS7_IT4_SA_EESA_T0_NS_15PhiloxCudaStateE,(.L_x_11544 - _ZN2at6native43_GLOBAL__N__7cc8d1ed_10_Dropout_cu_0e96ed3824fused_dropout_kernel_vecIN3c104HalfEfmLi1ELi4EhEEvNS_4cuda6detail10TensorInfoIKT_T1_EENS7_IS8_SA_EENS7_IT4_SA_EESA_T0_NS_15PhiloxCudaStateE)
        .other          _ZN2at6native43_GLOBAL__N__7cc8d1ed_10_Dropout_cu_0e96ed3824fused_dropout_kernel_vecIN3c104HalfEfmLi1ELi4EhEEvNS_4cuda6detail10TensorInfoIKT_T1_EENS7_IS8_SA_EENS7_IT4_SA_EESA_T0_NS_15PhiloxCudaStateE,@"STO_CUDA_ENTRY STV_DEFAULT"
_ZN2at6native43_GLOBAL__N__7cc8d1ed_10_Dropout_cu_0e96ed3824fused_dropout_kernel_vecIN3c104HalfEfmLi1ELi4EhEEvNS_4cuda6detail10TensorInfoIKT_T1_EENS7_IS8_SA_EENS7_IT4_SA_EESA_T0_NS_15PhiloxCudaStateE:
        /* <DEDUP_REMOVED lines=103> */
[----:B------:R-:W-:Y:S05]  /*0670*/  CALL.REL.NOINC `($__internal_17_$__cuda_sm20_dblrcp_rn_slowpath_v3) ;  /* 0x0000000800587944 */ /* 0x000fea0003c00000 */
.L_x_796:
        /* <DEDUP_REMOVED lines=13> */
.L_x_801:
        /* <DEDUP_REMOVED lines=13> */
.L_x_798:
[----:B------:R-:W-:Y:S05]  /*0820*/  BSYNC B0 ;  /* 0x0000000000007941 */ /* 0x000fea0003800000 */
.L_x_797:
        /* <DEDUP_REMOVED lines=37> */
[----:B------:R-:W-:Y:S02]  /*0a80*/  LOP3.LUT R23, R25, R38, R16, 0x96, !PT ;  /* 0x0000002619177212 */ /* 0x000fe400078e9610 */
[----:B------:R-:W-:Y:S02]  /*0a90*/  MOV R38, R33 ;  /* 0x0000002100267202 */ /* 0x000fe40000000f00 */
[----:B------:R-:W-:Y:S01]  /*0aa0*/  LOP3.LUT R27, R37, R22, R15, 0x96, !PT ;  /* 0x00000016251b7212 */ /* 0x000fe200078e960f */
[----:B------:R-:W-:-:S04]  /*0ab0*/  IMAD.WIDE.U32 R22, R23, -0x326172a9, RZ ;  /* 0xcd9e8d5717167825 */ /* 0x000fc800078e00ff */
[----:B------:R-:W-:Y:S01]  /*0ac0*/  IMAD.HI.U32 R29, R27, -0x2daee0ad, RZ ;  /* 0xd2511f531b1d7827 */ /* 0x000fe200078e00ff */
[----:B------:R-:W-:-:S03]  /*0ad0*/  LOP3.LUT R31, R23, R36, R18, 0x96, !PT ;  /* 0x00000024171f7212 */ /* 0x000fc600078e9612 */
[----:B------:R-:W-:Y:S01]  /*0ae0*/  IMAD.MOV.U32 R37, RZ, RZ, R42 ;  /* 0x000000ffff257224 */ /* 0x000fe200078e002a */
[----:B------:R-:W-:Y:S01]  /*0af0*/  LOP3.LUT R29, R29, R24, R17, 0x96, !PT ;  /* 0x000000181d1d7212 */ /* 0x000fe200078e9611 */
[----:B------:R-:W-:Y:S02]  /*0b00*/  IMAD.MOV.U32 R36, RZ, RZ, R40 ;  /* 0x000000ffff247224 */ /* 0x000fe400078e0028 */
        /* <DEDUP_REMOVED lines=14> */
.L_x_800:
[----:B------:R-:W-:Y:S01]  /*0bf0*/  IMAD.MOV.U32 R37, RZ, RZ, R40 ;  /* 0x000000ffff257224 */ /* 0x000fe200078e0028 */
[----:B------:R-:W-:Y:S01]  /*0c00*/  MOV R36, R33 ;  /* 0x0000002100247202 */ /* 0x000fe20000000f00 */
[----:B------:R-:W-:Y:S01]  /*0c10*/  IMAD.MOV.U32 R38, RZ, RZ, R31 ;  /* 0x000000ffff267224 */ /* 0x000fe200078e001f */
[----:B------:R-:W-:-:S07]  /*0c20*/  MOV R35, R22 ;  /* 0x0000001600237202 */ /* 0x000fce0000000f00 */
.L_x_799:
[C---:B------:R-:W-:Y:S01]  /*0c30*/  IMAD.SHL.U32 R33, R34.reuse, 0x2, RZ ;  /* 0x0000000222217824 */ /* 0x040fe200078e00ff */
[----:B------:R-:W-:-:S04]  /*0c40*/  SHF.L.U64.HI R23, R34, 0x1, R19 ;  /* 0x0000000122177819 */ /* 0x000fc80000010213 */
[----:B------:R-:W-:-:S04]  /*0c50*/  IADD3 R24, P0, R33, UR8, RZ ;  /* 0x0000000821187c10 */ /* 0x000fc8000ff1e0ff */
[----:B------:R-:W-:-:S06]  /*0c60*/  IADD3.X R25, R23, UR9, RZ, P0, !PT ;  /* 0x0000000917197c10 */ /* 0x000fcc00087fe4ff */
[----:B------:R-:W2:Y:S01]  /*0c70*/  LDG.E.64 R24, desc[UR4][R24.64] ;  /* 0x0000000418187981 */ /* 0x000ea2000c1e1b00 */
[----:B------:R-:W-:Y:S01]  /*0c80*/  I2FP.F32.U32 R40, R37 ;  /* 0x0000002500287245 */ /* 0x000fe20000201000 */
[----:B------:R-:W-:Y:S01]  /*0c90*/  HFMA2.MMA R37, -RZ, RZ, 0.1171875, 0 ;  /* 0x2f800000ff257435 */ /* 0x000fe200000001ff */
[----:B------:R-:W-:Y:S01]  /*0ca0*/  I2FP.F32.U32 R36, R36 ;  /* 0x0000002400247245 */ /* 0x000fe20000201000 */
[----:B------:R-:W-:Y:S05]  /*0cb0*/  WARPSYNC.ALL ;  /* 0x0000000000007948 */ /* 0x000fea0003800000 */
[----:B------:R-:W-:Y:S02]  /*0cc0*/  I2FP.F32.U32 R38, R38 ;  /* 0x0000002600267245 */ /* 0x000fe40000201000 */
[----:B------:R-:W-:Y:S01]  /*0cd0*/  I2FP.F32.U32 R42, R35 ;  /* 0x00000023002a7245 */ /* 0x000fe20000201000 */
[-C--:B------:R-:W-:Y:S01]  /*0ce0*/  FFMA.FTZ R40, R40, R37.reuse, 1.1641532182693481445e-10 ;  /* 0x2f00000028287423 */ /* 0x080fe20000010025 */
[-C--:B------:R-:W-:Y:S01]  /*0cf0*/  FFMA.FTZ R39, R36, R37.reuse, 1.1641532182693481445e-10 ;  /* 0x2f00000024277423 */ /* 0x080fe20000010025 */
[----:B------:R-:W-:-:S02]  /*0d00*/  FFMA.FTZ R38, R38, R37, 1.1641532182693481445e-10 ;  /* 0x2f00000026267423 */ /* 0x000fc40000010025 */
[----:B------:R-:W-:Y:S01]  /*0d10*/  FFMA.FTZ R37, R42, R37, 1.1641532182693481445e-10 ;  /* 0x2f0000002a257423 */ /* 0x000fe20000010025 */
[----:B------:R-:W-:Y:S02]  /*0d20*/  FSET.BF.LT.FTZ.AND R40, R40, UR7, PT ;  /* 0x0000000728287c0a */ /* 0x000fe4000b811000 */
[----:B------:R-:W-:Y:S02]  /*0d30*/  FSET.BF.LT.FTZ.AND R39, R39, UR7, PT ;  /* 0x0000000727277c0a */ /* 0x000fe4000b811000 */
[----:B------:R-:W-:Y:S01]  /*0d40*/  F2I.FTZ.U32.TRUNC.NTZ R36, R40 ;  /* 0x0000002800247305 */ /* 0x000fe2000021f000 */
[----:B------:R-:W-:Y:S02]  /*0d50*/  FSET.BF.LT.FTZ.AND R38, R38, UR7, PT ;  /* 0x0000000726267c0a */ /* 0x000fe4000b811000 */
[----:B------:R-:W-:-:S05]  /*0d60*/  FSET.BF.LT.FTZ.AND R37, R37, UR7, PT ;  /* 0x0000000725257c0a */ /* 0x000fca000b811000 */
[----:B------:R-:W0:Y:S08]  /*0d70*/  F2I.FTZ.U32.TRUNC.NTZ R41, R39 ;  /* 0x0000002700297305 */ /* 0x000e30000021f000 */
[----:B------:R-:W1:Y:S01]  /*0d80*/  F2I.FTZ.U32.TRUNC.NTZ R35, R38 ;  /* 0x0000002600237305 */ /* 0x000e62000021f000 */
[----:B0-----:R-:W-:-:S07]  /*0d90*/  PRMT R42, R41, 0x7604, R36 ;  /* 0x00007604292a7816 */ /* 0x001fce0000000024 */
[----:B------:R-:W0:Y:S01]  /*0da0*/  F2I.FTZ.U32.TRUNC.NTZ R36, R37 ;  /* 0x0000002500247305 */ /* 0x000e22000021f000 */
[----:B-1----:R-:W-:-:S04]  /*0db0*/  PRMT R35, R35, 0x7054, R42 ;  /* 0x0000705423237816 */ /* 0x002fc8000000002a */
[----:B0-----:R-:W-:Y:S02]  /*0dc0*/  PRMT R35, R36, 0x654, R35 ;  /* 0x0000065424237816 */ /* 0x001fe40000000023 */
[----:B------:R-:W-:Y:S01]  /*0dd0*/  IADD3 R36, P1, R34, UR12, RZ ;  /* 0x0000000c22247c10 */ /* 0x000fe2000ff3e0ff */
[--C-:B--2---:R-:W-:Y:S02]  /*0de0*/  HADD2.F32 R41, -RZ, R24.reuse.H0_H0 ;  /* 0x20000018ff297230 */ /* 0x104fe40000004100 */
[----:B------:R-:W-:Y:S02]  /*0df0*/  HADD2.F32 R24, -RZ, R24.H1_H1 ;  /* 0x30000018ff187230 */ /* 0x000fe40000004100 */
[--C-:B------:R-:W-:Y:S02]  /*0e00*/  HADD2.F32 R43, -RZ, R25.reuse.H0_H0 ;  /* 0x20000019ff2b7230 */ /* 0x100fe40000004100 */
[----:B------:R-:W-:Y:S01]  /*0e10*/  FMUL.FTZ R41, R40, R41 ;  /* 0x0000002928297220 */ /* 0x000fe20000410000 */
[----:B------:R-:W-:Y:S01]  /*0e20*/  HADD2.F32 R42, -RZ, R25.H1_H1 ;  /* 0x30000019ff2a7230 */ /* 0x000fe20000004100 */
[----:B------:R-:W0:Y:S01]  /*0e30*/  LDC R40, c[0x0][RZ] ;  /* 0x00000000ff287b82 */ /* 0x000e220000000800 */
[----:B------:R-:W-:Y:S01]  /*0e40*/  FMUL.FTZ R39, R39, R24 ;  /* 0x0000001827277220 */ /* 0x000fe20000410000 */
[----:B------:R-:W-:Y:S01]  /*0e50*/  FMUL.FTZ R24, R30, R41 ;  /* 0x000000291e187220 */ /* 0x000fe20000410000 */
[----:B------:R-:W-:Y:S01]  /*0e60*/  FMUL.FTZ R25, R38, R43 ;  /* 0x0000002b26197220 */ /* 0x000fe20000410000 */
[----:B------:R-:W-:Y:S01]  /*0e70*/  IADD3 R38, P0, R33, UR10, RZ ;  /* 0x0000000a21267c10 */ /* 0x000fe2000ff1e0ff */
[C---:B------:R-:W-:Y:S01]  /*0e80*/  FMUL.FTZ R39, R30.reuse, R39 ;  /* 0x000000271e277220 */ /* 0x040fe20000410000 */
[----:B------:R-:W-:Y:S01]  /*0e90*/  ULDC UR6, c[0x0][0xc] ;  /* 0x0000030000067ab9 */ /* 0x000fe20000000800 */
[----:B------:R-:W-:Y:S01]  /*0ea0*/  FMUL.FTZ R43, R37, R42 ;  /* 0x0000002a252b7220 */ /* 0x000fe20000410000 */
[----:B------:R-:W-:Y:S01]  /*0eb0*/  IADD3.X R37, R19, UR13, RZ, P1, !PT ;  /* 0x0000000d13257c10 */ /* 0x000fe20008ffe4ff */
[C---:B------:R-:W-:Y:S01]  /*0ec0*/  FMUL.FTZ R25, R30.reuse, R25 ;  /* 0x000000191e197220 */ /* 0x040fe20000410000 */
[----:B------:R-:W-:Y:S01]  /*0ed0*/  F2FP.F16.F32.PACK_AB R24, R39, R24 ;  /* 0x000000182718723e */ /* 0x000fe200000000ff */
[----:B------:R-:W-:Y:S01]  /*0ee0*/  FMUL.FTZ R42, R30, R43 ;  /* 0x0000002b1e2a7220 */ /* 0x000fe20000410000 */
[----:B------:R-:W-:Y:S01]  /*0ef0*/  IADD3.X R39, R23, UR11, RZ, P0, !PT ;  /* 0x0000000b17277c10 */ /* 0x000fe200087fe4ff */
[----:B------:R-:W-:-:S03]  /*0f00*/  IMAD.MOV.U32 R41, RZ, RZ, R31 ;  /* 0x000000ffff297224 */ /* 0x000fc600078e001f */
[----:B------:R-:W-:Y:S02]  /*0f10*/  F2FP.F16.F32.PACK_AB R25, R42, R25 ;  /* 0x000000192a19723e */ /* 0x000fe400000000ff */
[----:B------:R-:W-:-:S03]  /*0f20*/  MOV R42, R22 ;  /* 0x00000016002a7202 */ /* 0x000fc60000000f00 */
[----:B------:R1:W-:Y:S01]  /*0f30*/  STG.E.64 desc[UR4][R38.64], R24 ;  /* 0x0000001826007986 */ /* 0x0003e2000c101b04 */
[----:B0-----:R-:W-:-:S03]  /*0f40*/  IMAD R23, R40, UR6, RZ ;  /* 0x0000000628177c24 */ /* 0x001fc6000f8e02ff */
[----:B------:R1:W-:Y:S01]  /*0f50*/  STG.E desc[UR4][R36.64], R35 ;  /* 0x0000002324007986 */ /* 0x0003e2000c101904 */
[----:B------:R-:W-:Y:S01]  /*0f60*/  MOV R40, R29 ;  /* 0x0000001d00287202 */ /* 0x000fe20000000f00 */
[----:B------:R-:W-:Y:S01]  /*0f70*/  BAR.SYNC.DEFER_BLOCKING 0x0 ;  /* 0x0000000000007b1d */ /* 0x000fe20000010000 */
[----:B------:R-:W-:-:S05]  /*0f80*/  LEA R34, P0, R23, R34, 0x2 ;  /* 0x0000002217227211 */ /* 0x000fca00078010ff */
[----:B------:R-:W-:Y:S01]  /*0f90*/  IMAD.X R19, RZ, RZ, R19, P0 ;  /* 0x000000ffff137224 */ /* 0x000fe200000e0613 */
[----:B------:R-:W-:-:S04]  /*0fa0*/  ISETP.GE.U32.AND P0, PT, R34, UR14, PT ;  /* 0x0000000e22007c0c */ /* 0x000fc8000bf06070 */
[----:B------:R-:W-:-:S13]  /*0fb0*/  ISETP.GE.U32.AND.EX P0, PT, R19, UR15, PT, P0 ;  /* 0x0000000f13007c0c */ /* 0x000fda000bf06100 */
[----:B-1----:R-:W-:Y:S05]  /*0fc0*/  @!P0 BRA `(.L_x_801) ;  /* 0xfffffff400e08947 */ /* 0x002fea000383ffff */
[----:B------:R-:W-:Y:S05]  /*0fd0*/  EXIT ;  /* 0x000000000000794d */ /* 0x000fea0003800000 */
        .weak           $__internal_17_$__cuda_sm20_dblrcp_rn_slowpath_v3
        .type           $__internal_17_$__cuda_sm20_dblrcp_rn_slowpath_v3,@function
        .size           $__internal_17_$__cuda_sm20_dblrcp_rn_slowpath_v3,(.L_x_11544 - $__internal_17_$__cuda_sm20_dblrcp_rn_slowpath_v3)
$__internal_17_$__cuda_sm20_dblrcp_rn_slowpath_v3:
        /* <DEDUP_REMOVED lines=25> */
.L_x_804:
        /* <DEDUP_REMOVED lines=9> */
.L_x_802:
[----:B------:R-:W-:Y:S01]  /*1200*/  LOP3.LUT R23, R31, 0x80000, RZ, 0xfc, !PT ;  /* 0x000800001f177812 */ /* 0x000fe200078efcff */
[----:B------:R-:W-:-:S07]  /*1210*/  IMAD.MOV.U32 R22, RZ, RZ, R30 ;  /* 0x000000ffff167224 */ /* 0x000fce00078e001e */
.L_x_803:
[----:B------:R-:W-:Y:S01]  /*1220*/  MOV R37, 0x0 ;  /* 0x0000000000257802 */ /* 0x000fe20000000f00 */
[----:B------:R-:W-:Y:S01]  /*1230*/  IMAD.MOV.U32 R25, RZ, RZ, R23 ;  /* 0x000000ffff197224 */ /* 0x000fe200078e0017 */
[----:B------:R-:W-:Y:S02]  /*1240*/  MOV R24, R22 ;  /* 0x0000001600187202 */ /* 0x000fe40000000f00 */
[----:B------:R-:W-:Y:S05]  /*1250*/  RET.REL.NODEC R36 `(_ZN2at6native43_GLOBAL__N__7cc8d1ed_10_Dropout_cu_0e96ed3824fused_dropout_kernel_vecIN3c104HalfEfmLi1ELi4EhEEvNS_4cuda6detail10TensorInfoIKT_T1_EENS7_IS8_SA_EENS7_IT4_SA_EESA_T0_NS_15PhiloxCudaStateE) ;  /* 0xffffffec24687950 */ /* 0x000fea0003c3ffff */
.L_x_805:
        /* <DEDUP_REMOVED lines=10> */
.L_x_11544:


//--------------------- .text._ZN2at6native43_GLOBAL__N__7cc8d1ed_10_Dropout_cu_0e96ed3824fused_dropout_kernel_vecIN3c104HalfEfmLi1ELi8EhEEvNS_4cuda6detail10TensorInfoIKT_T1_EENS7_IS8_SA_EENS7_IT4_SA_EESA_T0_NS_15PhiloxCudaStateE --------------------------
	.section	.text._ZN2at6native43_GLOBAL__N__7cc8d1ed_10_Dropout_cu_0e96ed3824fused_dropout_kernel_vecIN3c104HalfEfmLi1ELi8EhEEvNS_4cuda6detail10TensorInfoIKT_T1_EENS7_IS8_SA_EENS7_IT4_SA_EESA_T0_NS_15PhiloxCudaStateE,"ax",@progbits
	.align	128
.text._ZN2at6native43_GLOBAL__N__7cc8d1ed_10_Dropout_cu_0e96ed3824fused_dropout_kernel_vecIN3c104HalfEfmLi1ELi8EhEEvNS_4cuda6detail10TensorInfoIKT_T1_EENS7_IS8_SA_EENS7_IT4_SA_EESA_T0_NS_15PhiloxCudaStateE:
        .type           _ZN2at6native43_GLOBAL__N__7cc8d1ed_10_Dropout_cu_0e96ed3824fused_dropout_kernel_vecIN3c104HalfEfmLi1ELi8EhEEvNS_4cuda6detail10TensorInfoIKT_T1_EENS7_IS8_SA_EENS7_IT4_SA_EESA_T0_NS_15PhiloxCudaStateE,@function
        .size           _ZN2at6native43_GLOBAL__N__7cc8d1ed_10_Dropout_cu_0e96ed3824fused_dropout_kernel_vecIN3c104HalfEfmLi1ELi8EhEEvNS_4cuda6detail10TensorInfoIKT_T1_EENS7_IS8_SA_EENS7_IT4_SA_EESA_T0_NS_15PhiloxCudaStateE,(.L_x_11546 - _ZN2at6native43_GLOBAL__N__7cc8d1ed_10_Dropout_cu_0e96ed3824fused_dropout_kernel_vecIN3c104HalfEfmLi1ELi8EhEEvNS_4cuda6detail10TensorInfoIKT_T1_EENS7_IS8_SA_EENS7_IT4_SA_EESA_T0_NS_15PhiloxCudaStateE)
        .other          _ZN2at6native43_GLOBAL__N__7cc8d1ed_10_Dropout_cu_0e96ed3824fused_dropout_kernel_vecIN3c104HalfEfmLi1ELi8EhEEvNS_4cuda6detail10TensorInfoIKT_T1_EENS7_IS8_SA_EENS7_IT4_SA_EESA_T0_NS_15PhiloxCudaStateE,@"STO_CUDA_ENTRY STV_DEFAULT"
_ZN2at6native43_GLOBAL__N__7cc8d1ed_10_Dropout_cu_0e96ed3824fused_dropout_kernel_vecIN3c104HalfEfmLi1ELi8EhEEvNS_4cuda6detail10TensorInfoIKT_T1_EENS7_IS8_SA_EENS7_IT4_SA_EESA_T0_NS_15PhiloxCudaStateE:
        /* <DEDUP_REMOVED lines=105> */
[----:B------:R-:W-:Y:S05]  /*0690*/  CALL.REL.NOINC `($__internal_18_$__cuda_sm20_dblrcp_rn_slowpath_v3) ;  /* 0x0000001800747944 */ /* 0x000fea0003c00000 */
[----:B------:R-:W-:Y:S02]  /*06a0*/  IMAD.MOV.U32 R12, RZ, RZ, R14 ;  /* 0x000000ffff0c7224 */ /* 0x000fe400078e000e */
[----:B------:R-:W-:-:S07]  /*06b0*/  IMAD.MOV.U32 R13, RZ, RZ, R15 ;  /* 0x000000ffff0d7224 */ /* 0x000fce00078e000f */
.L_x_806:
        /* <DEDUP_REMOVED lines=13> */
.L_x_818:
        /* <DEDUP_REMOVED lines=18> */
.L_x_809:
[----:B------:R-:W-:Y:S05]  /*08b0*/  BSYNC B0 ;  /* 0x0000000000007941 */ /* 0x000fea0003800000 */
.L_x_808:
[----:B------:R-:W-:Y:S01]  /*08c0*/  IMAD.HI.U32 R13, R25, -0x326172a9, RZ ;  /* 0xcd9e8d57190d7827 */ /* 0x000fe200078e00ff */
[----:B------:R-:W-:Y:S02]  /*08d0*/  LOP3.LUT R12, R12, R29, R27, 0x96, !PT ;  /* 0x0000001d0c0c7212 */ /* 0x000fe400078e961b */
[----:B------:R-:W-:Y:S01]  /*08e0*/  ISETP.NE.AND P0, PT, R35, 0x1, PT ;  /* 0x000000012300780c */ /* 0x000fe20003f05270 */
[----:B------:R-:W-:Y:S01]  /*08f0*/  IMAD.MOV.U32 R41, RZ, RZ, -0x2daee0ad ;  /* 0xd2511f53ff297424 */ /* 0x000fe200078e00ff */
[----:B------:R-:W-:Y:S01]  /*0900*/  LOP3.LUT R38, R13, R31, R26, 0x96, !PT ;  /* 0x0000001f0d267212 */ /* 0x000fe200078e961a */
[----:B------:R-:W-:Y:S01]  /*0910*/  IMAD R37, R25, -0x326172a9, RZ ;  /* 0xcd9e8d5719257824 */ /* 0x000fe200078e02ff */
[----:B------:R-:W-:Y:S01]  /*0920*/  ISETP.NE.AND P2, PT, R48, -0x2, PT ;  /* 0xfffffffe3000780c */ /* 0x000fe20003f45270 */
[----:B------:R-:W-:-:S04]  /*0930*/  IMAD.WIDE.U32 R14, R12, -0x326172a9, RZ ;  /* 0xcd9e8d570c0e7825 */ /* 0x000fc800078e00ff */
[----:B------:R-:W-:Y:S01]  /*0940*/  IMAD R13, R48, R41, -0x2daee0ad ;  /* 0xd2511f53300d7424 */ /* 0x000fe200078e0229 */
[----:B------:R-:W-:Y:S01]  /*0950*/  LOP3.LUT R37, R15, R37, R2, 0x96, !PT ;  /* 0x000000250f257212 */ /* 0x000fe200078e9602 */
[----:B------:R-:W-:-:S04]  /*0960*/  IMAD.WIDE.U32 R38, R38, -0x2daee0ad, RZ ;  /* 0xd2511f5326267825 */ /* 0x000fc800078e00ff */
[----:B------:R-:W-:Y:S01]  /*0970*/  IMAD.WIDE.U32 R44, R37, -0x2daee0ad, RZ ;  /* 0xd2511f53252c7825 */ /* 0x000fe200078e00ff */
[----:B------:R-:W-:Y:S02]  /*0980*/  LOP3.LUT R13, R39, R13, R0, 0x96, !PT ;  /* 0x0000000d270d7212 */ /* 0x000fe400078e9600 */
[----:B------:R-:W-:Y:S01]  /*0990*/  MOV R37, R42 ;  /* 0x0000002a00257202 */ /* 0x000fe20000000f00 */
[----:B------:R-:W-:Y:S01]  /*09a0*/  VIADD R24, R48, 0x2 ;  /* 0x0000000230187836 */ /* 0x000fe20000000000 */
        /* <DEDUP_REMOVED lines=27> */
[----:B------:R-:W-:Y:S01]  /*0b60*/  IMAD.WIDE.U32 R38, R38, -0x326172a9, RZ ;  /* 0xcd9e8d5726267825 */ /* 0x000fe200078e00ff */
[----:B------:R-:W-:-:S03]  /*0b70*/  LOP3.LUT R14, R29, R27, RZ, 0x3c, !PT ;  /* 0x0000001b1d0e7212 */ /* 0x000fc600078e3cff */
[----:B------:R-:W-:Y:S01]  /*0b80*/  IMAD.HI.U32 R13, R30, -0x2daee0ad, RZ ;  /* 0xd2511f531e0d7827 */ /* 0x000fe200078e00ff */
[----:B------:R-:W-:-:S04]  /*0b90*/  LOP3.LUT R12, R39, R12, R22, 0x96, !PT ;  /* 0x0000000c270c7212 */ /* 0x000fc800078e9616 */
[----:B------:R-:W-:Y:S01]  /*0ba0*/  LOP3.LUT R44, R13, R44, R21, 0x96, !PT ;  /* 0x0000002c0d2c7212 */ /* 0x000fe200078e9615 */
        /* <DEDUP_REMOVED lines=11> */
.L_x_810:
[----:B------:R-:W-:Y:S01]  /*0c60*/  IMAD.WIDE.U32 R12, R25, -0x326172a9, RZ ;  /* 0xcd9e8d57190c7825 */ /* 0x000fe200078e00ff */
[----:B------:R-:W-:Y:S03]  /*0c70*/  BSSY B0, `(.L_x_811) ;  /* 0x0000014000007945 */ /* 0x000fe60003800000 */
[----:B------:R-:W-:Y:S01]  /*0c80*/  IMAD.HI.U32 R43, R24, -0x2daee0ad, RZ ;  /* 0xd2511f53182b7827 */ /* 0x000fe200078e00ff */
[----:B------:R-:W-:Y:S02]  /*0c90*/  LOP3.LUT R15, R12, R2, RZ, 0x3c, !PT ;  /* 0x000000020c0f7212 */ /* 0x000fe400078e3cff */
[----:B------:R-:W-:Y:S01]  /*0ca0*/  MOV R32, R13 ;  /* 0x0000000d00207202 */ /* 0x000fe20000000f00 */
[----:B------:R-:W-:Y:S06]  /*0cb0*/  @P2 BRA `(.L_x_812) ;  /* 0x00000000003c2947 */ /* 0x000fec0003800000 */
[----:B------:R-:W-:Y:S01]  /*0cc0*/  VIADD R31, R31, 0x1 ;  /* 0x000000011f1f7836 */ /* 0x000fe20000000000 */
[----:B------:R-:W-:Y:S02]  /*0cd0*/  LOP3.LUT R15, R12, R2, RZ, 0x3c, !PT ;  /* 0x000000020c0f7212 */ /* 0x000fe400078e3cff */
[----:B------:R-:W-:Y:S02]  /*0ce0*/  MOV R32, R13 ;  /* 0x0000000d00207202 */ /* 0x000fe40000000f00 */
        /* <DEDUP_REMOVED lines=8> */
[----:B------:R-:W-:-:S11]  /*0d70*/  LOP3.LUT R15, R15, R2, RZ, 0x3c, !PT ;  /* 0x000000020f0f7212 */ /* 0x000fd600078e3cff */
[----:B------:R-:W-:-:S04]  /*0d80*/  @P1 IADD3 R13, R29, RZ, RZ ;  /* 0x000000ff1d0d1210 */ /* 0x000fc80007ffe0ff */
[----:B------:R-:W-:Y:S02]  /*0d90*/  LOP3.LUT R14, R13, R27, RZ, 0x3c, !PT ;  /* 0x0000001b0d0e7212 */ /* 0x000fe400078e3cff */
[----:B------:R-:W-:-:S07]  /*0da0*/  MOV R29, R13 ;  /* 0x0000000d001d7202 */ /* 0x000fce0000000f00 */
.L_x_812:
[----:B------:R-:W-:Y:S05]  /*0db0*/  BSYNC B0 ;  /* 0x0000000000007941 */ /* 0x000fea0003800000 */
.L_x_811:
[----:B------:R-:W-:Y:S01]  /*0dc0*/  LOP3.LUT R32, R32, R31, R26, 0x96, !PT ;  /* 0x0000001f20207212 */ /* 0x000fe200078e961a */
[----:B------:R-:W-:Y:S01]  /*0dd0*/  IMAD R41, R28, R41, -0x2daee0ad ;  /* 0xd2511f531c297424 */ /* 0x000fe200078e0229 */
[----:B------:R-:W-:Y:S02]  /*0de0*/  LOP3.LUT R12, R14, R43, RZ, 0x3c, !PT ;  /* 0x0000002b0e0c7212 */ /* 0x000fe400078e3cff */
[----:B------:R-:W-:Y:S01]  /*0df0*/  MOV R48, R46 ;  /* 0x0000002e00307202 */ /* 0x000fe20000000f00 */
[----:B------:R-:W-:-:S04]  /*0e00*/  IMAD.WIDE.U32 R42, R32, -0x2daee0ad, RZ ;  /* 0xd2511f53202a7825 */ /* 0x000fc800078e00ff */
[----:B------:R-:W-:Y:S01]  /*0e10*/  IMAD.WIDE.U32 R12, R12, -0x326172a9, RZ ;  /* 0xcd9e8d570c0c7825 */ /* 0x000fe200078e00ff */
[----:B------:R-:W-:-:S04]  /*0e20*/  LOP3.LUT R14, R43, R41, R0, 0x96, !PT ;  /* 0x000000292b0e7212 */ /* 0x000fc800078e9600 */
        /* <DEDUP_REMOVED lines=30> */
[----:B------:R-:W-:-:S03]  /*1010*/  IMAD.HI.U32 R15, R28, -0x2daee0ad, RZ ;  /* 0xd2511f531c0f7827 */ /* 0x000fc600078e00ff */
[----:B------:R-:W-:Y:S01]  /*1020*/  MOV R41, R42 ;  /* 0x0000002a00297202 */ /* 0x000fe20000000f00 */
[----:B------:R-:W-:Y:S01]  /*1030*/  IMAD.WIDE.U32 R12, R12, -0x326172a9, RZ ;  /* 0xcd9e8d570c0c7825 */ /* 0x000fe200078e00ff */
[----:B------:R-:W-:-:S03]  /*1040*/  LOP3.LUT R30, R15, R40, R21, 0x96, !PT ;  /* 0x000000280f1e7212 */ /* 0x000fc600078e9615 */
[----:B------:R-:W-:Y:S01]  /*1050*/  IMAD.MOV.U32 R34, RZ, RZ, R12 ;  /* 0x000000ffff227224 */ /* 0x000fe200078e000c */
[----:B------:R-:W-:Y:S01]  /*1060*/  LOP3.LUT R32, R13, R14, R22, 0x96, !PT ;  /* 0x0000000e0d207212 */ /* 0x000fe200078e9616 */
[----:B------:R-:W-:-:S04]  /*1070*/  IMAD.MOV.U32 R43, RZ, RZ, R47 ;  /* 0x000000ffff2b7224 */ /* 0x000fc800078e002f */
        /* <DEDUP_REMOVED lines=17> */
.L_x_807:
[C---:B------:R-:W-:Y:S01]  /*1190*/  ISETP.NE.AND P0, PT, R48.reuse, -0x1, PT ;  /* 0xffffffff3000780c */ /* 0x040fe20003f05270 */
[----:B------:R-:W-:Y:S01]  /*11a0*/  BSSY B0, `(.L_x_814) ;  /* 0x000000e000007945 */ /* 0x000fe20003800000 */
[C---:B------:R-:W-:Y:S01]  /*11b0*/  IADD3 R12, R48.reuse, 0x1, RZ ;  /* 0x00000001300c7810 */ /* 0x040fe20007ffe0ff */
[----:B------:R-:W-:Y:S01]  /*11c0*/  VIADD R24, R48, 0x2 ;  /* 0x0000000230187836 */ /* 0x000fe20000000000 */
[----:B------:R-:W-:-:S03]  /*11d0*/  MOV R41, R31 ;  /* 0x0000001f00297202 */ /* 0x000fc60000000f00 */
[----:B------:R-:W-:-:S06]  /*11e0*/  IMAD.HI.U32 R13, R12, -0x2daee0ad, RZ ;  /* 0xd2511f530c0d7827 */ /* 0x000fcc00078e00ff */
[----:B------:R-:W-:Y:S05]  /*11f0*/  @P0 BRA `(.L_x_815) ;  /* 0x0000000000200947 */ /* 0x000fea0003800000 */
        /* <DEDUP_REMOVED lines=8> */
.L_x_815:
[----:B------:R-:W-:Y:S05]  /*1280*/  BSYNC B0 ;  /* 0x0000000000007941 */ /* 0x000fea0003800000 */
.L_x_814:
[C---:B------:R-:W-:Y:S01]  /*1290*/  ISETP.NE.AND P0, PT, R24.reuse, RZ, PT ;  /* 0x000000ff1800720c */ /* 0x040fe20003f05270 */
[----:B------:R-:W-:Y:S01]  /*12a0*/  IMAD.WIDE.U32 R14, R25, -0x326172a9, RZ ;  /* 0xcd9e8d57190e7825 */ /* 0x000fe200078e00ff */
[----:B------:R-:W-:Y:S01]  /*12b0*/  LOP3.LUT R12, R29, R27, RZ, 0x3c, !PT ;  /* 0x0000001b1d0c7212 */ /* 0x000fe200078e3cff */
[----:B------:R-:W-:Y:S02]  /*12c0*/  BSSY B0, `(.L_x_816) ;  /* 0x0000018000007945 */ /* 0x000fe40003800000 */
[----:B------:R-:W-:Y:S01]  /*12d0*/  IMAD.HI.U32 R43, R24, -0x2daee0ad, RZ ;  /* 0xd2511f53182b7827 */ /* 0x000fe200078e00ff */
[----:B------:R-:W-:Y:S02]  /*12e0*/  LOP3.LUT R28, R12, R13, RZ, 0x3c, !PT ;  /* 0x0000000d0c1c7212 */ /* 0x000fe400078e3cff */
[----:B------:R-:W-:Y:S01]  /*12f0*/  LOP3.LUT R45, R14, R2, RZ, 0x3c, !PT ;  /* 0x000000020e2d7212 */ /* 0x000fe200078e3cff */
[----:B------:R-:W-:Y:S01]  /*1300*/  IMAD.MOV.U32 R31, RZ, RZ, R41 ;  /* 0x000000ffff1f7224 */ /* 0x000fe200078e0029 */
[----:B------:R-:W-:Y:S01]  /*1310*/  MOV R13, R15 ;  /* 0x0000000f000d7202 */ /* 0x000fe20000000f00 */
[----:B------:R-:W-:-:S04]  /*1320*/  IMAD.HI.U32 R30, R28, -0x326172a9, RZ ;  /* 0xcd9e8d571c1e7827 */ /* 0x000fc800078e00ff */
[----:B------:R-:W-:Y:S01]  /*1330*/  IMAD.MOV.U32 R37, RZ, RZ, R45 ;  /* 0x000000ffff257224 */ /* 0x000fe200078e002d */
[----:B------:R-:W-:Y:S06]  /*1340*/  @P0 BRA `(.L_x_817) ;  /* 0x00000000003c0947 */ /* 0x000fec0003800000 */
[----:B------:R-:W-:Y:S01]  /*1350*/  IADD3 R31, R41, 0x1, RZ ;  /* 0x00000001291f7810 */ /* 0x000fe20007ffe0ff */
[----:B------:R-:W-:Y:S01]  /*1360*/  IMAD.MOV.U32 R37, RZ, RZ, R45 ;  /* 0x000000ffff257224 */ /* 0x000fe200078e002d */
        /* <DEDUP_REMOVED lines=13> */
.L_x_817:
[----:B------:R-:W-:Y:S05]  /*1440*/  BSYNC B0 ;  /* 0x0000000000007941 */ /* 0x000fea0003800000 */
.L_x_816:
[----:B------:R-:W-:Y:S01]  /*1450*/  LOP3.LUT R12, R12, R43, RZ, 0x3c, !PT ;  /* 0x0000002b0c0c7212 */ /* 0x000fe200078e3cff */
[----:B------:R-:W-:Y:S01]  /*1460*/  IMAD R14, R48, -0x2daee0ad, RZ ;  /* 0xd2511f53300e7824 */ /* 0x000fe200078e02ff */
[--C-:B------:R-:W-:Y:S01]  /*1470*/  LOP3.LUT R38, R13, R31, R26.reuse, 0x96, !PT ;  /* 0x0000001f0d267212 */ /* 0x100fe200078e961a */
[----:B------:R-:W-:Y:S01]  /*1480*/  IMAD R28, R28, -0x326172a9, RZ ;  /* 0xcd9e8d571c1c7824 */ /* 0x000fe200078e02ff */
[----:B------:R-:W-:Y:S01]  /*1490*/  LOP3.LUT R30, R45, R30, RZ, 0x3c, !PT ;  /* 0x0000001e2d1e7212 */ /* 0x000fe200078e3cff */
[----:B------:R-:W-:Y:S01]  /*14a0*/  IMAD.WIDE.U32 R12, R12, -0x326172a9, RZ ;  /* 0xcd9e8d570c0c7825 */ /* 0x000fe200078e00ff */
[----:B------:R-:W-:Y:S02]  /*14b0*/  LOP3.LUT R15, R15, R41, R26, 0x96, !PT ;  /* 0x000000290f0f7212 */ /* 0x000fe400078e961a */
[----:B------:R-:W-:Y:S01]  /*14c0*/  IADD3 R43, R14, -0x2daee0ad, RZ ;  /* 0xd2511f530e2b7810 */ /* 0x000fe20007ffe0ff */
[----:B------:R-:W-:Y:S01]  /*14d0*/  IMAD.WIDE.U32 R38, R38, -0x2daee0ad, RZ ;  /* 0xd2511f5326267825 */ /* 0x000fe200078e00ff */
[----:B------:R-:W-:-:S03]  /*14e0*/  LOP3.LUT R40, R37, R13, RZ, 0x3c, !PT ;  /* 0x0000000d25287212 */ /* 0x000fc600078e3cff */
[----:B------:R-:W-:Y:S02]  /*14f0*/  VIADD R45, R14, 0xa4a23ea6 ;  /* 0xa4a23ea60e2d7836 */ /* 0x000fe40000000000 */
[----:B------:R-:W-:-:S03]  /*1500*/  IMAD.HI.U32 R13, R15, -0x2daee0ad, RZ ;  /* 0xd2511f530f0d7827 */ /* 0x000fc600078e00ff */
[--C-:B------:R-:W-:Y:S01]  /*1510*/  LOP3.LUT R14, R39, R45, R0.reuse, 0x96, !PT ;  /* 0x0000002d270e7212 */ /* 0x100fe200078e9600 */
        /* <DEDUP_REMOVED lines=75> */
[----:B------:R-:W-:Y:S01]  /*19d0*/  IMAD R48, R30, -0x2daee0ad, RZ ;  /* 0xd2511f531e307824 */ /* 0x000fe200078e02ff */
[----:B------:R-:W-:Y:S01]  /*19e0*/  LOP3.LUT R38, R45, R37, R22, 0x96, !PT ;  /* 0x000000252d267212 */ /* 0x000fe200078e9616 */
[----:B------:R-:W-:Y:S01]  /*19f0*/  IMAD.HI.U32 R41, R15, -0x2daee0ad, RZ ;  /* 0xd2511f530f297827 */ /* 0x000fe200078e00ff */
[----:B------:R-:W-:Y:S02]  /*1a00*/  MOV R37, R46 ;  /* 0x0000002e00257202 */ /* 0x000fe40000000f00 */
[----:B------:R-:W-:Y:S01]  /*1a10*/  MOV R32, R14 ;  /* 0x0000000e00207202 */ /* 0x000fe20000000f00 */
[----:B------:R-:W-:Y:S01]  /*1a20*/  IMAD.HI.U32 R30, R28, -0x2daee0ad, RZ ;  /* 0xd2511f531c1e7827 */ /* 0x000fe200078e00ff */
[----:B------:R-:W-:-:S03]  /*1a30*/  LOP3.LUT R41, R41, R48, R21, 0x96, !PT ;  /* 0x0000003029297212 */ /* 0x000fc600078e9615 */
[----:B------:R-:W-:Y:S01]  /*1a40*/  IMAD.MOV.U32 R34, RZ, RZ, R12 ;  /* 0x000000ffff227224 */ /* 0x000fe200078e000c */
[----:B------:R-:W-:Y:S01]  /*1a50*/  LOP3.LUT R30, R30, R40, R21, 0x96, !PT ;  /* 0x000000281e1e7212 */ /* 0x000fe200078e9615 */
[----:B------:R-:W-:Y:S02]  /*1a60*/  IMAD.MOV.U32 R48, RZ, RZ, R47 ;  /* 0x000000ffff307224 */ /* 0x000fe400078e002f */
[----:B------:R-:W-:Y:S02]  /*1a70*/  IMAD.MOV.U32 R39, RZ, RZ, R42 ;  /* 0x000000ffff277224 */ /* 0x000fe400078e002a */
[----:B------:R-:W-:-:S07]  /*1a80*/  IMAD R45, R15, -0x2daee0ad, RZ ;  /* 0xd2511f530f2d7824 */ /* 0x000fce00078e02ff */
.L_x_813:
[C---:B------:R-:W-:Y:S01]  /*1a90*/  IMAD.SHL.U32 R42, R36.reuse, 0x2, RZ ;  /* 0x00000002242a7824 */ /* 0x040fe200078e00ff */
[----:B------:R-:W-:-:S04]  /*1aa0*/  SHF.L.U64.HI R40, R36, 0x1, R23 ;  /* 0x0000000124287819 */ /* 0x000fc80000010217 */
[----:B------:R-:W-:-:S04]  /*1ab0*/  IADD3 R12, P0, R42, UR8, RZ ;  /* 0x000000082a0c7c10 */ /* 0x000fc8000ff1e0ff */
[----:B------:R-:W-:-:S06]  /*1ac0*/  IADD3.X R13, R40, UR9, RZ, P0, !PT ;  /* 0x00000009280d7c10 */ /* 0x000fcc00087fe4ff */
[----:B------:R-:W2:Y:S01]  /*1ad0*/  LDG.E.128 R12, desc[UR4][R12.64] ;  /* 0x000000040c0c7981 */ /* 0x000ea2000c1e1d00 */
[----:B------:R-:W-:Y:S01]  /*1ae0*/  I2FP.F32.U32 R46, R43 ;  /* 0x0000002b002e7245 */ /* 0x000fe20000201000 */
[----:B------:R-:W-:Y:S01]  /*1af0*/  HFMA2.MMA R43, -RZ, RZ, 0.1171875, 0 ;  /* 0x2f800000ff2b7435 */ /* 0x000fe200000001ff */
[----:B------:R-:W-:Y:S01]  /*1b00*/  I2FP.F32.U32 R48, R48 ;  /* 0x0000003000307245 */ /* 0x000fe20000201000 */
[----:B------:R-:W-:Y:S05]  /*1b10*/  WARPSYNC.ALL ;  /* 0x0000000000007948 */ /* 0x000fea0003800000 */
[----:B------:R-:W-:Y:S02]  /*1b20*/  I2FP.F32.U32 R38, R38 ;  /* 0x0000002600267245 */ /* 0x000fe40000201000 */
[----:B------:R-:W-:Y:S01]  /*1b30*/  I2FP.F32.U32 R54, R41 ;  /* 0x0000002900367245 */ /* 0x000fe20000201000 */
[-C--:B------:R-:W-:Y:S01]  /*1b40*/  FFMA.FTZ R46, R46, R43.reuse, 1.1641532182693481445e-10 ;  /* 0x2f0000002e2e7423 */ /* 0x080fe2000001002b */
[----:B------:R-:W-:Y:S01]  /*1b50*/  FFMA.FTZ R51, R48, R43, 1.1641532182693481445e-10 ;  /* 0x2f00000030337423 */ /* 0x000fe2000001002b */
[----:B------:R-:W-:Y:S01]  /*1b60*/  I2FP.F32.U32 R48, R37 ;  /* 0x0000002500307245 */ /* 0x000fe20000201000 */
[----:B------:R-:W-:Y:S01]  /*1b70*/  FFMA.FTZ R47, R38, R43, 1.1641532182693481445e-10 ;  /* 0x2f000000262f7423 */ /* 0x000fe2000001002b */
[----:B------:R-:W-:-:S02]  /*1b80*/  IADD3 R42, P0, R42, UR10, RZ ;  /* 0x0000000a2a2a7c10 */ /* 0x000fc4000ff1e0ff */
[----:B------:R-:W-:Y:S01]  /*1b90*/  FSET.BF.LT.FTZ.AND R46, R46, UR7, PT ;  /* 0x000000072e2e7c0a */ /* 0x000fe2000b811000 */
[----:B------:R-:W-:Y:S01]  /*1ba0*/  FFMA.FTZ R50, R48, R43, 1.1641532182693481445e-10 ;  /* 0x2f00000030327423 */ /* 0x000fe2000001002b */
[----:B------:R-:W-:Y:S02]  /*1bb0*/  I2FP.F32.U32 R48, R39 ;  /* 0x0000002700307245 */ /* 0x000fe40000201000 */
[----:B------:R-:W0:Y:S01]  /*1bc0*/  F2I.FTZ.U32.TRUNC.NTZ R52, R46 ;  /* 0x0000002e00347305 */ /* 0x000e22000021f000 */
[----:B------:R-:W-:Y:S02]  /*1bd0*/  FSET.BF.LT.FTZ.AND R51, R51, UR7, PT ;  /* 0x0000000733337c0a */ /* 0x000fe4000b811000 */
[----:B------:R-:W-:Y:S01]  /*1be0*/  FFMA.FTZ R48, R48, R43, 1.1641532182693481445e-10 ;  /* 0x2f00000030307423 */ /* 0x000fe2000001002b */
[----:B------:R-:W-:-:S04]  /*1bf0*/  FSET.BF.LT.FTZ.AND R50, R50, UR7, PT ;  /* 0x0000000732327c0a */ /* 0x000fc8000b811000 */
[----:B------:R-:W1:Y:S01]  /*1c00*/  F2I.FTZ.U32.TRUNC.NTZ R37, R51 ;  /* 0x0000003300257305 */ /* 0x000e62000021f000 */
[----:B------:R-:W-:Y:S02]  /*1c10*/  FSET.BF.LT.FTZ.AND R49, R48, UR7, PT ;  /* 0x0000000730317c0a */ /* 0x000fe4000b811000 */
[----:B------:R-:W-:Y:S02]  /*1c20*/  I2FP.F32.U32 R48, R44 ;  /* 0x0000002c00307245 */ /* 0x000fe40000201000 */
[----:B------:R-:W-:Y:S02]  /*1c30*/  I2FP.F32.U32 R44, R45 ;  /* 0x0000002d002c7245 */ /* 0x000fe40000201000 */
[----:B0-----:R-:W-:Y:S01]  /*1c40*/  LOP3.LUT R52, R52, 0xff, RZ, 0xc0, !PT ;  /* 0x000000ff34347812 */ /* 0x001fe200078ec0ff */
[-C--:B------:R-:W-:Y:S01]  /*1c50*/  FFMA.FTZ R48, R48, R43.reuse, 1.1641532182693481445e-10 ;  /* 0x2f00000030307423 */ /* 0x080fe2000001002b */
[----:B------:R-:W-:Y:S01]  /*1c60*/  FSET.BF.LT.FTZ.AND R45, R47, UR7, PT ;  /* 0x000000072f2d7c0a */ /* 0x000fe2000b811000 */
[-C--:B------:R-:W-:Y:S01]  /*1c70*/  FFMA.FTZ R44, R44, R43.reuse, 1.1641532182693481445e-10 ;  /* 0x2f0000002c2c7423 */ /* 0x080fe2000001002b */
[----:B------:R-:W-:Y:S01]  /*1c80*/  FFMA.FTZ R43, R54, R43, 1.1641532182693481445e-10 ;  /* 0x2f000000362b7423 */ /* 0x000fe2000001002b */
[----:B------:R-:W0:Y:S01]  /*1c90*/  F2I.FTZ.U32.TRUNC.NTZ R39, R50 ;  /* 0x0000003200277305 */ /* 0x000e22000021f000 */
[----:B------:R-:W-:-:S02]  /*1ca0*/  FSET.BF.LT.FTZ.AND R48, R48, UR7, PT ;  /* 0x0000000730307c0a */ /* 0x000fc4000b811000 */
[----:B-1----:R-:W-:Y:S02]  /*1cb0*/  PRMT R37, R37, 0x7604, R52 ;  /* 0x0000760425257816 */ /* 0x002fe40000000034 */
[----:B------:R-:W-:Y:S02]  /*1cc0*/  FSET.BF.LT.FTZ.AND R58, R44, UR7, PT ;  /* 0x000000072c3a7c0a */ /* 0x000fe4000b811000 */
[----:B------:R-:W1:Y:S01]  /*1cd0*/  LDC R44, c[0x0][RZ] ;  /* 0x00000000ff2c7b82 */ /* 0x000e620000000800 */
[----:B------:R-:W-:Y:S01]  /*1ce0*/  FSET.BF.LT.FTZ.AND R43, R43, UR7, PT ;  /* 0x000000072b2b7c0a */ /* 0x000fe2000b811000 */
[----:B------:R-:W3:Y:S01]  /*1cf0*/  F2I.FTZ.U32.TRUNC.NTZ R38, R49 ;  /* 0x0000003100267305 */ /* 0x000ee2000021f000 */
[----:B------:R-:W-:Y:S01]  /*1d00*/  ULDC UR6, c[0x0][0xc] ;  /* 0x0000030000067ab9 */ /* 0x000fe20000000800 */
[----:B0-----:R-:W-:-:S06]  /*1d10*/  LOP3.LUT R39, R39, 0xff, RZ, 0xc0, !PT ;  /* 0x000000ff27277812 */ /* 0x001fcc00078ec0ff */
[----:B------:R-:W0:Y:S01]  /*1d20*/  F2I.FTZ.U32.TRUNC.NTZ R41, R45 ;  /* 0x0000002d00297305 */ /* 0x000e22000021f000 */
[----:B---3--:R-:W-:-:S07]  /*1d30*/  PRMT R38, R38, 0x7604, R39 ;  /* 0x0000760426267816 */ /* 0x008fce0000000027 */
[----:B------:R-:W3:Y:S01]  /*1d40*/  F2I.FTZ.U32.TRUNC.NTZ R39, R48 ;  /* 0x0000003000277305 */ /* 0x000ee2000021f000 */
[--C-:B--2---:R-:W-:Y:S02]  /*1d50*/  HADD2.F32 R47, -RZ, R12.reuse.H0_H0 ;  /* 0x2000000cff2f7230 */ /* 0x104fe40000004100 */
[----:B------:R-:W-:Y:S02]  /*1d60*/  HADD2.F32 R12, -RZ, R12.H1_H1 ;  /* 0x3000000cff0c7230 */ /* 0x000fe40000004100 */
[--C-:B------:R-:W-:Y:S02]  /*1d70*/  HADD2.F32 R53, -RZ, R13.reuse.H0_H0 ;  /* 0x2000000dff357230 */ /* 0x100fe40000004100 */
[----:B------:R-:W-:Y:S01]  /*1d80*/  FMUL.FTZ R46, R46, R47 ;  /* 0x0000002f2e2e7220 */ /* 0x000fe20000410000 */
[----:B------:R-:W-:Y:S02]  /*1d90*/  HADD2.F32 R13, -RZ, R13.H1_H1 ;  /* 0x3000000dff0d7230 */ /* 0x000fe40000004100 */
[----:B------:R-:W-:Y:S01]  /*1da0*/  FMUL.FTZ R12, R51, R12 ;  /* 0x0000000c330c7220 */ /* 0x000fe20000410000 */
[----:B------:R-:W-:-:S02]  /*1db0*/  HADD2.F32 R52, -RZ, R14.H0_H0 ;  /* 0x2000000eff347230 */ /* 0x000fc40000004100 */
[----:B------:R-:W-:Y:S01]  /*1dc0*/  FMUL.FTZ R50, R50, R53 ;  /* 0x0000003532327220 */ /* 0x000fe20000410000 */
[----:B------:R-:W-:Y:S02]  /*1dd0*/  HADD2.F32 R54, -RZ, R14.H1_H1 ;  /* 0x3000000eff367230 */ /* 0x000fe40000004100 */
[----:B------:R-:W-:Y:S01]  /*1de0*/  FMUL.FTZ R56, R49, R13 ;  /* 0x0000000d31387220 */ /* 0x000fe20000410000 */
[--C-:B------:R-:W-:Y:S02]  /*1df0*/  HADD2.F32 R14, -RZ, R15.reuse.H0_H0 ;  /* 0x2000000fff0e7230 */ /* 0x100fe40000004100 */
[C---:B------:R-:W-:Y:S01]  /*1e00*/  FMUL.FTZ R13, R33.reuse, R46 ;  /* 0x0000002e210d7220 */ /* 0x040fe20000410000 */
[----:B------:R-:W-:Y:S02]  /*1e10*/  HADD2.F32 R15, -RZ, R15.H1_H1 ;  /* 0x3000000fff0f7230 */ /* 0x000fe40000004100 */
[C---:B------:R-:W-:Y:S01]  /*1e20*/  FMUL.FTZ R12, R33.reuse, R12 ;  /* 0x0000000c210c7220 */ /* 0x040fe20000410000 */
[----:B------:R-:W-:Y:S01]  /*1e30*/  FMUL.FTZ R50, R33, R50 ;  /* 0x0000003221327220 */ /* 0x000fe20000410000 */
[----:B------:R-:W-:Y:S01]  /*1e40*/  FMUL.FTZ R52, R45, R52 ;  /* 0x000000342d347220 */ /* 0x000fe20000410000 */
[----:B------:R-:W-:Y:S01]  /*1e50*/  FMUL.FTZ R54, R48, R54 ;  /* 0x0000003630367220 */ /* 0x000fe20000410000 */
[----:B------:R-:W-:Y:S01]  /*1e60*/  FMUL.FTZ R46, R58, R15 ;  /* 0x0000000f3a2e7220 */ /* 0x000fe20000410000 */
[----:B------:R-:W-:Y:S01]  /*1e70*/  FMUL.FTZ R15, R33, R56 ;  /* 0x00000038210f7220 */ /* 0x000fe20000410000 */
[----:B------:R-:W-:Y:S01]  /*1e80*/  FMUL.FTZ R14, R43, R14 ;  /* 0x0000000e2b0e7220 */ /* 0x000fe20000410000 */
[----:B------:R2:W4:Y:S01]  /*1e90*/  F2I.FTZ.U32.TRUNC.NTZ R47, R43 ;  /* 0x0000002b002f7305 */ /* 0x000522000021f000 */
[----:B------:R-:W-:Y:S01]  /*1ea0*/  F2FP.F16.F32.PACK_AB R12, R12, R13 ;  /* 0x0000000d0c0c723e */ /* 0x000fe200000000ff */
[----:B------:R-:W-:Y:S01]  /*1eb0*/  FMUL.FTZ R52, R33, R52 ;  /* 0x0000003421347220 */ /* 0x000fe20000410000 */
[----:B------:R-:W-:Y:S01]  /*1ec0*/  F2FP.F16.F32.PACK_AB R13, R15, R50 ;  /* 0x000000320f0d723e */ /* 0x000fe200000000ff */
[C---:B------:R-:W-:Y:S01]  /*1ed0*/  FMUL.FTZ R15, R33.reuse, R14 ;  /* 0x0000000e210f7220 */ /* 0x040fe20000410000 */
[----:B------:R-:W-:Y:S01]  /*1ee0*/  FMUL.FTZ R46, R33, R46 ;  /* 0x0000002e212e7220 */ /* 0x000fe20000410000 */
[----:B0-----:R-:W-:-:S02]  /*1ef0*/  LOP3.LUT R50, R41, 0xff, RZ, 0xc0, !PT ;  /* 0x000000ff29327812 */ /* 0x001fc400078ec0ff */
[----:B------:R-:W0:Y:S01]  /*1f00*/  F2I.FTZ.U32.TRUNC.NTZ R45, R58 ;  /* 0x0000003a002d7305 */ /* 0x000e22000021f000 */
[----:B--2---:R-:W-:Y:S01]  /*1f10*/  FMUL.FTZ R43, R33, R54 ;  /* 0x00000036212b7220 */ /* 0x004fe20000410000 */
[----:B------:R-:W-:Y:S02]  /*1f20*/  F2FP.F16.F32.PACK_AB R15, R46, R15 ;  /* 0x0000000f2e0f723e */ /* 0x000fe400000000ff */
[----:B---3--:R-:W-:Y:S02]  /*1f30*/  PRMT R50, R39, 0x7604, R50 ;  /* 0x0000760427327816 */ /* 0x008fe40000000032 */
[----:B------:R-:W-:Y:S02]  /*1f40*/  F2FP.F16.F32.PACK_AB R14, R43, R52 ;  /* 0x000000342b0e723e */ /* 0x000fe400000000ff */
[----:B------:R-:W-:Y:S02]  /*1f50*/  IADD3.X R43, R40, UR11, RZ, P0, !PT ;  /* 0x0000000b282b7c10 */ /* 0x000fe400087fe4ff */
[----:B------:R-:W-:-:S02]  /*1f60*/  IADD3 R40, P0, R36, UR12, RZ ;  /* 0x0000000c24287c10 */ /* 0x000fc4000ff1e0ff */
[----:B----4-:R-:W-:Y:S01]  /*1f70*/  LOP3.LUT R48, R47, 0xff, RZ, 0xc0, !PT ;  /* 0x000000ff2f307812 */ /* 0x010fe200078ec0ff */
[----:B------:R2:W-:Y:S01]  /*1f80*/  STG.E.128 desc[UR4][R42.64], R12 ;  /* 0x0000000c2a007986 */ /* 0x0005e2000c101d04 */
[----:B------:R-:W-:Y:S02]  /*1f90*/  IADD3.X R41, R23, UR13, RZ, P0, !PT ;  /* 0x0000000d17297c10 */ /* 0x000fe400087fe4ff */
[----:B0-----:R-:W-:Y:S02]  /*1fa0*/  PRMT R45, R45, 0x7604, R48 ;  /* 0x000076042d2d7816 */ /* 0x001fe40000000030 */
[----:B------:R-:W-:Y:S02]  /*1fb0*/  MOV R48, R24 ;  /* 0x0000001800307202 */ /* 0x000fe40000000f00 */
[----:B--2---:R-:W-:Y:S01]  /*1fc0*/  PRMT R12, R37, 0x5410, R38 ;  /* 0x00005410250c7816 */ /* 0x004fe20000000026 */
        /* <DEDUP_REMOVED lines=10> */
        .weak           $__internal_18_$__cuda_sm20_dblrcp_rn_slowpath_v3
        .type           $__internal_18_$__cuda_sm20_dblrcp_rn_slowpath_v3,@function
        .size           $__internal_18_$__cuda_sm20_dblrcp_rn_slowpath_v3,(.L_x_11546 - $__internal_18_$__cuda_sm20_dblrcp_rn_slowpath_v3)
$__internal_18_$__cuda_sm20_dblrcp_rn_slowpath_v3:
        /* <DEDUP_REMOVED lines=26> */
.L_x_821:
        /* <DEDUP_REMOVED lines=10> */
.L_x_819:
[----:B------:R-:W-:Y:S01]  /*22b0*/  LOP3.LUT R13, R39, 0x80000, RZ, 0xfc, !PT ;  /* 0x00080000270d7812 */ /* 0x000fe200078efcff */
[----:B------:R-:W-:-:S07]  /*22c0*/  IMAD.MOV.U32 R12, RZ, RZ, R38 ;  /* 0x000000ffff0c7224 */ /* 0x000fce00078e0026 */
.L_x_820:
[----:B------:R-:W-:Y:S01]  /*22d0*/  MOV R41, 0x0 ;  /* 0x0000000000297802 */ /* 0x000fe20000000f00 */
[----:B------:R-:W-:Y:S01]  /*22e0*/  IMAD.MOV.U32 R15, RZ, RZ, R13 ;  /* 0x000000ffff0f7224 */ /* 0x000fe200078e000d */
[----:B------:R-:W-:Y:S02]  /*22f0*/  MOV R14, R12 ;  /* 0x0000000c000e7202 */ /* 0x000fe40000000f00 */
[----:B------:R-:W-:Y:S05]  /*2300*/  RET.REL.NODEC R40 `(_ZN2at6native43_GLOBAL__N__7cc8d1ed_10_Dropout_cu_0e96ed3824fused_dropout_kernel_vecIN3c104HalfEfmLi1ELi8EhEEvNS_4cuda6detail10TensorInfoIKT_T1_EENS7_IS8_SA_EENS7_IT4_SA_EESA_T0_NS_15PhiloxCudaStateE) ;  /* 0xffffffdc283c7950 */ /* 0x000fea0003c3ffff */
.L_x_822:
        /* <DEDUP_REMOVED lines=15> */
.L_x_11546:


//--------------------- .text._ZN2at6native43_GLOBAL__N__7cc8d1ed_10_Dropout_cu_0e96ed3824fused_dropout_kernel_vecIN3c104HalfEfmLi1ELi16EhEEvNS_4cuda6detail10TensorInfoIKT_T1_EENS7_IS8_SA_EENS7_IT4_SA_EESA_T0_NS_15PhiloxCudaStateE --------------------------
	.section	.text._ZN2at6native43_GLOBAL__N__7cc8d1ed_10_Dropout_cu_0e96ed3824fused_dropout_kernel_vecIN3c104HalfEfmLi1ELi16EhEEvNS_4cuda6detail10TensorInfoIKT_T1_EENS7_IS8_SA_EENS7_IT4_SA_EESA_T0_NS_15PhiloxCudaStateE,"ax",@progbits
	.align	128
.text._ZN2at6native43_GLOBAL__N__7cc8d1ed_10_Dropout_cu_0e96ed3824fused_dropout_kernel_vecIN3c104HalfEfmLi1ELi16EhEEvNS_4cuda6detail10TensorInfoIKT_T1_EENS7_IS8_SA_EENS7_IT4_SA_EESA_T0_NS_15PhiloxCudaStateE:
        .type           _ZN2at6native43_GLOBAL__N__7cc8d1ed_10_Dropout_cu_0e96ed3824fused_dropout_kernel_vecIN3c104HalfEfmLi1ELi16EhEEvNS_4cuda6detail10TensorInfoIKT_T1_EENS7_IS8_SA_EENS7_IT4_SA_EESA_T0_NS_15PhiloxCudaStateE,@function
        .size           _ZN2at6native43_GLOBAL__N__7cc8d1ed_10_Dropout_cu_0e96ed3824fused_dropout_kernel_vecIN3c104HalfEfmLi1ELi16EhEEvNS_4cuda6detail10TensorInfoIKT_T1_EENS7_IS8_SA_EENS7_IT4_SA_EESA_T0_NS_15PhiloxCudaStateE,(.L_x_11548 - _ZN2at6native43_GLOBAL__N__7cc8d1ed_10_Dropout_cu_0e96ed3824fused_dropout_kernel_vecIN3c104HalfEfmLi1ELi16EhEEvNS_4cuda6detail10TensorInfoIKT_T1_EENS7_IS8_SA_EENS7_IT4_SA_EESA_T0_NS_15PhiloxCudaStateE)
        .other          _ZN2at6native43_GLOBAL__N__7cc8d1ed_10_Dropout_cu_0e96ed3824fused_dropout_kernel_vecIN3c104HalfEfmLi1ELi16EhEEvNS_4cuda6detail10TensorInfoIKT_T1_EENS7_IS8_SA_EENS7_IT4_SA_EESA_T0_NS_15PhiloxCudaStateE,@"STO_CUDA_ENTRY STV_DEFAULT"
_ZN2at6native43_GLOBAL__N__7cc8d1ed_10_Dropout_cu_0e96ed3824fused_dropout_kernel_vecIN3c104HalfEfmLi1ELi16EhEEvNS_4cuda6detail10TensorInfoIKT_T1_EENS7_IS8_SA_EENS7_IT4_SA_EESA_T0_NS_15PhiloxCudaStateE:
        /* <DEDUP_REMOVED lines=22> */
[----:B---3--:R-:W-:-:S04]  /*0160*/  @P0 IADD3 R0, P1, R4, R13, RZ ;  /* 0x0000000d04000210 */ /* 0x008fc80007f3e0ff */
[----:B------:R-:W-:-:S04]  /*0170*/  @P0 IADD3.X R11, RZ, R5, RZ, P1, !PT ;  /* 0x00000005ff0b0210 */ /* 0x000fc80000ffe4ff */
        /* <DEDUP_REMOVED lines=64> */
[----:B------:R-:W-:Y:S01]  /*0580*/  MOV R3, R21 ;  /* 0x0000001500037202 */ /* 0x000fe20000000f00 */
[----:B0-----:R-:W-:-:S06]  /*0590*/  FMUL.FTZ R12, R12, 1 ;  /* 0x3f8000000c0c7820 */ /* 0x001fcc0000410000 */
[----:B------:R-:W0:Y:S08]  /*05a0*/  F2F.F64.F32 R12, R12 ;  /* 0x0000000c000c7310 */ /* 0x000e300000201800 */
[----:B0-----:R-:W0:Y:S01]  /*05b0*/  MUFU.RCP64H R7, R13 ;  /* 0x0000000d00077308 */ /* 0x001e220000001800 */
[----:B------:R-:W-:-:S05]  /*05c0*/  VIADD R6, R13, 0x300402 ;  /* 0x003004020d067836 */ /* 0x000fca0000000000 */
[----:B------:R-:W-:Y:S01]  /*05d0*/  FSETP.GEU.AND P0, PT, |R6|, 5.8789094863358348022e-39, PT ;  /* 0x004004020600780b */ /* 0x000fe20003f0e200 */
        /* <DEDUP_REMOVED lines=9> */
[----:B------:R-:W-:-:S04]  /*0670*/  LOP3.LUT R4, R13, 0x7fffffff, RZ, 0xc0, !PT ;  /* 0x7fffffff0d047812 */ /* 0x000fc800078ec0ff */
[----:B------:R-:W-:Y:S02]  /*0680*/  IADD3 R16, R4, -0x100000, RZ ;  /* 0xfff0000004107810 */ /* 0x000fe40007ffe0ff */
[----:B------:R-:W-:-:S07]  /*0690*/  MOV R4, 0x6b0 ;  /* 0x000006b000047802 */ /* 0x000fce0000000f00 */
[----:B------:R-:W-:Y:S05]  /*06a0*/  CALL.REL.NOINC `($__internal_19_$__cuda_sm20_dblrcp_rn_slowpath_v3) ;  /* 0x0000003000847944 */ /* 0x000fea0003c00000 */
.L_x_823:
        /* <DEDUP_REMOVED lines=12> */
[----:B------:R-:W-:-:S04]  /*0770*/  IMAD.U32 R4, RZ, RZ, UR8 ;  /* 0x00000008ff047e24 */ /* 0x000fc8000f8e00ff */
[----:B------:R-:W-:-:S05]  /*0780*/  @!P0 FMUL R4, R4, 1.175494350822287508e-38 ;  /* 0x0080000004048820 */ /* 0x000fca0000400000 */
[----:B------:R-:W-:Y:S02]  /*0790*/  @!P0 R2UR UR8, R4 ;  /* 0x00000000040882ca */ /* 0x000fe400000e0000 */
[----:B------:R-:W-:-:S13]  /*07a0*/  MOV R4, RZ ;  /* 0x000000ff00047202 */ /* 0x000fda0000000f00 */
.L_x_845:
[----:B------:R-:W-:Y:S01]  /*07b0*/  ISETP.NE.AND P0, PT, R9, RZ, PT ;  /* 0x000000ff0900720c */ /* 0x000fe20003f05270 */
[----:B0-----:R-:W-:Y:S01]  /*07c0*/  IMAD R14, R6, -0x2daee0ad, RZ ;  /* 0xd2511f53060e7824 */ /* 0x001fe200078e02ff */
        /* <DEDUP_REMOVED lines=16> */
.L_x_826:
[----:B------:R-:W-:Y:S05]  /*08d0*/  BSYNC B0 ;  /* 0x0000000000007941 */ /* 0x000fea0003800000 */
.L_x_825:
[C---:B------:R-:W-:Y:S01]  /*08e0*/  IMAD.HI.U32 R0, R2.reuse, -0x326172a9, RZ ;  /* 0xcd9e8d5702007827 */ /* 0x040fe200078e00ff */
[----:B------:R-:W-:Y:S01]  /*08f0*/  HFMA2.MMA R11, -RZ, RZ, -50.53125, 0.007152557373046875 ;  /* 0xd2511f53ff0b7435 */ /* 0x000fe200000001ff */
[----:B------:R-:W-:Y:S02]  /*0900*/  LOP3.LUT R7, R7, UR7, R4, 0x96, !PT ;  /* 0x0000000707077c12 */ /* 0x000fe4000f8e9604 */
[----:B------:R-:W-:Y:S01]  /*0910*/  IMAD R15, R2, -0x326172a9, RZ ;  /* 0xcd9e8d57020f7824 */ /* 0x000fe200078e02ff */
[----:B------:R-:W-:Y:S02]  /*0920*/  LOP3.LUT R0, R0, UR6, R5, 0x96, !PT ;  /* 0x0000000600007c12 */ /* 0x000fe4000f8e9605 */
[----:B------:R-:W-:Y:S01]  /*0930*/  IMAD.WIDE.U32 R18, R7, -0x326172a9, RZ ;  /* 0xcd9e8d5707127825 */ /* 0x000fe200078e00ff */
[----:B------:R-:W-:Y:S02]  /*0940*/  ISETP.NE.AND P0, PT, R9, 0x1, PT ;  /* 0x000000010900780c */ /* 0x000fe40003f05270 */
[----:B------:R-:W-:Y:S01]  /*0950*/  LOP3.LUT R8, R4, UR7, RZ, 0x3c, !PT ;  /* 0x0000000704087c12 */ /* 0x000fe2000f8e3cff */
[----:B------:R-:W-:Y:S01]  /*0960*/  IMAD R7, R30, R11, -0x2daee0ad ;  /* 0xd2511f531e077424 */ /* 0x000fe200078e020b */
[----:B------:R-:W-:Y:S01]  /*0970*/  LOP3.LUT R15, R19, UR16, R15, 0x96, !PT ;  /* 0x00000010130f7c12 */ /* 0x000fe2000f8e960f */
[----:B------:R-:W-:-:S04]  /*0980*/  IMAD.WIDE.U32 R16, R0, -0x2daee0ad, RZ ;  /* 0xd2511f5300107825 */ /* 0x000fc800078e00ff */
[----:B------:R-:W-:Y:S01]  /*0990*/  IMAD.WIDE.U32 R22, R15, -0x2daee0ad, RZ ;  /* 0xd2511f530f167825 */ /* 0x000fe200078e00ff */
[----:B------:R-:W-:-:S04]  /*09a0*/  LOP3.LUT R7, R17, UR17, R7, 0x96, !PT ;  /* 0x0000001111077c12 */ /* 0x000fc8000f8e9607 */
        /* <DEDUP_REMOVED lines=21> */
[----:B------:R-:W-:-:S03]  /*0b00*/  LOP3.LUT R36, R19, UR28, R24, 0x96, !PT ;  /* 0x0000001c13247c12 */ /* 0x000fc6000f8e9618 */
[----:B------:R-:W-:Y:S01]  /*0b10*/  VIADD R19, R30, 0x2 ;  /* 0x000000021e137836 */ /* 0x000fe20000000000 */
[----:B------:R-:W-:Y:S01]  /*0b20*/  LOP3.LUT R22, R17, UR29, R22, 0x96, !PT ;  /* 0x0000001d11167c12 */ /* 0x000fe2000f8e9616 */
[----:B------:R-:W-:-:S03]  /*0b30*/  IMAD.WIDE.U32 R36, R36, -0x2daee0ad, RZ ;  /* 0xd2511f5324247825 */ /* 0x000fc600078e00ff */
[----:B------:R-:W-:Y:S01]  /*0b40*/  ISETP.NE.AND P2, PT, R19, RZ, PT ;  /* 0x000000ff1300720c */ /* 0x000fe20003f45270 */
[----:B------:R-:W-:Y:S01]  /*0b50*/  IMAD.WIDE.U32 R22, R22, -0x326172a9, RZ ;  /* 0xcd9e8d5716167825 */ /* 0x000fe200078e00ff */
[----:B------:R-:W-:-:S03]  /*0b60*/  LOP3.LUT R16, R37, UR31, R16, 0x96, !PT ;  /* 0x0000001f25107c12 */ /* 0x000fc6000f8e9610 */
[----:B------:R-:W-:Y:S01]  /*0b70*/  IMAD.MOV.U32 R37, RZ, RZ, R14 ;  /* 0x000000ffff257224 */ /* 0x000fe200078e000e */
[----:B------:R-:W-:Y:S01]  /*0b80*/  LOP3.LUT R0, R23, UR30, R18, 0x96, !PT ;  /* 0x0000001e17007c12 */ /* 0x000fe2000f8e9612 */
[----:B------:R-:W-:-:S04]  /*0b90*/  IMAD.WIDE.U32 R16, R16, -0x326172a9, RZ ;  /* 0xcd9e8d5710107825 */ /* 0x000fc800078e00ff */
[----:B------:R-:W-:Y:S01]  /*0ba0*/  IMAD.HI.U32 R7, R0, -0x2daee0ad, RZ ;  /* 0xd2511f5300077827 */ /* 0x000fe200078e00ff */
[----:B------:R-:W-:Y:S02]  /*0bb0*/  LOP3.LUT R10, R17, UR32, R22, 0x96, !PT ;  /* 0x00000020110a7c12 */ /* 0x000fe4000f8e9616 */
[----:B------:R-:W-:Y:S02]  /*0bc0*/  MOV R22, R16 ;  /* 0x0000001000167202 */ /* 0x000fe40000000f00 */
[----:B------:R-:W-:Y:S02]  /*0bd0*/  LOP3.LUT R36, R7, UR33, R36, 0x96, !PT ;  /* 0x0000002107247c12 */ /* 0x000fe4000f8e9624 */
[----:B------:R-:W-:Y:S01]  /*0be0*/  MOV R23, R10 ;  /* 0x0000000a00177202 */ /* 0x000fe20000000f00 */
        /* <DEDUP_REMOVED lines=8> */
[----:B------:R-:W-:Y:S01]  /*0c70*/  @P1 IMAD.MOV.U32 R37, RZ, RZ, R22 ;  /* 0x000000ffff251224 */ /* 0x000fe200078e0016 */
[----:B------:R-:W-:-:S07]  /*0c80*/  @P1 MOV R23, R36 ;  /* 0x0000002400171202 */ /* 0x000fce0000000f00 */
.L_x_827:
[----:B------:R-:W-:Y:S01]  /*0c90*/  IMAD.WIDE.U32 R16, R2, -0x326172a9, RZ ;  /* 0xcd9e8d5702107825 */ /* 0x000fe200078e00ff */
[----:B------:R-:W-:Y:S03]  /*0ca0*/  BSSY B0, `(.L_x_828) ;  /* 0x0000014000007945 */ /* 0x000fe60003800000 */
[----:B------:R-:W-:Y:S01]  /*0cb0*/  IMAD.HI.U32 R19, R19, -0x2daee0ad, RZ ;  /* 0xd2511f5313137827 */ /* 0x000fe200078e00ff */
[----:B------:R-:W-:-:S03]  /*0cc0*/  LOP3.LUT R15, R16, UR16, RZ, 0x3c, !PT ;  /* 0x00000010100f7c12 */ /* 0x000fc6000f8e3cff */
[----:B------:R-:W-:Y:S01]  /*0cd0*/  IMAD.MOV.U32 R10, RZ, RZ, R17 ;  /* 0x000000ffff0a7224 */ /* 0x000fe200078e0011 */
[----:B------:R-:W-:Y:S06]  /*0ce0*/  @P2 BRA `(.L_x_829) ;  /* 0x00000000003c2947 */ /* 0x000fec0003800000 */
[----:B------:R-:W-:Y:S01]  /*0cf0*/  IADD3 R5, R5, 0x1, RZ ;  /* 0x0000000105057810 */ /* 0x000fe20007ffe0ff */
[----:B------:R-:W-:Y:S01]  /*0d00*/  IMAD.MOV.U32 R10, RZ, RZ, R17 ;  /* 0x000000ffff0a7224 */ /* 0x000fe200078e0011 */
[----:B------:R-:W-:Y:S02]  /*0d10*/  LOP3.LUT R15, R16, UR16, RZ, 0x3c, !PT ;  /* 0x00000010100f7c12 */ /* 0x000fe4000f8e3cff */
        /* <DEDUP_REMOVED lines=8> */
[----:B------:R-:W-:-:S11]  /*0da0*/  LOP3.LUT R15, R15, UR16, RZ, 0x3c, !PT ;  /* 0x000000100f0f7c12 */ /* 0x000fd6000f8e3cff */
[----:B------:R-:W-:-:S04]  /*0db0*/  @P1 IMAD.MOV R7, RZ, RZ, R4 ;  /* 0x000000ffff071224 */ /* 0x000fc800078e0204 */
[----:B------:R-:W-:Y:S01]  /*0dc0*/  IMAD.MOV.U32 R4, RZ, RZ, R7 ;  /* 0x000000ffff047224 */ /* 0x000fe200078e0007 */
[----:B------:R-:W-:-:S07]  /*0dd0*/  LOP3.LUT R8, R7, UR7, RZ, 0x3c, !PT ;  /* 0x0000000707087c12 */ /* 0x000fce000f8e3cff */
.L_x_829:
[----:B------:R-:W-:Y:S05]  /*0de0*/  BSYNC B0 ;  /* 0x0000000000007941 */ /* 0x000fea0003800000 */
.L_x_828:
        /* <DEDUP_REMOVED lines=43> */
[----:B------:R-:W-:-:S04]  /*10a0*/  LOP3.LUT R18, R43, UR32, R18, 0x96, !PT ;  /* 0x000000202b127c12 */ /* 0x000fc8000f8e9612 */
        /* <DEDUP_REMOVED lines=11> */
.L_x_830:
[----:B------:R-:W-:Y:S04]  /*1160*/  BSSY B0, `(.L_x_831) ;  /* 0x0000011000007945 */ /* 0x000fe80003800000 */
[----:B------:R-:W-:Y:S05]  /*1170*/  @P1 BRA `(.L_x_832) ;  /* 0x00000000003c1947 */ /* 0x000fea0003800000 */
[----:B------:R-:W-:-:S05]  /*1180*/  VIADD R5, R5, 0x1 ;  /* 0x0000000105057836 */ /* 0x000fca0000000000 */
[----:B------:R-:W-:-:S13]  /*1190*/  ISETP.NE.AND P1, PT, R5, RZ, PT ;  /* 0x000000ff0500720c */ /* 0x000fda0003f25270 */
[----:B------:R-:W-:Y:S05]  /*11a0*/  @P1 BRA `(.L_x_832) ;  /* 0x0000000000301947 */ /* 0x000fea0003800000 */
[----:B------:R-:W-:Y:S01]  /*11b0*/  IADD3 R8, R2, 0x1, RZ ;  /* 0x0000000102087810 */ /* 0x000fe20007ffe0ff */
[----:B------:R-:W-:Y:S01]  /*11c0*/  IMAD.MOV.U32 R15, RZ, RZ, -0x326172a9 ;  /* 0xcd9e8d57ff0f7424 */ /* 0x000fe200078e00ff */
[----:B------:R-:W-:Y:S01]  /*11d0*/  IADD3 R0, R4, 0x1, RZ ;  /* 0x0000000104007810 */ /* 0x000fe20007ffe0ff */
[----:B------:R-:W-:Y:S01]  /*11e0*/  IMAD.MOV.U32 R5, RZ, RZ, RZ ;  /* 0x000000ffff057224 */ /* 0x000fe200078e00ff */
[----:B------:R-:W-:Y:S01]  /*11f0*/  ISETP.NE.AND P1, PT, R8, RZ, PT ;  /* 0x000000ff0800720c */ /* 0x000fe20003f25270 */
[----:B------:R-:W-:Y:S02]  /*1200*/  IMAD R15, R2, R15, -0x326172a9 ;  /* 0xcd9e8d57020f7424 */ /* 0x000fe400078e020f */
[----:B------:R-:W-:-:S03]  /*1210*/  IMAD.HI.U32 R10, R8, -0x326172a9, RZ ;  /* 0xcd9e8d57080a7827 */ /* 0x000fc600078e00ff */
[----:B------:R-:W-:Y:S01]  /*1220*/  LOP3.LUT R15, R15, UR16, RZ, 0x3c, !PT ;  /* 0x000000100f0f7c12 */ /* 0x000fe2000f8e3cff */
[----:B------:R-:W-:-:S06]  /*1230*/  IMAD.MOV.U32 R2, RZ, RZ, R8 ;  /* 0x000000ffff027224 */ /* 0x000fcc00078e0008 */
[----:B------:R-:W-:-:S04]  /*1240*/  @P1 IADD3 R0, R4, RZ, RZ ;  /* 0x000000ff04001210 */ /* 0x000fc80007ffe0ff */
[----:B------:R-:W-:Y:S02]  /*1250*/  LOP3.LUT R8, R0, UR7, RZ, 0x3c, !PT ;  /* 0x0000000700087c12 */ /* 0x000fe4000f8e3cff */
[----:B------:R-:W-:-:S07]  /*1260*/  MOV R4, R0 ;  /* 0x0000000000047202 */ /* 0x000fce0000000f00 */
.L_x_832:
[----:B------:R-:W-:Y:S05]  /*1270*/  BSYNC B0 ;  /* 0x0000000000007941 */ /* 0x000fea0003800000 */
.L_x_831:
[----:B------:R-:W-:Y:S01]  /*1280*/  LOP3.LUT R18, R10, UR6, R5, 0x96, !PT ;  /* 0x000000060a127c12 */ /* 0x000fe2000f8e9605 */
[----:B------:R-:W-:Y:S01]  /*1290*/  VIADD R0, R30, 0x4 ;  /* 0x000000041e007836 */ /* 0x000fe20000000000 */
[----:B------:R-:W-:Y:S01]  /*12a0*/  LOP3.LUT R28, R8, R7, RZ, 0x3c, !PT ;  /* 0x00000007081c7212 */ /* 0x000fe200078e3cff */
[----:B------:R-:W-:Y:S01]  /*12b0*/  IMAD R7, R6, R11, -0x5b5dc15a ;  /* 0xa4a23ea606077424 */ /* 0x000fe200078e020b */
[----:B------:R-:W-:Y:S01]  /*12c0*/  ISETP.NE.AND P1, PT, R30, -0x4, PT ;  /* 0xfffffffc1e00780c */ /* 0x000fe20003f25270 */
[----:B------:R-:W-:-:S04]  /*12d0*/  IMAD.WIDE.U32 R18, R18, -0x2daee0ad, RZ ;  /* 0xd2511f5312127825 */ /* 0x000fc800078e00ff */
[----:B------:R-:W-:Y:S01]  /*12e0*/  IMAD.WIDE.U32 R28, R28, -0x326172a9, RZ ;  /* 0xcd9e8d571c1c7825 */ /* 0x000fe200078e00ff */
[----:B------:R-:W-:-:S03]  /*12f0*/  LOP3.LUT R7, R19, UR17, R7, 0x96, !PT ;  /* 0x0000001113077c12 */ /* 0x000fc6000f8e9607 */
[----:B------:R-:W-:Y:S01]  /*1300*/  IMAD R14, R14, -0x2daee0ad, RZ ;  /* 0xd2511f530e0e7824 */ /* 0x000fe200078e02ff */
[----:B------:R-:W-:Y:S01]  /*1310*/  LOP3.LUT R24, R15, R29, RZ, 0x3c, !PT ;  /* 0x0000001d0f187212 */ /* 0x000fe200078e3cff */
[----:B------:R-:W-:-:S04]  /*1320*/  IMAD.WIDE.U32 R16, R7, -0x326172a9, RZ ;  /* 0xcd9e8d5707107825 */ /* 0x000fc800078e00ff */
[----:B------:R-:W-:Y:S01]  /*1330*/  IMAD.WIDE.U32 R24, R24, -0x2daee0ad, RZ ;  /* 0xd2511f5318187825 */ /* 0x000fe200078e00ff */
[----:B------:R-:W-:-:S03]  /*1340*/  LOP3.LUT R19, R17, UR18, R28, 0x96, !PT ;  /* 0x0000001211137c12 */ /* 0x000fc6000f8e961c */
[----:B------:R-:W-:Y:S01]  /*1350*/  IMAD.MOV.U32 R21, RZ, RZ, R14 ;  /* 0x000000ffff157224 */ /* 0x000fe200078e000e */
        /* <DEDUP_REMOVED lines=28> */
[----:B------:R-:W-:Y:S01]  /*1520*/  IMAD.HI.U32 R17, R0, -0x2daee0ad, RZ ;  /* 0xd2511f5300117827 */ /* 0x000fe200078e00ff */
[----:B------:R-:W-:Y:S02]  /*1530*/  LOP3.LUT R16, R19, UR32, R16, 0x96, !PT ;  /* 0x0000002013107c12 */ /* 0x000fe4000f8e9610 */
[----:B------:R-:W-:Y:S02]  /*1540*/  MOV R30, R18 ;  /* 0x00000012001e7202 */ /* 0x000fe40000000f00 */
        /* <DEDUP_REMOVED lines=11> */
.L_x_833:
[----:B------:R-:W-:Y:S04]  /*1600*/  BSSY B0, `(.L_x_834) ;  /* 0x0000011000007945 */ /* 0x000fe80003800000 */
[----:B------:R-:W-:Y:S05]  /*1610*/  @P1 BRA `(.L_x_835) ;  /* 0x00000000003c1947 */ /* 0x000fea0003800000 */
[----:B------:R-:W-:-:S05]  /*1620*/  VIADD R5, R5, 0x1 ;  /* 0x0000000105057836 */ /* 0x000fca0000000000 */
[----:B------:R-:W-:-:S13]  /*1630*/  ISETP.NE.AND P1, PT, R5, RZ, PT ;  /* 0x000000ff0500720c */ /* 0x000fda0003f25270 */
[----:B------:R-:W-:Y:S05]  /*1640*/  @P1 BRA `(.L_x_835) ;  /* 0x0000000000301947 */ /* 0x000fea0003800000 */
[----:B------:R-:W-:Y:S01]  /*1650*/  IADD3 R8, R2, 0x1, RZ ;  /* 0x0000000102087810 */ /* 0x000fe20007ffe0ff */
[----:B------:R-:W-:Y:S01]  /*1660*/  IMAD.MOV.U32 R5, RZ, RZ, -0x326172a9 ;  /* 0xcd9e8d57ff057424 */ /* 0x000fe200078e00ff */
[----:B------:R-:W-:Y:S02]  /*1670*/  IADD3 R14, R4, 0x1, RZ ;  /* 0x00000001040e7810 */ /* 0x000fe40007ffe0ff */
[----:B------:R-:W-:Y:S01]  /*1680*/  ISETP.NE.AND P1, PT, R8, RZ, PT ;  /* 0x000000ff0800720c */ /* 0x000fe20003f25270 */
        /* <DEDUP_REMOVED lines=8> */
.L_x_835:
[----:B------:R-:W-:Y:S05]  /*1710*/  BSYNC B0 ;  /* 0x0000000000007941 */ /* 0x000fea0003800000 */
.L_x_834:
        /* <DEDUP_REMOVED lines=40> */
[----:B------:R-:W-:Y:S01]  /*19a0*/  IMAD R17, R7, -0x2daee0ad, RZ ;  /* 0xd2511f5307117824 */ /* 0x000fe200078e02ff */
[----:B------:R-:W-:-:S03]  /*19b0*/  LOP3.LUT R7, R11, UR32, R14, 0x96, !PT ;  /* 0x000000200b077c12 */ /* 0x000fc6000f8e960e */
[----:B------:R-:W-:Y:S01]  /*19c0*/  IMAD.MOV.U32 R25, RZ, RZ, R17 ;  /* 0x000000ffff197224 */ /* 0x000fe200078e0011 */
[----:B------:R-:W-:Y:S01]  /*19d0*/  MOV R11, R7 ;  /* 0x00000007000b7202 */ /* 0x000fe20000000f00 */
        /* <DEDUP_REMOVED lines=9> */
[----:B------:R-:W-:Y:S01]  /*1a70*/  IMAD.MOV.U32 R39, RZ, RZ, R13 ;  /* 0x000000ffff277224 */ /* 0x000fe200078e000d */
[----:B------:R-:W-:Y:S01]  /*1a80*/  MOV R38, R12 ;  /* 0x0000000c00267202 */ /* 0x000fe20000000f00 */
[----:B------:R-:W-:Y:S01]  /*1a90*/  IMAD.MOV.U32 R30, RZ, RZ, R17 ;  /* 0x000000ffff1e7224 */ /* 0x000fe200078e0011 */
[----:B------:R-:W-:Y:S01]  /*1aa0*/  MOV R24, R7 ;  /* 0x0000000700187202 */ /* 0x000fe20000000f00 */
[----:B------:R-:W-:Y:S01]  /*1ab0*/  IMAD.MOV.U32 R25, RZ, RZ, R10 ;  /* 0x000000ffff197224 */ /* 0x000fe200078e000a */
[----:B------:R-:W-:Y:S01]  /*1ac0*/  MOV R11, R8 ;  /* 0x00000008000b7202 */ /* 0x000fe20000000f00 */
[----:B------:R-:W-:Y:S06]  /*1ad0*/  BRA `(.L_x_836) ;  /* 0x0000001000e07947 */ /* 0x000fec0003800000 */
.L_x_824:
[C---:B------:R-:W-:Y:S01]  /*1ae0*/  ISETP.NE.AND P0, PT, R30.reuse, -0x1, PT ;  /* 0xffffffff1e00780c */ /* 0x040fe20003f05270 */
[----:B------:R-:W-:Y:S01]  /*1af0*/  VIADD R0, R30, 0x1 ;  /* 0x000000011e007836 */ /* 0x000fe20000000000 */
[----:B------:R-:W-:Y:S01]  /*1b00*/  BSSY B0, `(.L_x_837) ;  /* 0x000000c000007945 */ /* 0x000fe20003800000 */
[----:B------:R-:W-:Y:S02]  /*1b10*/  MOV R15, R5 ;  /* 0x00000005000f7202 */ /* 0x000fe40000000f00 */
[----:B------:R-:W-:-:S08]  /*1b20*/  IMAD.HI.U32 R11, R0, -0x2daee0ad, RZ ;  /* 0xd2511f53000b7827 */ /* 0x000fd000078e00ff */
        /* <DEDUP_REMOVED lines=9> */
.L_x_838:
[----:B------:R-:W-:Y:S05]  /*1bc0*/  BSYNC B0 ;  /* 0x0000000000007941 */ /* 0x000fea0003800000 */
.L_x_837:
[----:B------:R-:W-:Y:S01]  /*1bd0*/  VIADD R29, R30, 0x2 ;  /* 0x000000021e1d7836 */ /* 0x000fe20000000000 */
[----:B------:R-:W-:Y:S01]  /*1be0*/  LOP3.LUT R16, R4, UR7, RZ, 0x3c, !PT ;  /* 0x0000000704107c12 */ /* 0x000fe2000f8e3cff */
[C---:B------:R-:W-:Y:S01]  /*1bf0*/  VIADD R0, R30.reuse, 0x4 ;  /* 0x000000041e007836 */ /* 0x040fe20000000000 */
[----:B------:R-:W-:Y:S01]  /*1c00*/  IADD3 R31, R30, 0x3, RZ ;  /* 0x000000031e1f7810 */ /* 0x000fe20007ffe0ff */
[----:B------:R-:W-:Y:S01]  /*1c10*/  BSSY B0, `(.L_x_839) ;  /* 0x000001a000007945 */ /* 0x000fe20003800000 */
[----:B------:R-:W-:Y:S02]  /*1c20*/  ISETP.NE.AND P2, PT, R29, RZ, PT ;  /* 0x000000ff1d00720c */ /* 0x000fe40003f45270 */
[----:B------:R-:W-:Y:S01]  /*1c30*/  LOP3.LUT R8, R16, R11, RZ, 0x3c, !PT ;  /* 0x0000000b10087212 */ /* 0x000fe200078e3cff */
[----:B------:R-:W-:Y:S01]  /*1c40*/  IMAD.WIDE.U32 R10, R2, -0x326172a9, RZ ;  /* 0xcd9e8d57020a7825 */ /* 0x000fe200078e00ff */
[----:B------:R-:W-:Y:S02]  /*1c50*/  ISETP.NE.AND P0, PT, R31, RZ, PT ;  /* 0x000000ff1f00720c */ /* 0x000fe40003f05270 */
[----:B------:R-:W-:Y:S01]  /*1c60*/  ISETP.NE.AND P1, PT, R0, RZ, PT ;  /* 0x000000ff0000720c */ /* 0x000fe20003f25270 */
[----:B------:R-:W-:Y:S01]  /*1c70*/  IMAD.HI.U32 R6, R8, -0x326172a9, RZ ;  /* 0xcd9e8d5708067827 */ /* 0x000fe200078e00ff */
[----:B------:R-:W-:-:S02]  /*1c80*/  LOP3.LUT R25, R10, UR16, RZ, 0x3c, !PT ;  /* 0x000000100a197c12 */ /* 0x000fc4000f8e3cff */
[----:B------:R-:W-:Y:S01]  /*1c90*/  MOV R24, R15 ;  /* 0x0000000f00187202 */ /* 0x000fe20000000f00 */
[----:B------:R-:W-:Y:S01]  /*1ca0*/  IMAD.MOV.U32 R17, RZ, RZ, R11 ;  /* 0x000000ffff117224 */ /* 0x000fe200078e000b */
[----:B------:R-:W-:Y:S01]  /*1cb0*/  LOP3.LUT R6, R25, R6, RZ, 0x3c, !PT ;  /* 0x0000000619067212 */ /* 0x000fe200078e3cff */
[----:B------:R-:W-:Y:S06]  /*1cc0*/  @P2 BRA `(.L_x_840) ;  /* 0x0000000000382947 */ /* 0x000fec0003800000 */
[----:B------:R-:W-:Y:S01]  /*1cd0*/  IADD3 R24, R15, 0x1, RZ ;  /* 0x000000010f187810 */ /* 0x000fe20007ffe0ff */
        /* <DEDUP_REMOVED lines=13> */
.L_x_840:
[----:B------:R-:W-:Y:S05]  /*1db0*/  BSYNC B0 ;  /* 0x0000000000007941 */ /* 0x000fea0003800000 */
.L_x_839:
[----:B------:R-:W-:Y:S01]  /*1dc0*/  BSSY B0, `(.L_x_841) ;  /* 0x0000019000007945 */ /* 0x000fe20003800000 */
[----:B------:R-:W-:Y:S01]  /*1dd0*/  IMAD.HI.U32 R29, R29, -0x2daee0ad, RZ ;  /* 0xd2511f531d1d7827 */ /* 0x000fe200078e00ff */
[----:B------:R-:W-:Y:S02]  /*1de0*/  MOV R22, R25 ;  /* 0x0000001900167202 */ /* 0x000fe40000000f00 */
[----:B------:R-:W-:Y:S01]  /*1df0*/  MOV R23, R17 ;  /* 0x0000001100177202 */ /* 0x000fe20000000f00 */
[----:B------:R-:W-:Y:S02]  /*1e00*/  IMAD.MOV.U32 R21, RZ, RZ, R16 ;  /* 0x000000ffff157224 */ /* 0x000fe400078e0010 */
        /* <DEDUP_REMOVED lines=20> */
.L_x_842:
[----:B------:R-:W-:Y:S05]  /*1f50*/  BSYNC B0 ;  /* 0x0000000000007941 */ /* 0x000fea0003800000 */
.L_x_841:
[----:B------:R-:W-:Y:S01]  /*1f60*/  BSSY B0, `(.L_x_843) ;  /* 0x0000018000007945 */ /* 0x000fe20003800000 */
[----:B------:R-:W-:Y:S01]  /*1f70*/  IMAD.MOV.U32 R19, RZ, RZ, R22 ;  /* 0x000000ffff137224 */ /* 0x000fe200078e0016 */
[----:B------:R-:W-:Y:S01]  /*1f80*/  MOV R27, R21 ;  /* 0x00000015001b7202 */ /* 0x000fe20000000f00 */
[----:B------:R-:W-:Y:S01]  /*1f90*/  IMAD.MOV.U32 R18, RZ, RZ, R23 ;  /* 0x000000ffff127224 */ /* 0x000fe200078e0017 */
[----:B------:R-:W-:Y:S01]  /*1fa0*/  MOV R5, R26 ;  /* 0x0000001a00057202 */ /* 0x000fe20000000f00 */
        /* <DEDUP_REMOVED lines=19> */
.L_x_844:
[----:B------:R-:W-:Y:S05]  /*20e0*/  BSYNC B0 ;  /* 0x0000000000007941 */ /* 0x000fea0003800000 */
.L_x_843:
        /* <DEDUP_REMOVED lines=8> */
[----:B------:R-:W-:Y:S01]  /*2170*/  IADD3 R31, R10, -0x2daee0ad, RZ ;  /* 0xd2511f530a1f7810 */ /* 0x000fe20007ffe0ff */
[----:B------:R-:W-:Y:S01]  /*2180*/  IMAD.HI.U32 R16, R11, -0x2daee0ad, RZ ;  /* 0xd2511f530b107827 */ /* 0x000fe200078e00ff */
[----:B------:R-:W-:-:S02]  /*2190*/  LOP3.LUT R26, R21, R24, RZ, 0x3c, !PT ;  /* 0x00000018151a7212 */ /* 0x000fc400078e3cff */
[----:B------:R-:W-:Y:S01]  /*21a0*/  LOP3.LUT R18, R18, UR6, R5, 0x96, !PT ;  /* 0x0000000612127c12 */ /* 0x000fe2000f8e9605 */
[----:B------:R-:W-:Y:S01]  /*21b0*/  IMAD.HI.U32 R15, R28, -0x2daee0ad, RZ ;  /* 0xd2511f531c0f7827 */ /* 0x000fe200078e00ff */
[----:B------:R-:W-:Y:S02]  /*21c0*/  LOP3.LUT R31, R16, UR17, R31, 0x96, !PT ;  /* 0x00000011101f7c12 */ /* 0x000fe4000f8e961f */
[----:B------:R-:W-:Y:S01]  /*21d0*/  IADD3 R21, R10, 0x76f35df9, RZ ;  /* 0x76f35df90a157810 */ /* 0x000fe20007ffe0ff */
[----:B------:R-:W-:Y:S01]  /*21e0*/  IMAD.WIDE.U32 R16, R17, -0x326172a9, RZ ;  /* 0xcd9e8d5711107825 */ /* 0x000fe200078e00ff */
[----:B------:R-:W-:-:S03]  /*21f0*/  MOV R38, R13 ;  /* 0x0000000d00267202 */ /* 0x000fc60000000f00 */
[----:B------:R-:W-:Y:S02]  /*2200*/  VIADD R24, R10, 0xa4a23ea6 ;  /* 0xa4a23ea60a187836 */ /* 0x000fe40000000000 */
[----:B------:R-:W-:-:S03]  /*2210*/  IMAD.HI.U32 R32, R23, -0x2daee0ad, RZ ;  /* 0xd2511f5317207827 */ /* 0x000fc600078e00ff */
[----:B------:R-:W-:Y:S01]  /*2220*/  LOP3.LUT R15, R15, UR17, R24, 0x96, !PT ;  /* 0x000000110f0f7c12 */ /* 0x000fe2000f8e9618 */
[----:B------:R-:W-:Y:S01]  /*2230*/  VIADD R33, R10, 0x49447d4c ;  /* 0x49447d4c0a217836 */ /* 0x000fe20000000000 */
[----:B------:R-:W-:Y:S01]  /*2240*/  LOP3.LUT R10, R19, R17, RZ, 0x3c, !PT ;  /* 0x00000011130a7212 */ /* 0x000fe200078e3cff */
[----:B------:R-:W-:Y:S01]  /*2250*/  IMAD.WIDE.U32 R18, R18, -0x2daee0ad, RZ ;  /* 0xd2511f5312127825 */ /* 0x000fe200078e00ff */
[----:B------:R-:W-:-:S03]  /*2260*/  LOP3.LUT R21, R32, UR17, R21, 0x96, !PT ;  /* 0x0000001120157c12 */ /* 0x000fc6000f8e9615 */
        /* <DEDUP_REMOVED lines=109> */
[----:B------:R-:W-:Y:S01]  /*2940*/  IMAD R22, R28, -0x2daee0ad, RZ ;  /* 0xd2511f531c167824 */ /* 0x000fe200078e02ff */
[----:B------:R-:W-:Y:S01]  /*2950*/  LOP3.LUT R24, R24, UR26, R27, 0x96, !PT ;  /* 0x0000001a18187c12 */ /* 0x000fe2000f8e961b */
[----:B------:R-:W-:-:S04]  /*2960*/  IMAD.HI.U32 R31, R8, -0x2daee0ad, RZ ;  /* 0xd2511f53081f7827 */ /* 0x000fc800078e00ff */
[----:B------:R-:W-:Y:S01]  /*2970*/  IMAD.WIDE.U32 R16, R16, -0x2daee0ad, RZ ;  /* 0xd2511f5310107825 */ /* 0x000fe200078e00ff */
[----:B------:R-:W-:-:S03]  /*2980*/  LOP3.LUT R27, R31, UR27, R22, 0x96, !PT ;  /* 0x0000001b1f1b7c12 */ /* 0x000fc6000f8e9616 */
        /* <DEDUP_REMOVED lines=8> */
[----:B------:R-:W-:-:S04]  /*2a10*/  IMAD.WIDE.U32 R22, R33, -0x326172a9, RZ ;  /* 0xcd9e8d5721167825 */ /* 0x000fc800078e00ff */
        /* <DEDUP_REMOVED lines=17> */
[----:B------:R-:W-:Y:S01]  /*2b30*/  IMAD.WIDE.U32 R18, R10, -0x2daee0ad, RZ ;  /* 0xd2511f530a127825 */ /* 0x000fe200078e00ff */
[----:B------:R-:W-:-:S03]  /*2b40*/  LOP3.LUT R32, R21, UR29, R32, 0x96, !PT ;  /* 0x0000001d15207c12 */ /* 0x000fc6000f8e9620 */
        /* <DEDUP_REMOVED lines=25> */
[----:B------:R-:W-:Y:S02]  /*2ce0*/  LOP3.LUT R28, R17, UR32, R10, 0x96, !PT ;  /* 0x00000020111c7c12 */ /* 0x000fe4000f8e960a */
[----:B------:R-:W-:Y:S01]  /*2cf0*/  MOV R10, R16 ;  /* 0x00000010000a7202 */ /* 0x000fe20000000f00 */
[----:B------:R-:W-:Y:S01]  /*2d00*/  IMAD R23, R23, -0x326172a9, RZ ;  /* 0xcd9e8d5717177824 */ /* 0x000fe200078e02ff */
[----:B------:R-:W-:Y:S01]  /*2d10*/  LOP3.LUT R21, R24, UR33, R29, 0x96, !PT ;  /* 0x0000002118157c12 */ /* 0x000fe2000f8e961d */
[----:B------:R-:W-:-:S04]  /*2d20*/  IMAD.WIDE.U32 R18, R19, -0x326172a9, RZ ;  /* 0xcd9e8d5713127825 */ /* 0x000fc800078e00ff */
[----:B------:R-:W-:Y:S01]  /*2d30*/  IMAD R25, R25, -0x2daee0ad, RZ ;  /* 0xd2511f5319197824 */ /* 0x000fe200078e02ff */
[----:B------:R-:W-:Y:S01]  /*2d40*/  LOP3.LUT R42, R19, UR32, R23, 0x96, !PT ;  /* 0x00000020132a7c12 */ /* 0x000fe2000f8e9617 */
[----:B------:R-:W-:Y:S01]  /*2d50*/  IMAD.HI.U32 R24, R11, -0x2daee0ad, RZ ;  /* 0xd2511f530b187827 */ /* 0x000fe200078e00ff */
[----:B------:R-:W-:-:S03]  /*2d60*/  MOV R23, R14 ;  /* 0x0000000e00177202 */ /* 0x000fc60000000f00 */
[----:B------:R-:W-:Y:S01]  /*2d70*/  IMAD R15, R15, -0x2daee0ad, RZ ;  /* 0xd2511f530f0f7824 */ /* 0x000fe200078e02ff */
[----:B------:R-:W-:Y:S01]  /*2d80*/  LOP3.LUT R25, R24, UR33, R25, 0x96, !PT ;  /* 0x0000002118197c12 */ /* 0x000fe2000f8e9619 */
[----:B------:R-:W-:Y:S02]  /*2d90*/  IMAD R29, R32, -0x326172a9, RZ ;  /* 0xcd9e8d57201d7824 */ /* 0x000fe400078e02ff */
[----:B------:R-:W-:-:S04]  /*2da0*/  IMAD.HI.U32 R34, R31, -0x2daee0ad, RZ ;  /* 0xd2511f531f227827 */ /* 0x000fc800078e00ff */
[----:B------:R-:W-:Y:S01]  /*2db0*/  IMAD.WIDE.U32 R16, R26, -0x326172a9, RZ ;  /* 0xcd9e8d571a107825 */ /* 0x000fe200078e00ff */
[----:B------:R-:W-:-:S03]  /*2dc0*/  LOP3.LUT R34, R34, UR33, R15, 0x96, !PT ;  /* 0x0000002122227c12 */ /* 0x000fc6000f8e960f */
[----:B------:R-:W-:Y:S01]  /*2dd0*/  IMAD.MOV.U32 R39, RZ, RZ, R7 ;  /* 0x000000ffff277224 */ /* 0x000fe200078e0007 */
[----:B------:R-:W-:Y:S01]  /*2de0*/  LOP3.LUT R30, R17, UR32, R29, 0x96, !PT ;  /* 0x00000020111e7c12 */ /* 0x000fe2000f8e961d */
[----:B------:R-:W-:Y:S01]  /*2df0*/  IMAD.MOV.U32 R26, RZ, RZ, R18 ;  /* 0x000000ffff1a7224 */ /* 0x000fe200078e0012 */
[----:B------:R-:W-:Y:S01]  /*2e00*/  MOV R24, R16 ;  /* 0x0000001000187202 */ /* 0x000fe20000000f00 */
[----:B------:R-:W-:Y:S02]  /*2e10*/  IMAD.MOV.U32 R37, RZ, RZ, R12 ;  /* 0x000000ffff257224 */ /* 0x000fe400078e000c */
[----:B------:R-:W-:Y:S02]  /*2e20*/  IMAD R27, R27, -0x2daee0ad, RZ ;  /* 0xd2511f531b1b7824 */ /* 0x000fe400078e02ff */
[----:B------:R-:W-:Y:S02]  /*2e30*/  IMAD R31, R31, -0x2daee0ad, RZ ;  /* 0xd2511f531f1f7824 */ /* 0x000fe400078e02ff */
[----:B------:R-:W-:-:S02]  /*2e40*/  IMAD R11, R11, -0x2daee0ad, RZ ;  /* 0xd2511f530b0b7824 */ /* 0x000fc400078e02ff */
[----:B------:R-:W-:-:S07]  /*2e50*/  IMAD.MOV.U32 R7, RZ, RZ, R28 ;  /* 0x000000ffff077224 */ /* 0x000fce00078e001c */
.L_x_836:
[C---:B------:R-:W-:Y:S02]  /*2e60*/  SHF.L.U32 R28, R20.reuse, 0x1, RZ ;  /* 0x00000001141c7819 */ /* 0x040fe400000006ff */
[----:B------:R-:W-:Y:S02]  /*2e70*/  SHF.L.U64.HI R29, R20, 0x1, R3 ;  /* 0x00000001141d7819 */ /* 0x000fe40000010203 */
[----:B------:R-:W-:-:S04]  /*2e80*/  IADD3 R32, P0, R28, UR10, RZ ;  /* 0x0000000a1c207c10 */ /* 0x000fc8000ff1e0ff */
[----:B------:R-:W-:-:S05]  /*2e90*/  IADD3.X R33, R29, UR11, RZ, P0, !PT ;  /* 0x0000000b1d217c10 */ /* 0x000fca00087fe4ff */
[----:B------:R-:W2:Y:S04]  /*2ea0*/  LDG.E.128 R12, desc[UR4][R32.64] ;  /* 0x00000004200c7981 */ /* 0x000ea8000c1e1d00 */
[----:B------:R0:W3:Y:S01]  /*2eb0*/  LDG.E.128 R16, desc[UR4][R32.64+0x10] ;  /* 0x0000100420107981 */ /* 0x0000e2000c1e1d00 */
[----:B------:R-:W-:Y:S01]  /*2ec0*/  I2FP.F32.U32 R35, R22 ;  /* 0x0000001600237245 */ /* 0x000fe20000201000 */
[----:B------:R-:W-:Y:S01]  /*2ed0*/  IMAD.MOV.U32 R22, RZ, RZ, 0x2f800000 ;  /* 0x2f800000ff167424 */ /* 0x000fe200078e00ff */
[----:B------:R-:W-:Y:S01]  /*2ee0*/  I2FP.F32.U32 R41, R36 ;  /* 0x0000002400297245 */ /* 0x000fe20000201000 */
[----:B------:R-:W-:Y:S05]  /*2ef0*/  WARPSYNC.ALL ;  /* 0x0000000000007948 */ /* 0x000fea0003800000 */
[----:B------:R-:W-:Y:S01]  /*2f00*/  I2FP.F32.U32 R43, R34 ;  /* 0x00000022002b7245 */ /* 0x000fe20000201000 */
[-C--:B------:R-:W-:Y:S01]  /*2f10*/  FFMA.FTZ R36, R41, R22.reuse, 1.1641532182693481445e-10 ;  /* 0x2f00000029247423 */ /* 0x080fe20000010016 */
[----:B------:R-:W-:Y:S01]  /*2f20*/  I2FP.F32.U32 R41, R31 ;  /* 0x0000001f00297245 */ /* 0x000fe20000201000 */
[-C--:B------:R-:W-:Y:S01]  /*2f30*/  FFMA.FTZ R35, R35, R22.reuse, 1.1641532182693481445e-10 ;  /* 0x2f00000023237423 */ /* 0x080fe20000010016 */
[----:B------:R-:W-:Y:S01]  /*2f40*/  I2FP.F32.U32 R39, R39 ;  /* 0x0000002700277245 */ /* 0x000fe20000201000 */
[----:B0-----:R-:W-:Y:S01]  /*2f50*/  FFMA.FTZ R33, R43, R22, 1.1641532182693481445e-10 ;  /* 0x2f0000002b217423 */ /* 0x001fe20000010016 */
[----:B------:R-:W-:Y:S01]  /*2f60*/  I2FP.F32.U32 R43, R42 ;  /* 0x0000002a002b7245 */ /* 0x000fe20000201000 */
[----:B------:R-:W-:Y:S01]  /*2f70*/  FFMA.FTZ R34, R41, R22, 1.1641532182693481445e-10 ;  /* 0x2f00000029227423 */ /* 0x000fe20000010016 */
[----:B------:R-:W-:Y:S01]  /*2f80*/  I2FP.F32.U32 R41, R26 ;  /* 0x0000001a00297245 */ /* 0x000fe20000201000 */
[-C--:B------:R-:W-:Y:S01]  /*2f90*/  FFMA.FTZ R40, R39, R22.reuse, 1.1641532182693481445e-10 ;  /* 0x2f00000027287423 */ /* 0x080fe20000010016 */
[----:B------:R-:W-:Y:S01]  /*2fa0*/  I2FP.F32.U32 R45, R27 ;  /* 0x0000001b002d7245 */ /* 0x000fe20000201000 */
[-C--:B------:R-:W-:Y:S01]  /*2fb0*/  FFMA.FTZ R43, R43, R22.reuse, 1.1641532182693481445e-10 ;  /* 0x2f0000002b2b7423 */ /* 0x080fe20000010016 */
[----:B------:R-:W-:Y:S01]  /*2fc0*/  I2FP.F32.U32 R37, R37 ;  /* 0x0000002500257245 */ /* 0x000fe20000201000 */
[----:B------:R-:W-:Y:S01]  /*2fd0*/  FFMA.FTZ R42, R41, R22, 1.1641532182693481445e-10 ;  /* 0x2f000000292a7423 */ /* 0x000fe20000010016 */
[----:B------:R-:W-:Y:S01]  /*2fe0*/  I2FP.F32.U32 R27, R30 ;  /* 0x0000001e001b7245 */ /* 0x000fe20000201000 */
[----:B------:R-:W-:Y:S01]  /*2ff0*/  FFMA.FTZ R44, R45, R22, 1.1641532182693481445e-10 ;  /* 0x2f0000002d2c7423 */ /* 0x000fe20000010016 */
[----:B------:R-:W-:-:S02]  /*3000*/  FSET.BF.LT.FTZ.AND R41, R43, UR34, PT ;  /* 0x000000222b297c0a */ /* 0x000fc4000b811000 */
[----:B------:R-:W-:Y:S01]  /*3010*/  I2FP.F32.U32 R43, R21 ;  /* 0x00000015002b7245 */ /* 0x000fe20000201000 */
[----:B------:R-:W-:Y:S01]  /*3020*/  FFMA.FTZ R45, R27, R22, 1.1641532182693481445e-10 ;  /* 0x2f0000001b2d7423 */ /* 0x000fe20000010016 */
[----:B------:R-:W-:Y:S01]  /*3030*/  I2FP.F32.U32 R39, R38 ;  /* 0x0000002600277245 */ /* 0x000fe20000201000 */
[-C--:B------:R-:W-:Y:S01]  /*3040*/  FFMA.FTZ R38, R37, R22.reuse, 1.1641532182693481445e-10 ;  /* 0x2f00000025267423 */ /* 0x080fe20000010016 */
        /* <DEDUP_REMOVED lines=8> */
[----:B------:R-:W-:Y:S01]  /*30d0*/  FSET.BF.LT.FTZ.AND R43, R43, UR34, PT ;  /* 0x000000222b2b7c0a */ /* 0x000fe2000b811000 */
[----:B------:R-:W0:Y:S01]  /*30e0*/  F2I.FTZ.U32.TRUNC.NTZ R51, R38 ;  /* 0x0000002600337305 */ /* 0x000e22000021f000 */
[----:B------:R-:W-:-:S02]  /*30f0*/  I2FP.F32.U32 R49, R25 ;  /* 0x0000001900317245 */ /* 0x000fc40000201000 */
[----:B------:R-:W-:Y:S02]  /*3100*/  FSET.BF.LT.FTZ.AND R37, R37, UR34, PT ;  /* 0x0000002225257c0a */ /* 0x000fe4000b811000 */
[----:B------:R-:W-:Y:S01]  /*3110*/  FSET.BF.LT.FTZ.AND R25, R30, UR34, PT ;  /* 0x000000221e197c0a */ /* 0x000fe2000b811000 */
[-C--:B------:R-:W-:Y:S01]  /*3120*/  FFMA.FTZ R49, R49, R22.reuse, 1.1641532182693481445e-10 ;  /* 0x2f00000031317423 */ /* 0x080fe20000010016 */
[----:B------:R-:W-:Y:S01]  /*3130*/  FSET.BF.LT.FTZ.AND R44, R44, UR34, PT ;  /* 0x000000222c2c7c0a */ /* 0x000fe2000b811000 */
[----:B------:R-:W1:Y:S01]  /*3140*/  F2I.FTZ.U32.TRUNC.NTZ R48, R45 ;  /* 0x0000002d00307305 */ /* 0x000e62000021f000 */
[----:B------:R-:W-:Y:S02]  /*3150*/  I2FP.F32.U32 R27, R11 ;  /* 0x0000000b001b7245 */ /* 0x000fe40000201000 */
[----:B------:R-:W-:Y:S02]  /*3160*/  FSET.BF.LT.FTZ.AND R40, R40, UR34, PT ;  /* 0x0000002228287c0a */ /* 0x000fe4000b811000 */
[----:B------:R-:W-:Y:S01]  /*3170*/  FSET.BF.LT.FTZ.AND R39, R39, UR34, PT ;  /* 0x0000002227277c0a */ /* 0x000fe2000b811000 */
[----:B------:R-:W-:Y:S01]  /*3180*/  FFMA.FTZ R30, R27, R22, 1.1641532182693481445e-10 ;  /* 0x2f0000001b1e7423 */ /* 0x000fe20000010016 */
[----:B------:R-:W-:Y:S01]  /*3190*/  FSET.BF.LT.FTZ.AND R27, R49, UR34, PT ;  /* 0x00000022311b7c0a */ /* 0x000fe2000b811000 */
[----:B------:R-:W4:Y:S01]  /*31a0*/  F2I.FTZ.U32.TRUNC.NTZ R47, R43 ;  /* 0x0000002b002f7305 */ /* 0x000f22000021f000 */
[----:B------:R-:W-:-:S02]  /*31b0*/  FSET.BF.LT.FTZ.AND R42, R42, UR34, PT ;  /* 0x000000222a2a7c0a */ /* 0x000fc4000b811000 */
[----:B------:R-:W-:Y:S02]  /*31c0*/  FSET.BF.LT.FTZ.AND R30, R30, UR34, PT ;  /* 0x000000221e1e7c0a */ /* 0x000fe4000b811000 */
[----:B0-----:R-:W-:Y:S02]  /*31d0*/  LOP3.LUT R51, R51, 0xff, RZ, 0xc0, !PT ;  /* 0x000000ff33337812 */ /* 0x001fe400078ec0ff */
[----:B-1----:R-:W-:Y:S01]  /*31e0*/  LOP3.LUT R48, R48, 0xff, RZ, 0xc0, !PT ;  /* 0x000000ff30307812 */ /* 0x002fe200078ec0ff */
[----:B------:R-:W0:Y:S01]  /*31f0*/  F2I.FTZ.U32.TRUNC.NTZ R26, R37 ;  /* 0x00000025001a7305 */ /* 0x000e22000021f000 */
[----:B------:R-:W-:Y:S02]  /*3200*/  FSET.BF.LT.FTZ.AND R36, R36, UR34, PT ;  /* 0x0000002224247c0a */ /* 0x000fe4000b811000 */
[----:B------:R-:W-:Y:S02]  /*3210*/  FSET.BF.LT.FTZ.AND R35, R35, UR34, PT ;  /* 0x0000002223237c0a */ /* 0x000fe4000b811000 */
[----:B------:R-:W-:-:S02]  /*3220*/  FSET.BF.LT.FTZ.AND R34, R34, UR34, PT ;  /* 0x0000002222227c0a */ /* 0x000fc4000b811000 */
[----:B----4-:R-:W-:Y:S01]  /*3230*/  LOP3.LUT R47, R47, 0xff, RZ, 0xc0, !PT ;  /* 0x000000ff2f2f7812 */ /* 0x010fe200078ec0ff */
[----:B------:R-:W1:Y:S01]  /*3240*/  F2I.FTZ.U32.TRUNC.NTZ R11, R25 ;  /* 0x00000019000b7305 */ /* 0x000e62000021f000 */
[----:B------:R-:W-:Y:S02]  /*3250*/  FSET.BF.LT.FTZ.AND R33, R33, UR34, PT ;  /* 0x0000002221217c0a */ /* 0x000fe4000b811000 */
[----:B------:R-:W-:Y:S02]  /*3260*/  IADD3 R28, P0, R28, UR12, RZ ;  /* 0x0000000c1c1c7c10 */ /* 0x000fe4000ff1e0ff */
[----:B0-----:R-:W-:-:S03]  /*3270*/  PRMT R26, R26, 0x7604, R51 ;  /* 0x000076041a1a7816 */ /* 0x001fc60000000033 */
[----:B------:R-:W0:Y:S01]  /*3280*/  F2I.FTZ.U32.TRUNC.NTZ R24, R44 ;  /* 0x0000002c00187305 */ /* 0x000e22000021f000 */
[----:B------:R-:W-:Y:S02]  /*3290*/  IADD3.X R29, R29, UR13, RZ, P0, !PT ;  /* 0x0000000d1d1d7c10 */ /* 0x000fe400087fe4ff */
[----:B-1----:R-:W-:-:S05]  /*32a0*/  PRMT R11, R11, 0x7604, R48 ;  /* 0x000076040b0b7816 */ /* 0x002fca0000000030 */
        /* <DEDUP_REMOVED lines=9> */
[----:B0-----:R-:W-:-:S07]  /*3340*/  LOP3.LUT R49, R49, 0xff, RZ, 0xc0, !PT ;  /* 0x000000ff31317812 */ /* 0x001fce00078ec0ff */
[----:B------:R-:W0:Y:S01]  /*3350*/  F2I.FTZ.U32.TRUNC.NTZ R22, R30 ;  /* 0x0000001e00167305 */ /* 0x000e22000021f000 */
[----:B-1----:R-:W-:-:S07]  /*3360*/  PRMT R21, R46, 0x7604, R21 ;  /* 0x000076042e157816 */ /* 0x002fce0000000015 */
[----:B------:R-:W-:Y:S01]  /*3370*/  F2I.FTZ.U32.TRUNC.NTZ R31, R36 ;  /* 0x00000024001f7305 */ /* 0x000fe2000021f000 */
[----:B0-----:R-:W-:-:S07]  /*3380*/  PRMT R22, R22, 0x7604, R49 ;  /* 0x0000760416167816 */ /* 0x001fce0000000031 */
[----:B------:R-:W0:Y:S08]  /*3390*/  F2I.FTZ.U32.TRUNC.NTZ R52, R35 ;  /* 0x0000002300347305 */ /* 0x000e30000021f000 */
[----:B------:R-:W-:Y:S01]  /*33a0*/  F2I.FTZ.U32.TRUNC.NTZ R32, R34 ;  /* 0x0000002200207305 */ /* 0x000fe2000021f000 */
[----:B0-----:R-:W-:-:S07]  /*33b0*/  LOP3.LUT R52, R52, 0xff, RZ, 0xc0, !PT ;  /* 0x000000ff34347812 */ /* 0x001fce00078ec0ff */
[----:B------:R-:W0:Y:S01]  /*33c0*/  F2I.FTZ.U32.TRUNC.NTZ R53, R33 ;  /* 0x0000002100357305 */ /* 0x000e22000021f000 */
[----:B------:R-:W-:Y:S02]  /*33d0*/  PRMT R31, R31, 0x7604, R52 ;  /* 0x000076041f1f7816 */ /* 0x000fe40000000034 */
[----:B0-----:R-:W-:-:S04]  /*33e0*/  LOP3.LUT R53, R53, 0xff, RZ, 0xc0, !PT ;  /* 0x000000ff35357812 */ /* 0x001fc800078ec0ff */
[----:B------:R-:W-:Y:S01]  /*33f0*/  PRMT R32, R32, 0x7604, R53 ;  /* 0x0000760420207816 */ /* 0x000fe20000000035 */
[--C-:B--2---:R-:W-:Y:S02]  /*3400*/  HADD2.F32 R48, -RZ, R14.reuse.H0_H0 ;  /* 0x2000000eff307230 */ /* 0x104fe40000004100 */
[----:B------:R-:W-:Y:S02]  /*3410*/  HADD2.F32 R51, -RZ, R14.H1_H1 ;  /* 0x3000000eff337230 */ /* 0x000fe40000004100 */
[--C-:B------:R-:W-:Y:S02]  /*3420*/  HADD2.F32 R47, -RZ, R12.reuse.H0_H0 ;  /* 0x2000000cff2f7230 */ /* 0x100fe40000004100 */
[----:B------:R-:W-:Y:S01]  /*3430*/  FMUL.FTZ R35, R35, R48 ;  /* 0x0000003023237220 */ /* 0x000fe20000410000 */
[----:B------:R-:W-:Y:S02]  /*3440*/  HADD2.F32 R14, -RZ, R12.H1_H1 ;  /* 0x3000000cff0e7230 */ /* 0x000fe40000004100 */
[----:B------:R-:W-:Y:S01]  /*3450*/  FMUL.FTZ R36, R36, R51 ;  /* 0x0000003324247220 */ /* 0x000fe20000410000 */
[----:B------:R-:W-:-:S02]  /*3460*/  HADD2.F32 R12, -RZ, R13.H1_H1 ;  /* 0x3000000dff0c7230 */ /* 0x000fc40000004100 */
[----:B------:R-:W-:Y:S01]  /*3470*/  FMUL.FTZ R40, R40, R47 ;  /* 0x0000002f28287220 */ /* 0x000fe20000410000 */
[--C-:B------:R-:W-:Y:S02]  /*3480*/  HADD2.F32 R46, -RZ, R15.reuse.H0_H0 ;  /* 0x2000000fff2e7230 */ /* 0x100fe40000004100 */
[----:B------:R-:W-:Y:S01]  /*3490*/  FMUL.FTZ R39, R39, R14 ;  /* 0x0000000e27277220 */ /* 0x000fe20000410000 */
[----:B------:R-:W-:Y:S02]  /*34a0*/  HADD2.F32 R49, -RZ, R15.H1_H1 ;  /* 0x3000000fff317230 */ /* 0x000fe40000004100 */
[----:B------:R-:W-:Y:S01]  /*34b0*/  FMUL.FTZ R37, R37, R12 ;  /* 0x0000000c25257220 */ /* 0x000fe20000410000 */
[----:B---3--:R-:W-:Y:S02]  /*34c0*/  HADD2.F32 R12, -RZ, R19.H0_H0 ;  /* 0x20000013ff0c7230 */ /* 0x008fe40000004100 */
[----:B------:R-:W-:Y:S01]  /*34d0*/  FMUL.FTZ R33, R33, R46 ;  /* 0x0000002e21217220 */ /* 0x000fe20000410000 */
[----:B------:R-:W-:-:S02]  /*34e0*/  HADD2.F32 R15, -RZ, R13.H0_H0 ;  /* 0x2000000dff0f7230 */ /* 0x000fc40000004100 */
[----:B------:R-:W-:Y:S01]  /*34f0*/  FMUL.FTZ R34, R34, R49 ;  /* 0x0000003122227220 */ /* 0x000fe20000410000 */
[--C-:B------:R-:W-:Y:S02]  /*3500*/  HADD2.F32 R47, -RZ, R16.reuse.H1_H1 ;  /* 0x30000010ff2f7230 */ /* 0x100fe40000004100 */
[----:B------:R-:W-:Y:S01]  /*3510*/  FMUL.FTZ R27, R27, R12 ;  /* 0x0000000c1b1b7220 */ /* 0x000fe20000410000 */
[----:B------:R-:W-:Y:S01]  /*3520*/  PRMT R12, R26, 0x1054, R23 ;  /* 0x000010541a0c7816 */ /* 0x000fe20000000017 */
[----:B------:R-:W-:Y:S01]  /*3530*/  FMUL.FTZ R15, R38, R15 ;  /* 0x0000000f260f7220 */ /* 0x000fe20000410000 */
[----:B------:R-:W0:Y:S01]  /*3540*/  LDC R26, c[0x0][RZ] ;  /* 0x00000000ff1a7b82 */ /* 0x000e220000000800 */
[----:B------:R-:W-:Y:S01]  /*3550*/  HADD2.F32 R38, -RZ, R16.H0_H0 ;  /* 0x20000010ff267230 */ /* 0x000fe20000004100 */
[----:B------:R-:W-:Y:S01]  /*3560*/  ULDC UR9, c[0x0][0xc] ;  /* 0x0000030000097ab9 */ /* 0x000fe20000000800 */
[--C-:B------:R-:W-:Y:S02]  /*3570*/  HADD2.F32 R16, -RZ, R17.reuse.H0_H0 ;  /* 0x20000011ff107230 */ /* 0x100fe40000004100 */
[----:B------:R-:W-:Y:S01]  /*3580*/  FMUL.FTZ R15, R15, UR8 ;  /* 0x000000080f0f7c20 */ /* 0x000fe20008410000 */
[----:B------:R-:W-:-:S02]  /*3590*/  HADD2.F32 R17, -RZ, R17.H1_H1 ;  /* 0x30000011ff117230 */ /* 0x000fc40000004100 */
[----:B------:R-:W-:Y:S01]  /*35a0*/  FMUL.FTZ R39, R39, UR8 ;  /* 0x0000000827277c20 */ /* 0x000fe20008410000 */
[--C-:B------:R-:W-:Y:S02]  /*35b0*/  HADD2.F32 R46, -RZ, R18.reuse.H0_H0 ;  /* 0x20000012ff2e7230 */ /* 0x100fe40000004100 */
[----:B------:R-:W-:Y:S01]  /*35c0*/  FMUL.FTZ R43, R43, R16 ;  /* 0x000000102b2b7220 */ /* 0x000fe20000410000 */
[----:B------:R-:W-:Y:S02]  /*35d0*/  HADD2.F32 R14, -RZ, R18.H1_H1 ;  /* 0x30000012ff0e7230 */ /* 0x000fe40000004100 */
[----:B------:R-:W-:Y:S01]  /*35e0*/  FMUL.FTZ R44, R44, R17 ;  /* 0x000000112c2c7220 */ /* 0x000fe20000410000 */
[----:B------:R-:W-:Y:S01]  /*35f0*/  FMUL.FTZ R17, R36, UR8 ;  /* 0x0000000824117c20 */ /* 0x000fe20008410000 */
[----:B------:R-:W-:Y:S01]  /*3600*/  FMUL.FTZ R18, R35, UR8 ;  /* 0x0000000823127c20 */ /* 0x000fe20008410000 */
[----:B------:R-:W-:Y:S01]  /*3610*/  FMUL.FTZ R36, R34, UR8 ;  /* 0x0000000822247c20 */ /* 0x000fe20008410000 */
[----:B------:R-:W-:Y:S01]  /*3620*/  FMUL.FTZ R34, R37, UR8 ;  /* 0x0000000825227c20 */ /* 0x000fe20008410000 */
[----:B------:R-:W-:-:S02]  /*3630*/  HADD2.F32 R13, -RZ, R19.H1_H1 ;  /* 0x30000013ff0d7230 */ /* 0x000fc40000004100 */
[----:B------:R-:W-:Y:S01]  /*3640*/  FMUL.FTZ R19, R33, UR8 ;  /* 0x0000000821137c20 */ /* 0x000fe20008410000 */
[----:B------:R-:W-:Y:S01]  /*3650*/  F2FP.F16.F32.PACK_AB R18, R17, R18 ;  /* 0x000000121112723e */ /* 0x000fe200000000ff */
[----:B------:R-:W-:Y:S01]  /*3660*/  FMUL.FTZ R16, R40, UR8 ;  /* 0x0000000828107c20 */ /* 0x000fe20008410000 */
[----:B------:R-:W-:Y:S01]  /*3670*/  F2FP.F16.F32.PACK_AB R17, R34, R15 ;  /* 0x0000000f2211723e */ /* 0x000fe200000000ff */
[----:B------:R-:W-:Y:S01]  /*3680*/  FMUL.FTZ R41, R41, R38 ;  /* 0x0000002629297220 */ /* 0x000fe20000410000 */
[----:B------:R-:W-:Y:S01]  /*3690*/  PRMT R15, R22, 0x1054, R11 ;  /* 0x00001054160f7816 */ /* 0x000fe2000000000b */
[----:B------:R-:W-:Y:S01]  /*36a0*/  FMUL.FTZ R42, R42, R47 ;  /* 0x0000002f2a2a7220 */ /* 0x000fe20000410000 */
[----:B------:R-:W-:Y:S01]  /*36b0*/  IADD3 R22, P0, R20, UR14, RZ ;  /* 0x0000000e14167c10 */ /* 0x000fe2000ff1e0ff */
[----:B0-----:R-:W-:Y:S01]  /*36c0*/  IMAD R11, R26, UR9, RZ ;  /* 0x000000091a0b7c24 */ /* 0x001fe2000f8e02ff */
[----:B------:R-:W-:Y:S01]  /*36d0*/  F2FP.F16.F32.PACK_AB R19, R36, R19 ;  /* 0x000000132413723e */ /* 0x000fe200000000ff */
[----:B------:R-:W-:Y:S01]  /*36e0*/  FMUL.FTZ R45, R45, R46 ;  /* 0x0000002e2d2d7220 */ /* 0x000fe20000410000 */
[----:B------:R-:W-:Y:S01]  /*36f0*/  IADD3.X R23, R3, UR15, RZ, P0, !PT ;  /* 0x0000000f03177c10 */ /* 0x000fe200087fe4ff */
[----:B------:R-:W-:Y:S01]  /*3700*/  FMUL.FTZ R25, R25, R14 ;  /* 0x0000000e19197220 */ /* 0x000fe20000410000 */
[----:B------:R-:W-:Y:S01]  /*3710*/  LEA R20, P0, R11, R20, 0x4 ;  /* 0x000000140b147211 */ /* 0x000fe200078020ff */
[----:B------:R-:W-:Y:S01]  /*3720*/  FMUL.FTZ R30, R30, R13 ;  /* 0x0000000d1e1e7220 */ /* 0x000fe20000410000 */
[----:B------:R-:W-:Y:S01]  /*3730*/  F2FP.F16.F32.PACK_AB R16, R39, R16 ;  /* 0x000000102710723e */ /* 0x000fe200000000ff */
[----:B------:R-:W-:Y:S01]  /*3740*/  FMUL.FTZ R41, R41, UR8 ;  /* 0x0000000829297c20 */ /* 0x000fe20008410000 */
[----:B------:R-:W-:Y:S01]  /*3750*/  IADD3.X R3, RZ, R3, RZ, P0, !PT ;  /* 0x00000003ff037210 */ /* 0x000fe200007fe4ff */
[----:B------:R-:W-:Y:S01]  /*3760*/  FMUL.FTZ R42, R42, UR8 ;  /* 0x000000082a2a7c20 */ /* 0x000fe20008410000 */
[----:B------:R-:W-:Y:S01]  /*3770*/  ISETP.GE.U32.AND P0, PT, R20, UR36, PT ;  /* 0x0000002414007c0c */ /* 0x000fe2000bf06070 */
[----:B------:R0:W-:Y:S01]  /*3780*/  STG.E.128 desc[UR4][R28.64], R16 ;  /* 0x000000101c007986 */ /* 0x0001e2000c101d04 */
[----:B------:R-:W-:Y:S01]  /*3790*/  FMUL.FTZ R43, R43, UR8 ;  /* 0x000000082b2b7c20 */ /* 0x000fe20008410000 */
[----:B------:R-:W-:Y:S01]  /*37a0*/  FMUL.FTZ R44, R44, UR8 ;  /* 0x000000082c2c7c20 */ /* 0x000fe20008410000 */
[----:B------:R-:W-:Y:S01]  /*37b0*/  FMUL.FTZ R45, R45, UR8 ;  /* 0x000000082d2d7c20 */ /* 0x000fe20008410000 */
[----:B------:R-:W-:Y:S01]  /*37c0*/  FMUL.FTZ R30, R30, UR8 ;  /* 0x000000081e1e7c20 */ /* 0x000fe20008410000 */
[----:B------:R-:W-:-:S02]  /*37d0*/  ISETP.GE.U32.AND.EX P0, PT, R3, UR37, PT, P0 ;  /* 0x0000002503007c0c */ /* 0x000fc4000bf06100 */
[----:B------:R-:W-:Y:S02]  /*37e0*/  PRMT R13, R32, 0x1054, R31 ;  /* 0x00001054200d7816 */ /* 0x000fe4000000001f */
[----:B------:R-:W-:Y:S01]  /*37f0*/  PRMT R14, R24, 0x1054, R21 ;  /* 0x00001054180e7816 */ /* 0x000fe20000000015 */
[----:B0-----:R-:W-:Y:S01]  /*3800*/  FMUL.FTZ R18, R25, UR8 ;  /* 0x0000000819127c20 */ /* 0x001fe20008410000 */
[----:B------:R-:W-:Y:S01]  /*3810*/  FMUL.FTZ R19, R27, UR8 ;  /* 0x000000081b137c20 */ /* 0x000fe20008410000 */
[----:B------:R-:W-:Y:S02]  /*3820*/  F2FP.F16.F32.PACK_AB R16, R42, R41 ;  /* 0x000000292a10723e */ /* 0x000fe400000000ff */
[----:B------:R-:W-:Y:S02]  /*3830*/  F2FP.F16.F32.PACK_AB R17, R44, R43 ;  /* 0x0000002b2c11723e */ /* 0x000fe400000000ff */
[----:B------:R-:W-:Y:S02]  /*3840*/  F2FP.F16.F32.PACK_AB R18, R18, R45 ;  /* 0x0000002d1212723e */ /* 0x000fe400000000ff */
[----:B------:R-:W-:Y:S01]  /*3850*/  F2FP.F16.F32.PACK_AB R19, R30, R19 ;  /* 0x000000131e13723e */ /* 0x000fe200000000ff */
[----:B------:R-:W-:-:S04]  /*3860*/  IMAD.MOV.U32 R30, RZ, RZ, R0 ;  /* 0x000000ffff1e7224 */ /* 0x000fc800078e0000 */
[----:B------:R0:W-:Y:S04]  /*3870*/  STG.E.128 desc[UR4][R28.64+0x10], R16 ;  /* 0x000010101c007986 */ /* 0x0001e8000c101d04 */
[----:B------:R0:W-:Y:S01]  /*3880*/  STG.E.128 desc[UR4][R22.64], R12 ;  /* 0x0000000c16007986 */ /* 0x0001e2000c101d04 */
[----:B------:R-:W-:Y:S06]  /*3890*/  BAR.SYNC.DEFER_BLOCKING 0x0 ;  /* 0x0000000000007b1d */ /* 0x000fec0000010000 */
[----:B------:R-:W-:Y:S05]  /*38a0*/  @!P0 BRA `(.L_x_845) ;  /* 0xffffffcc00c08947 */ /* 0x000fea000383ffff */
[----:B------:R-:W-:Y:S05]  /*38b0*/  EXIT ;  /* 0x000000000000794d */ /* 0x000fea0003800000 */
        .weak           $__internal_19_$__cuda_sm20_dblrcp_rn_slowpath_v3
        .type           $__internal_19_$__cuda_sm20_dblrcp_rn_slowpath_v3,@function
        .size           $__internal_19_$__cuda_sm20_dblrcp_rn_slowpath_v3,(.L_x_11548 - $__internal_19_$__cuda_sm20_dblrcp_rn_slowpath_v3)
$__internal_19_$__cuda_sm20_dblrcp_rn_slowpath_v3:
        /* <DEDUP_REMOVED lines=23> */
.L_x_848:
        /* <DEDUP_REMOVED lines=10> */
.L_x_846:
[----:B------:R-:W-:Y:S01]  /*3ad0*/  LOP3.LUT R15, R13, 0x80000, RZ, 0xfc, !PT ;  /* 0x000800000d0f7812 */ /* 0x000fe200078efcff */
[----:B------:R-:W-:-:S07]  /*3ae0*/  IMAD.MOV.U32 R14, RZ, RZ, R12 ;  /* 0x000000ffff0e7224 */ /* 0x000fce00078e000c */
.L_x_847:
[----:B------:R-:W-:Y:S02]  /*3af0*/  MOV R12, R4 ;  /* 0x00000004000c7202 */ /* 0x000fe40000000f00 */
[----:B------:R-:W-:-:S04]  /*3b00*/  MOV R13, 0x0 ;  /* 0x00000000000d7802 */ /* 0x000fc80000000f00 */
[----:B------:R-:W-:Y:S05]  /*3b10*/  RET.REL.NODEC R12 `(_ZN2at6native43_GLOBAL__N__7cc8d1ed_10_Dropout_cu_0e96ed3824fused_dropout_kernel_vecIN3c104HalfEfmLi1ELi16EhEEvNS_4cuda6detail10TensorInfoIKT_T1_EENS7_IS8_SA_EENS7_IT4_SA_EESA_T0_NS_15PhiloxCudaStateE) ;  /* 0xffffffc40c387950 */ /* 0x000fea0003c3ffff */
.L_x_849:
        /* <DEDUP_REMOVED lines=14> */
.L_x_11548:


//--------------------- .text._ZN2at6native43_GLOBAL__N__7cc8d1ed_10_Dropout_cu_0e96ed3820fused_dropout_kernelIffmLin1ELin1EhEEvNS_4cuda6detail10TensorInfoIKT_T1_EENS5_IS6_S8_EENS5_IT4_S8_EES8_T0_NS_15PhiloxCudaStateE --------------------------
	.section	.text._ZN2at6native43_GLOBAL__N__7cc8d1ed_10_Dropout_cu_0e96ed3820fused_dropout_kernelIffmLin1ELin1EhEEvNS_4cuda6detail10TensorInfoIKT_T1_EENS5_IS6_S8_EENS5_IT4_S8_EES8_T0_NS_15PhiloxCudaStateE,"ax",@progbits
	.align	128
.text._ZN2at6native43_GLOBAL__N__7cc8d1ed_10_Dropout_cu_0e96ed3820fused_dropout_kernelIffmLin1ELin1EhEEvNS_4cuda6detail10TensorInfoIKT_T1_EENS5_IS6_S8_EENS5_IT4_S8_EES8_T0_NS_15PhiloxCudaStateE:
        .type           _ZN2at6native43_GLOBAL__N__7cc8d1ed_10_Dropout_cu_0e96ed3820fused_dropout_kernelIffmLin1ELin1EhEEvNS_4cuda6detail10TensorInfoIKT_T1_EENS5_IS6_S8_EENS5_IT4_S8_EES8_T0_NS_15PhiloxCudaStateE,@function
        .size           _ZN2at6native43_GLOBAL__N__7cc8d1ed_10_Dropout_cu_0e96ed3820fused_dropout_kernelIffmLin1ELin1EhEEvNS_4cuda6detail10TensorInfoIKT_T1_EENS5_IS6_S8_EENS5_IT4_S8_EES8_T0_NS_15PhiloxCudaStateE,(.L_x_11550 - _ZN2at6native43_GLOBAL__N__7cc8d1ed_10_Dropout_cu_0e96ed3820fused_dropout_kernelIffmLin1ELin1EhEEvNS_4cuda6detail10TensorInfoIKT_T1_EENS5_IS6_S8_EENS5_IT4_S8_EES8_T0_NS_15PhiloxCudaStateE)
        .other          _ZN2at6native43_GLOBAL__N__7cc8d1ed_10_Dropout_cu_0e96ed3820fused_dropout_kernelIffmLin1ELin1EhEEvNS_4cuda6detail10TensorInfoIKT_T1_EENS5_IS6_S8_EENS5_IT4_S8_EES8_T0_NS_15PhiloxCudaStateE,@"STO_CUDA_ENTRY STV_DEFAULT"
_ZN2at6native43_GLOBAL__N__7cc8d1ed_10_Dropout_cu_0e96ed3820fused_dropout_kernelIffmLin1ELin1EhEEvNS_4cuda6detail10TensorInfoIKT_T1_EENS5_IS6_S8_EENS5_IT4_S8_EES8_T0_NS_15PhiloxCudaStateE:
        /* <DEDUP_REMOVED lines=108> */
[----:B------:R-:W-:Y:S05]  /*06c0*/  CALL.REL.NOINC `($__internal_20_$__cuda_sm20_dblrcp_rn_slowpath_v3) ;  /* 0x000000d400347944 */ /* 0x000fea0003c00000 */
.L_x_850:
        /* <DEDUP_REMOVED lines=18> */
[----:B------:R-:W-:Y:S05]  /*07f0*/  CALL.REL.NOINC `($__internal_21_$__cuda_sm20_div_u64) ;  /* 0x000000d400807944 */ /* 0x000fea0003c00000 */
[----:B------:R-:W-:Y:S05]  /*0800*/  BRA `(.L_x_852) ;  /* 0x0000000000587947 */ /* 0x000fea0003800000 */
.L_x_851:
        /* <DEDUP_REMOVED lines=22> */
.L_x_852:
        /* <DEDUP_REMOVED lines=32> */
.L_x_1064:
        /* <DEDUP_REMOVED lines=13> */
.L_x_854:
[----:B------:R-:W-:Y:S05]  /*0c40*/  BSYNC B0 ;  /* 0x0000000000007941 */ /* 0x000fea0003800000 */
.L_x_853:
        /* <DEDUP_REMOVED lines=72> */
.L_x_856:
[----:B------:R-:W-:Y:S01]  /*10d0*/  IMAD.MOV.U32 R5, RZ, RZ, R0 ;  /* 0x000000ffff057224 */ /* 0x000fe200078e0000 */
[----:B------:R-:W-:Y:S01]  /*10e0*/  MOV R6, R11 ;  /* 0x0000000b00067202 */ /* 0x000fe20000000f00 */
[----:B------:R-:W-:Y:S01]  /*10f0*/  IMAD.MOV.U32 R7, RZ, RZ, R18 ;  /* 0x000000ffff077224 */ /* 0x000fe200078e0012 */
[----:B------:R-:W-:-:S07]  /*1100*/  MOV R9, R26 ;  /* 0x0000001a00097202 */ /* 0x000fce0000000f00 */
.L_x_855:
        /* <DEDUP_REMOVED lines=31> */
.L_x_873:
        /* <DEDUP_REMOVED lines=11> */
[----:B------:R-:W-:Y:S05]  /*13b0*/  CALL.REL.NOINC `($__internal_21_$__cuda_sm20_div_u64) ;  /* 0x000000c800907944 */ /* 0x000fea0003c00000 */
        /* <DEDUP_REMOVED lines=9> */
.L_x_862:
        /* <DEDUP_REMOVED lines=22> */
.L_x_863:
[----:B------:R-:W-:Y:S05]  /*15b0*/  BSYNC B1 ;  /* 0x0000000000017941 */ /* 0x000fea0003800000 */
.L_x_861:
        /* <DEDUP_REMOVED lines=15> */
[----:B------:R-:W-:Y:S05]  /*16b0*/  CALL.REL.NOINC `($__internal_21_$__cuda_sm20_div_u64) ;  /* 0x000000c400d07944 */ /* 0x000fea0003c00000 */
        /* <DEDUP_REMOVED lines=11> */
.L_x_865:
        /* <DEDUP_REMOVED lines=23> */
.L_x_866:
[----:B------:R-:W-:Y:S05]  /*18e0*/  BSYNC B1 ;  /* 0x0000000000017941 */ /* 0x000fea0003800000 */
.L_x_864:
        /* <DEDUP_REMOVED lines=16> */
[----:B------:R-:W-:Y:S05]  /*19f0*/  CALL.REL.NOINC `($__internal_21_$__cuda_sm20_div_u64) ;  /* 0x000000c400007944 */ /* 0x000fea0003c00000 */
        /* <DEDUP_REMOVED lines=11> */
.L_x_868:
        /* <DEDUP_REMOVED lines=23> */
.L_x_869:
[----:B------:R-:W-:Y:S05]  /*1c20*/  BSYNC B1 ;  /* 0x0000000000017941 */ /* 0x000fea0003800000 */
.L_x_867:
        /* <DEDUP_REMOVED lines=29> */
.L_x_871:
        /* <DEDUP_REMOVED lines=22> */
.L_x_872:
[----:B------:R-:W-:Y:S05]  /*1f60*/  BSYNC B1 ;  /* 0x0000000000017941 */ /* 0x000fea0003800000 */
.L_x_870:
[----:B------:R-:W0:Y:S01]  /*1f70*/  LDC.64 R10, c[0x0][R0+0x2c0] ;  /* 0x0000b000000a7b82 */ /* 0x000e220000000a00 */
[----:B------:R-:W-:Y:S01]  /*1f80*/  MOV R2, R44 ;  /* 0x0000002c00027202 */ /* 0x000fe20000000f00 */
[----:B0-----:R-:W-:-:S04]  /*1f90*/  IMAD R9, R11, R34, RZ ;  /* 0x000000220b097224 */ /* 0x001fc800078e02ff */
[----:B------:R-:W-:-:S04]  /*1fa0*/  IMAD.WIDE.U32 R2, R10, R34, R2 ;  /* 0x000000220a027225 */ /* 0x000fc800078e0002 */
[----:B------:R-:W-:-:S04]  /*1fb0*/  IMAD R7, R10, R7, R9 ;  /* 0x000000070a077224 */ /* 0x000fc800078e0209 */
[----:B------:R-:W-:Y:S01]  /*1fc0*/  IMAD.IADD R3, R3, 0x1, R7 ;  /* 0x0000000103037824 */ /* 0x000fe200078e0207 */
[----:B------:R-:W-:Y:S06]  /*1fd0*/  @P3 BRA `(.L_x_873) ;  /* 0xfffffff000c83947 */ /* 0x000fec000383ffff */
.L_x_860:
        /* <DEDUP_REMOVED lines=11> */
[----:B------:R-:W-:Y:S05]  /*2090*/  CALL.REL.NOINC `($__internal_21_$__cuda_sm20_div_u64) ;  /* 0x000000bc00587944 */ /* 0x000fea0003c00000 */
        /* <DEDUP_REMOVED lines=9> */
.L_x_875:
        /* <DEDUP_REMOVED lines=23> */
.L_x_876:
[----:B------:R-:W-:Y:S05]  /*22a0*/  BSYNC B1 ;  /* 0x0000000000017941 */ /* 0x000fea0003800000 */
.L_x_874:
        /* <DEDUP_REMOVED lines=26> */
.L_x_878:
        /* <DEDUP_REMOVED lines=23> */
.L_x_879:
[----:B------:R-:W-:Y:S05]  /*25c0*/  BSYNC B1 ;  /* 0x0000000000017941 */ /* 0x000fea0003800000 */
.L_x_877:
        /* <DEDUP_REMOVED lines=26> */
.L_x_881:
        /* <DEDUP_REMOVED lines=23> */
.L_x_882:
[----:B------:R-:W-:Y:S05]  /*28e0*/  BSYNC B1 ;  /* 0x0000000000017941 */ /* 0x000fea0003800000 */
.L_x_880:
[----:B------:R-:W0:Y:S02]  /*28f0*/  LDC.64 R6, c[0x0][R5+0x2c8] ;  /* 0x0000b20005067b82 */ /* 0x000e240000000a00 */
[-C--:B0-----:R-:W-:Y:S02]  /*2900*/  IMAD R0, R7, R10.reuse, RZ ;  /* 0x0000000a07007224 */ /* 0x081fe400078e02ff */
[----:B------:R-:W-:-:S04]  /*2910*/  IMAD.WIDE.U32 R2, R6, R10, R2 ;  /* 0x0000000a06027225 */ /* 0x000fc800078e0002 */
[----:B------:R-:W-:-:S05]  /*2920*/  IMAD R9, R6, R9, R0 ;  /* 0x0000000906097224 */ /* 0x000fca00078e0200 */
[----:B------:R-:W-:-:S07]  /*2930*/  IADD3 R3, R3, R9, RZ ;  /* 0x0000000903037210 */ /* 0x000fce0007ffe0ff */
.L_x_859:
        /* <DEDUP_REMOVED lines=8> */
[----:B------:R0:W5:Y:S02]  /*29c0*/  LDG.E R12, desc[UR12][R6.64] ;  /* 0x0000000c060c7981 */ /* 0x000164000c1e1900 */
.L_x_858:
[----:B------:R-:W-:Y:S05]  /*29d0*/  BSYNC B0 ;  /* 0x0000000000007941 */ /* 0x000fea0003800000 */
.L_x_857:
        /* <DEDUP_REMOVED lines=25> */
.L_x_899:
        /* <DEDUP_REMOVED lines=9> */
[----:B-----5:R-:W-:Y:S05]  /*2c00*/  CALL.REL.NOINC `($__internal_21_$__cuda_sm20_div_u64) ;  /* 0x000000b0007c7944 */ /* 0x020fea0003c00000 */
        /* <DEDUP_REMOVED lines=9> */
.L_x_888:
        /* <DEDUP_REMOVED lines=22> */
.L_x_889:
[----:B------:R-:W-:Y:S05]  /*2e00*/  BSYNC B1 ;  /* 0x0000000000017941 */ /* 0x000fea0003800000 */
.L_x_887:
        /* <DEDUP_REMOVED lines=15> */
[----:B-----5:R-:W-:Y:S05]  /*2f00*/  CALL.REL.NOINC `($__internal_21_$__cuda_sm20_div_u64) ;  /* 0x000000ac00bc7944 */ /* 0x020fea0003c00000 */
        /* <DEDUP_REMOVED lines=11> */
.L_x_891:
        /* <DEDUP_REMOVED lines=23> */
.L_x_892:
[----:B------:R-:W-:Y:S05]  /*3130*/  BSYNC B1 ;  /* 0x0000000000017941 */ /* 0x000fea0003800000 */
.L_x_890:
        /* <DEDUP_REMOVED lines=16> */
[----:B-----5:R-:W-:Y:S05]  /*3240*/  CALL.REL.NOINC `($__internal_21_$__cuda_sm20_div_u64) ;  /* 0x000000a800ec7944 */ /* 0x020fea0003c00000 */
        /* <DEDUP_REMOVED lines=11> */
.L_x_894:
        /* <DEDUP_REMOVED lines=23> */
.L_x_895:
[----:B------:R-:W-:Y:S05]  /*3470*/  BSYNC B1 ;  /* 0x0000000000017941 */ /* 0x000fea0003800000 */
.L_x_893:
        /* <DEDUP_REMOVED lines=28> */
.L_x_897:
        /* <DEDUP_REMOVED lines=22> */
.L_x_898:
[----:B------:R-:W-:Y:S05]  /*37a0*/  BSYNC B1 ;  /* 0x0000000000017941 */ /* 0x000fea0003800000 */
.L_x_896:
        /* <DEDUP_REMOVED lines=10> */
.L_x_886:
        /* <DEDUP_REMOVED lines=11> */
[----:B-----5:R-:W-:Y:S05]  /*3900*/  CALL.REL.NOINC `($__internal_21_$__cuda_sm20_div_u64) ;  /* 0x000000a4003c7944 */ /* 0x020fea0003c00000 */
        /* <DEDUP_REMOVED lines=9> */
.L_x_901:
        /* <DEDUP_REMOVED lines=23> */
.L_x_902:
[----:B------:R-:W-:Y:S05]  /*3b10*/  BSYNC B1 ;  /* 0x0000000000017941 */ /* 0x000fea0003800000 */
.L_x_900:
        /* <DEDUP_REMOVED lines=26> */
.L_x_904:
        /* <DEDUP_REMOVED lines=23> */
.L_x_905:
[----:B------:R-:W-:Y:S05]  /*3e30*/  BSYNC B1 ;  /* 0x0000000000017941 */ /* 0x000fea0003800000 */
.L_x_903:
        /* <DEDUP_REMOVED lines=26> */
.L_x_907:
        /* <DEDUP_REMOVED lines=23> */
.L_x_908:
[----:B------:R-:W-:Y:S05]  /*4150*/  BSYNC B1 ;  /* 0x0000000000017941 */ /* 0x000fea0003800000 */
.L_x_906:
[----:B------:R-:W0:Y:S02]  /*4160*/  LDC.64 R6, c[0x0][R5+0x2c8] ;  /* 0x0000b20005067b82 */ /* 0x000e240000000a00 */
[-C--:B0-----:R-:W-:Y:S02]  /*4170*/  IMAD R0, R7, R34.reuse, RZ ;  /* 0x0000002207007224 */ /* 0x081fe400078e02ff */
[----:B------:R-:W-:-:S04]  /*4180*/  IMAD.WIDE.U32 R2, R6, R34, R2 ;  /* 0x0000002206027225 */ /* 0x000fc800078e0002 */
[----:B------:R-:W-:-:S04]  /*4190*/  IMAD R33, R6, R33, R0 ;  /* 0x0000002106217224 */ /* 0x000fc800078e0200 */
[----:B------:R-:W-:-:S07]  /*41a0*/  IMAD.IADD R3, R3, 0x1, R33 ;  /* 0x0000000103037824 */ /* 0x000fce00078e0221 */
.L_x_885:
        /* <DEDUP_REMOVED lines=8> */
[----:B------:R1:W5:Y:S02]  /*4230*/  LDG.E R8, desc[UR12][R6.64] ;  /* 0x0000000c06087981 */ /* 0x000364000c1e1900 */
.L_x_884:
[----:B------:R-:W-:Y:S05]  /*4240*/  BSYNC B0 ;  /* 0x0000000000007941 */ /* 0x000fea0003800000 */
.L_x_883:
        /* <DEDUP_REMOVED lines=23> */
.L_x_925:
        /* <DEDUP_REMOVED lines=19> */
.L_x_914:
        /* <DEDUP_REMOVED lines=22> */
.L_x_915:
[----:B------:R-:W-:Y:S05]  /*4650*/  BSYNC B1 ;  /* 0x0000000000017941 */ /* 0x000fea0003800000 */
.L_x_913:
        /* <DEDUP_REMOVED lines=28> */
.L_x_917:
        /* <DEDUP_REMOVED lines=23> */
.L_x_918:
[----:B------:R-:W-:Y:S05]  /*4990*/  BSYNC B1 ;  /* 0x0000000000017941 */ /* 0x000fea0003800000 */
.L_x_916:
        /* <DEDUP_REMOVED lines=29> */
.L_x_920:
        /* <DEDUP_REMOVED lines=23> */
.L_x_921:
[----:B------:R-:W-:Y:S05]  /*4ce0*/  BSYNC B1 ;  /* 0x0000000000017941 */ /* 0x000fea0003800000 */
.L_x_919:
        /* <DEDUP_REMOVED lines=28> */
.L_x_923:
        /* <DEDUP_REMOVED lines=22> */
.L_x_924:
[----:B------:R-:W-:Y:S05]  /*5010*/  BSYNC B1 ;  /* 0x0000000000017941 */ /* 0x000fea0003800000 */
.L_x_922:
        /* <DEDUP_REMOVED lines=10> */
.L_x_912:
        /* <DEDUP_REMOVED lines=21> */
.L_x_927:
        /* <DEDUP_REMOVED lines=23> */
.L_x_928:
[----:B------:R-:W-:Y:S05]  /*5380*/  BSYNC B1 ;  /* 0x0000000000017941 */ /* 0x000fea0003800000 */
.L_x_926:
        /* <DEDUP_REMOVED lines=26> */
.L_x_930:
        /* <DEDUP_REMOVED lines=23> */
.L_x_931:
[----:B------:R-:W-:Y:S05]  /*56a0*/  BSYNC B1 ;  /* 0x0000000000017941 */ /* 0x000fea0003800000 */
.L_x_929:
        /* <DEDUP_REMOVED lines=26> */
.L_x_933:
        /* <DEDUP_REMOVED lines=23> */
.L_x_934:
[----:B------:R-:W-:Y:S05]  /*59c0*/  BSYNC B1 ;  /* 0x0000000000017941 */ /* 0x000fea0003800000 */
.L_x_932:
[----:B------:R-:W0:Y:S02]  /*59d0*/  LDC.64 R24, c[0x0][R4+0x2c8] ;  /* 0x0000b20004187b82 */ /* 0x000e240000000a00 */
[-C--:B0-----:R-:W-:Y:S02]  /*59e0*/  IMAD R0, R25, R34.reuse, RZ ;  /* 0x0000002219007224 */ /* 0x081fe400078e02ff */
[----:B------:R-:W-:-:S04]  /*59f0*/  IMAD.WIDE.U32 R2, R24, R34, R2 ;  /* 0x0000002218027225 */ /* 0x000fc800078e0002 */
[----:B------:R-:W-:-:S04]  /*5a00*/  IMAD R33, R24, R33, R0 ;  /* 0x0000002118217224 */ /* 0x000fc800078e0200 */
[----:B------:R-:W-:-:S07]  /*5a10*/  IMAD.IADD R3, R3, 0x1, R33 ;  /* 0x0000000103037824 */ /* 0x000fce00078e0221 */
.L_x_911:
        /* <DEDUP_REMOVED lines=8> */
[----:B------:R0:W5:Y:S02]  /*5aa0*/  LDG.E R4, desc[UR12][R24.64] ;  /* 0x0000000c18047981 */ /* 0x000164000c1e1900 */
.L_x_910:
[----:B------:R-:W-:Y:S05]  /*5ab0*/  BSYNC B0 ;  /* 0x0000000000007941 */ /* 0x000fea0003800000 */
.L_x_909:
        /* <DEDUP_REMOVED lines=23> */
.L_x_951:
        /* <DEDUP_REMOVED lines=9> */
[----:B-----5:R-:W-:Y:S05]  /*5cc0*/  CALL.REL.NOINC `($__internal_21_$__cuda_sm20_div_u64) ;  /* 0x00000080004c7944 */ /* 0x020fea0003c00000 */
        /* <DEDUP_REMOVED lines=9> */
.L_x_940:
        /* <DEDUP_REMOVED lines=22> */
.L_x_941:
[----:B------:R-:W-:Y:S05]  /*5ec0*/  BSYNC B1 ;  /* 0x0000000000017941 */ /* 0x000fea0003800000 */
.L_x_939:
        /* <DEDUP_REMOVED lines=27> */
.L_x_943:
        /* <DEDUP_REMOVED lines=23> */
.L_x_944:
[----:B------:R-:W-:Y:S05]  /*61f0*/  BSYNC B1 ;  /* 0x0000000000017941 */ /* 0x000fea0003800000 */
.L_x_942:
        /* <DEDUP_REMOVED lines=28> */
.L_x_946:
        /* <DEDUP_REMOVED lines=23> */
.L_x_947:
[----:B------:R-:W-:Y:S05]  /*6530*/  BSYNC B1 ;  /* 0x0000000000017941 */ /* 0x000fea0003800000 */
.L_x_945:
        /* <DEDUP_REMOVED lines=28> */
.L_x_949:
        /* <DEDUP_REMOVED lines=22> */
.L_x_950:
[----:B------:R-:W-:Y:S05]  /*6860*/  BSYNC B1 ;  /* 0x0000000000017941 */ /* 0x000fea0003800000 */
.L_x_948:
        /* <DEDUP_REMOVED lines=10> */
.L_x_938:
        /* <DEDUP_REMOVED lines=21> */
.L_x_953:
        /* <DEDUP_REMOVED lines=23> */
.L_x_954:
[----:B------:R-:W-:Y:S05]  /*6bd0*/  BSYNC B1 ;  /* 0x0000000000017941 */ /* 0x000fea0003800000 */
.L_x_952:
        /* <DEDUP_REMOVED lines=26> */
.L_x_956:
        /* <DEDUP_REMOVED lines=23> */
.L_x_957:
[----:B------:R-:W-:Y:S05]  /*6ef0*/  BSYNC B1 ;  /* 0x0000000000017941 */ /* 0x000fea0003800000 */
.L_x_955:
        /* <DEDUP_REMOVED lines=26> */
.L_x_959:
        /* <DEDUP_REMOVED lines=23> */
.L_x_960:
[----:B------:R-:W-:Y:S05]  /*7210*/  BSYNC B1 ;  /* 0x0000000000017941 */ /* 0x000fea0003800000 */
.L_x_958:
[----:B------:R-:W0:Y:S02]  /*7220*/  LDC.64 R24, c[0x0][R41+0x2c8] ;  /* 0x0000b20029187b82 */ /* 0x000e240000000a00 */
[-C--:B0-----:R-:W-:Y:S02]  /*7230*/  IMAD R25, R25, R34.reuse, RZ ;  /* 0x0000002219197224 */ /* 0x081fe400078e02ff */
[----:B------:R-:W-:-:S04]  /*7240*/  IMAD.WIDE.U32 R44, R24, R34, R44 ;  /* 0x00000022182c7225 */ /* 0x000fc800078e002c */
[----:B------:R-:W-:-:S05]  /*7250*/  IMAD R25, R24, R33, R25 ;  /* 0x0000002118197224 */ /* 0x000fca00078e0219 */
[----:B------:R-:W-:-:S07]  /*7260*/  IADD3 R45, R45, R25, RZ ;  /* 0x000000192d2d7210 */ /* 0x000fce0007ffe0ff */
.L_x_937:
        /* <DEDUP_REMOVED lines=9> */
.L_x_936:
[----:B------:R-:W-:Y:S05]  /*7300*/  BSYNC B0 ;  /* 0x0000000000007941 */ /* 0x000fea0003800000 */
.L_x_935:
        /* <DEDUP_REMOVED lines=22> */
.L_x_977:
        /* <DEDUP_REMOVED lines=20> */
.L_x_966:
        /* <DEDUP_REMOVED lines=22> */
.L_x_967:
[----:B------:R-:W-:Y:S05]  /*7710*/  BSYNC B1 ;  /* 0x0000000000017941 */ /* 0x000fea0003800000 */
.L_x_965:
        /* <DEDUP_REMOVED lines=27> */
.L_x_969:
        /* <DEDUP_REMOVED lines=23> */
.L_x_970:
[----:B------:R-:W-:Y:S05]  /*7a40*/  BSYNC B1 ;  /* 0x0000000000017941 */ /* 0x000fea0003800000 */
.L_x_968:
        /* <DEDUP_REMOVED lines=28> */
.L_x_972:
        /* <DEDUP_REMOVED lines=23> */
.L_x_973:
[----:B------:R-:W-:Y:S05]  /*7d80*/  BSYNC B1 ;  /* 0x0000000000017941 */ /* 0x000fea0003800000 */
.L_x_971:
        /* <DEDUP_REMOVED lines=28> */
.L_x_975:
        /* <DEDUP_REMOVED lines=22> */
.L_x_976:
[----:B------:R-:W-:Y:S05]  /*80b0*/  BSYNC B1 ;  /* 0x0000000000017941 */ /* 0x000fea0003800000 */
.L_x_974:
        /* <DEDUP_REMOVED lines=10> */
.L_x_964:
        /* <DEDUP_REMOVED lines=22> */
.L_x_979:
        /* <DEDUP_REMOVED lines=23> */
.L_x_980:
[----:B------:R-:W-:Y:S05]  /*8430*/  BSYNC B1 ;  /* 0x0000000000017941 */ /* 0x000fea0003800000 */
.L_x_978:
        /* <DEDUP_REMOVED lines=26> */
.L_x_982:
        /* <DEDUP_REMOVED lines=23> */
.L_x_983:
[----:B------:R-:W-:Y:S05]  /*8750*/  BSYNC B1 ;  /* 0x0000000000017941 */ /* 0x000fea0003800000 */
.L_x_981:
        /* <DEDUP_REMOVED lines=26> */
.L_x_985:
        /* <DEDUP_REMOVED lines=23> */
.L_x_986:
[----:B------:R-:W-:Y:S05]  /*8a70*/  BSYNC B1 ;  /* 0x0000000000017941 */ /* 0x000fea0003800000 */
.L_x_984:
[----:B------:R-:W0:Y:S02]  /*8a80*/  LDC.64 R24, c[0x0][R43+0x2c8] ;  /* 0x0000b2002b187b82 */ /* 0x000e240000000a00 */
[-C--:B0-----:R-:W-:Y:S02]  /*8a90*/  IMAD R25, R25, R34.reuse, RZ ;  /* 0x0000002219197224 */ /* 0x081fe400078e02ff */
[----:B------:R-:W-:-:S04]  /*8aa0*/  IMAD.WIDE.U32 R46, R24, R34, R46 ;  /* 0x00000022182e7225 */ /* 0x000fc800078e002e */
[----:B------:R-:W-:-:S05]  /*8ab0*/  IMAD R25, R24, R33, R25 ;  /* 0x0000002118197224 */ /* 0x000fca00078e0219 */
[----:B------:R-:W-:-:S07]  /*8ac0*/  IADD3 R47, R47, R25, RZ ;  /* 0x000000192f2f7210 */ /* 0x000fce0007ffe0ff */
.L_x_963:
[----:B------:R-:W-:Y:S01]  /*8ad0*/  ULDC.64 UR24, c[0x0][0x480] ;  /* 0x0001200000187ab9 */ /* 0x000fe20000000a00 */
[----:B------:R-:W-:Y:S01]  /*8ae0*/  ULDC UR26, c[0x0][0x6f8] ;  /* 0x0001be00001a7ab9 */ /* 0x000fe20000000800 */
[----:B-1----:R-:W-:Y:S01]  /*8af0*/  IMAD R35, R49, UR24, RZ ;  /* 0x0000001831237c24 */ /* 0x002fe2000f8e02ff */
[----:B------:R-:W-:Y:S01]  /*8b00*/  FSET.BF.LT.FTZ.AND R33, R16, UR26, PT ;  /* 0x0000001a10217c0a */ /* 0x000fe2000b811000 */
[C---:B------:R-:W-:Y:S01]  /*8b10*/  IMAD.WIDE.U32 R24, R48.reuse, UR24, R46 ;  /* 0x0000001830187c25 */ /* 0x040fe2000f8e002e */
[----:B------:R-:W-:Y:S02]  /*8b20*/  ULDC.64 UR26, c[0x0][0x550] ;  /* 0x00015400001a7ab9 */ /* 0x000fe40000000a00 */
[----:B------:R-:W0:Y:S01]  /*8b30*/  F2I.FTZ.U32.TRUNC.NTZ R39, R33 ;  /* 0x0000002100277305 */ /* 0x000e22000021f000 */
[----:B------:R-:W-:Y:S01]  /*8b40*/  IMAD R35, R48, UR25, R35 ;  /* 0x0000001930237c24 */ /* 0x000fe2000f8e0223 */
[----:B------:R-:W-:Y:S01]  /*8b50*/  ULDC.64 UR24, c[0x0][0x3b0] ;  /* 0x0000ec0000187ab9 */ /* 0x000fe20000000a00 */
[----:B------:R-:W-:-:S02]  /*8b60*/  IADD3 R34, P1, R24, UR26, RZ ;  /* 0x0000001a18227c10 */ /* 0x000fc4000ff3e0ff */
[----:B------:R-:W-:Y:S01]  /*8b70*/  IMAD.IADD R35, R25, 0x1, R35 ;  /* 0x0000000119237824 */ /* 0x000fe200078e0223 */
[----:B------:R-:W-:Y:S01]  /*8b80*/  LEA R36, P0, R24, UR24, 0x2 ;  /* 0x0000001818247c11 */ /* 0x000fe2000f8010ff */
[----:B-----5:R-:W-:-:S03]  /*8b90*/  FMUL.FTZ R25, R12, R33 ;  /* 0x000000210c197220 */ /* 0x020fc60000410000 */
[----:B------:R-:W-:Y:S01]  /*8ba0*/  LEA.HI.X R37, R24, UR25, R35, 0x2, P0 ;  /* 0x0000001918257c11 */ /* 0x000fe200080f1423 */
[----:B------:R-:W-:Y:S01]  /*8bb0*/  FMUL.FTZ R25, R28, R25 ;  /* 0x000000191c197220 */ /* 0x000fe20000410000 */
[----:B------:R-:W-:-:S04]  /*8bc0*/  IADD3.X R35, R35, UR27, RZ, P1, !PT ;  /* 0x0000001b23237c10 */ /* 0x000fc80008ffe4ff */
[----:B------:R2:W-:Y:S04]  /*8bd0*/  STG.E desc[UR12][R36.64], R25 ;  /* 0x0000001924007986 */ /* 0x0005e8000c10190c */
[----:B0-----:R2:W-:Y:S02]  /*8be0*/  STG.E.U8 desc[UR12][R34.64], R39 ;  /* 0x0000002722007986 */ /* 0x0015e4000c10110c */
.L_x_962:
[----:B------:R-:W-:Y:S05]  /*8bf0*/  BSYNC B0 ;  /* 0x0000000000007941 */ /* 0x000fea0003800000 */
.L_x_961:
        /* <DEDUP_REMOVED lines=19> */
.L_x_1003:
        /* <DEDUP_REMOVED lines=10> */
[----:B--2---:R-:W-:Y:S02]  /*8dd0*/  MOV R25, R53 ;  /* 0x0000003500197202 */ /* 0x004fe40000000f00 */
[----:B-1----:R-:W-:-:S07]  /*8de0*/  MOV R34, 0x8e00 ;  /* 0x00008e0000227802 */ /* 0x002fce0000000f00 */
        /* <DEDUP_REMOVED lines=12> */
.L_x_992:
[----:B------:R-:W0:Y:S01]  /*8eb0*/  I2F.U32.RP R9, R52 ;  /* 0x0000003400097306 */ /* 0x000e220000209000 */
[----:B------:R-:W-:Y:S01]  /*8ec0*/  IADD3 R33, RZ, -R52, RZ ;  /* 0x80000034ff217210 */ /* 0x000fe20007ffe0ff */
[----:B------:R-:W-:Y:S01]  /*8ed0*/  HFMA2.MMA R57, -RZ, RZ, 0, 0 ;  /* 0x00000000ff397435 */ /* 0x000fe200000001ff */
[----:B------:R-:W-:-:S05]  /*8ee0*/  ISETP.NE.U32.AND P2, PT, R52, RZ, PT ;  /* 0x000000ff3400720c */ /* 0x000fca0003f45070 */
[----:B0-----:R-:W0:Y:S02]  /*8ef0*/  MUFU.RCP R9, R9 ;  /* 0x0000000900097308 */ /* 0x001e240000001000 */
[----:B0-----:R-:W-:Y:S02]  /*8f00*/  VIADD R24, R9, 0xffffffe ;  /* 0x0ffffffe09187836 */ /* 0x001fe40000000000 */
[----:B------:R-:W-:-:S04]  /*8f10*/  IMAD.MOV.U32 R9, RZ, RZ, RZ ;  /* 0x000000ffff097224 */ /* 0x000fc800078e00ff */
[----:B--2---:R0:W2:Y:S02]  /*8f20*/  F2I.FTZ.U32.TRUNC.NTZ R25, R24 ;  /* 0x0000001800197305 */ /* 0x0040a4000021f000 */
        /* <DEDUP_REMOVED lines=14> */
.L_x_993:
[----:B------:R-:W-:Y:S05]  /*9010*/  BSYNC B1 ;  /* 0x0000000000017941 */ /* 0x000fea0003800000 */
.L_x_991:
        /* <DEDUP_REMOVED lines=28> */
.L_x_995:
        /* <DEDUP_REMOVED lines=23> */
.L_x_996:
[----:B------:R-:W-:Y:S05]  /*9350*/  BSYNC B1 ;  /* 0x0000000000017941 */ /* 0x000fea0003800000 */
.L_x_994:
        /* <DEDUP_REMOVED lines=28> */
.L_x_998:
        /* <DEDUP_REMOVED lines=23> */
.L_x_999:
[----:B------:R-:W-:Y:S05]  /*9690*/  BSYNC B1 ;  /* 0x0000000000017941 */ /* 0x000fea0003800000 */
.L_x_997:
        /* <DEDUP_REMOVED lines=28> */
.L_x_1001:
        /* <DEDUP_REMOVED lines=22> */
.L_x_1002:
[----:B------:R-:W-:Y:S05]  /*99c0*/  BSYNC B1 ;  /* 0x0000000000017941 */ /* 0x000fea0003800000 */
.L_x_1000:
        /* <DEDUP_REMOVED lines=11> */
.L_x_990:
        /* <DEDUP_REMOVED lines=12> */
[----:B--2---:R-:W-:Y:S01]  /*9b40*/  IMAD.MOV.U32 R25, RZ, RZ, R47 ;  /* 0x000000ffff197224 */ /* 0x004fe200078e002f */
[----:B-1----:R-:W-:-:S07]  /*9b50*/  MOV R34, 0x9b70 ;  /* 0x00009b7000227802 */ /* 0x002fce0000000f00 */
        /* <DEDUP_REMOVED lines=12> */
.L_x_1005:
[----:B------:R-:W0:Y:S01]  /*9c20*/  I2F.U32.RP R9, R46 ;  /* 0x0000002e00097306 */ /* 0x000e220000209000 */
[----:B------:R-:W-:Y:S01]  /*9c30*/  IMAD.MOV R33, RZ, RZ, -R46 ;  /* 0x000000ffff217224 */ /* 0x000fe200078e0a2e */
[----:B------:R-:W-:-:S06]  /*9c40*/  ISETP.NE.U32.AND P2, PT, R46, RZ, PT ;  /* 0x000000ff2e00720c */ /* 0x000fcc0003f45070 */
[----:B0-----:R-:W0:Y:S02]  /*9c50*/  MUFU.RCP R9, R9 ;  /* 0x0000000900097308 */ /* 0x001e240000001000 */
[----:B0-----:R-:W-:Y:S02]  /*9c60*/  IADD3 R24, R9, 0xffffffe, RZ ;  /* 0x0ffffffe09187810 */ /* 0x001fe40007ffe0ff */
[----:B------:R-:W-:-:S04]  /*9c70*/  MOV R9, RZ ;  /* 0x000000ff00097202 */ /* 0x000fc80000000f00 */
[----:B--2---:R0:W2:Y:S02]  /*9c80*/  F2I.FTZ.U32.TRUNC.NTZ R25, R24 ;  /* 0x0000001800197305 */ /* 0x0040a4000021f000 */
        /* <DEDUP_REMOVED lines=16> */
.L_x_1006:
[----:B------:R-:W-:Y:S05]  /*9d90*/  BSYNC B1 ;  /* 0x0000000000017941 */ /* 0x000fea0003800000 */
.L_x_1004:
        /* <DEDUP_REMOVED lines=32> */
.L_x_1008:
        /* <DEDUP_REMOVED lines=23> */
.L_x_1009:
[----:B------:R-:W-:Y:S05]  /*a110*/  BSYNC B1 ;  /* 0x0000000000017941 */ /* 0x000fea0003800000 */
.L_x_1007:
        /* <DEDUP_REMOVED lines=32> */
.L_x_1011:
        /* <DEDUP_REMOVED lines=23> */
.L_x_1012:
[----:B------:R-:W-:Y:S05]  /*a490*/  BSYNC B1 ;  /* 0x0000000000017941 */ /* 0x000fea0003800000 */
.L_x_1010:
[----:B------:R-:W0:Y:S01]  /*a4a0*/  LDC.64 R24, c[0x0][R45+0x2c8] ;  /* 0x0000b2002d187b82 */ /* 0x000e220000000a00 */
[----:B------:R-:W-:Y:S02]  /*a4b0*/  IMAD.MOV.U32 R42, RZ, RZ, R16 ;  /* 0x000000ffff2a7224 */ /* 0x000fe400078e0010 */
[-C--:B0-----:R-:W-:Y:S02]  /*a4c0*/  IMAD R25, R25, R34.reuse, RZ ;  /* 0x0000002219197224 */ /* 0x081fe400078e02ff */
[----:B------:R-:W-:-:S04]  /*a4d0*/  IMAD.WIDE.U32 R34, R24, R34, R42 ;  /* 0x0000002218227225 */ /* 0x000fc800078e002a */
[----:B------:R-:W-:Y:S01]  /*a4e0*/  IMAD R25, R24, R33, R25 ;  /* 0x0000002118197224 */ /* 0x000fe200078e0219 */
[----:B------:R-:W-:-:S03]  /*a4f0*/  MOV R16, R34 ;  /* 0x0000002200107202 */ /* 0x000fc60000000f00 */
[----:B------:R-:W-:-:S07]  /*a500*/  IMAD.IADD R43, R35, 0x1, R25 ;  /* 0x00000001232b7824 */ /* 0x000fce00078e0219 */
.L_x_989:
[----:B------:R-:W-:Y:S01]  /*a510*/  ULDC.64 UR26, c[0x0][0x480] ;  /* 0x00012000001a7ab9 */ /* 0x000fe20000000a00 */
[----:B------:R-:W-:Y:S01]  /*a520*/  ULDC UR24, c[0x0][0x6f8] ;  /* 0x0001be0000187ab9 */ /* 0x000fe20000000800 */
[----:B------:R-:W-:Y:S01]  /*a530*/  MOV R42, R16 ;  /* 0x00000010002a7202 */ /* 0x000fe20000000f00 */
[----:B------:R-:W-:Y:S01]  /*a540*/  IMAD R9, R9, UR26, RZ ;  /* 0x0000001a09097c24 */ /* 0x000fe2000f8e02ff */
[----:B------:R-:W-:Y:S01]  /*a550*/  FSET.BF.LT.FTZ.AND R15, R15, UR24, PT ;  /* 0x000000180f0f7c0a */ /* 0x000fe2000b811000 */
[----:B------:R-:W-:Y:S02]  /*a560*/  ULDC.64 UR24, c[0x0][0x3b0] ;  /* 0x0000ec0000187ab9 */ /* 0x000fe40000000a00 */
[C---:B0-2---:R-:W-:Y:S01]  /*a570*/  IMAD.WIDE.U32 R24, R10.reuse, UR26, R42 ;  /* 0x0000001a0a187c25 */ /* 0x045fe2000f8e002a */
[----:B------:R-:W0:Y:S03]  /*a580*/  F2I.FTZ.U32.TRUNC.NTZ R33, R15 ;  /* 0x0000000f00217305 */ /* 0x000e26000021f000 */
[----:B------:R-:W-:Y:S01]  /*a590*/  IMAD R9, R10, UR27, R9 ;  /* 0x0000001b0a097c24 */ /* 0x000fe2000f8e0209 */
[----:B------:R-:W-:Y:S01]  /*a5a0*/  ULDC.64 UR26, c[0x0][0x550] ;  /* 0x00015400001a7ab9 */ /* 0x000fe20000000a00 */
[----:B------:R-:W-:-:S02]  /*a5b0*/  LEA R36, P0, R24, UR24, 0x2 ;  /* 0x0000001818247c11 */ /* 0x000fc4000f8010ff */
[----:B------:R-:W-:Y:S02]  /*a5c0*/  IMAD.IADD R25, R25, 0x1, R9 ;  /* 0x0000000119197824 */ /* 0x000fe400078e0209 */
[----:B-----5:R-:W-:Y:S01]  /*a5d0*/  FMUL.FTZ R9, R8, R15 ;  /* 0x0000000f08097220 */ /* 0x020fe20000410000 */
[C---:B-1----:R-:W-:Y:S02]  /*a5e0*/  IADD3 R34, P1, R24.reuse, UR26, RZ ;  /* 0x0000001a18227c10 */ /* 0x042fe4000ff3e0ff */
[----:B------:R-:W-:Y:S01]  /*a5f0*/  LEA.HI.X R37, R24, UR25, R25, 0x2, P0 ;  /* 0x0000001918257c11 */ /* 0x000fe200080f1419 */
[----:B------:R-:W-:Y:S01]  /*a600*/  FMUL.FTZ R9, R28, R9 ;  /* 0x000000091c097220 */ /* 0x000fe20000410000 */
[----:B------:R-:W-:-:S04]  /*a610*/  IADD3.X R35, R25, UR27, RZ, P1, !PT ;  /* 0x0000001b19237c10 */ /* 0x000fc80008ffe4ff */
[----:B------:R3:W-:Y:S04]  /*a620*/  STG.E desc[UR12][R36.64], R9 ;  /* 0x0000000924007986 */ /* 0x0007e8000c10190c */
[----:B0-----:R3:W-:Y:S02]  /*a630*/  STG.E.U8 desc[UR12][R34.64], R33 ;  /* 0x0000002122007986 */ /* 0x0017e4000c10110c */
.L_x_988:
[----:B------:R-:W-:Y:S05]  /*a640*/  BSYNC B0 ;  /* 0x0000000000007941 */ /* 0x000fea0003800000 */
.L_x_987:
        /* <DEDUP_REMOVED lines=19> */
.L_x_1029:
        /* <DEDUP_REMOVED lines=24> */
.L_x_1018:
[----:B------:R-:W0:Y:S01]  /*a900*/  I2F.U32.RP R5, R44 ;  /* 0x0000002c00057306 */ /* 0x000e220000209000 */
[----:B------:R-:W-:Y:S01]  /*a910*/  IADD3 R33, RZ, -R44, RZ ;  /* 0x8000002cff217210 */ /* 0x000fe20007ffe0ff */
[----:B------:R-:W-:Y:S01]  /*a920*/  HFMA2.MMA R53, -RZ, RZ, 0, 0 ;  /* 0x00000000ff357435 */ /* 0x000fe200000001ff */
[----:B------:R-:W-:-:S05]  /*a930*/  ISETP.NE.U32.AND P2, PT, R44, RZ, PT ;  /* 0x000000ff2c00720c */ /* 0x000fca0003f45070 */
[----:B0-----:R-:W0:Y:S02]  /*a940*/  MUFU.RCP R5, R5 ;  /* 0x0000000500057308 */ /* 0x001e240000001000 */
[----:B0-----:R-:W-:-:S06]  /*a950*/  VIADD R24, R5, 0xffffffe ;  /* 0x0ffffffe05187836 */ /* 0x001fcc0000000000 */
[----:B--2---:R0:W2:Y:S02]  /*a960*/  F2I.FTZ.U32.TRUNC.NTZ R25, R24 ;  /* 0x0000001800197305 */ /* 0x0040a4000021f000 */
        /* <DEDUP_REMOVED lines=15> */
.L_x_1019:
[----:B------:R-:W-:Y:S05]  /*aa60*/  BSYNC B1 ;  /* 0x0000000000017941 */ /* 0x000fea0003800000 */
.L_x_1017:
        /* <DEDUP_REMOVED lines=29> */
.L_x_1021:
        /* <DEDUP_REMOVED lines=23> */
.L_x_1022:
[----:B------:R-:W-:Y:S05]  /*adb0*/  BSYNC B1 ;  /* 0x0000000000017941 */ /* 0x000fea0003800000 */
.L_x_1020:
        /* <DEDUP_REMOVED lines=28> */
.L_x_1024:
        /* <DEDUP_REMOVED lines=23> */
.L_x_1025:
[----:B------:R-:W-:Y:S05]  /*b0f0*/  BSYNC B1 ;  /* 0x0000000000017941 */ /* 0x000fea0003800000 */
.L_x_1023:
        /* <DEDUP_REMOVED lines=29> */
.L_x_1027:
        /* <DEDUP_REMOVED lines=22> */
.L_x_1028:
[----:B------:R-:W-:Y:S05]  /*b430*/  BSYNC B1 ;  /* 0x0000000000017941 */ /* 0x000fea0003800000 */
.L_x_1026:
        /* <DEDUP_REMOVED lines=12> */
.L_x_1016:
        /* <DEDUP_REMOVED lines=12> */
[----:B--2---:R-:W-:Y:S02]  /*b5c0*/  MOV R25, R45 ;  /* 0x0000002d00197202 */ /* 0x004fe40000000f00 */
[----:B-1----:R-:W-:-:S07]  /*b5d0*/  MOV R34, 0xb5f0 ;  /* 0x0000b5f000227802 */ /* 0x002fce0000000f00 */
[----:B-----5:R-:W-:Y:S05]  /*b5e0*/  CALL.REL.NOINC `($__internal_21_$__cuda_sm20_div_u64) ;  /* 0x0000002800047944 */ /* 0x020fea0003c00000 */
        /* <DEDUP_REMOVED lines=11> */
.L_x_1031:
[----:B------:R-:W3:Y:S01]  /*b6a0*/  I2F.U32.RP R5, R44 ;  /* 0x0000002c00057306 */ /* 0x000ee20000209000 */
[----:B------:R-:W-:Y:S02]  /*b6b0*/  IADD3 R7, RZ, -R44, RZ ;  /* 0x8000002cff077210 */ /* 0x000fe40007ffe0ff */
[----:B------:R-:W-:-:S05]  /*b6c0*/  ISETP.NE.U32.AND P2, PT, R44, RZ, PT ;  /* 0x000000ff2c00720c */ /* 0x000fca0003f45070 */
[----:B---3--:R-:W0:Y:S02]  /*b6d0*/  MUFU.RCP R5, R5 ;  /* 0x0000000500057308 */ /* 0x008e240000001000 */
        /* <DEDUP_REMOVED lines=19> */
.L_x_1032:
[----:B------:R-:W-:Y:S05]  /*b810*/  BSYNC B1 ;  /* 0x0000000000017941 */ /* 0x000fea0003800000 */
.L_x_1030:
[----:B------:R-:W0:Y:S01]  /*b820*/  LDC.64 R24, c[0x0][R15+0x2d8] ;  /* 0x0000b6000f187b82 */ /* 0x000e220000000a00 */
[----:B------:R-:W-:Y:S01]  /*b830*/  UISETP.NE.AND UP0, UPT, UR23, 0x1, UPT ;  /* 0x000000011700788c */ /* 0x000fe2000bf05270 */
[----:B-1----:R-:W-:Y:S01]  /*b840*/  MOV R34, R10 ;  /* 0x0000000a00227202 */ /* 0x002fe20000000f00 */
        /* <DEDUP_REMOVED lines=30> */
.L_x_1034:
        /* <DEDUP_REMOVED lines=23> */
.L_x_1035:
[----:B------:R-:W-:Y:S05]  /*bba0*/  BSYNC B1 ;  /* 0x0000000000017941 */ /* 0x000fea0003800000 */
.L_x_1033:
        /* <DEDUP_REMOVED lines=21> */
[----:B-----5:R-:W-:Y:S05]  /*bd00*/  CALL.REL.NOINC `($__internal_21_$__cuda_sm20_div_u64) ;  /* 0x00000020003c7944 */ /* 0x020fea0003c00000 */
        /* <DEDUP_REMOVED lines=11> */
.L_x_1037:
        /* <DEDUP_REMOVED lines=23> */
.L_x_1038:
[----:B------:R-:W-:Y:S05]  /*bf30*/  BSYNC B1 ;  /* 0x0000000000017941 */ /* 0x000fea0003800000 */
.L_x_1036:
        /* <DEDUP_REMOVED lines=8> */
.L_x_1015:
[----:B------:R-:W-:Y:S01]  /*bfc0*/  ULDC.64 UR26, c[0x0][0x480] ;  /* 0x00012000001a7ab9 */ /* 0x000fe20000000a00 */
[----:B------:R-:W-:Y:S01]  /*bfd0*/  ULDC UR24, c[0x0][0x6f8] ;  /* 0x0001be0000187ab9 */ /* 0x000fe20000000800 */
[----:B------:R-:W-:Y:S01]  /*bfe0*/  IMAD R7, R5, UR26, RZ ;  /* 0x0000001a05077c24 */ /* 0x000fe2000f8e02ff */
[----:B0-2---:R-:W-:Y:S01]  /*bff0*/  MOV R25, R9 ;  /* 0x0000000900197202 */ /* 0x005fe20000000f00 */
[----:B------:R-:W-:Y:S01]  /*c000*/  IMAD.MOV.U32 R24, RZ, RZ, R10 ;  /* 0x000000ffff187224 */ /* 0x000fe200078e000a */
[----:B------:R-:W-:Y:S01]  /*c010*/  FSET.BF.LT.FTZ.AND R5, R14, UR24, PT ;  /* 0x000000180e057c0a */ /* 0x000fe2000b811000 */
[C---:B------:R-:W-:Y:S01]  /*c020*/  IMAD R7, R6.reuse, UR27, R7 ;  /* 0x0000001b06077c24 */ /* 0x040fe2000f8e0207 */
[----:B------:R-:W-:Y:S01]  /*c030*/  ULDC.64 UR24, c[0x0][0x3b0] ;  /* 0x0000ec0000187ab9 */ /* 0x000fe20000000a00 */
[----:B------:R-:W-:Y:S01]  /*c040*/  IMAD.WIDE.U32 R14, R6, UR26, R24 ;  /* 0x0000001a060e7c25 */ /* 0x000fe2000f8e0018 */
[----:B------:R-:W0:Y:S01]  /*c050*/  F2I.FTZ.U32.TRUNC.NTZ R33, R5 ;  /* 0x0000000500217305 */ /* 0x000e22000021f000 */
[----:B------:R-:W-:-:S02]  /*c060*/  ULDC.64 UR26, c[0x0][0x550] ;  /* 0x00015400001a7ab9 */ /* 0x000fc40000000a00 */
[----:B-----5:R-:W-:Y:S01]  /*c070*/  FMUL.FTZ R9, R4, R5 ;  /* 0x0000000504097220 */ /* 0x020fe20000410000 */
[----:B------:R-:W-:Y:S02]  /*c080*/  LEA R24, P0, R14, UR24, 0x2 ;  /* 0x000000180e187c11 */ /* 0x000fe4000f8010ff */
[----:B------:R-:W-:Y:S01]  /*c090*/  IADD3 R7, R15, R7, RZ ;  /* 0x000000070f077210 */ /* 0x000fe20007ffe0ff */
[----:B------:R-:W-:Y:S01]  /*c0a0*/  FMUL.FTZ R9, R28, R9 ;  /* 0x000000091c097220 */ /* 0x000fe20000410000 */
[C---:B------:R-:W-:Y:S02]  /*c0b0*/  IADD3 R6, P1, R14.reuse, UR26, RZ ;  /* 0x0000001a0e067c10 */ /* 0x040fe4000ff3e0ff */
[----:B------:R-:W-:Y:S02]  /*c0c0*/  LEA.HI.X R25, R14, UR25, R7, 0x2, P0 ;  /* 0x000000190e197c11 */ /* 0x000fe400080f1407 */
[----:B------:R-:W-:-:S03]  /*c0d0*/  IADD3.X R7, R7, UR27, RZ, P1, !PT ;  /* 0x0000001b07077c10 */ /* 0x000fc60008ffe4ff */
[----:B------:R4:W-:Y:S04]  /*c0e0*/  STG.E desc[UR12][R24.64], R9 ;  /* 0x0000000918007986 */ /* 0x0009e8000c10190c */
[----:B0-----:R4:W-:Y:S02]  /*c0f0*/  STG.E.U8 desc[UR12][R6.64], R33 ;  /* 0x0000002106007986 */ /* 0x0019e4000c10110c */
.L_x_1014:
[----:B------:R-:W-:Y:S05]  /*c100*/  BSYNC B0 ;  /* 0x0000000000007941 */ /* 0x000fea0003800000 */
.L_x_1013:
[----:B------:R-:W-:Y:S05]  /*c110*/  @P4 BRA `(.L_x_1039) ;  /* 0x0000001800744947 */ /* 0x000fea0003800000 */
[----:B------:R-:W0:Y:S01]  /*c120*/  LDC R5, c[0x0][0x548] ;  /* 0x00015200ff057b82 */ /* 0x000e220000000800 */
[----:B----4-:R-:W-:Y:S01]  /*c130*/  IMAD.MOV.U32 R6, RZ, RZ, RZ ;  /* 0x000000ffff067224 */ /* 0x010fe200078e00ff */
[----:B0-----:R-:W-:Y:S01]  /*c140*/  ISETP.GE.AND P0, PT, R5, 0x2, PT ;  /* 0x000000020500780c */ /* 0x001fe20003f06270 */
        /* <DEDUP_REMOVED lines=14> */
.L_x_1054:
[----:B------:R-:W-:Y:S01]  /*c230*/  UMOV UR24, 0x1a0 ;  /* 0x000001a000187882 */ /* 0x000fe20000000000 */
[----:B------:R-:W-:Y:S01]  /*c240*/  IADD3 R9, R9, -0x4, RZ ;  /* 0xfffffffc09097810 */ /* 0x000fe20007ffe0ff */
[----:B------:R-:W-:Y:S01]  /*c250*/  BSSY B0, `(.L_x_1042) ;  /* 0x000002d000007945 */ /* 0x000fe20003800000 */
[----:B------:R-:W-:Y:S02]  /*c260*/  LEA R0, R7, UR24, 0x3 ;  /* 0x0000001807007c11 */ /* 0x000fe4000f8e18ff */
[----:B------:R-:W-:Y:S02]  /*c270*/  ISETP.NE.AND P3, PT, R9, RZ, PT ;  /* 0x000000ff0900720c */ /* 0x000fe40003f65270 */
[----:B------:R-:W0:Y:S02]  /*c280*/  LDC.64 R14, c[0x0][R0+0x210] ;  /* 0x00008400000e7b82 */ /* 0x000e240000000a00 */
[----:B0-----:R-:W-:-:S04]  /*c290*/  LOP3.LUT R10, R3, R15, RZ, 0xfc, !PT ;  /* 0x0000000f030a7212 */ /* 0x001fc800078efcff */
[----:B------:R-:W-:-:S13]  /*c2a0*/  ISETP.NE.U32.AND P0, PT, R10, RZ, PT ;  /* 0x000000ff0a00720c */ /* 0x000fda0003f05070 */
[----:B------:R-:W-:Y:S05]  /*c2b0*/  @!P0 BRA `(.L_x_1043) ;  /* 0x0000000000408947 */ /* 0x000fea0003800000 */
[----:B------:R-:W-:Y:S01]  /*c2c0*/  MOV R48, R2 ;  /* 0x0000000200307202 */ /* 0x000fe20000000f00 */
[----:B------:R-:W-:Y:S01]  /*c2d0*/  IMAD.MOV.U32 R49, RZ, RZ, R3 ;  /* 0x000000ffff317224 */ /* 0x000fe200078e0003 */
[----:B------:R-:W-:Y:S02]  /*c2e0*/  MOV R24, R14 ;  /* 0x0000000e00187202 */ /* 0x000fe40000000f00 */
[----:B--2---:R-:W-:Y:S02]  /*c2f0*/  MOV R25, R15 ;  /* 0x0000000f00197202 */ /* 0x004fe40000000f00 */
[----:B-1----:R-:W-:-:S07]  /*c300*/  MOV R34, 0xc320 ;  /* 0x0000c32000227802 */ /* 0x002fce0000000f00 */
[----:B-----5:R-:W-:Y:S05]  /*c310*/  CALL.REL.NOINC `($__internal_21_$__cuda_sm20_div_u64) ;  /* 0x0000001800b87944 */ /* 0x020fea0003c00000 */
        /* <DEDUP_REMOVED lines=10> */
.L_x_1043:
[----:B------:R-:W0:Y:S01]  /*c3c0*/  I2F.U32.RP R3, R14 ;  /* 0x0000000e00037306 */ /* 0x000e220000209000 */
[----:B------:R-:W-:Y:S01]  /*c3d0*/  IMAD.MOV R15, RZ, RZ, -R14 ;  /* 0x000000ffff0f7224 */ /* 0x000fe200078e0a0e */
[----:B------:R-:W-:Y:S01]  /*c3e0*/  ISETP.NE.U32.AND P2, PT, R14, RZ, PT ;  /* 0x000000ff0e00720c */ /* 0x000fe20003f45070 */
[----:B------:R-:W-:Y:S01]  /*c3f0*/  HFMA2.MMA R47, -RZ, RZ, 0, 0 ;  /* 0x00000000ff2f7435 */ /* 0x000fe200000001ff */
[----:B-12---:R-:W-:-:S04]  /*c400*/  MOV R35, RZ ;  /* 0x000000ff00237202 */ /* 0x006fc80000000f00 */
        /* <DEDUP_REMOVED lines=17> */
.L_x_1044:
[----:B------:R-:W-:Y:S05]  /*c520*/  BSYNC B0 ;  /* 0x0000000000007941 */ /* 0x000fea0003800000 */
.L_x_1042:
        /* <DEDUP_REMOVED lines=29> */
.L_x_1046:
        /* <DEDUP_REMOVED lines=23> */
.L_x_1047:
[----:B------:R-:W-:Y:S05]  /*c870*/  BSYNC B0 ;  /* 0x0000000000007941 */ /* 0x000fea0003800000 */
.L_x_1045:
        /* <DEDUP_REMOVED lines=16> */
[----:B-----5:R-:W-:Y:S05]  /*c980*/  CALL.REL.NOINC `($__internal_21_$__cuda_sm20_div_u64) ;  /* 0x00000014001c7944 */ /* 0x020fea0003c00000 */
        /* <DEDUP_REMOVED lines=11> */
.L_x_1049:
        /* <DEDUP_REMOVED lines=23> */
.L_x_1050:
[----:B------:R-:W-:Y:S05]  /*cbb0*/  BSYNC B0 ;  /* 0x0000000000007941 */ /* 0x000fea0003800000 */
.L_x_1048:
        /* <DEDUP_REMOVED lines=29> */
.L_x_1052:
        /* <DEDUP_REMOVED lines=22> */
.L_x_1053:
[----:B------:R-:W-:Y:S05]  /*cef0*/  BSYNC B0 ;  /* 0x0000000000007941 */ /* 0x000fea0003800000 */
.L_x_1051:
        /* <DEDUP_REMOVED lines=8> */
.L_x_1041:
        /* <DEDUP_REMOVED lines=13> */
[----:B-1-3--:R-:W-:-:S07]  /*d050*/  MOV R34, 0xd070 ;  /* 0x0000d07000227802 */ /* 0x00afce0000000f00 */
[----:B-----5:R-:W-:Y:S05]  /*d060*/  CALL.REL.NOINC `($__internal_21_$__cuda_sm20_div_u64) ;  /* 0x0000000c00647944 */ /* 0x020fea0003c00000 */
        /* <DEDUP_REMOVED lines=9> */
.L_x_1056:
[----:B------:R-:W0:Y:S01]  /*d100*/  I2F.U32.RP R0, R14 ;  /* 0x0000000e00007306 */ /* 0x000e220000209000 */
[----:B------:R-:W-:Y:S01]  /*d110*/  IADD3 R3, RZ, -R14, RZ ;  /* 0x8000000eff037210 */ /* 0x000fe20007ffe0ff */
[----:B---3--:R-:W-:Y:S01]  /*d120*/  IMAD.MOV.U32 R9, RZ, RZ, RZ ;  /* 0x000000ffff097224 */ /* 0x008fe200078e00ff */
[----:B------:R-:W-:-:S05]  /*d130*/  ISETP.NE.U32.AND P2, PT, R14, RZ, PT ;  /* 0x000000ff0e00720c */ /* 0x000fca0003f45070 */
[----:B0-----:R-:W0:Y:S02]  /*d140*/  MUFU.RCP R0, R0 ;  /* 0x0000000000007308 */ /* 0x001e240000001000 */
[----:B0-----:R-:W-:-:S06]  /*d150*/  VIADD R24, R0, 0xffffffe ;  /* 0x0ffffffe00187836 */ /* 0x001fcc0000000000 */
        /* <DEDUP_REMOVED lines=15> */
[----:B-1----:R-:W-:Y:S01]  /*d250*/  IMAD R34, R14, R15, R2 ;  /* 0x0000000f0e227224 */ /* 0x002fe200078e0202 */
[----:B------:R-:W-:-:S07]  /*d260*/  MOV R2, R25 ;  /* 0x0000001900027202 */ /* 0x000fce0000000f00 */
.L_x_1057:
[----:B------:R-:W-:Y:S05]  /*d270*/  BSYNC B0 ;  /* 0x0000000000007941 */ /* 0x000fea0003800000 */
.L_x_1055:
        /* <DEDUP_REMOVED lines=31> */
.L_x_1059:
        /* <DEDUP_REMOVED lines=23> */
.L_x_1060:
[----:B------:R-:W-:Y:S05]  /*d5e0*/  BSYNC B0 ;  /* 0x0000000000007941 */ /* 0x000fea0003800000 */
.L_x_1058:
        /* <DEDUP_REMOVED lines=21> */
[----:B-----5:R-:W-:Y:S05]  /*d740*/  CALL.REL.NOINC `($__internal_21_$__cuda_sm20_div_u64) ;  /* 0x0000000400ac7944 */ /* 0x020fea0003c00000 */
        /* <DEDUP_REMOVED lines=9> */
.L_x_1062:
        /* <DEDUP_REMOVED lines=23> */
.L_x_1063:
[----:B------:R-:W-:Y:S05]  /*d950*/  BSYNC B0 ;  /* 0x0000000000007941 */ /* 0x000fea0003800000 */
.L_x_1061:
[----:B------:R0:W1:Y:S02]  /*d960*/  LDC.64 R14, c[0x0][R7+0x2c8] ;  /* 0x0000b200070e7b82 */ /* 0x0000640000000a00 */
[----:B0-----:R-:W-:Y:S02]  /*d970*/  IMAD.MOV.U32 R7, RZ, RZ, R5 ;  /* 0x000000ffff077224 */ /* 0x001fe400078e0005 */
[-C--:B-1----:R-:W-:Y:S02]  /*d980*/  IMAD R0, R15, R34.reuse, RZ ;  /* 0x000000220f007224 */ /* 0x082fe400078e02ff */
[----:B------:R-:W-:-:S04]  /*d990*/  IMAD.WIDE.U32 R6, R14, R34, R6 ;  /* 0x000000220e067225 */ /* 0x000fc800078e0006 */
[----:B------:R-:W-:-:S05]  /*d9a0*/  IMAD R9, R14, R9, R0 ;  /* 0x000000090e097224 */ /* 0x000fca00078e0200 */
[----:B------:R-:W-:-:S07]  /*d9b0*/  IADD3 R5, R7, R9, RZ ;  /* 0x0000000907057210 */ /* 0x000fce0007ffe0ff */
.L_x_1040:
[----:B------:R-:W-:Y:S01]  /*d9c0*/  ULDC.64 UR26, c[0x0][0x480] ;  /* 0x00012000001a7ab9 */ /* 0x000fe20000000a00 */
[----:B------:R-:W-:Y:S01]  /*d9d0*/  ULDC UR24, c[0x0][0x6f8] ;  /* 0x0001be0000187ab9 */ /* 0x000fe20000000800 */
[----:B------:R-:W-:Y:S01]  /*d9e0*/  MOV R7, R5 ;  /* 0x0000000500077202 */ /* 0x000fe20000000f00 */
[----:B------:R-:W-:Y:S01]  /*d9f0*/  IMAD R3, R3, UR26, RZ ;  /* 0x0000001a03037c24 */ /* 0x000fe2000f8e02ff */
[----:B------:R-:W-:Y:S01]  /*da00*/  FSET.BF.LT.FTZ.AND R0, R13, UR24, PT ;  /* 0x000000180d007c0a */ /* 0x000fe2000b811000 */
[----:B------:R-:W-:Y:S01]  /*da10*/  ULDC.64 UR24, c[0x0][0x3b0] ;  /* 0x0000ec0000187ab9 */ /* 0x000fe20000000a00 */
[C---:B------:R-:W-:Y:S02]  /*da20*/  IMAD.WIDE.U32 R6, R2.reuse, UR26, R6 ;  /* 0x0000001a02067c25 */ /* 0x040fe4000f8e0006 */
[----:B---3--:R-:W0:Y:S02]  /*da30*/  F2I.FTZ.U32.TRUNC.NTZ R9, R0 ;  /* 0x0000000000097305 */ /* 0x008e24000021f000 */
[----:B-----5:R-:W-:Y:S01]  /*da40*/  FMUL.FTZ R5, R41, R0 ;  /* 0x0000000029057220 */ /* 0x020fe20000410000 */
[----:B------:R-:W-:Y:S01]  /*da50*/  IMAD R3, R2, UR27, R3 ;  /* 0x0000001b02037c24 */ /* 0x000fe2000f8e0203 */
[----:B------:R-:W-:Y:S01]  /*da60*/  ULDC.64 UR26, c[0x0][0x550] ;  /* 0x00015400001a7ab9 */ /* 0x000fe20000000a00 */
[----:B------:R-:W-:Y:S01]  /*da70*/  LEA R2, P0, R6, UR24, 0x2 ;  /* 0x0000001806027c11 */ /* 0x000fe2000f8010ff */
[----:B------:R-:W-:Y:S01]  /*da80*/  FMUL.FTZ R5, R28, R5 ;  /* 0x000000051c057220 */ /* 0x000fe20000410000 */
[----:B------:R-:W-:Y:S01]  /*da90*/  IMAD.IADD R7, R7, 0x1, R3 ;  /* 0x0000000107077824 */ /* 0x000fe200078e0203 */
[----:B------:R-:W-:-:S04]  /*daa0*/  IADD3 R14, P1, R6, UR26, RZ ;  /* 0x0000001a060e7c10 */ /* 0x000fc8000ff3e0ff */
[----:B------:R-:W-:Y:S02]  /*dab0*/  LEA.HI.X R3, R6, UR25, R7, 0x2, P0 ;  /* 0x0000001906037c11 */ /* 0x000fe400080f1407 */
[----:B------:R-:W-:-:S03]  /*dac0*/  IADD3.X R15, R7, UR27, RZ, P1, !PT ;  /* 0x0000001b070f7c10 */ /* 0x000fc60008ffe4ff */
[----:B------:R3:W-:Y:S04]  /*dad0*/  STG.E desc[UR12][R2.64], R5 ;  /* 0x0000000502007986 */ /* 0x0007e8000c10190c */
[----:B0-----:R3:W-:Y:S02]  /*dae0*/  STG.E.U8 desc[UR12][R14.64], R9 ;  /* 0x000000090e007986 */ /* 0x0017e4000c10110c */
.L_x_1039:
[----:B------:R-:W-:Y:S01]  /*daf0*/  LEA R22, P0, R11, R22, 0x2 ;  /* 0x000000160b167211 */ /* 0x000fe200078010ff */
[----:B------:R-:W-:Y:S05]  /*db00*/  WARPSYNC.ALL ;  /* 0x0000000000007948 */ /* 0x000fea0003800000 */
[----:B------:R-:W-:Y:S01]  /*db10*/  IADD3.X R20, RZ, R20, RZ, P0, !PT ;  /* 0x00000014ff147210 */ /* 0x000fe200007fe4ff */
[----:B------:R-:W-:Y:S01]  /*db20*/  BAR.SYNC.DEFER_BLOCKING 0x0 ;  /* 0x0000000000007b1d */ /* 0x000fe20000010000 */
[----:B------:R-:W-:Y:S01]  /*db30*/  ISETP.GE.U32.AND P0, PT, R22, R23, PT ;  /* 0x000000171600720c */ /* 0x000fe20003f06070 */
[----:B---3--:R-:W-:Y:S01]  /*db40*/  IMAD.MOV.U32 R2, RZ, RZ, R18 ;  /* 0x000000ffff027224 */ /* 0x008fe200078e0012 */
[----:B------:R-:W-:-:S02]  /*db50*/  MOV R3, R26 ;  /* 0x0000001a00037202 */ /* 0x000fc40000000f00 */
[----:B------:R-:W-:Y:S02]  /*db60*/  ISETP.GE.U32.AND.EX P0, PT, R20, R21, PT, P0 ;  /* 0x000000151400720c */ /* 0x000fe40003f06100 */
[----:B------:R-:W-:-:S11]  /*db70*/  MOV R0, R17 ;  /* 0x0000001100007202 */ /* 0x000fd60000000f00 */
[----:B------:R-:W-:Y:S05]  /*db80*/  @!P0 BRA `(.L_x_1064) ;  /* 0xffffff2c00f88947 */ /* 0x000fea000383ffff */
[----:B------:R-:W-:Y:S05]  /*db90*/  EXIT ;  /* 0x000000000000794d */ /* 0x000fea0003800000 */
        .weak           $__internal_20_$__cuda_sm20_dblrcp_rn_slowpath_v3
        .type           $__internal_20_$__cuda_sm20_dblrcp_rn_slowpath_v3,@function
        .size           $__internal_20_$__cuda_sm20_dblrcp_rn_slowpath_v3,($__internal_21_$__cuda_sm20_div_u64 - $__internal_20_$__cuda_sm20_dblrcp_rn_slowpath_v3)
$__internal_20_$__cuda_sm20_dblrcp_rn_slowpath_v3:
        /* <DEDUP_REMOVED lines=23> */
.L_x_1067:
        /* <DEDUP_REMOVED lines=10> */
.L_x_1065:
[----:B------:R-:W-:Y:S02]  /*ddb0*/  LOP3.LUT R7, R5, 0x80000, RZ, 0xfc, !PT ;  /* 0x0008000005077812 */ /* 0x000fe400078efcff */
[----:B------:R-:W-:-:S07]  /*ddc0*/  MOV R6, R4 ;  /* 0x0000000400067202 */ /* 0x000fce0000000f00 */
.L_x_1066:
[----:B------:R-:W-:Y:S01]  /*ddd0*/  MOV R4, R12 ;  /* 0x0000000c00047202 */ /* 0x000fe20000000f00 */
[----:B------:R-:W-:-:S04]  /*dde0*/  IMAD.MOV.U32 R5, RZ, RZ, 0x0 ;  /* 0x00000000ff057424 */ /* 0x000fc800078e00ff */
[----:B------:R-:W-:Y:S05]  /*ddf0*/  RET.REL.NODEC R4 `(_ZN2at6native43_GLOBAL__N__7cc8d1ed_10_Dropout_cu_0e96ed3820fused_dropout_kernelIffmLin1ELin1EhEEvNS_4cuda6detail10TensorInfoIKT_T1_EENS5_IS6_S8_EENS5_IT4_S8_EES8_T0_NS_15PhiloxCudaStateE) ;  /* 0xffffff2004807950 */ /* 0x000fea0003c3ffff */
        .weak           $__internal_21_$__cuda_sm20_div_u64
        .type           $__internal_21_$__cuda_sm20_div_u64,@function
        .size           $__internal_21_$__cuda_sm20_div_u64,(.L_x_11550 - $__internal_21_$__cuda_sm20_div_u64)
$__internal_21_$__cuda_sm20_div_u64:
        /* <DEDUP_REMOVED lines=66> */
[----:B------:R-:W-:Y:S05]  /*e220*/  RET.REL.NODEC R34 `(_ZN2at6native43_GLOBAL__N__7cc8d1ed_10_Dropout_cu_0e96ed3820fused_dropout_kernelIffmLin1ELin1EhEEvNS_4cuda6detail10TensorInfoIKT_T1_EENS5_IS6_S8_EENS5_IT4_S8_EES8_T0_NS_15PhiloxCudaStateE) ;  /* 0xffffff1c22747950 */ /* 0x000fea0003c3ffff */
.L_x_1068:
        /* <DEDUP_REMOVED lines=13> */
.L_x_11550:


//--------------------- .text._ZN2at6native43_GLOBAL__N__7cc8d1ed_10_Dropout_cu_0e96ed3820fused_dropout_kernelIffmLin1ELi1EhEEvNS_4cuda6detail10TensorInfoIKT_T1_EENS5_IS6_S8_EENS5_IT4_S8_EES8_T0_NS_15PhiloxCudaStateE --------------------------
	.section	.text._ZN2at6native43_GLOBAL__N__7cc8d1ed_10_Dropout_cu_0e96ed3820fused_dropout_kernelIffmLin1ELi1EhEEvNS_4cuda6detail10TensorInfoIKT_T1_EENS5_IS6_S8_EENS5_IT4_S8_EES8_T0_NS_15PhiloxCudaStateE,"ax",@progbits
	.align	128
.text._ZN2at6native43_GLOBAL__N__7cc8d1ed_10_Dropout_cu_0e96ed3820fused_dropout_kernelIffmLin1ELi1EhEEvNS_4cuda6detail10TensorInfoIKT_T1_EENS5_IS6_S8_EENS5_IT4_S8_EES8_T0_NS_15PhiloxCudaStateE:
        .type           _ZN2at6native43_GLOBAL__N__7cc8d1ed_10_Dropout_cu_0e96ed3820fused_dropout_kernelIffmLin1ELi1EhEEvNS_4cuda6detail10TensorInfoIKT_T1_EENS5_IS6_S8_EENS5_IT4_S8_EES8_T0_NS_15PhiloxCudaStateE,@function
        .size           _ZN2at6native43_GLOBAL__N__7cc8d1ed_10_Dropout_cu_0e96ed3820fused_dropout_kernelIffmLin1ELi1EhEEvNS_4cuda6detail10TensorInfoIKT_T1_EENS5_IS6_S8_EENS5_IT4_S8_EES8_T0_NS_15PhiloxCudaStateE,(.L_x_11553 - _ZN2at6native43_GLOBAL__N__7cc8d1ed_10_Dropout_cu_0e96ed3820fused_dropout_kernelIffmLin1ELi1EhEEvNS_4cuda6detail10TensorInfoIKT_T1_EENS5_IS6_S8_EENS5_IT4_S8_EES8_T0_NS_15PhiloxCudaStateE)
        .other          _ZN2at6native43_GLOBAL__N__7cc8d1ed_10_Dropout_cu_0e96ed3820fused_dropout_kernelIffmLin1ELi1EhEEvNS_4cuda6detail10TensorInfoIKT_T1_EENS5_IS6_S8_EENS5_IT4_S8_EES8_T0_NS_15PhiloxCudaStateE,@"STO_CUDA_ENTRY STV_DEFAULT"
_ZN2at6native43_GLOBAL__N__7cc8d1ed_10_Dropout_cu_0e96ed3820fused_dropout_kernelIffmLin1ELi1EhEEvNS_4cuda6detail10TensorInfoIKT_T1_EENS5_IS6_S8_EENS5_IT4_S8_EES8_T0_NS_15PhiloxCudaStateE:
        /* <DEDUP_REMOVED lines=108> */
[----:B------:R-:W-:Y:S05]  /*06c0*/  CALL.REL.NOINC `($__internal_22_$__cuda_sm20_dblrcp_rn_slowpath_v3) ;  /* 0x0000007400d47944 */ /* 0x000fea0003c00000 */
.L_x_1069:
        /* <DEDUP_REMOVED lines=18> */
[----:B------:R-:W-:Y:S05]  /*07f0*/  CALL.REL.NOINC `($__internal_23_$__cuda_sm20_div_u64) ;  /* 0x0000007800207944 */ /* 0x000fea0003c00000 */
[----:B------:R-:W-:Y:S01]  /*0800*/  IMAD.MOV.U32 R9, RZ, RZ, R43 ;  /* 0x000000ffff097224 */ /* 0x000fe200078e002b */
[----:B------:R-:W-:Y:S06]  /*0810*/  BRA `(.L_x_1071) ;  /* 0x00000000005c7947 */ /* 0x000fec0003800000 */
.L_x_1070:
        /* <DEDUP_REMOVED lines=23> */
.L_x_1071:
        /* <DEDUP_REMOVED lines=24> */
.L_x_1187:
        /* <DEDUP_REMOVED lines=13> */
.L_x_1073:
[----:B------:R-:W-:Y:S05]  /*0be0*/  BSYNC B0 ;  /* 0x0000000000007941 */ /* 0x000fea0003800000 */
.L_x_1072:
        /* <DEDUP_REMOVED lines=72> */
.L_x_1075:
[----:B------:R-:W-:Y:S01]  /*1070*/  IMAD.MOV.U32 R7, RZ, RZ, R16 ;  /* 0x000000ffff077224 */ /* 0x000fe200078e0010 */
[----:B------:R-:W-:Y:S01]  /*1080*/  MOV R8, R21 ;  /* 0x0000001500087202 */ /* 0x000fe20000000f00 */
[----:B------:R-:W-:Y:S01]  /*1090*/  IMAD.MOV.U32 R18, RZ, RZ, R14 ;  /* 0x000000ffff127224 */ /* 0x000fe200078e000e */
[----:B------:R-:W-:-:S07]  /*10a0*/  MOV R19, R24 ;  /* 0x0000001800137202 */ /* 0x000fce0000000f00 */
.L_x_1074:
        /* <DEDUP_REMOVED lines=31> */
.L_x_1092:
        /* <DEDUP_REMOVED lines=11> */
[----:B------:R-:W-:Y:S05]  /*1350*/  CALL.REL.NOINC `($__internal_23_$__cuda_sm20_div_u64) ;  /* 0x0000006c00487944 */ /* 0x000fea0003c00000 */
        /* <DEDUP_REMOVED lines=10> */
.L_x_1081:
        /* <DEDUP_REMOVED lines=22> */
.L_x_1082:
[----:B------:R-:W-:Y:S05]  /*1560*/  BSYNC B1 ;  /* 0x0000000000017941 */ /* 0x000fea0003800000 */
.L_x_1080:
        /* <DEDUP_REMOVED lines=15> */
[----:B------:R-:W-:Y:S05]  /*1660*/  CALL.REL.NOINC `($__internal_23_$__cuda_sm20_div_u64) ;  /* 0x0000006800847944 */ /* 0x000fea0003c00000 */
        /* <DEDUP_REMOVED lines=12> */
.L_x_1084:
        /* <DEDUP_REMOVED lines=23> */
.L_x_1085:
[----:B------:R-:W-:Y:S05]  /*18a0*/  BSYNC B1 ;  /* 0x0000000000017941 */ /* 0x000fea0003800000 */
.L_x_1083:
        /* <DEDUP_REMOVED lines=29> */
.L_x_1087:
        /* <DEDUP_REMOVED lines=23> */
.L_x_1088:
[----:B------:R-:W-:Y:S05]  /*1bf0*/  BSYNC B1 ;  /* 0x0000000000017941 */ /* 0x000fea0003800000 */
.L_x_1086:
        /* <DEDUP_REMOVED lines=29> */
.L_x_1090:
        /* <DEDUP_REMOVED lines=23> */
.L_x_1091:
[----:B------:R-:W-:Y:S05]  /*1f40*/  BSYNC B1 ;  /* 0x0000000000017941 */ /* 0x000fea0003800000 */
.L_x_1089:
        /* <DEDUP_REMOVED lines=10> */
.L_x_1079:
        /* <DEDUP_REMOVED lines=13> */
[----:B------:R-:W-:Y:S05]  /*20c0*/  CALL.REL.NOINC `($__internal_23_$__cuda_sm20_div_u64) ;  /* 0x0000005c00ec7944 */ /* 0x000fea0003c00000 */
        /* <DEDUP_REMOVED lines=10> */
.L_x_1094:
        /* <DEDUP_REMOVED lines=23> */
.L_x_1095:
[----:B------:R-:W-:Y:S05]  /*22e0*/  BSYNC B1 ;  /* 0x0000000000017941 */ /* 0x000fea0003800000 */
.L_x_1093:
        /* <DEDUP_REMOVED lines=29> */
.L_x_1097:
        /* <DEDUP_REMOVED lines=23> */
.L_x_1098:
[----:B------:R-:W-:Y:S05]  /*2630*/  BSYNC B1 ;  /* 0x0000000000017941 */ /* 0x000fea0003800000 */
.L_x_1096:
        /* <DEDUP_REMOVED lines=29> */
.L_x_1100:
        /* <DEDUP_REMOVED lines=23> */
.L_x_1101:
[----:B------:R-:W-:Y:S05]  /*2980*/  BSYNC B1 ;  /* 0x0000000000017941 */ /* 0x000fea0003800000 */
.L_x_1099:
[----:B------:R-:W0:Y:S02]  /*2990*/  LDC.64 R6, c[0x0][R23+0x2c8] ;  /* 0x0000b20017067b82 */ /* 0x000e240000000a00 */
[-C--:B0-----:R-:W-:Y:S02]  /*29a0*/  IMAD R7, R7, R31.reuse, RZ ;  /* 0x0000001f07077224 */ /* 0x081fe400078e02ff */
[----:B------:R-:W-:-:S04]  /*29b0*/  IMAD.WIDE.U32 R20, R6, R31, R20 ;  /* 0x0000001f06147225 */ /* 0x000fc800078e0014 */
[----:B------:R-:W-:-:S05]  /*29c0*/  IMAD R7, R6, R27, R7 ;  /* 0x0000001b06077224 */ /* 0x000fca00078e0207 */
[----:B------:R-:W-:-:S07]  /*29d0*/  IADD3 R21, R21, R7, RZ ;  /* 0x0000000715157210 */ /* 0x000fce0007ffe0ff */
.L_x_1078:
        /* <DEDUP_REMOVED lines=9> */
.L_x_1077:
[----:B------:R-:W-:Y:S05]  /*2a70*/  BSYNC B0 ;  /* 0x0000000000007941 */ /* 0x000fea0003800000 */
.L_x_1076:
        /* <DEDUP_REMOVED lines=30> */
.L_x_1118:
        /* <DEDUP_REMOVED lines=11> */
[----:B-----5:R-:W-:Y:S05]  /*2d10*/  CALL.REL.NOINC `($__internal_23_$__cuda_sm20_div_u64) ;  /* 0x0000005000d87944 */ /* 0x020fea0003c00000 */
        /* <DEDUP_REMOVED lines=10> */
.L_x_1107:
        /* <DEDUP_REMOVED lines=22> */
.L_x_1108:
[----:B------:R-:W-:Y:S05]  /*2f20*/  BSYNC B1 ;  /* 0x0000000000017941 */ /* 0x000fea0003800000 */
.L_x_1106:
        /* <DEDUP_REMOVED lines=17> */
[----:B-----5:R-:W-:Y:S05]  /*3040*/  CALL.REL.NOINC `($__internal_23_$__cuda_sm20_div_u64) ;  /* 0x00000050000c7944 */ /* 0x020fea0003c00000 */
        /* <DEDUP_REMOVED lines=12> */
.L_x_1110:
        /* <DEDUP_REMOVED lines=23> */
.L_x_1111:
[----:B------:R-:W-:Y:S05]  /*3280*/  BSYNC B1 ;  /* 0x0000000000017941 */ /* 0x000fea0003800000 */
.L_x_1109:
        /* <DEDUP_REMOVED lines=29> */
.L_x_1113:
        /* <DEDUP_REMOVED lines=23> */
.L_x_1114:
[----:B------:R-:W-:Y:S05]  /*35d0*/  BSYNC B1 ;  /* 0x0000000000017941 */ /* 0x000fea0003800000 */
.L_x_1112:
        /* <DEDUP_REMOVED lines=29> */
.L_x_1116:
        /* <DEDUP_REMOVED lines=23> */
.L_x_1117:
[----:B------:R-:W-:Y:S05]  /*3920*/  BSYNC B1 ;  /* 0x0000000000017941 */ /* 0x000fea0003800000 */
.L_x_1115:
        /* <DEDUP_REMOVED lines=11> */
.L_x_1105:
        /* <DEDUP_REMOVED lines=24> */
.L_x_1120:
        /* <DEDUP_REMOVED lines=23> */
.L_x_1121:
[----:B------:R-:W-:Y:S05]  /*3cd0*/  BSYNC B1 ;  /* 0x0000000000017941 */ /* 0x000fea0003800000 */
.L_x_1119:
        /* <DEDUP_REMOVED lines=30> */
.L_x_1123:
        /* <DEDUP_REMOVED lines=23> */
.L_x_1124:
[----:B------:R-:W-:Y:S05]  /*4030*/  BSYNC B1 ;  /* 0x0000000000017941 */ /* 0x000fea0003800000 */
.L_x_1122:
        /* <DEDUP_REMOVED lines=29> */
.L_x_1126:
        /* <DEDUP_REMOVED lines=23> */
.L_x_1127:
[----:B------:R-:W-:Y:S05]  /*4380*/  BSYNC B1 ;  /* 0x0000000000017941 */ /* 0x000fea0003800000 */
.L_x_1125:
[----:B------:R-:W0:Y:S01]  /*4390*/  LDC.64 R30, c[0x0][R30+0x2c8] ;  /* 0x0000b2001e1e7b82 */ /* 0x000e220000000a00 */
[----:B------:R-:W-:Y:S01]  /*43a0*/  MOV R29, R27 ;  /* 0x0000001b001d7202 */ /* 0x000fe20000000f00 */
[-C--:B0-----:R-:W-:Y:S02]  /*43b0*/  IMAD R7, R31, R6.reuse, RZ ;  /* 0x000000061f077224 */ /* 0x081fe400078e02ff */
[----:B------:R-:W-:-:S04]  /*43c0*/  IMAD.WIDE.U32 R28, R30, R6, R28 ;  /* 0x000000061e1c7225 */ /* 0x000fc800078e001c */
[----:B------:R-:W-:-:S04]  /*43d0*/  IMAD R7, R30, R37, R7 ;  /* 0x000000251e077224 */ /* 0x000fc800078e0207 */
[----:B------:R-:W-:-:S07]  /*43e0*/  IMAD.IADD R27, R29, 0x1, R7 ;  /* 0x000000011d1b7824 */ /* 0x000fce00078e0207 */
.L_x_1104:
        /* <DEDUP_REMOVED lines=10> */
.L_x_1103:
[----:B------:R-:W-:Y:S05]  /*4490*/  BSYNC B0 ;  /* 0x0000000000007941 */ /* 0x000fea0003800000 */
.L_x_1102:
        /* <DEDUP_REMOVED lines=28> */
.L_x_1144:
        /* <DEDUP_REMOVED lines=23> */
.L_x_1133:
        /* <DEDUP_REMOVED lines=22> */
.L_x_1134:
[----:B------:R-:W-:Y:S05]  /*4930*/  BSYNC B1 ;  /* 0x0000000000017941 */ /* 0x000fea0003800000 */
.L_x_1132:
        /* <DEDUP_REMOVED lines=17> */
[----:B-----5:R-:W-:Y:S05]  /*4a50*/  CALL.REL.NOINC `($__internal_23_$__cuda_sm20_div_u64) ;  /* 0x0000003400887944 */ /* 0x020fea0003c00000 */
        /* <DEDUP_REMOVED lines=12> */
.L_x_1136:
        /* <DEDUP_REMOVED lines=23> */
.L_x_1137:
[----:B------:R-:W-:Y:S05]  /*4c90*/  BSYNC B1 ;  /* 0x0000000000017941 */ /* 0x000fea0003800000 */
.L_x_1135:
        /* <DEDUP_REMOVED lines=29> */
.L_x_1139:
        /* <DEDUP_REMOVED lines=23> */
.L_x_1140:
[----:B------:R-:W-:Y:S05]  /*4fe0*/  BSYNC B1 ;  /* 0x0000000000017941 */ /* 0x000fea0003800000 */
.L_x_1138:
        /* <DEDUP_REMOVED lines=29> */
.L_x_1142:
        /* <DEDUP_REMOVED lines=23> */
.L_x_1143:
[----:B------:R-:W-:Y:S05]  /*5330*/  BSYNC B1 ;  /* 0x0000000000017941 */ /* 0x000fea0003800000 */
.L_x_1141:
        /* <DEDUP_REMOVED lines=11> */
.L_x_1131:
        /* <DEDUP_REMOVED lines=13> */
[----:B-----5:R-:W-:Y:S05]  /*54c0*/  CALL.REL.NOINC `($__internal_23_$__cuda_sm20_div_u64) ;  /* 0x0000002800ec7944 */ /* 0x020fea0003c00000 */
        /* <DEDUP_REMOVED lines=11> */
.L_x_1146:
        /* <DEDUP_REMOVED lines=23> */
.L_x_1147:
[----:B------:R-:W-:Y:S05]  /*56f0*/  BSYNC B1 ;  /* 0x0000000000017941 */ /* 0x000fea0003800000 */
.L_x_1145:
        /* <DEDUP_REMOVED lines=31> */
.L_x_1149:
        /* <DEDUP_REMOVED lines=23> */
.L_x_1150:
[----:B------:R-:W-:Y:S05]  /*5a60*/  BSYNC B1 ;  /* 0x0000000000017941 */ /* 0x000fea0003800000 */
.L_x_1148:
        /* <DEDUP_REMOVED lines=30> */
.L_x_1152:
        /* <DEDUP_REMOVED lines=23> */
.L_x_1153:
[----:B------:R-:W-:Y:S05]  /*5dc0*/  BSYNC B1 ;  /* 0x0000000000017941 */ /* 0x000fea0003800000 */
.L_x_1151:
[----:B------:R-:W0:Y:S01]  /*5dd0*/  LDC.64 R30, c[0x0][R30+0x2c8] ;  /* 0x0000b2001e1e7b82 */ /* 0x000e220000000a00 */
[----:B------:R-:W-:Y:S01]  /*5de0*/  MOV R29, R27 ;  /* 0x0000001b001d7202 */ /* 0x000fe20000000f00 */
[-C--:B0-----:R-:W-:Y:S02]  /*5df0*/  IMAD R7, R31, R6.reuse, RZ ;  /* 0x000000061f077224 */ /* 0x081fe400078e02ff */
[----:B------:R-:W-:-:S04]  /*5e00*/  IMAD.WIDE.U32 R28, R30, R6, R28 ;  /* 0x000000061e1c7225 */ /* 0x000fc800078e001c */
[----:B------:R-:W-:-:S04]  /*5e10*/  IMAD R7, R30, R37, R7 ;  /* 0x000000251e077224 */ /* 0x000fc800078e0207 */
[----:B------:R-:W-:-:S07]  /*5e20*/  IMAD.IADD R27, R29, 0x1, R7 ;  /* 0x000000011d1b7824 */ /* 0x000fce00078e0207 */
.L_x_1130:
        /* <DEDUP_REMOVED lines=10> */
.L_x_1129:
[----:B------:R-:W-:Y:S05]  /*5ed0*/  BSYNC B0 ;  /* 0x0000000000007941 */ /* 0x000fea0003800000 */
.L_x_1128:
        /* <DEDUP_REMOVED lines=25> */
.L_x_1170:
        /* <DEDUP_REMOVED lines=22> */
.L_x_1159:
        /* <DEDUP_REMOVED lines=22> */
.L_x_1160:
[----:B------:R-:W-:Y:S05]  /*6330*/  BSYNC B1 ;  /* 0x0000000000017941 */ /* 0x000fea0003800000 */
.L_x_1158:
        /* <DEDUP_REMOVED lines=28> */
.L_x_1162:
        /* <DEDUP_REMOVED lines=22> */
.L_x_1163:
[----:B------:R-:W-:Y:S05]  /*6660*/  BSYNC B1 ;  /* 0x0000000000017941 */ /* 0x000fea0003800000 */
.L_x_1161:
        /* <DEDUP_REMOVED lines=29> */
.L_x_1165:
        /* <DEDUP_REMOVED lines=23> */
.L_x_1166:
[----:B------:R-:W-:Y:S05]  /*69b0*/  BSYNC B1 ;  /* 0x0000000000017941 */ /* 0x000fea0003800000 */
.L_x_1164:
        /* <DEDUP_REMOVED lines=28> */
.L_x_1168:
        /* <DEDUP_REMOVED lines=23> */
.L_x_1169:
[----:B------:R-:W-:Y:S05]  /*6cf0*/  BSYNC B1 ;  /* 0x0000000000017941 */ /* 0x000fea0003800000 */
.L_x_1167:
        /* <DEDUP_REMOVED lines=10> */
.L_x_1157:
        /* <DEDUP_REMOVED lines=24> */
.L_x_1172:
        /* <DEDUP_REMOVED lines=23> */
.L_x_1173:
[----:B------:R-:W-:Y:S05]  /*7090*/  BSYNC B1 ;  /* 0x0000000000017941 */ /* 0x000fea0003800000 */
.L_x_1171:
        /* <DEDUP_REMOVED lines=18> */
[----:B-----5:R-:W-:Y:S05]  /*71c0*/  CALL.REL.NOINC `($__internal_23_$__cuda_sm20_div_u64) ;  /* 0x0000000c00ac7944 */ /* 0x020fea0003c00000 */
        /* <DEDUP_REMOVED lines=10> */
.L_x_1175:
        /* <DEDUP_REMOVED lines=23> */
.L_x_1176:
[----:B------:R-:W-:Y:S05]  /*73e0*/  BSYNC B1 ;  /* 0x0000000000017941 */ /* 0x000fea0003800000 */
.L_x_1174:
        /* <DEDUP_REMOVED lines=28> */
.L_x_1178:
        /* <DEDUP_REMOVED lines=23> */
.L_x_1179:
[----:B------:R-:W-:Y:S05]  /*7720*/  BSYNC B1 ;  /* 0x0000000000017941 */ /* 0x000fea0003800000 */
.L_x_1177:
[----:B------:R-:W0:Y:S02]  /*7730*/  LDC.64 R38, c[0x0][R38+0x2c8] ;  /* 0x0000b20026267b82 */ /* 0x000e240000000a00 */
[-C--:B0-----:R-:W-:Y:S02]  /*7740*/  IMAD R7, R39, R6.reuse, RZ ;  /* 0x0000000627077224 */ /* 0x081fe400078e02ff */
[----:B------:R-:W-:-:S04]  /*7750*/  IMAD.WIDE.U32 R28, R38, R6, R28 ;  /* 0x00000006261c7225 */ /* 0x000fc800078e001c */
[----:B------:R-:W-:-:S05]  /*7760*/  IMAD R7, R38, R31, R7 ;  /* 0x0000001f26077224 */ /* 0x000fca00078e0207 */
[----:B------:R-:W-:-:S07]  /*7770*/  IADD3 R29, R29, R7, RZ ;  /* 0x000000071d1d7210 */ /* 0x000fce0007ffe0ff */
.L_x_1156:
        /* <DEDUP_REMOVED lines=9> */
.L_x_1155:
[----:B------:R-:W-:Y:S05]  /*7810*/  BSYNC B0 ;  /* 0x0000000000007941 */ /* 0x000fea0003800000 */
.L_x_1154:
[----:B------:R-:W-:Y:S01]  /*7820*/  ULDC.64 UR22, c[0x0][0x6f0] ;  /* 0x0001bc0000167ab9 */ /* 0x000fe20000000a00 */
[----:B------:R-:W-:Y:S01]  /*7830*/  BSSY B0, `(.L_x_1180) ;  /* 0x0000016000007945 */ /* 0x000fe20003800000 */
[----:B------:R-:W-:-:S04]  /*7840*/  ISETP.GE.U32.AND P3, PT, R11, UR22, PT ;  /* 0x000000160b007c0c */ /* 0x000fc8000bf66070 */
[----:B------:R-:W-:-:S13]  /*7850*/  ISETP.GE.U32.AND.EX P3, PT, R12, UR23, PT, P3 ;  /* 0x000000170c007c0c */ /* 0x000fda000bf66130 */
[----:B------:R-:W-:Y:S05]  /*7860*/  @P3 BRA `(.L_x_1181) ;  /* 0x0000000000483947 */ /* 0x000fea0003800000 */
[----:B------:R-:W-:Y:S01]  /*7870*/  ULDC.64 UR22, c[0x0][0x480] ;  /* 0x0001200000167ab9 */ /* 0x000fe20000000a00 */
[----:B------:R-:W-:Y:S01]  /*7880*/  ULDC UR24, c[0x0][0x6f8] ;  /* 0x0001be0000187ab9 */ /* 0x000fe20000000800 */
[----:B------:R-:W-:Y:S01]  /*7890*/  IMAD R6, R12, UR22, RZ ;  /* 0x000000160c067c24 */ /* 0x000fe2000f8e02ff */
[----:B-1----:R-:W-:Y:S01]  /*78a0*/  FSET.BF.LT.FTZ.AND R27, R16, UR24, PT ;  /* 0x00000018101b7c0a */ /* 0x002fe2000b811000 */
[C---:B------:R-:W-:Y:S01]  /*78b0*/  IMAD.WIDE.U32 R30, R11.reuse, UR22, RZ ;  /* 0x000000160b1e7c25 */ /* 0x040fe2000f8e00ff */
[----:B------:R-:W-:Y:S02]  /*78c0*/  ULDC.64 UR24, c[0x0][0x550] ;  /* 0x0001540000187ab9 */ /* 0x000fe40000000a00 */
[----:B------:R-:W1:Y:S01]  /*78d0*/  F2I.FTZ.U32.TRUNC.NTZ R39, R27 ;  /* 0x0000001b00277305 */ /* 0x000e62000021f000 */
[----:B------:R-:W-:Y:S01]  /*78e0*/  IMAD R7, R11, UR23, R6 ;  /* 0x000000170b077c24 */ /* 0x000fe2000f8e0206 */
[----:B------:R-:W-:Y:S01]  /*78f0*/  ULDC.64 UR22, c[0x0][0x3b0] ;  /* 0x0000ec0000167ab9 */ /* 0x000fe20000000a00 */
[----:B------:R-:W-:-:S02]  /*7900*/  IADD3 R6, P4, R30, UR24, RZ ;  /* 0x000000181e067c10 */ /* 0x000fc4000ff9e0ff */
[----:B0-----:R-:W-:Y:S02]  /*7910*/  LEA R28, P3, R30, UR22, 0x2 ;  /* 0x000000161e1c7c11 */ /* 0x001fe4000f8610ff */
[----:B------:R-:W-:Y:S01]  /*7920*/  IADD3 R7, R31, R7, RZ ;  /* 0x000000071f077210 */ /* 0x000fe20007ffe0ff */
[----:B-----5:R-:W-:-:S03]  /*7930*/  FMUL.FTZ R31, R20, R27 ;  /* 0x0000001b141f7220 */ /* 0x020fc60000410000 */
[----:B------:R-:W-:Y:S01]  /*7940*/  LEA.HI.X R29, R30, UR23, R7, 0x2, P3 ;  /* 0x000000171e1d7c11 */ /* 0x000fe200098f1407 */
[----:B------:R-:W-:Y:S01]  /*7950*/  FMUL.FTZ R31, R0, R31 ;  /* 0x0000001f001f7220 */ /* 0x000fe20000410000 */
[----:B------:R-:W-:-:S04]  /*7960*/  IADD3.X R7, R7, UR25, RZ, P4, !PT ;  /* 0x0000001907077c10 */ /* 0x000fc8000a7fe4ff */
[----:B------:R2:W-:Y:S04]  /*7970*/  STG.E desc[UR10][R28.64], R31 ;  /* 0x0000001f1c007986 */ /* 0x0005e8000c10190a */
[----:B-1----:R2:W-:Y:S02]  /*7980*/  STG.E.U8 desc[UR10][R6.64], R39 ;  /* 0x0000002706007986 */ /* 0x0025e4000c10110a */
.L_x_1181:
[----:B------:R-:W-:Y:S05]  /*7990*/  BSYNC B0 ;  /* 0x0000000000007941 */ /* 0x000fea0003800000 */
.L_x_1180:
[----:B------:R-:W-:Y:S04]  /*79a0*/  BSSY B0, `(.L_x_1182) ;  /* 0x0000014000007945 */ /* 0x000fe80003800000 */
[----:B------:R-:W-:Y:S05]  /*79b0*/  @P0 BRA `(.L_x_1183) ;  /* 0x0000000000480947 */ /* 0x000fea0003800000 */
[----:B------:R-:W-:Y:S01]  /*79c0*/  ULDC.64 UR24, c[0x0][0x480] ;  /* 0x0001200000187ab9 */ /* 0x000fe20000000a00 */
[----:B------:R-:W-:Y:S01]  /*79d0*/  ULDC UR22, c[0x0][0x6f8] ;  /* 0x0001be0000167ab9 */ /* 0x000fe20000000800 */
[----:B------:R-:W-:Y:S01]  /*79e0*/  IMAD R8, R23, UR24, RZ ;  /* 0x0000001817087c24 */ /* 0x000fe2000f8e02ff */
[----:B------:R-:W-:Y:S01]  /*79f0*/  FSET.BF.LT.FTZ.AND R23, R17, UR22, PT ;  /* 0x0000001611177c0a */ /* 0x000fe2000b811000 */
[----:B--2---:R-:W-:Y:S01]  /*7a00*/  IMAD.WIDE.U32 R6, R21, UR24, RZ ;  /* 0x0000001815067c25 */ /* 0x004fe2000f8e00ff */
[----:B------:R-:W-:-:S03]  /*7a10*/  ULDC.64 UR22, c[0x0][0x3b0] ;  /* 0x0000ec0000167ab9 */ /* 0x000fc60000000a00 */
[----:B------:R-:W-:Y:S01]  /*7a20*/  IMAD R17, R21, UR25, R8 ;  /* 0x0000001915117c24 */ /* 0x000fe2000f8e0208 */
[----:B------:R-:W-:Y:S01]  /*7a30*/  ULDC.64 UR24, c[0x0][0x550] ;  /* 0x0001540000187ab9 */ /* 0x000fe20000000a00 */
[----:B------:R-:W2:Y:S01]  /*7a40*/  F2I.FTZ.U32.TRUNC.NTZ R21, R23 ;  /* 0x0000001700157305 */ /* 0x000ea2000021f000 */
[----:B0-----:R-:W-:Y:S02]  /*7a50*/  LEA R28, P0, R6, UR22, 0x2 ;  /* 0x00000016061c7c11 */ /* 0x001fe4000f8010ff */
[----:B------:R-:W-:Y:S01]  /*7a60*/  IADD3 R17, R7, R17, RZ ;  /* 0x0000001107117210 */ /* 0x000fe20007ffe0ff */
[----:B-----5:R-:W-:Y:S01]  /*7a70*/  FMUL.FTZ R7, R32, R23 ;  /* 0x0000001720077220 */ /* 0x020fe20000410000 */
[C---:B------:R-:W-:Y:S02]  /*7a80*/  IADD3 R16, P3, R6.reuse, UR24, RZ ;  /* 0x0000001806107c10 */ /* 0x040fe4000ff7e0ff */
[----:B------:R-:W-:Y:S01]  /*7a90*/  LEA.HI.X R29, R6, UR23, R17, 0x2, P0 ;  /* 0x00000017061d7c11 */ /* 0x000fe200080f1411 */
[----:B------:R-:W-:Y:S01]  /*7aa0*/  FMUL.FTZ R7, R0, R7 ;  /* 0x0000000700077220 */ /* 0x000fe20000410000 */
[----:B------:R-:W-:-:S04]  /*7ab0*/  IADD3.X R17, R17, UR25, RZ, P3, !PT ;  /* 0x0000001911117c10 */ /* 0x000fc80009ffe4ff */
[----:B------:R3:W-:Y:S04]  /*7ac0*/  STG.E desc[UR10][R28.64], R7 ;  /* 0x000000071c007986 */ /* 0x0007e8000c10190a */
[----:B--2---:R3:W-:Y:S02]  /*7ad0*/  STG.E.U8 desc[UR10][R16.64], R21 ;  /* 0x0000001510007986 */ /* 0x0047e4000c10110a */
.L_x_1183:
[----:B------:R-:W-:Y:S05]  /*7ae0*/  BSYNC B0 ;  /* 0x0000000000007941 */ /* 0x000fea0003800000 */
.L_x_1182:
[----:B------:R-:W-:Y:S04]  /*7af0*/  BSSY B0, `(.L_x_1184) ;  /* 0x0000014000007945 */ /* 0x000fe80003800000 */
[----:B------:R-:W-:Y:S05]  /*7b00*/  @P1 BRA `(.L_x_1185) ;  /* 0x0000000000481947 */ /* 0x000fea0003800000 */
[----:B------:R-:W-:Y:S01]  /*7b10*/  ULDC.64 UR24, c[0x0][0x480] ;  /* 0x0001200000187ab9 */ /* 0x000fe20000000a00 */
[----:B------:R-:W-:Y:S01]  /*7b20*/  ULDC UR22, c[0x0][0x6f8] ;  /* 0x0001be0000167ab9 */ /* 0x000fe20000000800 */
[----:B------:R-:W-:Y:S01]  /*7b30*/  IMAD R34, R34, UR24, RZ ;  /* 0x0000001822227c24 */ /* 0x000fe2000f8e02ff */
[----:B------:R-:W-:Y:S01]  /*7b40*/  FSET.BF.LT.FTZ.AND R18, R18, UR22, PT ;  /* 0x0000001612127c0a */ /* 0x000fe2000b811000 */
[C---:B--23--:R-:W-:Y:S01]  /*7b50*/  IMAD.WIDE.U32 R6, R33.reuse, UR24, RZ ;  /* 0x0000001821067c25 */ /* 0x04cfe2000f8e00ff */
[----:B------:R-:W-:Y:S02]  /*7b60*/  ULDC.64 UR22, c[0x0][0x3b0] ;  /* 0x0000ec0000167ab9 */ /* 0x000fe40000000a00 */
[----:B------:R-:W2:Y:S01]  /*7b70*/  F2I.FTZ.U32.TRUNC.NTZ R21, R18 ;  /* 0x0000001200157305 */ /* 0x000ea2000021f000 */
[----:B------:R-:W-:Y:S01]  /*7b80*/  IMAD R17, R33, UR25, R34 ;  /* 0x0000001921117c24 */ /* 0x000fe2000f8e0222 */
[----:B------:R-:W-:Y:S01]  /*7b90*/  ULDC.64 UR24, c[0x0][0x550] ;  /* 0x0001540000187ab9 */ /* 0x000fe20000000a00 */
[----:B0-----:R-:W-:-:S02]  /*7ba0*/  LEA R28, P0, R6, UR22, 0x2 ;  /* 0x00000016061c7c11 */ /* 0x001fc4000f8010ff */
[----:B------:R-:W-:Y:S02]  /*7bb0*/  IMAD.IADD R17, R7, 0x1, R17 ;  /* 0x0000000107117824 */ /* 0x000fe400078e0211 */
[----:B-----5:R-:W-:Y:S01]  /*7bc0*/  FMUL.FTZ R7, R35, R18 ;  /* 0x0000001223077220 */ /* 0x020fe20000410000 */
[C---:B------:R-:W-:Y:S02]  /*7bd0*/  IADD3 R16, P1, R6.reuse, UR24, RZ ;  /* 0x0000001806107c10 */ /* 0x040fe4000ff3e0ff */
[----:B------:R-:W-:Y:S01]  /*7be0*/  LEA.HI.X R29, R6, UR23, R17, 0x2, P0 ;  /* 0x00000017061d7c11 */ /* 0x000fe200080f1411 */
[----:B------:R-:W-:Y:S01]  /*7bf0*/  FMUL.FTZ R7, R0, R7 ;  /* 0x0000000700077220 */ /* 0x000fe20000410000 */
[----:B------:R-:W-:-:S04]  /*7c00*/  IADD3.X R17, R17, UR25, RZ, P1, !PT ;  /* 0x0000001911117c10 */ /* 0x000fc80008ffe4ff */
[----:B------:R4:W-:Y:S04]  /*7c10*/  STG.E desc[UR10][R28.64], R7 ;  /* 0x000000071c007986 */ /* 0x0009e8000c10190a */
[----:B--2---:R4:W-:Y:S02]  /*7c20*/  STG.E.U8 desc[UR10][R16.64], R21 ;  /* 0x0000001510007986 */ /* 0x0049e4000c10110a */
.L_x_1185:
[----:B------:R-:W-:Y:S05]  /*7c30*/  BSYNC B0 ;  /* 0x0000000000007941 */ /* 0x000fea0003800000 */
.L_x_1184:
[----:B------:R-:W-:Y:S05]  /*7c40*/  @P2 BRA `(.L_x_1186) ;  /* 0x0000000000482947 */ /* 0x000fea0003800000 */
[----:B------:R-:W-:Y:S01]  /*7c50*/  ULDC.64 UR24, c[0x0][0x480] ;  /* 0x0001200000187ab9 */ /* 0x000fe20000000a00 */
[----:B------:R-:W-:Y:S01]  /*7c60*/  ULDC UR22, c[0x0][0x6f8] ;  /* 0x0001be0000167ab9 */ /* 0x000fe20000000800 */
[----:B------:R-:W-:Y:S01]  /*7c70*/  IMAD R37, R37, UR24, RZ ;  /* 0x0000001825257c24 */ /* 0x000fe2000f8e02ff */
[----:B---34-:R-:W-:Y:S01]  /*7c80*/  FSET.BF.LT.FTZ.AND R21, R19, UR22, PT ;  /* 0x0000001613157c0a */ /* 0x018fe2000b811000 */
[C---:B--2---:R-:W-:Y:S01]  /*7c90*/  IMAD.WIDE.U32 R6, R36.reuse, UR24, RZ ;  /* 0x0000001824067c25 */ /* 0x044fe2000f8e00ff */
[----:B------:R-:W-:Y:S02]  /*7ca0*/  ULDC.64 UR22, c[0x0][0x3b0] ;  /* 0x0000ec0000167ab9 */ /* 0x000fe40000000a00 */
[----:B------:R-:W2:Y:S01]  /*7cb0*/  F2I.FTZ.U32.TRUNC.NTZ R23, R21 ;  /* 0x0000001500177305 */ /* 0x000ea2000021f000 */
[----:B------:R-:W-:Y:S01]  /*7cc0*/  IMAD R19, R36, UR25, R37 ;  /* 0x0000001924137c24 */ /* 0x000fe2000f8e0225 */
[----:B------:R-:W-:Y:S01]  /*7cd0*/  ULDC.64 UR24, c[0x0][0x550] ;  /* 0x0001540000187ab9 */ /* 0x000fe20000000a00 */
[----:B------:R-:W-:-:S02]  /*7ce0*/  LEA R16, P0, R6, UR22, 0x2 ;  /* 0x0000001606107c11 */ /* 0x000fc4000f8010ff */
[----:B------:R-:W-:Y:S02]  /*7cf0*/  IADD3 R18, P1, R6, UR24, RZ ;  /* 0x0000001806127c10 */ /* 0x000fe4000ff3e0ff */
[----:B------:R-:W-:Y:S01]  /*7d00*/  IADD3 R19, R7, R19, RZ ;  /* 0x0000001307137210 */ /* 0x000fe20007ffe0ff */
[----:B-----5:R-:W-:-:S03]  /*7d10*/  FMUL.FTZ R7, R26, R21 ;  /* 0x000000151a077220 */ /* 0x020fc60000410000 */
[----:B------:R-:W-:Y:S01]  /*7d20*/  LEA.HI.X R17, R6, UR23, R19, 0x2, P0 ;  /* 0x0000001706117c11 */ /* 0x000fe200080f1413 */
[----:B------:R-:W-:Y:S01]  /*7d30*/  FMUL.FTZ R7, R0, R7 ;  /* 0x0000000700077220 */ /* 0x000fe20000410000 */
[----:B------:R-:W-:-:S04]  /*7d40*/  IADD3.X R19, R19, UR25, RZ, P1, !PT ;  /* 0x0000001913137c10 */ /* 0x000fc80008ffe4ff */
[----:B------:R3:W-:Y:S04]  /*7d50*/  STG.E desc[UR10][R16.64], R7 ;  /* 0x0000000710007986 */ /* 0x0007e8000c10190a */
[----:B--2---:R3:W-:Y:S02]  /*7d60*/  STG.E.U8 desc[UR10][R18.64], R23 ;  /* 0x0000001712007986 */ /* 0x0047e4000c10110a */
.L_x_1186:
        /* <DEDUP_REMOVED lines=11> */
        .weak           $__internal_22_$__cuda_sm20_dblrcp_rn_slowpath_v3
        .type           $__internal_22_$__cuda_sm20_dblrcp_rn_slowpath_v3,@function
        .size           $__internal_22_$__cuda_sm20_dblrcp_rn_slowpath_v3,($__internal_23_$__cuda_sm20_div_u64 - $__internal_22_$__cuda_sm20_dblrcp_rn_slowpath_v3)
$__internal_22_$__cuda_sm20_dblrcp_rn_slowpath_v3:
        /* <DEDUP_REMOVED lines=23> */
.L_x_1190:
        /* <DEDUP_REMOVED lines=10> */
.L_x_1188:
[----:B------:R-:W-:Y:S02]  /*8030*/  LOP3.LUT R9, R7, 0x80000, RZ, 0xfc, !PT ;  /* 0x0008000007097812 */ /* 0x000fe400078efcff */
[----:B------:R-:W-:-:S07]  /*8040*/  MOV R8, R6 ;  /* 0x0000000600087202 */ /* 0x000fce0000000f00 */
.L_x_1189:
[----:B------:R-:W-:Y:S01]  /*8050*/  IMAD.MOV.U32 R6, RZ, RZ, R10 ;  /* 0x000000ffff067224 */ /* 0x000fe200078e000a */
[----:B------:R-:W-:-:S04]  /*8060*/  MOV R7, 0x0 ;  /* 0x0000000000077802 */ /* 0x000fc80000000f00 */
[----:B------:R-:W-:Y:S05]  /*8070*/  RET.REL.NODEC R6 `(_ZN2at6native43_GLOBAL__N__7cc8d1ed_10_Dropout_cu_0e96ed3820fused_dropout_kernelIffmLin1ELi1EhEEvNS_4cuda6detail10TensorInfoIKT_T1_EENS5_IS6_S8_EENS5_IT4_S8_EES8_T0_NS_15PhiloxCudaStateE) ;  /* 0xffffff7c06e07950 */ /* 0x000fea0003c3ffff */
        .weak           $__internal_23_$__cuda_sm20_div_u64
        .type           $__internal_23_$__cuda_sm20_div_u64,@function
        .size           $__internal_23_$__cuda_sm20_div_u64,(.L_x_11553 - $__internal_23_$__cuda_sm20_div_u64)
$__internal_23_$__cuda_sm20_div_u64:
        /* <DEDUP_REMOVED lines=68> */
[----:B------:R-:W-:Y:S06]  /*84c0*/  RET.REL.NODEC R6 `(_ZN2at6native43_GLOBAL__N__7cc8d1ed_10_Dropout_cu_0e96ed3820fused_dropout_kernelIffmLin1ELi1EhEEvNS_4cuda6detail10TensorInfoIKT_T1_EENS5_IS6_S8_EENS5_IT4_S8_EES8_T0_NS_15PhiloxCudaStateE) ;  /* 0xffffff7806cc7950 */ /* 0x000fec0003c3ffff */
.L_x_1191:
        /* <DEDUP_REMOVED lines=11> */
.L_x_11553:


//--------------------- .text._ZN2at6native43_GLOBAL__N__7cc8d1ed_10_Dropout_cu_0e96ed3820fused_dropout_kernelIffmLi1ELi1EhEEvNS_4cuda6detail10TensorInfoIKT_T1_EENS5_IS6_S8_EENS5_IT4_S8_EES8_T0_NS_15PhiloxCudaStateE --------------------------
	.section	.text._ZN2at6native43_GLOBAL__N__7cc8d1ed_10_Dropout_cu_0e96ed3820fused_dropout_kernelIffmLi1ELi1EhEEvNS_4cuda6detail10TensorInfoIKT_T1_EENS5_IS6_S8_EENS5_IT4_S8_EES8_T0_NS_15PhiloxCudaStateE,"ax",@progbits
	.align	128
.text._ZN2at6native43_GLOBAL__N__7cc8d1ed_10_Dropout_cu_0e96ed3820fused_dropout_kernelIffmLi1ELi1EhEEvNS_4cuda6detail10TensorInfoIKT_T1_EENS5_IS6_S8_EENS5_IT4_S8_EES8_T0_NS_15PhiloxCudaStateE:
        .type           _ZN2at6native43_GLOBAL__N__7cc8d1ed_10_Dropout_cu_0e96ed3820fused_dropout_kernelIffmLi1ELi1EhEEvNS_4cuda6detail10TensorInfoIKT_T1_EENS5_IS6_S8_EENS5_IT4_S8_EES8_T0_NS_15PhiloxCudaStateE,@function
        .size           _ZN2at6native43_GLOBAL__N__7cc8d1ed_10_Dropout_cu_0e96ed3820fused_dropout_kernelIffmLi1ELi1EhEEvNS_4cuda6detail10TensorInfoIKT_T1_EENS5_IS6_S8_EENS5_IT4_S8_EES8_T0_NS_15PhiloxCudaStateE,(.L_x_11556 - _ZN2at6native43_GLOBAL__N__7cc8d1ed_10_Dropout_cu_0e96ed3820fused_dropout_kernelIffmLi1ELi1EhEEvNS_4cuda6detail10TensorInfoIKT_T1_EENS5_IS6_S8_EENS5_IT4_S8_EES8_T0_NS_15PhiloxCudaStateE)
        .other          _ZN2at6native43_GLOBAL__N__7cc8d1ed_10_Dropout_cu_0e96ed3820fused_dropout_kernelIffmLi1ELi1EhEEvNS_4cuda6detail10TensorInfoIKT_T1_EENS5_IS6_S8_EENS5_IT4_S8_EES8_T0_NS_15PhiloxCudaStateE,@"STO_CUDA_ENTRY STV_DEFAULT"
_ZN2at6native43_GLOBAL__N__7cc8d1ed_10_Dropout_cu_0e96ed3820fused_dropout_kernelIffmLi1ELi1EhEEvNS_4cuda6detail10TensorInfoIKT_T1_EENS5_IS6_S8_EENS5_IT4_S8_EES8_T0_NS_15PhiloxCudaStateE:
        /* <DEDUP_REMOVED lines=95> */
[----:B------:R-:W-:Y:S05]  /*05f0*/  CALL.REL.NOINC `($__internal_24_$__cuda_sm20_dblrcp_rn_slowpath_v3) ;  /* 0x00000010008c7944 */ /* 0x000fea0003c00000 */
.L_x_1192:
        /* <DEDUP_REMOVED lines=14> */
[----:B------:R-:W-:Y:S05]  /*06e0*/  CALL.REL.NOINC `($__internal_25_$__cuda_sm20_div_u64) ;  /* 0x0000001000e47944 */ /* 0x000fea0003c00000 */
[----:B------:R-:W-:Y:S01]  /*06f0*/  IMAD.MOV.U32 R16, RZ, RZ, R15 ;  /* 0x000000ffff107224 */ /* 0x000fe200078e000f */
[----:B------:R-:W-:Y:S01]  /*0700*/  MOV R17, R20 ;  /* 0x0000001400117202 */ /* 0x000fe20000000f00 */
[----:B------:R-:W-:Y:S06]  /*0710*/  BRA `(.L_x_1194) ;  /* 0x0000000000587947 */ /* 0x000fec0003800000 */
.L_x_1193:
        /* <DEDUP_REMOVED lines=22> */
.L_x_1194:
        /* <DEDUP_REMOVED lines=23> */
.L_x_1206:
        /* <DEDUP_REMOVED lines=13> */
.L_x_1196:
[----:B------:R-:W-:Y:S05]  /*0ac0*/  BSYNC B0 ;  /* 0x0000000000007941 */ /* 0x000fea0003800000 */
.L_x_1195:
        /* <DEDUP_REMOVED lines=70> */
.L_x_1198:
[----:B------:R-:W-:Y:S01]  /*0f30*/  IMAD.MOV.U32 R53, RZ, RZ, R26 ;  /* 0x000000ffff357224 */ /* 0x000fe200078e001a */
[----:B------:R-:W-:Y:S01]  /*0f40*/  MOV R51, R30 ;  /* 0x0000001e00337202 */ /* 0x000fe20000000f00 */
[----:B------:R-:W-:Y:S02]  /*0f50*/  IMAD.MOV.U32 R52, RZ, RZ, R21 ;  /* 0x000000ffff347224 */ /* 0x000fe400078e0015 */
[----:B------:R-:W-:-:S07]  /*0f60*/  IMAD.MOV.U32 R39, RZ, RZ, R22 ;  /* 0x000000ffff277224 */ /* 0x000fce00078e0016 */
.L_x_1197:
        /* <DEDUP_REMOVED lines=28> */
[----:B------:R2:W5:Y:S05]  /*1130*/  @!P0 LDG.E R46, desc[UR8][R30.64] ;  /* 0x000000081e2e8981 */ /* 0x00056a000c1e1900 */
        /* <DEDUP_REMOVED lines=12> */
[----:B------:R2:W5:Y:S01]  /*1200*/  @!P1 LDG.E R48, desc[UR8][R26.64] ;  /* 0x000000081a309981 */ /* 0x000562000c1e1900 */
        /* <DEDUP_REMOVED lines=9> */
[----:B------:R2:W5:Y:S03]  /*12a0*/  @!P2 LDG.E R49, desc[UR8][R34.64] ;  /* 0x000000082231a981 */ /* 0x000566000c1e1900 */
[----:B------:R-:W-:-:S05]  /*12b0*/  @!P3 LEA.HI.X R37, R32, R37, R28, 0x2, P4 ;  /* 0x000000252025b211 */ /* 0x000fca00020f141c */
[----:B------:R2:W5:Y:S01]  /*12c0*/  @!P3 LDG.E R50, desc[UR8][R36.64] ;  /* 0x000000082432b981 */ /* 0x000562000c1e1900 */
[----:B------:R-:W-:Y:S01]  /*12d0*/  I2FP.F32.U32 R53, R53 ;  /* 0x0000003500357245 */ /* 0x000fe20000201000 */
[----:B------:R-:W-:Y:S01]  /*12e0*/  IMAD.MOV.U32 R32, RZ, RZ, 0x2f800000 ;  /* 0x2f800000ff207424 */ /* 0x000fe200078e00ff */
[----:B------:R-:W-:Y:S01]  /*12f0*/  BSSY B0, `(.L_x_1199) ;  /* 0x0000013000007945 */ /* 0x000fe20003800000 */
[----:B------:R-:W-:Y:S02]  /*1300*/  I2FP.F32.U32 R51, R51 ;  /* 0x0000003300337245 */ /* 0x000fe40000201000 */
[----:B------:R-:W-:Y:S01]  /*1310*/  I2FP.F32.U32 R55, R52 ;  /* 0x0000003400377245 */ /* 0x000fe20000201000 */
[----:B------:R-:W-:Y:S01]  /*1320*/  FFMA.FTZ R33, R53, R32, 1.1641532182693481445e-10 ;  /* 0x2f00000035217423 */ /* 0x000fe20000010020 */
[----:B------:R-:W-:Y:S06]  /*1330*/  @P0 BRA `(.L_x_1200) ;  /* 0x0000000000380947 */ /* 0x000fec0003800000 */
[----:B--2---:R-:W-:Y:S01]  /*1340*/  IMAD R27, R19, UR6, RZ ;  /* 0x00000006131b7c24 */ /* 0x004fe2000f8e02ff */
[----:B------:R-:W-:Y:S01]  /*1350*/  FSET.BF.LT.FTZ.AND R33, R33, UR5, PT ;  /* 0x0000000521217c0a */ /* 0x000fe2000b811000 */
[----:B------:R-:W-:-:S03]  /*1360*/  IMAD.WIDE.U32 R30, R18, UR6, RZ ;  /* 0x00000006121e7c25 */ /* 0x000fc6000f8e00ff */
[----:B------:R-:W0:Y:S01]  /*1370*/  F2I.FTZ.U32.TRUNC.NTZ R35, R33 ;  /* 0x0000002100237305 */ /* 0x000e22000021f000 */
[----:B------:R-:W-:Y:S01]  /*1380*/  IMAD R27, R18, UR7, R27 ;  /* 0x00000007121b7c24 */ /* 0x000fe2000f8e021b */
[C---:B------:R-:W-:Y:S02]  /*1390*/  LEA R28, P0, R30.reuse, UR10, 0x2 ;  /* 0x0000000a1e1c7c11 */ /* 0x040fe4000f8010ff */
[----:B------:R-:W-:Y:S02]  /*13a0*/  IADD3 R26, P4, R30, UR12, RZ ;  /* 0x0000000c1e1a7c10 */ /* 0x000fe4000ff9e0ff */
[----:B------:R-:W-:Y:S01]  /*13b0*/  IADD3 R27, R31, R27, RZ ;  /* 0x0000001b1f1b7210 */ /* 0x000fe20007ffe0ff */
[----:B-----5:R-:W-:-:S03]  /*13c0*/  FMUL.FTZ R31, R46, R33 ;  /* 0x000000212e1f7220 */ /* 0x020fc60000410000 */
[----:B------:R-:W-:Y:S01]  /*13d0*/  LEA.HI.X R29, R30, UR11, R27, 0x2, P0 ;  /* 0x0000000b1e1d7c11 */ /* 0x000fe200080f141b */
[----:B------:R-:W-:Y:S01]  /*13e0*/  FMUL.FTZ R31, R14, R31 ;  /* 0x0000001f0e1f7220 */ /* 0x000fe20000410000 */
[----:B------:R-:W-:-:S04]  /*13f0*/  IADD3.X R27, R27, UR13, RZ, P4, !PT ;  /* 0x0000000d1b1b7c10 */ /* 0x000fc8000a7fe4ff */
[----:B------:R1:W-:Y:S04]  /*1400*/  STG.E desc[UR8][R28.64], R31 ;  /* 0x0000001f1c007986 */ /* 0x0003e8000c101908 */
[----:B0-----:R1:W-:Y:S02]  /*1410*/  STG.E.U8 desc[UR8][R26.64], R35 ;  /* 0x000000231a007986 */ /* 0x0013e4000c101108 */
.L_x_1200:
[----:B------:R-:W-:Y:S05]  /*1420*/  BSYNC B0 ;  /* 0x0000000000007941 */ /* 0x000fea0003800000 */
.L_x_1199:
[----:B------:R-:W-:Y:S01]  /*1430*/  BSSY B0, `(.L_x_1201) ;  /* 0x0000013000007945 */ /* 0x000fe20003800000 */
[----:B------:R-:W-:Y:S01]  /*1440*/  I2FP.F32.U32 R33, R39 ;  /* 0x0000002700217245 */ /* 0x000fe20000201000 */
[-C--:B--2---:R-:W-:Y:S01]  /*1450*/  FFMA.FTZ R34, R55, R32.reuse, 1.1641532182693481445e-10 ;  /* 0x2f00000037227423 */ /* 0x084fe20000010020 */
[----:B-1----:R-:W-:Y:S01]  /*1460*/  FFMA.FTZ R35, R51, R32, 1.1641532182693481445e-10 ;  /* 0x2f00000033237423 */ /* 0x002fe20000010020 */
[----:B------:R-:W-:Y:S06]  /*1470*/  @P1 BRA `(.L_x_1202) ;  /* 0x0000000000381947 */ /* 0x000fec0003800000 */
[----:B------:R-:W-:Y:S01]  /*1480*/  IMAD R43, R43, UR6, RZ ;  /* 0x000000062b2b7c24 */ /* 0x000fe2000f8e02ff */
[----:B------:R-:W-:Y:S01]  /*1490*/  FSET.BF.LT.FTZ.AND R35, R35, UR5, PT ;  /* 0x0000000523237c0a */ /* 0x000fe2000b811000 */
[----:B------:R-:W-:-:S03]  /*14a0*/  IMAD.WIDE.U32 R26, R40, UR6, RZ ;  /* 0x00000006281a7c25 */ /* 0x000fc6000f8e00ff */
[----:B------:R-:W0:Y:S01]  /*14b0*/  F2I.FTZ.U32.TRUNC.NTZ R37, R35 ;  /* 0x0000002300257305 */ /* 0x000e22000021f000 */
[----:B------:R-:W-:Y:S01]  /*14c0*/  IMAD R29, R40, UR7, R43 ;  /* 0x00000007281d7c24 */ /* 0x000fe2000f8e022b */
[C---:B------:R-:W-:Y:S02]  /*14d0*/  LEA R30, P0, R26.reuse, UR10, 0x2 ;  /* 0x0000000a1a1e7c11 */ /* 0x040fe4000f8010ff */
[----:B------:R-:W-:Y:S01]  /*14e0*/  IADD3 R28, P1, R26, UR12, RZ ;  /* 0x0000000c1a1c7c10 */ /* 0x000fe2000ff3e0ff */
[----:B------:R-:W-:Y:S02]  /*14f0*/  IMAD.IADD R29, R27, 0x1, R29 ;  /* 0x000000011b1d7824 */ /* 0x000fe400078e021d */
[----:B-----5:R-:W-:-:S03]  /*1500*/  FMUL.FTZ R27, R48, R35 ;  /* 0x00000023301b7220 */ /* 0x020fc60000410000 */
[----:B------:R-:W-:Y:S01]  /*1510*/  LEA.HI.X R31, R26, UR11, R29, 0x2, P0 ;  /* 0x0000000b1a1f7c11 */ /* 0x000fe200080f141d */
[----:B------:R-:W-:Y:S01]  /*1520*/  FMUL.FTZ R27, R14, R27 ;  /* 0x0000001b0e1b7220 */ /* 0x000fe20000410000 */
[----:B------:R-:W-:-:S04]  /*1530*/  IADD3.X R29, R29, UR13, RZ, P1, !PT ;  /* 0x0000000d1d1d7c10 */ /* 0x000fc80008ffe4ff */
[----:B------:R1:W-:Y:S04]  /*1540*/  STG.E desc[UR8][R30.64], R27 ;  /* 0x0000001b1e007986 */ /* 0x0003e8000c101908 */
[----:B0-----:R1:W-:Y:S02]  /*1550*/  STG.E.U8 desc[UR8][R28.64], R37 ;  /* 0x000000251c007986 */ /* 0x0013e4000c101108 */
.L_x_1202:
[----:B------:R-:W-:Y:S05]  /*1560*/  BSYNC B0 ;  /* 0x0000000000007941 */ /* 0x000fea0003800000 */
.L_x_1201:
[----:B------:R-:W-:Y:S04]  /*1570*/  BSSY B0, `(.L_x_1203) ;  /* 0x0000010000007945 */ /* 0x000fe80003800000 */
[----:B------:R-:W-:Y:S05]  /*1580*/  @P2 BRA `(.L_x_1204) ;  /* 0x0000000000382947 */ /* 0x000fea0003800000 */
[----:B------:R-:W-:Y:S01]  /*1590*/  IMAD R45, R45, UR6, RZ ;  /* 0x000000062d2d7c24 */ /* 0x000fe2000f8e02ff */
[----:B------:R-:W-:Y:S01]  /*15a0*/  FSET.BF.LT.FTZ.AND R34, R34, UR5, PT ;  /* 0x0000000522227c0a */ /* 0x000fe2000b811000 */
[----:B-1----:R-:W-:-:S03]  /*15b0*/  IMAD.WIDE.U32 R26, R42, UR6, RZ ;  /* 0x000000062a1a7c25 */ /* 0x002fc6000f8e00ff */
        /* <DEDUP_REMOVED lines=11> */
.L_x_1204:
[----:B------:R-:W-:Y:S05]  /*1670*/  BSYNC B0 ;  /* 0x0000000000007941 */ /* 0x000fea0003800000 */
.L_x_1203:
[----:B------:R-:W-:Y:S01]  /*1680*/  FFMA.FTZ R33, R33, R32, 1.1641532182693481445e-10 ;  /* 0x2f00000021217423 */ /* 0x000fe20000010020 */
[----:B------:R-:W-:Y:S06]  /*1690*/  @P3 BRA `(.L_x_1205) ;  /* 0x0000000000383947 */ /* 0x000fec0003800000 */
[----:B------:R-:W-:Y:S01]  /*16a0*/  IMAD R47, R47, UR6, RZ ;  /* 0x000000062f2f7c24 */ /* 0x000fe2000f8e02ff */
[----:B------:R-:W-:Y:S01]  /*16b0*/  FSET.BF.LT.FTZ.AND R33, R33, UR5, PT ;  /* 0x0000000521217c0a */ /* 0x000fe2000b811000 */
[----:B-12---:R-:W-:-:S03]  /*16c0*/  IMAD.WIDE.U32 R26, R44, UR6, RZ ;  /* 0x000000062c1a7c25 */ /* 0x006fc6000f8e00ff */
        /* <DEDUP_REMOVED lines=11> */
.L_x_1205:
        /* <DEDUP_REMOVED lines=11> */
        .weak           $__internal_24_$__cuda_sm20_dblrcp_rn_slowpath_v3
        .type           $__internal_24_$__cuda_sm20_dblrcp_rn_slowpath_v3,@function
        .size           $__internal_24_$__cuda_sm20_dblrcp_rn_slowpath_v3,($__internal_25_$__cuda_sm20_div_u64 - $__internal_24_$__cuda_sm20_dblrcp_rn_slowpath_v3)
$__internal_24_$__cuda_sm20_dblrcp_rn_slowpath_v3:
        /* <DEDUP_REMOVED lines=23> */
.L_x_1209:
        /* <DEDUP_REMOVED lines=10> */
.L_x_1207:
[----:B------:R-:W-:Y:S01]  /*1a40*/  LOP3.LUT R21, R15, 0x80000, RZ, 0xfc, !PT ;  /* 0x000800000f157812 */ /* 0x000fe200078efcff */
[----:B------:R-:W-:-:S07]  /*1a50*/  IMAD.MOV.U32 R20, RZ, RZ, R14 ;  /* 0x000000ffff147224 */ /* 0x000fce00078e000e */
.L_x_1208:
[----:B------:R-:W-:-:S04]  /*1a60*/  MOV R17, 0x0 ;  /* 0x0000000000117802 */ /* 0x000fc80000000f00 */
[----:B------:R-:W-:Y:S05]  /*1a70*/  RET.REL.NODEC R16 `(_ZN2at6native43_GLOBAL__N__7cc8d1ed_10_Dropout_cu_0e96ed3820fused_dropout_kernelIffmLi1ELi1EhEEvNS_4cuda6detail10TensorInfoIKT_T1_EENS5_IS6_S8_EENS5_IT4_S8_EES8_T0_NS_15PhiloxCudaStateE) ;  /* 0xffffffe410607950 */ /* 0x000fea0003c3ffff */
        .weak           $__internal_25_$__cuda_sm20_div_u64
        .type           $__internal_25_$__cuda_sm20_div_u64,@function
        .size           $__internal_25_$__cuda_sm20_div_u64,(.L_x_11556 - $__internal_25_$__cuda_sm20_div_u64)
$__internal_25_$__cuda_sm20_div_u64:
        /* <DEDUP_REMOVED lines=64> */
[----:B------:R-:W-:Y:S06]  /*1e80*/  RET.REL.NODEC R16 `(_ZN2at6native43_GLOBAL__N__7cc8d1ed_10_Dropout_cu_0e96ed3820fused_dropout_kernelIffmLi1ELi1EhEEvNS_4cuda6detail10TensorInfoIKT_T1_EENS5_IS6_S8_EENS5_IT4_S8_EES8_T0_NS_15PhiloxCudaStateE) ;  /* 0xffffffe0105c7950 */ /* 0x000fec0003c3ffff */
.L_x_1210:
        /* <DEDUP_REMOVED lines=15> */
.L_x_11556:


//--------------------- .text._ZN2at6native43_GLOBAL__N__7cc8d1ed_10_Dropout_cu_0e96ed3824fused_dropout_kernel_vecIffmLi1ELi2EhEEvNS_4cuda6detail10TensorInfoIKT_T1_EENS5_IS6_S8_EENS5_IT4_S8_EES8_T0_NS_15PhiloxCudaStateE --------------------------
	.section	.text._ZN2at6native43_GLOBAL__N__7cc8d1ed_10_Dropout_cu_0e96ed3824fused_dropout_kernel_vecIffmLi1ELi2EhEEvNS_4cuda6detail10TensorInfoIKT_T1_EENS5_IS6_S8_EENS5_IT4_S8_EES8_T0_NS_15PhiloxCudaStateE,"ax",@progbits
	.align	128
.text._ZN2at6native43_GLOBAL__N__7cc8d1ed_10_Dropout_cu_0e96ed3824fused_dropout_kernel_vecIffmLi1ELi2EhEEvNS_4cuda6detail10TensorInfoIKT_T1_EENS5_IS6_S8_EENS5_IT4_S8_EES8_T0_NS_15PhiloxCudaStateE:
        .type           _ZN2at6native43_GLOBAL__N__7cc8d1ed_10_Dropout_cu_0e96ed3824fused_dropout_kernel_vecIffmLi1ELi2EhEEvNS_4cuda6detail10TensorInfoIKT_T1_EENS5_IS6_S8_EENS5_IT4_S8_EES8_T0_NS_15PhiloxCudaStateE,@function
        .size           _ZN2at6native43_GLOBAL__N__7cc8d1ed_10_Dropout_cu_0e96ed3824fused_dropout_kernel_vecIffmLi1ELi2EhEEvNS_4cuda6detail10TensorInfoIKT_T1_EENS5_IS6_S8_EENS5_IT4_S8_EES8_T0_NS_15PhiloxCudaStateE,(.L_x_11559 - _ZN2at6native43_GLOBAL__N__7cc8d1ed_10_Dropout_cu_0e96ed3824fused_dropout_kernel_vecIffmLi1ELi2EhEEvNS_4cuda6detail10TensorInfoIKT_T1_EENS5_IS6_S8_EENS5_IT4_S8_EES8_T0_NS_15PhiloxCudaStateE)
        .other          _ZN2at6native43_GLOBAL__N__7cc8d1ed_10_Dropout_cu_0e96ed3824fused_dropout_kernel_vecIffmLi1ELi2EhEEvNS_4cuda6detail10TensorInfoIKT_T1_EENS5_IS6_S8_EENS5_IT4_S8_EES8_T0_NS_15PhiloxCudaStateE,@"STO_CUDA_ENTRY STV_DEFAULT"
_ZN2at6native43_GLOBAL__N__7cc8d1ed_10_Dropout_cu_0e96ed3824fused_dropout_kernel_vecIffmLi1ELi2EhEEvNS_4cuda6detail10TensorInfoIKT_T1_EENS5_IS6_S8_EENS5_IT4_S8_EES8_T0_NS_15PhiloxCudaStateE:
[----:B------:R-:W-:Y:S08]  /*0000*/  LDC R1, c[0x0][0x28] ;  /* 0x00000a00ff017b82 */ /* 0x000ff00000000800 */
[----:B------:R-:W0:Y:S01]  /*0010*/  LDC R35, c[0x0][0x70c] ;  /* 0x0001c300ff237b82 */ /* 0x000e220000000800 */
[----:B------:R-:W-:-:S07]  /*0020*/  ULDC.U8 UR4, c[0x0][0x714] ;  /* 0x0001c50000047ab9 */ /* 0x000fce0000000000 */
[----:B------:R-:W1:Y:S01]  /*0030*/  LDC R36, c[0x0][0x708] ;  /* 0x0001c200ff247b82 */ /* 0x000e620000000800 */
[----:B------:R-:W-:Y:S01]  /*0040*/  ISETP.NE.AND P1, PT, RZ, UR4, PT ;  /* 0x00000004ff007c0c */ /* 0x000fe2000bf25270 */
[----:B------:R-:W-:Y:S01]  /*0050*/  ULDC.64 UR4, c[0x0][0x208] ;  /* 0x0000820000047ab9 */ /* 0x000fe20000000a00 */
[----:B------:R-:W-:Y:S01]  /*0060*/  ULDC.64 UR6, c[0x0][0x700] ;  /* 0x0001c00000067ab9 */ /* 0x000fe20000000a00 */
[----:B------:R-:W2:Y:S01]  /*0070*/  S2R R41, SR_CTAID.X ;  /* 0x0000000000297919 */ /* 0x000ea20000002500 */
[----:B------:R-:W-:Y:S01]  /*0080*/  ULDC.64 UR8, c[0x0][0x6f0] ;  /* 0x0001bc0000087ab9 */ /* 0x000fe20000000a00 */
[----:B------:R-:W2:Y:S08]  /*0090*/  S2R R0, SR_TID.X ;  /* 0x0000000000007919 */ /* 0x000eb00000002100 */
[----:B------:R-:W3:Y:S01]  /*00a0*/  @P1 LDC R5, c[0x0][0x710] ;  /* 0x0001c400ff051b82 */ /* 0x000ee20000000800 */
[----:B0-----:R-:W-:-:S05]  /*00b0*/  @P1 IMAD.MOV.U32 R37, RZ, RZ, R35 ;  /* 0x000000ffff251224 */ /* 0x001fca00078e0023 */
[----:B-1----:R-:W3:Y:S01]  /*00c0*/  @P1 LDG.E.64 R2, desc[UR4][R36.64] ;  /* 0x0000000424021981 */ /* 0x002ee2000c1e1b00 */
[----:B------:R-:W-:Y:S01]  /*00d0*/  IMAD.U32 R18, RZ, RZ, UR6 ;  /* 0x00000006ff127e24 */ /* 0x000fe2000f8e00ff */
[----:B------:R-:W-:-:S06]  /*00e0*/  MOV R19, UR7 ;  /* 0x0000000700137c02 */ /* 0x000fcc0008000f00 */
[----:B------:R-:W5:Y:S01]  /*00f0*/  @P1 LDG.E.64 R18, desc[UR4][R18.64] ;  /* 0x0000000412121981 */ /* 0x000f62000c1e1b00 */
[----:B------:R-:W-:Y:S02]  /*0100*/  ULDC UR6, c[0x0][0x0] ;  /* 0x0000000000067ab9 */ /* 0x000fe40000000800 */
[----:B--2---:R-:W-:-:S04]  /*0110*/  IMAD R41, R41, UR6, R0 ;  /* 0x0000000629297c24 */ /* 0x004fc8000f8e0200 */
[----:B------:R-:W-:-:S03]  /*0120*/  IMAD.WIDE.U32 R38, R41, 0x2, RZ ;  /* 0x0000000229267825 */ /* 0x000fc600078e00ff */
[----:B------:R-:W-:-:S04]  /*0130*/  ISETP.GE.U32.AND P0, PT, R38, UR8, PT ;  /* 0x0000000826007c0c */ /* 0x000fc8000bf06070 */
[----:B------:R-:W-:Y:S02]  /*0140*/  ISETP.GE.U32.AND.EX P0, PT, R39, UR9, PT, P0 ;  /* 0x0000000927007c0c */ /* 0x000fe4000bf06100 */
[----:B---3--:R-:W-:Y:S01]  /*0150*/  @P1 IADD3 R36, P2, R2, R5, RZ ;  /* 0x0000000502241210 */ /* 0x008fe20007f5e0ff */
[----:B------:R-:W-:-:S04]  /*0160*/  IMAD.WIDE.U32 R4, R41, -0x326172a9, RZ ;  /* 0xcd9e8d5729047825 */ /* 0x000fc800078e00ff */
[----:B------:R-:W-:-:S05]  /*0170*/  @P1 IMAD.X R35, RZ, RZ, R3, P2 ;  /* 0x000000ffff231224 */ /* 0x000fca00010e0603 */
[----:B------:R-:W-:Y:S01]  /*0180*/  SHF.R.U64 R37, R36, 0x2, R35 ;  /* 0x0000000224257819 */ /* 0x000fe20000001223 */
[----:B------:R-:W-:Y:S06]  /*0190*/  @P0 EXIT ;  /* 0x000000000000094d */ /* 0x000fec0003800000 */
[----:B------:R-:W0:Y:S01]  /*01a0*/  LDC R20, c[0x0][0x6f8] ;  /* 0x0001be00ff147b82 */ /* 0x000e220000000800 */
[----:B------:R-:W-:Y:S01]  /*01b0*/  SHF.R.U32.HI R35, RZ, 0x2, R35 ;  /* 0x00000002ff237819 */ /* 0x000fe20000011623 */
[----:B------:R-:W-:Y:S01]  /*01c0*/  IMAD.WIDE.U32 R2, R37, -0x2daee0ad, RZ ;  /* 0xd2511f5325027825 */ /* 0x000fe200078e00ff */
[C---:B-----5:R-:W-:Y:S02]  /*01d0*/  IADD3 R33, R18.reuse, -0x61c88647, RZ ;  /* 0x9e3779b912217810 */ /* 0x060fe40007ffe0ff */
[----:B------:R-:W-:Y:S01]  /*01e0*/  LOP3.LUT R6, R5, R35, R18, 0x96, !PT ;  /* 0x0000002305067212 */ /* 0x000fe200078e9612 */
[----:B------:R-:W-:Y:S01]  /*01f0*/  VIADD R34, R19, 0xbb67ae85 ;  /* 0xbb67ae8513227836 */ /* 0x000fe20000000000 */
[----:B------:R-:W-:Y:S01]  /*0200*/  LOP3.LUT R8, R3, R19, RZ, 0x3c, !PT ;  /* 0x0000001303087212 */ /* 0x000fe200078e3cff */
[----:B------:R-:W-:Y:S01]  /*0210*/  VIADD R32, R18, 0x3c6ef372 ;  /* 0x3c6ef37212207836 */ /* 0x000fe20000000000 */
[----:B------:R-:W-:Y:S01]  /*0220*/  IADD3 R30, R19, 0x32370b8f, RZ ;  /* 0x32370b8f131e7810 */ /* 0x000fe20007ffe0ff */
[----:B------:R-:W-:Y:S01]  /*0230*/  IMAD.WIDE.U32 R6, R6, -0x2daee0ad, RZ ;  /* 0xd2511f5306067825 */ /* 0x000fe200078e00ff */
[----:B------:R-:W-:-:S02]  /*0240*/  IADD3 R17, R18, 0x78dde6e4, RZ ;  /* 0x78dde6e412117810 */ /* 0x000fc40007ffe0ff */
[----:B------:R-:W-:Y:S01]  /*0250*/  IADD3 R12, R19, 0x1fd5c5a3, RZ ;  /* 0x1fd5c5a3130c7810 */ /* 0x000fe20007ffe0ff */
[----:B------:R-:W-:Y:S01]  /*0260*/  IMAD.WIDE.U32 R8, R8, -0x326172a9, RZ ;  /* 0xcd9e8d5708087825 */ /* 0x000fe200078e00ff */
[----:B------:R-:W-:-:S03]  /*0270*/  LOP3.LUT R2, R7, R2, R34, 0x96, !PT ;  /* 0x0000000207027212 */ /* 0x000fc600078e9622 */
[----:B------:R-:W-:Y:S01]  /*0280*/  VIADD R31, R19, 0x76cf5d0a ;  /* 0x76cf5d0a131f7836 */ /* 0x000fe20000000000 */
[----:B------:R-:W-:Y:S01]  /*0290*/  LOP3.LUT R4, R9, R33, R4, 0x96, !PT ;  /* 0x0000002109047212 */ /* 0x000fe200078e9604 */
[----:B------:R-:W-:-:S04]  /*02a0*/  IMAD.WIDE.U32 R2, R2, -0x326172a9, RZ ;  /* 0xcd9e8d5702027825 */ /* 0x000fc800078e00ff */
[----:B------:R-:W-:-:S04]  /*02b0*/  IMAD.WIDE.U32 R4, R4, -0x2daee0ad, RZ ;  /* 0xd2511f5304047825 */ /* 0x000fc800078e00ff */
[----:B0-----:R-:W-:Y:S01]  /*02c0*/  FMUL.FTZ R20, R20, 1 ;  /* 0x3f80000014147820 */ /* 0x001fe20000410000 */
[----:B------:R-:W-:Y:S01]  /*02d0*/  LOP3.LUT R7, R3, R8, R32, 0x96, !PT ;  /* 0x0000000803077212 */ /* 0x000fe200078e9620 */
[----:B------:R-:W-:Y:S01]  /*02e0*/  VIADD R29, R18, 0xdaa66d2b ;  /* 0xdaa66d2b121d7836 */ /* 0x000fe20000000000 */
[----:B------:R-:W-:Y:S01]  /*02f0*/  LOP3.LUT R8, R5, R6, R31, 0x96, !PT ;  /* 0x0000000605087212 */ /* 0x000fe200078e961f */
[----:B------:R-:W-:Y:S02]  /*0300*/  VIADD R28, R19, 0xed9eba14 ;  /* 0xed9eba14131c7836 */ /* 0x000fe40000000000 */
[----:B------:R-:W0:Y:S01]  /*0310*/  F2F.F64.F32 R20, R20 ;  /* 0x0000001400147310 */ /* 0x000e220000201800 */
[----:B------:R-:W-:-:S04]  /*0320*/  IMAD.WIDE.U32 R6, R7, -0x2daee0ad, RZ ;  /* 0xd2511f5307067825 */ /* 0x000fc800078e00ff */
[----:B------:R-:W-:Y:S01]  /*0330*/  IMAD.WIDE.U32 R8, R8, -0x326172a9, RZ ;  /* 0xcd9e8d5708087825 */ /* 0x000fe200078e00ff */
[----:B------:R-:W-:-:S03]  /*0340*/  LOP3.LUT R3, R7, R4, R30, 0x96, !PT ;  /* 0x0000000407037212 */ /* 0x000fc600078e961e */
[----:B------:R-:W-:Y:S01]  /*0350*/  VIADD R16, R19, 0xa9066899 ;  /* 0xa906689913107836 */ /* 0x000fe20000000000 */
[----:B------:R-:W-:Y:S01]  /*0360*/  LOP3.LUT R4, R9, R2, R29, 0x96, !PT ;  /* 0x0000000209047212 */ /* 0x000fe200078e961d */
[----:B------:R-:W-:-:S04]  /*0370*/  IMAD.WIDE.U32 R2, R3, -0x326172a9, RZ ;  /* 0xcd9e8d5703027825 */ /* 0x000fc800078e00ff */
[----:B------:R-:W-:Y:S01]  /*0380*/  IMAD.WIDE.U32 R4, R4, -0x2daee0ad, RZ ;  /* 0xd2511f5304047825 */ /* 0x000fe200078e00ff */
[----:B------:R-:W-:Y:S01]  /*0390*/  LOP3.LUT R8, R3, R8, R17, 0x96, !PT ;  /* 0x0000000803087212 */ /* 0x000fe200078e9611 */
[----:B0-----:R-:W0:Y:S01]  /*03a0*/  MUFU.RCP64H R27, R21 ;  /* 0x00000015001b7308 */ /* 0x001e220000001800 */
[----:B------:R-:W-:Y:S01]  /*03b0*/  IADD3 R26, R21, 0x300402, RZ ;  /* 0x00300402151a7810 */ /* 0x000fe20007ffe0ff */
[----:B------:R-:W-:Y:S01]  /*03c0*/  VIADD R15, R18, 0x1715609d ;  /* 0x1715609d120f7836 */ /* 0x000fe20000000000 */
[----:B------:R-:W-:Y:S01]  /*03d0*/  LOP3.LUT R6, R5, R6, R28, 0x96, !PT ;  /* 0x0000000605067212 */ /* 0x000fe200078e961c */
[----:B------:R-:W-:Y:S01]  /*03e0*/  IMAD.WIDE.U32 R8, R8, -0x2daee0ad, RZ ;  /* 0xd2511f5308087825 */ /* 0x000fe200078e00ff */
[----:B------:R-:W-:-:S03]  /*03f0*/  FSETP.GEU.AND P0, PT, |R26|, 5.8789094863358348022e-39, PT ;  /* 0x004004021a00780b */ /* 0x000fc60003f0e200 */
[----:B------:R-:W-:Y:S01]  /*0400*/  IMAD.WIDE.U32 R6, R6, -0x326172a9, RZ ;  /* 0xcd9e8d5706067825 */ /* 0x000fe200078e00ff */
[----:B------:R-:W-:-:S03]  /*0410*/  LOP3.LUT R3, R9, R4, R16, 0x96, !PT ;  /* 0x0000000409037212 */ /* 0x000fc600078e9610 */
[----:B------:R-:W-:Y:S01]  /*0420*/  VIADD R14, R18, 0xb54cda56 ;  /* 0xb54cda56120e7836 */ /* 0x000fe20000000000 */
[----:B------:R-:W-:Y:S01]  /*0430*/  LOP3.LUT R4, R7, R2, R15, 0x96, !PT ;  /* 0x0000000207047212 */ /* 0x000fe200078e960f */
[----:B------:R-:W-:Y:S01]  /*0440*/  IMAD.WIDE.U32 R2, R3, -0x326172a9, RZ ;  /* 0xcd9e8d5703027825 */ /* 0x000fe200078e00ff */
[----:B0-----:R-:W-:-:S03]  /*0450*/  DFMA R24, -R20, R26, 1 ;  /* 0x3ff000001418742b */ /* 0x001fc6000000011a */
[----:B------:R-:W-:Y:S01]  /*0460*/  IMAD.WIDE.U32 R4, R4, -0x2daee0ad, RZ ;  /* 0xd2511f5304047825 */ /* 0x000fe200078e00ff */
[----:B------:R-:W-:-:S03]  /*0470*/  LOP3.LUT R6, R3, R6, R14, 0x96, !PT ;  /* 0x0000000603067212 */ /* 0x000fc600078e960e */
[----:B------:R-:W-:Y:S02]  /*0480*/  VIADD R13, R19, 0x646e171e ;  /* 0x646e171e130d7836 */ /* 0x000fe40000000000 */
[----:B------:R-:W-:Y:S01]  /*0490*/  IMAD.WIDE.U32 R6, R6, -0x2daee0ad, RZ ;  /* 0xd2511f5306067825 */ /* 0x000fe200078e00ff */
[----:B------:R-:W-:Y:S02]  /*04a0*/  DFMA R24, R24, R24, R24 ;  /* 0x000000181818722b */ /* 0x000fe40000000018 */
[----:B------:R-:W-:Y:S01]  /*04b0*/  LOP3.LUT R8, R5, R8, R13, 0x96, !PT ;  /* 0x0000000805087212 */ /* 0x000fe200078e960d */
[C---:B------:R-:W-:Y:S01]  /*04c0*/  VIADD R11, R18.reuse, 0x5384540f ;  /* 0x5384540f120b7836 */ /* 0x040fe20000000000 */
[----:B------:R-:W-:Y:S01]  /*04d0*/  LOP3.LUT R3, R7, R4, R12, 0x96, !PT ;  /* 0x0000000407037212 */ /* 0x000fe200078e960c */
[----:B------:R-:W-:Y:S02]  /*04e0*/  VIADD R10, R18, 0xf1bbcdc8 ;  /* 0xf1bbcdc8120a7836 */ /* 0x000fe40000000000 */
[----:B------:R-:W-:Y:S01]  /*04f0*/  IMAD.WIDE.U32 R8, R8, -0x326172a9, RZ ;  /* 0xcd9e8d5708087825 */ /* 0x000fe200078e00ff */
[----:B------:R-:W-:-:S03]  /*0500*/  DFMA R24, R26, R24, R26 ;  /* 0x000000181a18722b */ /* 0x000fc6000000001a */
[----:B------:R-:W-:Y:S01]  /*0510*/  VIADD R7, R18, 0x8ff34781 ;  /* 0x8ff3478112077836 */ /* 0x000fe20000000000 */
[----:B------:R-:W-:Y:S01]  /*0520*/  LOP3.LUT R4, R9, R2, R11, 0x96, !PT ;  /* 0x0000000209047212 */ /* 0x000fe200078e960b */
[----:B------:R-:W-:Y:S01]  /*0530*/  IMAD.WIDE.U32 R2, R3, -0x326172a9, RZ ;  /* 0xcd9e8d5703027825 */ /* 0x000fe200078e00ff */
[----:B------:R-:W-:Y:S02]  /*0540*/  IADD3 R9, R19, -0x24c28bd8, RZ ;  /* 0xdb3d742813097810 */ /* 0x000fe40007ffe0ff */
[----:B------:R-:W-:Y:S01]  /*0550*/  DFMA R22, -R20, R24, 1 ;  /* 0x3ff000001416742b */ /* 0x000fe20000000118 */
[----:B------:R-:W-:Y:S01]  /*0560*/  IMAD.WIDE.U32 R4, R4, -0x2daee0ad, RZ ;  /* 0xd2511f5304047825 */ /* 0x000fe200078e00ff */
[----:B------:R-:W-:-:S03]  /*0570*/  LOP3.LUT R0, R3, R8, R10, 0x96, !PT ;  /* 0x0000000803007212 */ /* 0x000fc600078e960a */
[----:B------:R-:W-:Y:S01]  /*0580*/  VIADD R8, R19, 0x96a522ad ;  /* 0x96a522ad13087836 */ /* 0x000fe20000000000 */
[----:B------:R-:W-:Y:S01]  /*0590*/  LOP3.LUT R40, R5, R6, R9, 0x96, !PT ;  /* 0x0000000605287212 */ /* 0x000fe200078e9609 */
[----:B------:R-:W-:Y:S01]  /*05a0*/  IMAD.HI.U32 R3, R0, -0x2daee0ad, RZ ;  /* 0xd2511f5300037827 */ /* 0x000fe200078e00ff */
[----:B------:R-:W-:Y:S01]  /*05b0*/  MOV R6, R38 ;  /* 0x0000002600067202 */ /* 0x000fe20000000f00 */
[----:B------:R-:W-:Y:S02]  /*05c0*/  DFMA R22, R24, R22, R24 ;  /* 0x000000161816722b */ /* 0x000fe40000000018 */
[----:B------:R-:W-:Y:S01]  /*05d0*/  IMAD.HI.U32 R27, R40, -0x326172a9, RZ ;  /* 0xcd9e8d57281b7827 */ /* 0x000fe200078e00ff */
[----:B------:R-:W-:Y:S02]  /*05e0*/  LOP3.LUT R38, R3, R4, R8, 0x96, !PT ;  /* 0x0000000403267212 */ /* 0x000fe400078e9608 */
[----:B------:R-:W-:Y:S01]  /*05f0*/  MOV R3, R37 ;  /* 0x0000002500037202 */ /* 0x000fe20000000f00 */
[----:B------:R-:W-:Y:S01]  /*0600*/  IMAD.MOV.U32 R5, RZ, RZ, R39 ;  /* 0x000000ffff057224 */ /* 0x000fe200078e0027 */
[----:B------:R-:W-:Y:S01]  /*0610*/  LOP3.LUT R39, R27, R2, R7, 0x96, !PT ;  /* 0x000000021b277212 */ /* 0x000fe200078e9607 */
[----:B------:R-:W-:-:S02]  /*0620*/  IMAD.MOV.U32 R4, RZ, RZ, R41 ;  /* 0x000000ffff047224 */ /* 0x000fc400078e0029 */
[----:B------:R-:W-:Y:S01]  /*0630*/  IMAD.MOV.U32 R2, RZ, RZ, R35 ;  /* 0x000000ffff027224 */ /* 0x000fe200078e0023 */
[----:B------:R-:W-:Y:S06]  /*0640*/  @P0 BRA `(.L_x_1211) ;  /* 0x0000000000100947 */ /* 0x000fec0003800000 */
[----:B------:R-:W-:Y:S02]  /*0650*/  LOP3.LUT R22, R21, 0x7fffffff, RZ, 0xc0, !PT ;  /* 0x7fffffff15167812 */ /* 0x000fe400078ec0ff */
[----:B------:R-:W-:-:S03]  /*0660*/  MOV R42, 0x690 ;  /* 0x00000690002a7802 */ /* 0x000fc60000000f00 */
[----:B------:R-:W-:-:S07]  /*0670*/  VIADD R22, R22, 0xfff00000 ;  /* 0xfff0000016167836 */ /* 0x000fce0000000000 */
[----:B------:R-:W-:Y:S05]  /*0680*/  CALL.REL.NOINC `($__internal_26_$__cuda_sm20_dblrcp_rn_slowpath_v3) ;  /* 0x0000000400e07944 */ /* 0x000fea0003c00000 */
.L_x_1211:
        /* <DEDUP_REMOVED lines=13> */
.L_x_1216:
[----:B------:R-:W-:Y:S01]  /*0760*/  VIADD R3, R3, 0x1 ;  /* 0x0000000103037836 */ /* 0x000fe20000000000 */
[----:B------:R-:W-:Y:S03]  /*0770*/  BSSY B0, `(.L_x_1212) ;  /* 0x000000c000007945 */ /* 0x000fe60003800000 */
[C---:B------:R-:W-:Y:S01]  /*0780*/  IMAD.HI.U32 R20, R3.reuse, -0x2daee0ad, RZ ;  /* 0xd2511f5303147827 */ /* 0x040fe200078e00ff */
[----:B------:R-:W-:-:S13]  /*0790*/  ISETP.NE.AND P0, PT, R3, RZ, PT ;  /* 0x000000ff0300720c */ /* 0x000fda0003f05270 */
        /* <DEDUP_REMOVED lines=9> */
.L_x_1213:
[----:B------:R-:W-:Y:S05]  /*0830*/  BSYNC B0 ;  /* 0x0000000000007941 */ /* 0x000fea0003800000 */
.L_x_1212:
        /* <DEDUP_REMOVED lines=50> */
[----:B------:R-:W-:Y:S01]  /*0b60*/  @P0 IMAD.MOV.U32 R26, RZ, RZ, R39 ;  /* 0x000000ffff1a0224 */ /* 0x000fe200078e0027 */
[----:B------:R-:W-:Y:S01]  /*0b70*/  @P0 MOV R38, R40 ;  /* 0x0000002800260202 */ /* 0x000fe20000000f00 */
[----:B------:R-:W-:Y:S06]  /*0b80*/  BRA `(.L_x_1214) ;  /* 0x0000000000087947 */ /* 0x000fec0003800000 */
.L_x_1215:
[----:B------:R-:W-:Y:S02]  /*0b90*/  IMAD.MOV.U32 R26, RZ, RZ, R38 ;  /* 0x000000ffff1a7224 */ /* 0x000fe400078e0026 */
[----:B------:R-:W-:-:S07]  /*0ba0*/  IMAD.MOV.U32 R38, RZ, RZ, R23 ;  /* 0x000000ffff267224 */ /* 0x000fce00078e0017 */
.L_x_1214:
[C---:B------:R-:W-:Y:S02]  /*0bb0*/  SHF.L.U32 R24, R6.reuse, 0x2, RZ ;  /* 0x0000000206187819 */ /* 0x040fe400000006ff */
[----:B------:R-:W-:Y:S02]  /*0bc0*/  SHF.L.U64.HI R25, R6, 0x2, R5 ;  /* 0x0000000206197819 */ /* 0x000fe40000010205 */
[----:B------:R-:W-:-:S04]  /*0bd0*/  IADD3 R22, P0, R24, UR8, RZ ;  /* 0x0000000818167c10 */ /* 0x000fc8000ff1e0ff */
[----:B------:R-:W-:-:S06]  /*0be0*/  IADD3.X R23, R25, UR9, RZ, P0, !PT ;  /* 0x0000000919177c10 */ /* 0x000fcc00087fe4ff */
[----:B------:R-:W2:Y:S01]  /*0bf0*/  LDG.E.64 R22, desc[UR4][R22.64] ;  /* 0x0000000416167981 */ /* 0x000ea2000c1e1b00 */
[----:B------:R-:W-:Y:S01]  /*0c00*/  I2FP.F32.U32 R21, R26 ;  /* 0x0000001a00157245 */ /* 0x000fe20000201000 */
[----:B------:R-:W-:Y:S01]  /*0c10*/  IMAD.MOV.U32 R27, RZ, RZ, 0x2f800000 ;  /* 0x2f800000ff1b7424 */ /* 0x000fe200078e00ff */
[----:B------:R-:W-:Y:S01]  /*0c20*/  I2FP.F32.U32 R26, R38 ;  /* 0x00000026001a7245 */ /* 0x000fe20000201000 */
[----:B------:R-:W-:Y:S05]  /*0c30*/  WARPSYNC.ALL ;  /* 0x0000000000007948 */ /* 0x000fea0003800000 */
[-C--:B------:R-:W-:Y:S01]  /*0c40*/  FFMA.FTZ R21, R21, R27.reuse, 1.1641532182693481445e-10 ;  /* 0x2f00000015157423 */ /* 0x080fe2000001001b */
[----:B------:R-:W-:Y:S01]  /*0c50*/  FFMA.FTZ R26, R26, R27, 1.1641532182693481445e-10 ;  /* 0x2f0000001a1a7423 */ /* 0x000fe2000001001b */
[----:B------:R-:W0:Y:S01]  /*0c60*/  LDC R38, c[0x0][0xc] ;  /* 0x00000300ff267b82 */ /* 0x000e220000000800 */
[----:B------:R-:W-:-:S02]  /*0c70*/  IADD3 R24, P0, R24, UR10, RZ ;  /* 0x0000000a18187c10 */ /* 0x000fc4000ff1e0ff */
[----:B------:R-:W-:Y:S02]  /*0c80*/  FSET.BF.LT.FTZ.AND R39, R21, UR7, PT ;  /* 0x0000000715277c0a */ /* 0x000fe4000b811000 */
[----:B------:R-:W-:Y:S02]  /*0c90*/  FSET.BF.LT.FTZ.AND R44, R26, UR7, PT ;  /* 0x000000071a2c7c0a */ /* 0x000fe4000b811000 */
[----:B------:R-:W-:Y:S01]  /*0ca0*/  F2I.FTZ.U32.TRUNC.NTZ R21, R39 ;  /* 0x0000002700157305 */ /* 0x000fe2000021f000 */
[----:B------:R-:W-:-:S07]  /*0cb0*/  IADD3.X R25, R25, UR11, RZ, P0, !PT ;  /* 0x0000000b19197c10 */ /* 0x000fce00087fe4ff */
[----:B------:R-:W1:Y:S02]  /*0cc0*/  F2I.FTZ.U32.TRUNC.NTZ R40, R44 ;  /* 0x0000002c00287305 */ /* 0x000e64000021f000 */
[----:B-1----:R-:W-:Y:S01]  /*0cd0*/  PRMT R43, R40, 0x7604, R21 ;  /* 0x00007604282b7816 */ /* 0x002fe20000000015 */
[----:B0-----:R-:W-:Y:S01]  /*0ce0*/  IMAD R21, R38, UR6, RZ ;  /* 0x0000000626157c24 */ /* 0x001fe2000f8e02ff */
[----:B------:R-:W-:Y:S01]  /*0cf0*/  MOV R40, R20 ;  /* 0x0000001400287202 */ /* 0x000fe20000000f00 */
[----:B------:R-:W-:Y:S02]  /*0d00*/  IMAD.MOV.U32 R38, RZ, RZ, R42 ;  /* 0x000000ffff267224 */ /* 0x000fe400078e002a */
[----:B--2---:R-:W-:Y:S01]  /*0d10*/  FMUL.FTZ R26, R44, R23 ;  /* 0x000000172c1a7220 */ /* 0x004fe20000410000 */
[----:B------:R-:W-:Y:S01]  /*0d20*/  FMUL.FTZ R22, R39, R22 ;  /* 0x0000001627167220 */ /* 0x000fe20000410000 */
[----:B------:R-:W-:Y:S02]  /*0d30*/  IMAD.MOV.U32 R39, RZ, RZ, R41 ;  /* 0x000000ffff277224 */ /* 0x000fe400078e0029 */
[C---:B------:R-:W-:Y:S01]  /*0d40*/  FMUL.FTZ R23, R35.reuse, R26 ;  /* 0x0000001a23177220 */ /* 0x040fe20000410000 */
[----:B------:R-:W-:Y:S01]  /*0d50*/  IADD3 R26, P0, R6, UR12, RZ ;  /* 0x0000000c061a7c10 */ /* 0x000fe2000ff1e0ff */
[----:B------:R-:W-:-:S03]  /*0d60*/  FMUL.FTZ R22, R35, R22 ;  /* 0x0000001623167220 */ /* 0x000fc60000410000 */
[----:B------:R-:W-:Y:S02]  /*0d70*/  IADD3.X R27, R5, UR13, RZ, P0, !PT ;  /* 0x0000000d051b7c10 */ /* 0x000fe400087fe4ff */
[----:B------:R-:W-:Y:S01]  /*0d80*/  LEA R6, P0, R21, R6, 0x1 ;  /* 0x0000000615067211 */ /* 0x000fe200078008ff */
[----:B------:R0:W-:Y:S04]  /*0d90*/  STG.E.64 desc[UR4][R24.64], R22 ;  /* 0x0000001618007986 */ /* 0x0001e8000c101b04 */
[----:B------:R-:W-:Y:S01]  /*0da0*/  IMAD.X R5, RZ, RZ, R5, P0 ;  /* 0x000000ffff057224 */ /* 0x000fe200000e0605 */
[----:B------:R-:W-:Y:S01]  /*0db0*/  ISETP.GE.U32.AND P0, PT, R6, UR14, PT ;  /* 0x0000000e06007c0c */ /* 0x000fe2000bf06070 */
[----:B------:R0:W-:Y:S01]  /*0dc0*/  STG.E.U16 desc[UR4][R26.64], R43 ;  /* 0x0000002b1a007986 */ /* 0x0001e2000c101504 */
[----:B------:R-:W-:Y:S02]  /*0dd0*/  BAR.SYNC.DEFER_BLOCKING 0x0 ;  /* 0x0000000000007b1d */ /* 0x000fe40000010000 */
[----:B------:R-:W-:-:S13]  /*0de0*/  ISETP.GE.U32.AND.EX P0, PT, R5, UR15, PT, P0 ;  /* 0x0000000f05007c0c */ /* 0x000fda000bf06100 */
[----:B0-----:R-:W-:Y:S05]  /*0df0*/  @!P0 BRA `(.L_x_1216) ;  /* 0xfffffff800588947 */ /* 0x001fea000383ffff */
[----:B------:R-:W-:Y:S05]  /*0e00*/  EXIT ;  /* 0x000000000000794d */ /* 0x000fea0003800000 */
        .weak           $__internal_26_$__cuda_sm20_dblrcp_rn_slowpath_v3
        .type           $__internal_26_$__cuda_sm20_dblrcp_rn_slowpath_v3,@function
        .size           $__internal_26_$__cuda_sm20_dblrcp_rn_slowpath_v3,(.L_x_11559 - $__internal_26_$__cuda_sm20_dblrcp_rn_slowpath_v3)
$__internal_26_$__cuda_sm20_dblrcp_rn_slowpath_v3:
        /* <DEDUP_REMOVED lines=25> */
.L_x_1219:
        /* <DEDUP_REMOVED lines=9> */
.L_x_1217:
[----:B------:R-:W-:Y:S01]  /*1030*/  LOP3.LUT R21, R27, 0x80000, RZ, 0xfc, !PT ;  /* 0x000800001b157812 */ /* 0x000fe200078efcff */
[----:B------:R-:W-:-:S07]  /*1040*/  IMAD.MOV.U32 R20, RZ, RZ, R26 ;  /* 0x000000ffff147224 */ /* 0x000fce00078e001a */
.L_x_1218:
[----:B------:R-:W-:Y:S01]  /*1050*/  MOV R43, 0x0 ;  /* 0x00000000002b7802 */ /* 0x000fe20000000f00 */
[----:B------:R-:W-:Y:S01]  /*1060*/  IMAD.MOV.U32 R23, RZ, RZ, R21 ;  /* 0x000000ffff177224 */ /* 0x000fe200078e0015 */
[----:B------:R-:W-:Y:S02]  /*1070*/  MOV R22, R20 ;  /* 0x0000001400167202 */ /* 0x000fe40000000f00 */
[----:B------:R-:W-:Y:S05]  /*1080*/  RET.REL.NODEC R42 `(_ZN2at6native43_GLOBAL__N__7cc8d1ed_10_Dropout_cu_0e96ed3824fused_dropout_kernel_vecIffmLi1ELi2EhEEvNS_4cuda6detail10TensorInfoIKT_T1_EENS5_IS6_S8_EENS5_IT4_S8_EES8_T0_NS_15PhiloxCudaStateE) ;  /* 0xffffffec2adc7950 */ /* 0x000fea0003c3ffff */
.L_x_1220:
        /* <DEDUP_REMOVED lines=15> */
.L_x_11559:


//--------------------- .text._ZN2at6native43_GLOBAL__N__7cc8d1ed_10_Dropout_cu_0e96ed3824fused_dropout_kernel_vecIffmLi1ELi4EhEEvNS_4cuda6detail10TensorInfoIKT_T1_EENS5_IS6_S8_EENS5_IT4_S8_EES8_T0_NS_15PhiloxCudaStateE --------------------------
	.section	.text._ZN2at6native43_GLOBAL__N__7cc8d1ed_10_Dropout_cu_0e96ed3824fused_dropout_kernel_vecIffmLi1ELi4EhEEvNS_4cuda6detail10TensorInfoIKT_T1_EENS5_IS6_S8_EENS5_IT4_S8_EES8_T0_NS_15PhiloxCudaStateE,"ax",@progbits
	.align	128
.text._ZN2at6native43_GLOBAL__N__7cc8d1ed_10_Dropout_cu_0e96ed3824fused_dropout_kernel_vecIffmLi1ELi4EhEEvNS_4cuda6detail10TensorInfoIKT_T1_EENS5_IS6_S8_EENS5_IT4_S8_EES8_T0_NS_15PhiloxCudaStateE:
        .type           _ZN2at6native43_GLOBAL__N__7cc8d1ed_10_Dropout_cu_0e96ed3824fused_dropout_kernel_vecIffmLi1ELi4EhEEvNS_4cuda6detail10TensorInfoIKT_T1_EENS5_IS6_S8_EENS5_IT4_S8_EES8_T0_NS_15PhiloxCudaStateE,@function
        .size           _ZN2at6native43_GLOBAL__N__7cc8d1ed_10_Dropout_cu_0e96ed3824fused_dropout_kernel_vecIffmLi1ELi4EhEEvNS_4cuda6detail10TensorInfoIKT_T1_EENS5_IS6_S8_EENS5_IT4_S8_EES8_T0_NS_15PhiloxCudaStateE,(.L_x_11561 - _ZN2at6native43_GLOBAL__N__7cc8d1ed_10_Dropout_cu_0e96ed3824fused_dropout_kernel_vecIffmLi1ELi4EhEEvNS_4cuda6detail10TensorInfoIKT_T1_EENS5_IS6_S8_EENS5_IT4_S8_EES8_T0_NS_15PhiloxCudaStateE)
        .other          _ZN2at6native43_GLOBAL__N__7cc8d1ed_10_Dropout_cu_0e96ed3824fused_dropout_kernel_vecIffmLi1ELi4EhEEvNS_4cuda6detail10TensorInfoIKT_T1_EENS5_IS6_S8_EENS5_IT4_S8_EES8_T0_NS_15PhiloxCudaStateE,@"STO_CUDA_ENTRY STV_DEFAULT"
_ZN2at6native43_GLOBAL__N__7cc8d1ed_10_Dropout_cu_0e96ed3824fused_dropout_kernel_vecIffmLi1ELi4EhEEvNS_4cuda6detail10TensorInfoIKT_T1_EENS5_IS6_S8_EENS5_IT4_S8_EES8_T0_NS_15PhiloxCudaStateE:
        /* <DEDUP_REMOVED lines=19> */
[----:B------:R-:W-:Y:S02]  /*0130*/  ISETP.GE.U32.AND.EX P0, PT, R25, UR7, PT, P0 ;  /* 0x0000000719007c0c */ /* 0x000fe4000bf06100 */
[----:B--2---:R-:W-:-:S04]  /*0140*/  @P1 IADD3 R42, P2, R2, R7, RZ ;  /* 0x00000007022a1210 */ /* 0x004fc80007f5e0ff */
[----:B------:R-:W-:Y:S01]  /*0150*/  @P1 IADD3.X R43, RZ, R3, RZ, P2, !PT ;  /* 0x00000003ff2b1210 */ /* 0x000fe200017fe4ff */
[----:B------:R-:W-:-:S03]  /*0160*/  IMAD.WIDE.U32 R6, R38, -0x326172a9, RZ ;  /* 0xcd9e8d5726067825 */ /* 0x000fc600078e00ff */
[----:B------:R-:W-:-:S03]  /*0170*/  SHF.R.U64 R36, R42, 0x2, R43 ;  /* 0x000000022a247819 */ /* 0x000fc6000000122b */
[----:B------:R-:W-:Y:S05]  /*0180*/  @P0 EXIT ;  /* 0x000000000000094d */ /* 0x000fea0003800000 */
[----:B------:R-:W-:Y:S01]  /*0190*/  SHF.R.U32.HI R37, RZ, 0x2, R43 ;  /* 0x00000002ff257819 */ /* 0x000fe2000001162b */
[----:B------:R-:W0:Y:S01]  /*01a0*/  LDC R14, c[0x0][0x6f8] ;  /* 0x0001be00ff0e7b82 */ /* 0x000e220000000800 */
[----:B------:R-:W-:Y:S01]  /*01b0*/  IMAD.WIDE.U32 R4, R36, -0x2daee0ad, RZ ;  /* 0xd2511f5324047825 */ /* 0x000fe200078e00ff */
[C---:B-----5:R-:W-:Y:S02]  /*01c0*/  IADD3 R3, R26.reuse, 0x3c6ef372, RZ ;  /* 0x3c6ef3721a037810 */ /* 0x060fe40007ffe0ff */
[----:B------:R-:W-:Y:S01]  /*01d0*/  LOP3.LUT R8, R7, R37, R26, 0x96, !PT ;  /* 0x0000002507087212 */ /* 0x000fe200078e961a */
[----:B------:R-:W-:Y:S01]  /*01e0*/  VIADD R0, R27, 0xbb67ae85 ;  /* 0xbb67ae851b007836 */ /* 0x000fe20000000000 */
[----:B------:R-:W-:Y:S01]  /*01f0*/  LOP3.LUT R10, R5, R27, RZ, 0x3c, !PT ;  /* 0x0000001b050a7212 */ /* 0x000fe200078e3cff */
[----:B------:R-:W-:Y:S02]  /*0200*/  VIADD R2, R26, 0x9e3779b9 ;  /* 0x9e3779b91a027836 */ /* 0x000fe40000000000 */
[----:B------:R-:W-:-:S04]  /*0210*/  IMAD.WIDE.U32 R8, R8, -0x2daee0ad, RZ ;  /* 0xd2511f5308087825 */ /* 0x000fc800078e00ff */
[----:B------:R-:W-:Y:S01]  /*0220*/  IMAD.WIDE.U32 R10, R10, -0x326172a9, RZ ;  /* 0xcd9e8d570a0a7825 */ /* 0x000fe200078e00ff */
[----:B------:R-:W-:Y:S02]  /*0230*/  LOP3.LUT R16, R9, R4, R0, 0x96, !PT ;  /* 0x0000000409107212 */ /* 0x000fe400078e9600 */
[C---:B------:R-:W-:Y:S01]  /*0240*/  IADD3 R9, R27.reuse, -0x56f99767, RZ ;  /* 0xa90668991b097810 */ /* 0x040fe20007ffe0ff */
[----:B------:R-:W-:Y:S01]  /*0250*/  VIADD R4, R27, 0x76cf5d0a ;  /* 0x76cf5d0a1b047836 */ /* 0x000fe20000000000 */
[----:B------:R-:W-:Y:S01]  /*0260*/  LOP3.LUT R12, R11, R2, R6, 0x96, !PT ;  /* 0x000000020b0c7212 */ /* 0x000fe200078e9606 */
[----:B------:R-:W-:Y:S01]  /*0270*/  IMAD.WIDE.U32 R16, R16, -0x326172a9, RZ ;  /* 0xcd9e8d5710107825 */ /* 0x000fe200078e00ff */
[----:B------:R-:W-:-:S03]  /*0280*/  IADD3 R6, R26, -0x255992d5, RZ ;  /* 0xdaa66d2b1a067810 */ /* 0x000fc60007ffe0ff */
        /* <DEDUP_REMOVED lines=8> */
[----:B------:R-:W-:Y:S02]  /*0310*/  LOP3.LUT R12, R11, R12, R5, 0x96, !PT ;  /* 0x0000000c0b0c7212 */ /* 0x000fe400078e9605 */
[C---:B------:R-:W-:Y:S01]  /*0320*/  IADD3 R11, R26.reuse, -0x4ab325aa, RZ ;  /* 0xb54cda561a0b7810 */ /* 0x040fe20007ffe0ff */
[----:B------:R-:W-:Y:S01]  /*0330*/  VIADD R8, R26, 0x78dde6e4 ;  /* 0x78dde6e41a087836 */ /* 0x000fe20000000000 */
[----:B------:R-:W-:Y:S01]  /*0340*/  LOP3.LUT R16, R19, R16, R6, 0x96, !PT ;  /* 0x0000001013107212 */ /* 0x000fe200078e9606 */
[----:B------:R-:W-:-:S04]  /*0350*/  IMAD.WIDE.U32 R12, R12, -0x326172a9, RZ ;  /* 0xcd9e8d570c0c7825 */ /* 0x000fc800078e00ff */
[----:B------:R-:W-:Y:S01]  /*0360*/  VIADD R7, R27, 0xed9eba14 ;  /* 0xed9eba141b077836 */ /* 0x000fe20000000000 */
[----:B------:R-:W-:Y:S01]  /*0370*/  LOP3.LUT R18, R13, R18, R8, 0x96, !PT ;  /* 0x000000120d127212 */ /* 0x000fe200078e9608 */
[----:B------:R-:W-:Y:S01]  /*0380*/  IMAD.WIDE.U32 R16, R16, -0x2daee0ad, RZ ;  /* 0xd2511f5310107825 */ /* 0x000fe200078e00ff */
[----:B0-----:R-:W0:Y:S03]  /*0390*/  MUFU.RCP64H R35, R15 ;  /* 0x0000000f00237308 */ /* 0x001e260000001800 */
[----:B------:R-:W-:Y:S01]  /*03a0*/  IMAD.WIDE.U32 R18, R18, -0x2daee0ad, RZ ;  /* 0xd2511f5312127825 */ /* 0x000fe200078e00ff */
[----:B------:R-:W-:-:S03]  /*03b0*/  LOP3.LUT R22, R17, R10, R7, 0x96, !PT ;  /* 0x0000000a11167212 */ /* 0x000fc600078e9607 */
[----:B------:R-:W-:Y:S01]  /*03c0*/  VIADD R10, R26, 0x1715609d ;  /* 0x1715609d1a0a7836 */ /* 0x000fe20000000000 */
[----:B------:R-:W-:Y:S01]  /*03d0*/  LOP3.LUT R13, R19, R16, R9, 0x96, !PT ;  /* 0x00000010130d7212 */ /* 0x000fe200078e9609 */
[----:B------:R-:W-:-:S04]  /*03e0*/  IMAD.WIDE.U32 R22, R22, -0x326172a9, RZ ;  /* 0xcd9e8d5716167825 */ /* 0x000fc800078e00ff */
[----:B------:R-:W-:Y:S01]  /*03f0*/  VIADD R34, R15, 0x300402 ;  /* 0x003004020f227836 */ /* 0x000fe20000000000 */
[----:B------:R-:W-:Y:S01]  /*0400*/  LOP3.LUT R20, R23, R12, R10, 0x96, !PT ;  /* 0x0000000c17147212 */ /* 0x000fe200078e960a */
[----:B------:R-:W-:-:S03]  /*0410*/  IMAD.WIDE.U32 R12, R13, -0x326172a9, RZ ;  /* 0xcd9e8d570d0c7825 */ /* 0x000fc600078e00ff */
[----:B------:R-:W-:Y:S01]  /*0420*/  FSETP.GEU.AND P0, PT, |R34|, 5.8789094863358348022e-39, PT ;  /* 0x004004022200780b */ /* 0x000fe20003f0e200 */
[----:B------:R-:W-:Y:S01]  /*0430*/  IMAD.WIDE.U32 R20, R20, -0x2daee0ad, RZ ;  /* 0xd2511f5314147825 */ /* 0x000fe200078e00ff */
[----:B------:R-:W-:Y:S01]  /*0440*/  LOP3.LUT R40, R13, R22, R11, 0x96, !PT ;  /* 0x000000160d287212 */ /* 0x000fe200078e960b */
[----:B0-----:R-:W-:Y:S02]  /*0450*/  DFMA R32, -R14, R34, 1 ;  /* 0x3ff000000e20742b */ /* 0x001fe40000000122 */
[C---:B------:R-:W-:Y:S02]  /*0460*/  VIADD R16, R27.reuse, 0x646e171e ;  /* 0x646e171e1b107836 */ /* 0x040fe40000000000 */
[----:B------:R-:W-:Y:S02]  /*0470*/  VIADD R17, R27, 0x1fd5c5a3 ;  /* 0x1fd5c5a31b117836 */ /* 0x000fe40000000000 */
[----:B------:R-:W-:Y:S01]  /*0480*/  IMAD.WIDE.U32 R40, R40, -0x2daee0ad, RZ ;  /* 0xd2511f5328287825 */ /* 0x000fe200078e00ff */
[----:B------:R-:W-:Y:S01]  /*0490*/  LOP3.LUT R22, R21, R18, R16, 0x96, !PT ;  /* 0x0000001215167212 */ /* 0x000fe200078e9610 */
[----:B------:R-:W-:Y:S01]  /*04a0*/  DFMA R32, R32, R32, R32 ;  /* 0x000000202020722b */ /* 0x000fe20000000020 */
[C---:B------:R-:W-:Y:S01]  /*04b0*/  IADD3 R18, R26.reuse, 0x5384540f, RZ ;  /* 0x5384540f1a127810 */ /* 0x040fe20007ffe0ff */
[----:B------:R-:W-:Y:S01]  /*04c0*/  VIADD R19, R26, 0xf1bbcdc8 ;  /* 0xf1bbcdc81a137836 */ /* 0x000fe20000000000 */
[----:B------:R-:W-:Y:S01]  /*04d0*/  LOP3.LUT R28, R41, R20, R17, 0x96, !PT ;  /* 0x00000014291c7212 */ /* 0x000fe200078e9611 */
        /* <DEDUP_REMOVED lines=8> */
[----:B------:R-:W-:Y:S01]  /*0560*/  DFMA R30, -R14, R32, 1 ;  /* 0x3ff000000e1e742b */ /* 0x000fe20000000120 */
[----:B------:R-:W-:Y:S01]  /*0570*/  LOP3.LUT R40, R13, R40, R20, 0x96, !PT ;  /* 0x000000280d287212 */ /* 0x000fe200078e9614 */
[----:B------:R-:W-:-:S04]  /*0580*/  IMAD.HI.U32 R13, R29, -0x2daee0ad, RZ ;  /* 0xd2511f531d0d7827 */ /* 0x000fc800078e00ff */
[----:B------:R-:W-:Y:S01]  /*0590*/  IMAD.HI.U32 R35, R40, -0x326172a9, RZ ;  /* 0xcd9e8d5728237827 */ /* 0x000fe200078e00ff */
[----:B------:R-:W-:Y:S01]  /*05a0*/  LOP3.LUT R41, R13, R12, R21, 0x96, !PT ;  /* 0x0000000c0d297212 */ /* 0x000fe200078e9615 */
[----:B------:R-:W-:Y:S02]  /*05b0*/  DFMA R12, R32, R30, R32 ;  /* 0x0000001e200c722b */ /* 0x000fe40000000020 */
[----:B------:R-:W-:Y:S02]  /*05c0*/  VIADD R22, R26, 0x8ff34781 ;  /* 0x8ff347811a167836 */ /* 0x000fe40000000000 */
[----:B------:R-:W-:Y:S01]  /*05d0*/  IMAD.MOV.U32 R23, RZ, RZ, R25 ;  /* 0x000000ffff177224 */ /* 0x000fe200078e0019 */
[----:B------:R-:W-:Y:S01]  /*05e0*/  MOV R25, R38 ;  /* 0x0000002600197202 */ /* 0x000fe20000000f00 */
[----:B------:R-:W-:Y:S01]  /*05f0*/  IMAD.MOV.U32 R32, RZ, RZ, R36 ;  /* 0x000000ffff207224 */ /* 0x000fe200078e0024 */
[----:B------:R-:W-:Y:S01]  /*0600*/  LOP3.LUT R39, R35, R28, R22, 0x96, !PT ;  /* 0x0000001c23277212 */ /* 0x000fe200078e9616 */
[----:B------:R-:W-:Y:S01]  /*0610*/  IMAD.MOV.U32 R33, RZ, RZ, R37 ;  /* 0x000000ffff217224 */ /* 0x000fe200078e0025 */
[----:B------:R-:W-:Y:S01]  /*0620*/  MOV R36, R29 ;  /* 0x0000001d00247202 */ /* 0x000fe20000000f00 */
[----:B------:R-:W-:Y:S01]  /*0630*/  IMAD.MOV.U32 R38, RZ, RZ, R41 ;  /* 0x000000ffff267224 */ /* 0x000fe200078e0029 */
[----:B------:R-:W-:Y:S06]  /*0640*/  @P0 BRA `(.L_x_1221) ;  /* 0x0000000000180947 */ /* 0x000fec0003800000 */
[----:B------:R-:W-:Y:S02]  /*0650*/  LOP3.LUT R12, R15, 0x7fffffff, RZ, 0xc0, !PT ;  /* 0x7fffffff0f0c7812 */ /* 0x000fe400078ec0ff */
[----:B------:R-:W-:-:S03]  /*0660*/  MOV R34, 0x690 ;  /* 0x0000069000227802 */ /* 0x000fc60000000f00 */
[----:B------:R-:W-:-:S07]  /*0670*/  VIADD R35, R12, 0xfff00000 ;  /* 0xfff000000c237836 */ /* 0x000fce0000000000 */
[----:B------:R-:W-:Y:S05]  /*0680*/  CALL.REL.NOINC `($__internal_27_$__cuda_sm20_dblrcp_rn_slowpath_v3) ;  /* 0x0000000800487944 */ /* 0x000fea0003c00000 */
[----:B------:R-:W-:Y:S01]  /*0690*/  MOV R12, R14 ;  /* 0x0000000e000c7202 */ /* 0x000fe20000000f00 */
[----:B------:R-:W-:-:S07]  /*06a0*/  IMAD.MOV.U32 R13, RZ, RZ, R15 ;  /* 0x000000ffff0d7224 */ /* 0x000fce00078e000f */
.L_x_1221:
        /* <DEDUP_REMOVED lines=13> */
.L_x_1226:
[----:B------:R-:W-:Y:S01]  /*0780*/  IADD3 R32, R32, 0x1, RZ ;  /* 0x0000000120207810 */ /* 0x000fe20007ffe0ff */
[----:B------:R-:W-:Y:S03]  /*0790*/  BSSY B0, `(.L_x_1222) ;  /* 0x000000c000007945 */ /* 0x000fe60003800000 */
[C---:B------:R-:W-:Y:S01]  /*07a0*/  ISETP.NE.AND P0, PT, R32.reuse, RZ, PT ;  /* 0x000000ff2000720c */ /* 0x040fe20003f05270 */
[----:B0-----:R-:W-:-:S12]  /*07b0*/  IMAD.HI.U32 R13, R32, -0x2daee0ad, RZ ;  /* 0xd2511f53200d7827 */ /* 0x001fd800078e00ff */
        /* <DEDUP_REMOVED lines=9> */
.L_x_1223:
[----:B------:R-:W-:Y:S05]  /*0850*/  BSYNC B0 ;  /* 0x0000000000007941 */ /* 0x000fea0003800000 */
.L_x_1222:
        /* <DEDUP_REMOVED lines=13> */
[----:B------:R-:W-:-:S03]  /*0930*/  IMAD.WIDE.U32 R12, R12, -0x326172a9, RZ ;  /* 0xcd9e8d570c0c7825 */ /* 0x000fc600078e00ff */
[----:B------:R-:W-:Y:S01]  /*0940*/  MOV R42, R46 ;  /* 0x0000002e002a7202 */ /* 0x000fe20000000f00 */
[----:B------:R-:W-:Y:S01]  /*0950*/  IMAD.MOV.U32 R43, RZ, RZ, R40 ;  /* 0x000000ffff2b7224 */ /* 0x000fe200078e0028 */
[----:B------:R-:W-:Y:S01]  /*0960*/  LOP3.LUT R30, R13, R28, R3, 0x96, !PT ;  /* 0x0000001c0d1e7212 */ /* 0x000fe200078e9603 */
[----:B------:R-:W-:-:S04]  /*0970*/  IMAD.WIDE.U32 R28, R29, -0x326172a9, RZ ;  /* 0xcd9e8d571d1c7825 */ /* 0x000fc800078e00ff */
[----:B------:R-:W-:Y:S01]  /*0980*/  IMAD.WIDE.U32 R30, R30, -0x2daee0ad, RZ ;  /* 0xd2511f531e1e7825 */ /* 0x000fe200078e00ff */
[----:B------:R-:W-:-:S03]  /*0990*/  LOP3.LUT R15, R29, R12, R6, 0x96, !PT ;  /* 0x0000000c1d0f7212 */ /* 0x000fc600078e9606 */
        /* <DEDUP_REMOVED lines=24> */
[----:B------:R-:W-:-:S04]  /*0b20*/  LOP3.LUT R41, R29, R14, R22, 0x96, !PT ;  /* 0x0000000e1d297212 */ /* 0x000fc800078e9616 */
        /* <DEDUP_REMOVED lines=15> */
.L_x_1225:
[----:B------:R-:W-:Y:S01]  /*0c20*/  IMAD.MOV.U32 R43, RZ, RZ, R38 ;  /* 0x000000ffff2b7224 */ /* 0x000fe200078e0026 */
[----:B------:R-:W-:Y:S01]  /*0c30*/  MOV R42, R41 ;  /* 0x00000029002a7202 */ /* 0x000fe20000000f00 */
[----:B------:R-:W-:Y:S02]  /*0c40*/  IMAD.MOV.U32 R45, RZ, RZ, R46 ;  /* 0x000000ffff2d7224 */ /* 0x000fe400078e002e */
[----:B------:R-:W-:-:S07]  /*0c50*/  IMAD.MOV.U32 R31, RZ, RZ, R28 ;  /* 0x000000ffff1f7224 */ /* 0x000fce00078e001c */
.L_x_1224:
        /* <DEDUP_REMOVED lines=9> */
[----:B------:R-:W-:Y:S01]  /*0cf0*/  IADD3 R30, P0, R30, UR10, RZ ;  /* 0x0000000a1e1e7c10 */ /* 0x000fe2000ff1e0ff */
[-C--:B------:R-:W-:Y:S01]  /*0d00*/  FFMA.FTZ R29, R43, R38.reuse, 1.1641532182693481445e-10 ;  /* 0x2f0000002b1d7423 */ /* 0x080fe20000010026 */
[----:B------:R-:W-:Y:S01]  /*0d10*/  I2FP.F32.U32 R43, R45 ;  /* 0x0000002d002b7245 */ /* 0x000fe20000201000 */
[----:B------:R-:W-:-:S03]  /*0d20*/  FFMA.FTZ R31, R31, R38, 1.1641532182693481445e-10 ;  /* 0x2f0000001f1f7423 */ /* 0x000fc60000010026 */
[----:B------:R-:W-:Y:S01]  /*0d30*/  FSET.BF.LT.FTZ.AND R29, R29, UR7, PT ;  /* 0x000000071d1d7c0a */ /* 0x000fe2000b811000 */
[----:B------:R-:W-:Y:S01]  /*0d40*/  FFMA.FTZ R40, R43, R38, 1.1641532182693481445e-10 ;  /* 0x2f0000002b287423 */ /* 0x000fe20000010026 */
[----:B------:R-:W-:Y:S02]  /*0d50*/  I2FP.F32.U32 R43, R42 ;  /* 0x0000002a002b7245 */ /* 0x000fe40000201000 */
[----:B------:R-:W-:Y:S01]  /*0d60*/  F2I.FTZ.U32.TRUNC.NTZ R42, R29 ;  /* 0x0000001d002a7305 */ /* 0x000fe2000021f000 */
[----:B------:R-:W-:Y:S02]  /*0d70*/  FSET.BF.LT.FTZ.AND R46, R31, UR7, PT ;  /* 0x000000071f2e7c0a */ /* 0x000fe4000b811000 */
[----:B------:R-:W-:Y:S01]  /*0d80*/  FFMA.FTZ R43, R43, R38, 1.1641532182693481445e-10 ;  /* 0x2f0000002b2b7423 */ /* 0x000fe20000010026 */
[----:B------:R-:W-:-:S04]  /*0d90*/  FSET.BF.LT.FTZ.AND R40, R40, UR7, PT ;  /* 0x0000000728287c0a */ /* 0x000fc8000b811000 */
[----:B------:R-:W0:Y:S01]  /*0da0*/  F2I.FTZ.U32.TRUNC.NTZ R45, R40 ;  /* 0x00000028002d7305 */ /* 0x000e22000021f000 */
[----:B------:R-:W-:-:S07]  /*0db0*/  FSET.BF.LT.FTZ.AND R43, R43, UR7, PT ;  /* 0x000000072b2b7c0a */ /* 0x000fce000b811000 */
[----:B------:R-:W1:Y:S01]  /*0dc0*/  F2I.FTZ.U32.TRUNC.NTZ R38, R43 ;  /* 0x0000002b00267305 */ /* 0x000e62000021f000 */
[----:B0-----:R-:W-:-:S07]  /*0dd0*/  PRMT R45, R45, 0x7604, R42 ;  /* 0x000076042d2d7816 */ /* 0x001fce000000002a */
[----:B------:R-:W0:Y:S01]  /*0de0*/  F2I.FTZ.U32.TRUNC.NTZ R31, R46 ;  /* 0x0000002e001f7305 */ /* 0x000e22000021f000 */
[----:B-1----:R-:W-:Y:S02]  /*0df0*/  PRMT R42, R38, 0x7054, R45 ;  /* 0x00007054262a7816 */ /* 0x002fe4000000002d */
[----:B------:R-:W1:Y:S01]  /*0e00*/  LDC R38, c[0x0][RZ] ;  /* 0x00000000ff267b82 */ /* 0x000e620000000800 */
[----:B------:R-:W-:Y:S01]  /*0e10*/  ULDC UR6, c[0x0][0xc] ;  /* 0x0000030000067ab9 */ /* 0x000fe20000000800 */
[----:B--2---:R-:W-:Y:S01]  /*0e20*/  FMUL.FTZ R45, R29, R12 ;  /* 0x0000000c1d2d7220 */ /* 0x004fe20000410000 */
[----:B0-----:R-:W-:Y:S01]  /*0e30*/  PRMT R29, R31, 0x654, R42 ;  /* 0x000006541f1d7816 */ /* 0x001fe2000000002a */
[----:B------:R-:W-:Y:S01]  /*0e40*/  FMUL.FTZ R47, R43, R14 ;  /* 0x0000000e2b2f7220 */ /* 0x000fe20000410000 */
[----:B------:R-:W-:Y:S01]  /*0e50*/  IADD3.X R31, R39, UR11, RZ, P0, !PT ;  /* 0x0000000b271f7c10 */ /* 0x000fe200087fe4ff */
[----:B-1----:R-:W-:Y:S01]  /*0e60*/  IMAD R39, R38, UR6, RZ ;  /* 0x0000000626277c24 */ /* 0x002fe2000f8e02ff */
[----:B------:R-:W-:Y:S01]  /*0e70*/  IADD3 R42, P1, R24, UR12, RZ ;  /* 0x0000000c182a7c10 */ /* 0x000fe2000ff3e0ff */
[----:B------:R-:W-:Y:S01]  /*0e80*/  FMUL.FTZ R13, R40, R13 ;  /* 0x0000000d280d7220 */ /* 0x000fe20000410000 */
[----:B------:R-:W-:Y:S01]  /*0e90*/  FMUL.FTZ R15, R46, R15 ;  /* 0x0000000f2e0f7220 */ /* 0x000fe20000410000 */
[C---:B------:R-:W-:Y:S01]  /*0ea0*/  FMUL.FTZ R12, R34.reuse, R45 ;  /* 0x0000002d220c7220 */ /* 0x040fe20000410000 */
[----:B------:R-:W-:Y:S01]  /*0eb0*/  LEA R24, P0, R39, R24, 0x2 ;  /* 0x0000001827187211 */ /* 0x000fe200078010ff */
[C---:B------:R-:W-:Y:S01]  /*0ec0*/  FMUL.FTZ R13, R34.reuse, R13 ;  /* 0x0000000d220d7220 */ /* 0x040fe20000410000 */
[----:B------:R-:W-:Y:S01]  /*0ed0*/  IADD3.X R43, R23, UR13, RZ, P1, !PT ;  /* 0x0000000d172b7c10 */ /* 0x000fe20008ffe4ff */
[C---:B------:R-:W-:Y:S01]  /*0ee0*/  FMUL.FTZ R14, R34.reuse, R47 ;  /* 0x0000002f220e7220 */ /* 0x040fe20000410000 */
[----:B------:R-:W-:Y:S01]  /*0ef0*/  FMUL.FTZ R15, R34, R15 ;  /* 0x0000000f220f7220 */ /* 0x000fe20000410000 */
[----:B------:R-:W-:Y:S01]  /*0f00*/  IMAD.X R23, RZ, RZ, R23, P0 ;  /* 0x000000ffff177224 */ /* 0x000fe200000e0617 */
[----:B------:R-:W-:Y:S01]  /*0f10*/  ISETP.GE.U32.AND P0, PT, R24, UR14, PT ;  /* 0x0000000e18007c0c */ /* 0x000fe2000bf06070 */
[----:B------:R-:W-:Y:S01]  /*0f20*/  IMAD.MOV.U32 R39, RZ, RZ, R41 ;  /* 0x000000ffff277224 */ /* 0x000fe200078e0029 */
[----:B------:R-:W-:Y:S01]  /*0f30*/  MOV R40, R28 ;  /* 0x0000001c00287202 */ /* 0x000fe20000000f00 */
[----:B------:R0:W-:Y:S01]  /*0f40*/  STG.E.128 desc[UR4][R30.64], R12 ;  /* 0x0000000c1e007986 */ /* 0x0001e2000c101d04 */
[----:B------:R-:W-:-:S02]  /*0f50*/  ISETP.GE.U32.AND.EX P0, PT, R23, UR15, PT, P0 ;  /* 0x0000000f17007c0c */ /* 0x000fc4000bf06100 */
[----:B------:R-:W-:Y:S01]  /*0f60*/  MOV R38, R44 ;  /* 0x0000002c00267202 */ /* 0x000fe20000000f00 */
[----:B------:R0:W-:Y:S01]  /*0f70*/  STG.E desc[UR4][R42.64], R29 ;  /* 0x0000001d2a007986 */ /* 0x0001e2000c101904 */
[----:B------:R-:W-:Y:S09]  /*0f80*/  BAR.SYNC.DEFER_BLOCKING 0x0 ;  /* 0x0000000000007b1d */ /* 0x000ff20000010000 */
[----:B------:R-:W-:Y:S05]  /*0f90*/  @!P0 BRA `(.L_x_1226) ;  /* 0xfffffff400f88947 */ /* 0x000fea000383ffff */
[----:B------:R-:W-:Y:S05]  /*0fa0*/  EXIT ;  /* 0x000000000000794d */ /* 0x000fea0003800000 */
        .weak           $__internal_27_$__cuda_sm20_dblrcp_rn_slowpath_v3
        .type           $__internal_27_$__cuda_sm20_dblrcp_rn_slowpath_v3,@function
        .size           $__internal_27_$__cuda_sm20_dblrcp_rn_slowpath_v3,(.L_x_11561 - $__internal_27_$__cuda_sm20_dblrcp_rn_slowpath_v3)
$__internal_27_$__cuda_sm20_dblrcp_rn_slowpath_v3:
        /* <DEDUP_REMOVED lines=26> */
.L_x_1229:
        /* <DEDUP_REMOVED lines=10> */
.L_x_1227:
[----:B------:R-:W-:Y:S01]  /*11f0*/  LOP3.LUT R13, R31, 0x80000, RZ, 0xfc, !PT ;  /* 0x000800001f0d7812 */ /* 0x000fe200078efcff */
[----:B------:R-:W-:-:S07]  /*1200*/  IMAD.MOV.U32 R12, RZ, RZ, R30 ;  /* 0x000000ffff0c7224 */ /* 0x000fce00078e001e */
.L_x_1228:
[----:B------:R-:W-:Y:S01]  /*1210*/  MOV R35, 0x0 ;  /* 0x0000000000237802 */ /* 0x000fe20000000f00 */
[----:B------:R-:W-:Y:S01]  /*1220*/  IMAD.MOV.U32 R15, RZ, RZ, R13 ;  /* 0x000000ffff0f7224 */ /* 0x000fe200078e000d */
[----:B------:R-:W-:Y:S02]  /*1230*/  MOV R14, R12 ;  /* 0x0000000c000e7202 */ /* 0x000fe40000000f00 */
[----:B------:R-:W-:Y:S05]  /*1240*/  RET.REL.NODEC R34 `(_ZN2at6native43_GLOBAL__N__7cc8d1ed_10_Dropout_cu_0e96ed3824fused_dropout_kernel_vecIffmLi1ELi4EhEEvNS_4cuda6detail10TensorInfoIKT_T1_EENS5_IS6_S8_EENS5_IT4_S8_EES8_T0_NS_15PhiloxCudaStateE) ;  /* 0xffffffec226c7950 */ /* 0x000fea0003c3ffff */
.L_x_1230:
        /* <DEDUP_REMOVED lines=11> */
.L_x_11561:


//--------------------- .text._ZN2at6native43_GLOBAL__N__7cc8d1ed_10_Dropout_cu_0e96ed3824fused_dropout_kernel_vecIffmLi1ELi8EhEEvNS_4cuda6detail10TensorInfoIKT_T1_EENS5_IS6_S8_EENS5_IT4_S8_EES8_T0_NS_15PhiloxCudaStateE --------------------------
	.section	.text._ZN2at6native43_GLOBAL__N__7cc8d1ed_10_Dropout_cu_0e96ed3824fused_dropout_kernel_vecIffmLi1ELi8EhEEvNS_4cuda6detail10TensorInfoIKT_T1_EENS5_IS6_S8_EENS5_IT4_S8_EES8_T0_NS_15PhiloxCudaStateE,"ax",@progbits
	.align	128
.text._ZN2at6native43_GLOBAL__N__7cc8d1ed_10_Dropout_cu_0e96ed3824fused_dropout_kernel_vecIffmLi1ELi8EhEEvNS_4cuda6detail10TensorInfoIKT_T1_EENS5_IS6_S8_EENS5_IT4_S8_EES8_T0_NS_15PhiloxCudaStateE:
        .type           _ZN2at6native43_GLOBAL__N__7cc8d1ed_10_Dropout_cu_0e96ed3824fused_dropout_kernel_vecIffmLi1ELi8EhEEvNS_4cuda6detail10TensorInfoIKT_T1_EENS5_IS6_S8_EENS5_IT4_S8_EES8_T0_NS_15PhiloxCudaStateE,@function
        .size           _ZN2at6native43_GLOBAL__N__7cc8d1ed_10_Dropout_cu_0e96ed3824fused_dropout_kernel_vecIffmLi1ELi8EhEEvNS_4cuda6detail10TensorInfoIKT_T1_EENS5_IS6_S8_EENS5_IT4_S8_EES8_T0_NS_15PhiloxCudaStateE,(.L_x_11563 - _ZN2at6native43_GLOBAL__N__7cc8d1ed_10_Dropout_cu_0e96ed3824fused_dropout_kernel_vecIffmLi1ELi8EhEEvNS_4cuda6detail10TensorInfoIKT_T1_EENS5_IS6_S8_EENS5_IT4_S8_EES8_T0_NS_15PhiloxCudaStateE)
        .other          _ZN2at6native43_GLOBAL__N__7cc8d1ed_10_Dropout_cu_0e96ed3824fused_dropout_kernel_vecIffmLi1ELi8EhEEvNS_4cuda6detail10TensorInfoIKT_T1_EENS5_IS6_S8_EENS5_IT4_S8_EES8_T0_NS_15PhiloxCudaStateE,@"STO_CUDA_ENTRY STV_DEFAULT"
_ZN2at6native43_GLOBAL__N__7cc8d1ed_10_Dropout_cu_0e96ed3824fused_dropout_kernel_vecIffmLi1ELi8EhEEvNS_4cuda6detail10TensorInfoIKT_T1_EENS5_IS6_S8_EENS5_IT4_S8_EES8_T0_NS_15PhiloxCudaStateE:
        /* <DEDUP_REMOVED lines=28> */
[----:B------:R-:W0:Y:S01]  /*01c0*/  LDC R18, c[0x0][0x6f8] ;  /* 0x0001be00ff127b82 */ /* 0x000e220000000800 */
[----:B------:R-:W-:Y:S01]  /*01d0*/  IMAD.WIDE.U32 R4, R38, -0x2daee0ad, RZ ;  /* 0xd2511f5326047825 */ /* 0x000fe200078e00ff */
        /* <DEDUP_REMOVED lines=35> */
[----:B------:R-:W-:Y:S01]  /*0410*/  VIADD R16, R19, 0x300402 ;  /* 0x0030040213107836 */ /* 0x000fe20000000000 */
[----:B------:R-:W-:Y:S01]  /*0420*/  LOP3.LUT R22, R27, R20, R10, 0x96, !PT ;  /* 0x000000141b167212 */ /* 0x000fe200078e960a */
[C---:B------:R-:W-:Y:S01]  /*0430*/  VIADD R11, R30.reuse, 0xb54cda56 ;  /* 0xb54cda561e0b7836 */ /* 0x040fe20000000000 */
[----:B------:R-:W-:Y:S01]  /*0440*/  IADD3 R15, R30, -0xe443238, RZ ;  /* 0xf1bbcdc81e0f7810 */ /* 0x000fe20007ffe0ff */
[----:B------:R-:W-:Y:S01]  /*0450*/  IMAD.WIDE.U32 R20, R21, -0x326172a9, RZ ;  /* 0xcd9e8d5715147825 */ /* 0x000fe200078e00ff */
[----:B------:R-:W-:Y:S01]  /*0460*/  FSETP.GEU.AND P0, PT, |R16|, 5.8789094863358348022e-39, PT ;  /* 0x004004021000780b */ /* 0x000fe20003f0e200 */
[----:B0-----:R-:W-:-:S02]  /*0470*/  DFMA R24, -R18, R16, 1 ;  /* 0x3ff000001218742b */ /* 0x001fc40000000110 */
[----:B------:R-:W-:Y:S01]  /*0480*/  IMAD.WIDE.U32 R22, R22, -0x2daee0ad, RZ ;  /* 0xd2511f5316167825 */ /* 0x000fe200078e00ff */
[----:B------:R-:W-:-:S03]  /*0490*/  LOP3.LUT R46, R21, R26, R11, 0x96, !PT ;  /* 0x0000001a152e7212 */ /* 0x000fc600078e960b */
[----:B------:R-:W-:Y:S01]  /*04a0*/  VIADD R13, R31, 0x1fd5c5a3 ;  /* 0x1fd5c5a31f0d7836 */ /* 0x000fe20000000000 */
[----:B------:R-:W-:Y:S01]  /*04b0*/  LOP3.LUT R26, R23, R14, R12, 0x96, !PT ;  /* 0x0000000e171a7212 */ /* 0x000fe200078e960c */
[----:B------:R-:W-:Y:S01]  /*04c0*/  IMAD.WIDE.U32 R46, R46, -0x2daee0ad, RZ ;  /* 0xd2511f532e2e7825 */ /* 0x000fe200078e00ff */
[----:B------:R-:W-:-:S03]  /*04d0*/  DFMA R24, R24, R24, R24 ;  /* 0x000000181818722b */ /* 0x000fc60000000018 */
[----:B------:R-:W-:Y:S01]  /*04e0*/  IMAD.WIDE.U32 R26, R26, -0x326172a9, RZ ;  /* 0xcd9e8d571a1a7825 */ /* 0x000fe200078e00ff */
[----:B------:R-:W-:Y:S02]  /*04f0*/  LOP3.LUT R22, R47, R22, R13, 0x96, !PT ;  /* 0x000000162f167212 */ /* 0x000fe400078e960d */
[----:B------:R-:W-:Y:S01]  /*0500*/  MOV R47, R38 ;  /* 0x00000026002f7202 */ /* 0x000fe20000000f00 */
[----:B------:R-:W-:Y:S02]  /*0510*/  VIADD R14, R30, 0x5384540f ;  /* 0x5384540f1e0e7836 */ /* 0x000fe40000000000 */
[----:B------:R-:W-:-:S03]  /*0520*/  IMAD.WIDE.U32 R22, R22, -0x326172a9, RZ ;  /* 0xcd9e8d5716167825 */ /* 0x000fc600078e00ff */
[----:B------:R-:W-:Y:S01]  /*0530*/  LOP3.LUT R32, R27, R20, R14, 0x96, !PT ;  /* 0x000000141b207212 */ /* 0x000fe200078e960e */
[----:B------:R-:W-:Y:S01]  /*0540*/  DFMA R20, R16, R24, R16 ;  /* 0x000000181014722b */ /* 0x000fe20000000010 */
[----:B------:R-:W-:Y:S01]  /*0550*/  LOP3.LUT R44, R23, R26, R15, 0x96, !PT ;  /* 0x0000001a172c7212 */ /* 0x000fe200078e960f */
[----:B------:R-:W-:Y:S01]  /*0560*/  VIADD R24, R31, 0xdb3d7428 ;  /* 0xdb3d74281f187836 */ /* 0x000fe20000000000 */
[----:B------:R-:W-:Y:S01]  /*0570*/  IADD3 R26, R30, -0x700cb87f, RZ ;  /* 0x8ff347811e1a7810 */ /* 0x000fe20007ffe0ff */
[----:B------:R-:W-:-:S04]  /*0580*/  IMAD.WIDE.U32 R32, R32, -0x2daee0ad, RZ ;  /* 0xd2511f5320207825 */ /* 0x000fc800078e00ff */
[----:B------:R-:W-:Y:S01]  /*0590*/  DFMA R36, -R18, R20, 1 ;  /* 0x3ff000001224742b */ /* 0x000fe20000000114 */
[----:B------:R-:W-:Y:S01]  /*05a0*/  LOP3.LUT R46, R33, R46, R24, 0x96, !PT ;  /* 0x0000002e212e7212 */ /* 0x000fe200078e9618 */
[----:B------:R-:W-:Y:S02]  /*05b0*/  VIADD R25, R31, 0x96a522ad ;  /* 0x96a522ad1f197836 */ /* 0x000fe40000000000 */
[----:B------:R-:W-:-:S04]  /*05c0*/  IMAD.HI.U32 R17, R44, -0x2daee0ad, RZ ;  /* 0xd2511f532c117827 */ /* 0x000fc800078e00ff */
[----:B------:R-:W-:Y:S01]  /*05d0*/  IMAD.HI.U32 R23, R46, -0x326172a9, RZ ;  /* 0xcd9e8d572e177827 */ /* 0x000fe200078e00ff */
[----:B------:R-:W-:Y:S01]  /*05e0*/  LOP3.LUT R41, R17, R32, R25, 0x96, !PT ;  /* 0x0000002011297212 */ /* 0x000fe200078e9619 */
[----:B------:R-:W-:Y:S02]  /*05f0*/  DFMA R16, R20, R36, R20 ;  /* 0x000000241410722b */ /* 0x000fe40000000014 */
[----:B------:R-:W-:Y:S01]  /*0600*/  IMAD.MOV.U32 R27, RZ, RZ, R29 ;  /* 0x000000ffff1b7224 */ /* 0x000fe200078e001d */
[----:B------:R-:W-:Y:S01]  /*0610*/  LOP3.LUT R45, R23, R22, R26, 0x96, !PT ;  /* 0x00000016172d7212 */ /* 0x000fe200078e961a */
[----:B------:R-:W-:Y:S02]  /*0620*/  IMAD.MOV.U32 R29, RZ, RZ, R35 ;  /* 0x000000ffff1d7224 */ /* 0x000fe400078e0023 */
[----:B------:R-:W-:Y:S01]  /*0630*/  IMAD.MOV.U32 R33, RZ, RZ, R39 ;  /* 0x000000ffff217224 */ /* 0x000fe200078e0027 */
[----:B------:R-:W-:Y:S06]  /*0640*/  @P0 BRA `(.L_x_1231) ;  /* 0x0000000000180947 */ /* 0x000fec0003800000 */
[----:B------:R-:W-:Y:S02]  /*0650*/  LOP3.LUT R16, R19, 0x7fffffff, RZ, 0xc0, !PT ;  /* 0x7fffffff13107812 */ /* 0x000fe400078ec0ff */
[----:B------:R-:W-:-:S03]  /*0660*/  MOV R32, 0x690 ;  /* 0x0000069000207802 */ /* 0x000fc60000000f00 */
[----:B------:R-:W-:-:S07]  /*0670*/  VIADD R21, R16, 0xfff00000 ;  /* 0xfff0000010157836 */ /* 0x000fce0000000000 */
[----:B------:R-:W-:Y:S05]  /*0680*/  CALL.REL.NOINC `($__internal_28_$__cuda_sm20_dblrcp_rn_slowpath_v3) ;  /* 0x0000001800487944 */ /* 0x000fea0003c00000 */
[----:B------:R-:W-:Y:S01]  /*0690*/  MOV R16, R18 ;  /* 0x0000001200107202 */ /* 0x000fe20000000f00 */
[----:B------:R-:W-:-:S07]  /*06a0*/  IMAD.MOV.U32 R17, RZ, RZ, R19 ;  /* 0x000000ffff117224 */ /* 0x000fce00078e0013 */
.L_x_1231:
        /* <DEDUP_REMOVED lines=13> */
.L_x_1243:
        /* <DEDUP_REMOVED lines=18> */
.L_x_1234:
[----:B------:R-:W-:Y:S05]  /*08a0*/  BSYNC B0 ;  /* 0x0000000000007941 */ /* 0x000fea0003800000 */
.L_x_1233:
[C---:B------:R-:W-:Y:S01]  /*08b0*/  IMAD.HI.U32 R17, R29.reuse, -0x326172a9, RZ ;  /* 0xcd9e8d571d117827 */ /* 0x040fe200078e00ff */
[----:B------:R-:W-:Y:S02]  /*08c0*/  LOP3.LUT R16, R16, R35, R31, 0x96, !PT ;  /* 0x0000002310107212 */ /* 0x000fe400078e961f */
[----:B------:R-:W-:Y:S01]  /*08d0*/  MOV R44, 0xd2511f53 ;  /* 0xd2511f53002c7802 */ /* 0x000fe20000000f00 */
[----:B------:R-:W-:Y:S01]  /*08e0*/  IMAD R37, R29, -0x326172a9, RZ ;  /* 0xcd9e8d571d257824 */ /* 0x000fe200078e02ff */
[----:B------:R-:W-:Y:S01]  /*08f0*/  LOP3.LUT R20, R17, R33, R30, 0x96, !PT ;  /* 0x0000002111147212 */ /* 0x000fe200078e961e */
[----:B------:R-:W-:Y:S01]  /*0900*/  IMAD.WIDE.U32 R18, R16, -0x326172a9, RZ ;  /* 0xcd9e8d5710127825 */ /* 0x000fe200078e00ff */
[----:B------:R-:W-:Y:S02]  /*0910*/  ISETP.NE.AND P0, PT, R34, 0x1, PT ;  /* 0x000000012200780c */ /* 0x000fe40003f05270 */
[C---:B------:R-:W-:Y:S01]  /*0920*/  ISETP.NE.AND P2, PT, R47.reuse, -0x2, PT ;  /* 0xfffffffe2f00780c */ /* 0x040fe20003f45270 */
        /* <DEDUP_REMOVED lines=32> */
[----:B------:R-:W-:Y:S01]  /*0b30*/  VIADD R36, R47, 0x2 ;  /* 0x000000022f247836 */ /* 0x000fe20000000000 */
[----:B------:R-:W-:Y:S01]  /*0b40*/  LOP3.LUT R41, R17, R18, R15, 0x96, !PT ;  /* 0x0000001211297212 */ /* 0x000fe200078e960f */
[----:B------:R-:W-:Y:S01]  /*0b50*/  IMAD.WIDE.U32 R38, R38, -0x326172a9, RZ ;  /* 0xcd9e8d5726267825 */ /* 0x000fe200078e00ff */
[----:B------:R-:W-:-:S03]  /*0b60*/  LOP3.LUT R18, R35, R31, RZ, 0x3c, !PT ;  /* 0x0000001f23127212 */ /* 0x000fc600078e3cff */
[----:B------:R-:W-:Y:S01]  /*0b70*/  IMAD.HI.U32 R17, R41, -0x2daee0ad, RZ ;  /* 0xd2511f5329117827 */ /* 0x000fe200078e00ff */
[----:B------:R-:W-:-:S04]  /*0b80*/  LOP3.LUT R16, R39, R16, R26, 0x96, !PT ;  /* 0x0000001027107212 */ /* 0x000fc800078e961a */
[----:B------:R-:W-:Y:S02]  /*0b90*/  LOP3.LUT R40, R17, R40, R25, 0x96, !PT ;  /* 0x0000002811287212 */ /* 0x000fe400078e9619 */
        /* <DEDUP_REMOVED lines=11> */
.L_x_1235:
[----:B------:R-:W-:Y:S01]  /*0c50*/  IMAD.WIDE.U32 R16, R29, -0x326172a9, RZ ;  /* 0xcd9e8d571d107825 */ /* 0x000fe200078e00ff */
[----:B------:R-:W-:Y:S03]  /*0c60*/  BSSY B0, `(.L_x_1236) ;  /* 0x0000014000007945 */ /* 0x000fe60003800000 */
[----:B------:R-:W-:Y:S01]  /*0c70*/  IMAD.HI.U32 R21, R36, -0x2daee0ad, RZ ;  /* 0xd2511f5324157827 */ /* 0x000fe200078e00ff */
[----:B------:R-:W-:Y:S02]  /*0c80*/  LOP3.LUT R19, R16, R2, RZ, 0x3c, !PT ;  /* 0x0000000210137212 */ /* 0x000fe400078e3cff */
[----:B------:R-:W-:Y:S01]  /*0c90*/  MOV R20, R17 ;  /* 0x0000001100147202 */ /* 0x000fe20000000f00 */
[----:B------:R-:W-:Y:S06]  /*0ca0*/  @P2 BRA `(.L_x_1237) ;  /* 0x00000000003c2947 */ /* 0x000fec0003800000 */
[----:B------:R-:W-:Y:S01]  /*0cb0*/  VIADD R33, R33, 0x1 ;  /* 0x0000000121217836 */ /* 0x000fe20000000000 */
[----:B------:R-:W-:Y:S01]  /*0cc0*/  LOP3.LUT R19, R16, R2, RZ, 0x3c, !PT ;  /* 0x0000000210137212 */ /* 0x000fe200078e3cff */
        /* <DEDUP_REMOVED lines=9> */
[----:B------:R-:W-:-:S09]  /*0d60*/  LOP3.LUT R19, R19, R2, RZ, 0x3c, !PT ;  /* 0x0000000213137212 */ /* 0x000fd200078e3cff */
[----:B------:R-:W-:-:S04]  /*0d70*/  @P1 IADD3 R17, R35, RZ, RZ ;  /* 0x000000ff23111210 */ /* 0x000fc80007ffe0ff */
[----:B------:R-:W-:Y:S02]  /*0d80*/  LOP3.LUT R18, R17, R31, RZ, 0x3c, !PT ;  /* 0x0000001f11127212 */ /* 0x000fe400078e3cff */
[----:B------:R-:W-:-:S07]  /*0d90*/  MOV R35, R17 ;  /* 0x0000001100237202 */ /* 0x000fce0000000f00 */
.L_x_1237:
[----:B------:R-:W-:Y:S05]  /*0da0*/  BSYNC B0 ;  /* 0x0000000000007941 */ /* 0x000fea0003800000 */
.L_x_1236:
[----:B------:R-:W-:Y:S01]  /*0db0*/  LOP3.LUT R20, R20, R33, R30, 0x96, !PT ;  /* 0x0000002114147212 */ /* 0x000fe200078e961e */
[----:B------:R-:W-:Y:S01]  /*0dc0*/  IMAD R17, R23, R44, -0x2daee0ad ;  /* 0xd2511f5317117424 */ /* 0x000fe200078e022c */
[----:B------:R-:W-:Y:S01]  /*0dd0*/  LOP3.LUT R21, R18, R21, RZ, 0x3c, !PT ;  /* 0x0000001512157212 */ /* 0x000fe200078e3cff */
[----:B------:R-:W-:Y:S01]  /*0de0*/  IMAD.MOV.U32 R47, RZ, RZ, R43 ;  /* 0x000000ffff2f7224 */ /* 0x000fe200078e002b */
        /* <DEDUP_REMOVED lines=39> */
[----:B------:R-:W-:Y:S01]  /*1060*/  MOV R55, R19 ;  /* 0x0000001300377202 */ /* 0x000fe20000000f00 */
        /* <DEDUP_REMOVED lines=17> */
.L_x_1232:
        /* <DEDUP_REMOVED lines=15> */
.L_x_1240:
[----:B------:R-:W-:Y:S05]  /*1270*/  BSYNC B0 ;  /* 0x0000000000007941 */ /* 0x000fea0003800000 */
.L_x_1239:
        /* <DEDUP_REMOVED lines=27> */
.L_x_1242:
[----:B------:R-:W-:Y:S05]  /*1430*/  BSYNC B0 ;  /* 0x0000000000007941 */ /* 0x000fea0003800000 */
.L_x_1241:
[----:B------:R-:W-:Y:S01]  /*1440*/  LOP3.LUT R18, R18, R39, RZ, 0x3c, !PT ;  /* 0x0000002712127212 */ /* 0x000fe200078e3cff */
[----:B------:R-:W-:Y:S01]  /*1450*/  IMAD R16, R47, -0x2daee0ad, RZ ;  /* 0xd2511f532f107824 */ /* 0x000fe200078e02ff */
[--C-:B------:R-:W-:Y:S01]  /*1460*/  LOP3.LUT R38, R20, R33, R30.reuse, 0x96, !PT ;  /* 0x0000002114267212 */ /* 0x100fe200078e961e */
[----:B------:R-:W-:Y:S01]  /*1470*/  IMAD R40, R40, -0x326172a9, RZ ;  /* 0xcd9e8d5728287824 */ /* 0x000fe200078e02ff */
[----:B------:R-:W-:Y:S01]  /*1480*/  LOP3.LUT R17, R17, R19, R30, 0x96, !PT ;  /* 0x0000001311117212 */ /* 0x000fe200078e961e */
[----:B------:R-:W-:Y:S01]  /*1490*/  IMAD.WIDE.U32 R20, R18, -0x326172a9, RZ ;  /* 0xcd9e8d5712147825 */ /* 0x000fe200078e00ff */
[----:B------:R-:W-:Y:S02]  /*14a0*/  IADD3 R41, R16, -0x2daee0ad, RZ ;  /* 0xd2511f5310297810 */ /* 0x000fe40007ffe0ff */
[----:B------:R-:W-:Y:S01]  /*14b0*/  LOP3.LUT R23, R44, R23, RZ, 0x3c, !PT ;  /* 0x000000172c177212 */ /* 0x000fe200078e3cff */
[----:B------:R-:W-:Y:S01]  /*14c0*/  IMAD.WIDE.U32 R38, R38, -0x2daee0ad, RZ ;  /* 0xd2511f5326267825 */ /* 0x000fe200078e00ff */
[----:B------:R-:W-:-:S02]  /*14d0*/  LOP3.LUT R18, R37, R21, RZ, 0x3c, !PT ;  /* 0x0000001525127212 */ /* 0x000fc400078e3cff */
[----:B------:R-:W-:Y:S01]  /*14e0*/  MOV R49, R43 ;  /* 0x0000002b00317202 */ /* 0x000fe20000000f00 */
        /* <DEDUP_REMOVED lines=49> */
[----:B------:R-:W-:Y:S01]  /*1800*/  IMAD.HI.U32 R19, R40, -0x326172a9, RZ ;  /* 0xcd9e8d5728137827 */ /* 0x000fe200078e00ff */
[----:B------:R-:W-:-:S03]  /*1810*/  LOP3.LUT R38, R17, R20, R11, 0x96, !PT ;  /* 0x0000001411267212 */ /* 0x000fc600078e960b */
[----:B------:R-:W-:Y:S02]  /*1820*/  IMAD R20, R23, -0x326172a9, RZ ;  /* 0xcd9e8d5717147824 */ /* 0x000fe400078e02ff */
[----:B------:R-:W-:-:S04]  /*1830*/  IMAD.HI.U32 R17, R21, -0x326172a9, RZ ;  /* 0xcd9e8d5715117827 */ /* 0x000fc800078e00ff */
[----:B------:R-:W-:Y:S01]  /*1840*/  IMAD R23, R21, -0x326172a9, RZ ;  /* 0xcd9e8d5715177824 */ /* 0x000fe200078e02ff */
[----:B------:R-:W-:Y:S01]  /*1850*/  LOP3.LUT R17, R17, R20, R11, 0x96, !PT ;  /* 0x0000001411117212 */ /* 0x000fe200078e960b */
[----:B------:R-:W-:-:S03]  /*1860*/  IMAD.WIDE.U32 R38, R38, -0x2daee0ad, RZ ;  /* 0xd2511f5326267825 */ /* 0x000fc600078e00ff */
[----:B------:R-:W-:Y:S01]  /*1870*/  LOP3.LUT R23, R19, R23, R14, 0x96, !PT ;  /* 0x0000001713177212 */ /* 0x000fe200078e960e */
        /* <DEDUP_REMOVED lines=19> */
[----:B------:R-:W-:Y:S01]  /*19b0*/  IMAD.WIDE.U32 R40, R39, -0x326172a9, RZ ;  /* 0xcd9e8d5727287825 */ /* 0x000fe200078e00ff */
[----:B------:R-:W-:-:S03]  /*19c0*/  MOV R39, R22 ;  /* 0x0000001600277202 */ /* 0x000fc60000000f00 */
[----:B------:R-:W-:Y:S01]  /*19d0*/  IMAD R20, R23, -0x2daee0ad, RZ ;  /* 0xd2511f5317147824 */ /* 0x000fe200078e02ff */
[----:B------:R-:W-:Y:S01]  /*19e0*/  LOP3.LUT R38, R41, R21, R26, 0x96, !PT ;  /* 0x0000001529267212 */ /* 0x000fe200078e961a */
[----:B------:R-:W-:-:S04]  /*19f0*/  IMAD.HI.U32 R17, R44, -0x2daee0ad, RZ ;  /* 0xd2511f532c117827 */ /* 0x000fc800078e00ff */
[----:B------:R-:W-:Y:S01]  /*1a00*/  IMAD.HI.U32 R55, R54, -0x2daee0ad, RZ ;  /* 0xd2511f5336377827 */ /* 0x000fe200078e00ff */
[----:B------:R-:W-:-:S03]  /*1a10*/  LOP3.LUT R41, R17, R18, R25, 0x96, !PT ;  /* 0x0000001211297212 */ /* 0x000fc600078e9619 */
[----:B------:R-:W-:Y:S01]  /*1a20*/  IMAD.MOV.U32 R47, RZ, RZ, R45 ;  /* 0x000000ffff2f7224 */ /* 0x000fe200078e002d */
[----:B------:R-:W-:Y:S01]  /*1a30*/  LOP3.LUT R55, R55, R20, R25, 0x96, !PT ;  /* 0x0000001437377212 */ /* 0x000fe200078e9619 */
[----:B------:R-:W-:Y:S02]  /*1a40*/  IMAD.MOV.U32 R37, RZ, RZ, R42 ;  /* 0x000000ffff257224 */ /* 0x000fe400078e002a */
[----:B------:R-:W-:Y:S02]  /*1a50*/  IMAD R54, R54, -0x2daee0ad, RZ ;  /* 0xd2511f5336367824 */ /* 0x000fe400078e02ff */
[----:B------:R-:W-:-:S07]  /*1a60*/  IMAD.MOV.U32 R45, RZ, RZ, R16 ;  /* 0x000000ffff2d7224 */ /* 0x000fce00078e0010 */
.L_x_1238:
        /* <DEDUP_REMOVED lines=8> */
[----:B------:R-:W-:-:S05]  /*1af0*/  I2FP.F32.U32 R38, R38 ;  /* 0x0000002600267245 */ /* 0x000fca0000201000 */
[----:B------:R-:W-:Y:S01]  /*1b00*/  FFMA.FTZ R53, R38, R37, 1.1641532182693481445e-10 ;  /* 0x2f00000026357423 */ /* 0x000fe20000010025 */
[----:B------:R-:W-:-:S05]  /*1b10*/  I2FP.F32.U32 R38, R40 ;  /* 0x0000002800267245 */ /* 0x000fca0000201000 */
[----:B------:R-:W-:Y:S01]  /*1b20*/  FFMA.FTZ R56, R38, R37, 1.1641532182693481445e-10 ;  /* 0x2f00000026387423 */ /* 0x000fe20000010025 */
[----:B------:R-:W-:-:S05]  /*1b30*/  I2FP.F32.U32 R38, R55 ;  /* 0x0000003700267245 */ /* 0x000fca0000201000 */
[-C--:B0-----:R-:W-:Y:S01]  /*1b40*/  FFMA.FTZ R43, R38, R37.reuse, 1.1641532182693481445e-10 ;  /* 0x2f000000262b7423 */ /* 0x081fe20000010025 */
[----:B------:R-:W-:Y:S01]  /*1b50*/  I2FP.F32.U32 R38, R54 ;  /* 0x0000003600267245 */ /* 0x000fe20000201000 */
[----:B------:R-:W-:-:S03]  /*1b60*/  FFMA.FTZ R51, R52, R37, 1.1641532182693481445e-10 ;  /* 0x2f00000034337423 */ /* 0x000fc60000010025 */
[----:B------:R-:W-:Y:S01]  /*1b70*/  FSET.BF.LT.FTZ.AND R43, R43, UR7, PT ;  /* 0x000000072b2b7c0a */ /* 0x000fe2000b811000 */
[----:B------:R-:W-:Y:S01]  /*1b80*/  FFMA.FTZ R38, R38, R37, 1.1641532182693481445e-10 ;  /* 0x2f00000026267423 */ /* 0x000fe20000010025 */
[----:B------:R-:W-:Y:S02]  /*1b90*/  FSET.BF.LT.FTZ.AND R42, R56, UR7, PT ;  /* 0x00000007382a7c0a */ /* 0x000fe4000b811000 */
[----:B------:R-:W0:Y:S02]  /*1ba0*/  F2I.FTZ.U32.TRUNC.NTZ R56, R43 ;  /* 0x0000002b00387305 */ /* 0x000e24000021f000 */
[----:B------:R-:W-:Y:S02]  /*1bb0*/  FSET.BF.LT.FTZ.AND R38, R38, UR7, PT ;  /* 0x0000000726267c0a */ /* 0x000fe4000b811000 */
[----:B------:R-:W-:-:S04]  /*1bc0*/  FSET.BF.LT.FTZ.AND R51, R51, UR7, PT ;  /* 0x0000000733337c0a */ /* 0x000fc8000b811000 */
[----:B------:R-:W1:Y:S01]  /*1bd0*/  F2I.FTZ.U32.TRUNC.NTZ R57, R38 ;  /* 0x0000002600397305 */ /* 0x000e62000021f000 */
[----:B------:R-:W-:-:S07]  /*1be0*/  I2FP.F32.U32 R60, R47 ;  /* 0x0000002f003c7245 */ /* 0x000fce0000201000 */
[----:B------:R-:W4:Y:S01]  /*1bf0*/  F2I.FTZ.U32.TRUNC.NTZ R52, R51 ;  /* 0x0000003300347305 */ /* 0x000f22000021f000 */
[----:B------:R-:W-:Y:S02]  /*1c00*/  FSET.BF.LT.FTZ.AND R53, R53, UR7, PT ;  /* 0x0000000735357c0a */ /* 0x000fe4000b811000 */
[----:B------:R-:W-:Y:S02]  /*1c10*/  I2FP.F32.U32 R58, R49 ;  /* 0x00000031003a7245 */ /* 0x000fe40000201000 */
[----:B------:R-:W-:Y:S01]  /*1c20*/  I2FP.F32.U32 R54, R39 ;  /* 0x0000002700367245 */ /* 0x000fe20000201000 */
[-C--:B------:R-:W-:Y:S01]  /*1c30*/  FFMA.FTZ R60, R60, R37.reuse, 1.1641532182693481445e-10 ;  /* 0x2f0000003c3c7423 */ /* 0x080fe20000010025 */
[----:B0-----:R-:W-:Y:S01]  /*1c40*/  LOP3.LUT R56, R56, 0xff, RZ, 0xc0, !PT ;  /* 0x000000ff38387812 */ /* 0x001fe200078ec0ff */
[----:B------:R-:W0:Y:S01]  /*1c50*/  F2I.FTZ.U32.TRUNC.NTZ R40, R53 ;  /* 0x0000003500287305 */ /* 0x000e22000021f000 */
[-C--:B------:R-:W-:Y:S01]  /*1c60*/  FFMA.FTZ R47, R58, R37.reuse, 1.1641532182693481445e-10 ;  /* 0x2f0000003a2f7423 */ /* 0x080fe20000010025 */
[----:B------:R-:W-:Y:S01]  /*1c70*/  FFMA.FTZ R54, R54, R37, 1.1641532182693481445e-10 ;  /* 0x2f00000036367423 */ /* 0x000fe20000010025 */
[----:B-1----:R-:W-:-:S02]  /*1c80*/  PRMT R37, R57, 0x7604, R56 ;  /* 0x0000760439257816 */ /* 0x002fc40000000038 */
[----:B------:R-:W-:-:S03]  /*1c90*/  FSET.BF.LT.FTZ.AND R57, R60, UR7, PT ;  /* 0x000000073c397c0a */ /* 0x000fc6000b811000 */
[----:B------:R-:W1:Y:S01]  /*1ca0*/  F2I.FTZ.U32.TRUNC.NTZ R55, R42 ;  /* 0x0000002a00377305 */ /* 0x000e62000021f000 */
[----:B----4-:R-:W-:Y:S02]  /*1cb0*/  LOP3.LUT R56, R52, 0xff, RZ, 0xc0, !PT ;  /* 0x000000ff34387812 */ /* 0x010fe400078ec0ff */
[----:B------:R-:W-:Y:S02]  /*1cc0*/  FSET.BF.LT.FTZ.AND R52, R47, UR7, PT ;  /* 0x000000072f347c0a */ /* 0x000fe4000b811000 */
[----:B------:R-:W-:-:S03]  /*1cd0*/  FSET.BF.LT.FTZ.AND R54, R54, UR7, PT ;  /* 0x0000000736367c0a */ /* 0x000fc6000b811000 */
[----:B------:R-:W4:Y:S01]  /*1ce0*/  F2I.FTZ.U32.TRUNC.NTZ R49, R57 ;  /* 0x0000003900317305 */ /* 0x000f22000021f000 */
[----:B0-----:R-:W-:-:S07]  /*1cf0*/  LOP3.LUT R40, R40, 0xff, RZ, 0xc0, !PT ;  /* 0x000000ff28287812 */ /* 0x001fce00078ec0ff */
[----:B------:R-:W0:Y:S01]  /*1d00*/  F2I.FTZ.U32.TRUNC.NTZ R39, R54 ;  /* 0x0000003600277305 */ /* 0x000e22000021f000 */
[----:B-1----:R-:W-:Y:S01]  /*1d10*/  PRMT R40, R55, 0x7604, R40 ;  /* 0x0000760437287816 */ /* 0x002fe20000000028 */
[----:B------:R-:W-:Y:S05]  /*1d20*/  WARPSYNC.ALL ;  /* 0x0000000000007948 */ /* 0x000fea0003800000 */
[----:B----4-:R-:W-:Y:S02]  /*1d30*/  LOP3.LUT R49, R49, 0xff, RZ, 0xc0, !PT ;  /* 0x000000ff31317812 */ /* 0x010fe400078ec0ff */
[----:B0-----:R-:W-:Y:S01]  /*1d40*/  PRMT R39, R39, 0x7604, R56 ;  /* 0x0000760427277816 */ /* 0x001fe20000000038 */
[----:B--2---:R-:W-:Y:S01]  /*1d50*/  FMUL.FTZ R21, R42, R21 ;  /* 0x000000152a157220 */ /* 0x004fe20000410000 */
[----:B------:R-:W-:-:S02]  /*1d60*/  IADD3 R42, P0, R48, UR10, RZ ;  /* 0x0000000a302a7c10 */ /* 0x000fc4000ff1e0ff */
[----:B------:R-:W0:Y:S01]  /*1d70*/  LDC R48, c[0x0][RZ] ;  /* 0x00000000ff307b82 */ /* 0x000e220000000800 */
[----:B---3--:R-:W-:Y:S02]  /*1d80*/  FMUL.FTZ R17, R52, R17 ;  /* 0x0000001134117220 */ /* 0x008fe40000410000 */
[----:B------:R-:W1:Y:S01]  /*1d90*/  F2I.FTZ.U32.TRUNC.NTZ R52, R52 ;  /* 0x0000003400347305 */ /* 0x000e62000021f000 */
[----:B------:R-:W-:Y:S01]  /*1da0*/  FMUL.FTZ R47, R57, R16 ;  /* 0x00000010392f7220 */ /* 0x000fe20000410000 */
[----:B------:R-:W-:Y:S01]  /*1db0*/  FMUL.FTZ R51, R51, R18 ;  /* 0x0000001233337220 */ /* 0x000fe20000410000 */
[----:B------:R-:W-:Y:S01]  /*1dc0*/  FMUL.FTZ R19, R54, R19 ;  /* 0x0000001336137220 */ /* 0x000fe20000410000 */
[----:B------:R-:W-:Y:S01]  /*1dd0*/  FMUL.FTZ R55, R43, R22 ;  /* 0x000000162b377220 */ /* 0x000fe20000410000 */
[----:B------:R-:W-:Y:S01]  /*1de0*/  IADD3.X R43, R50, UR11, RZ, P0, !PT ;  /* 0x0000000b322b7c10 */ /* 0x000fe200087fe4ff */
[C---:B------:R-:W-:Y:S01]  /*1df0*/  FMUL.FTZ R18, R32.reuse, R51 ;  /* 0x0000003320127220 */ /* 0x040fe20000410000 */
[C---:B------:R-:W-:Y:S01]  /*1e00*/  FMUL.FTZ R19, R32.reuse, R19 ;  /* 0x0000001320137220 */ /* 0x040fe20000410000 */
[C---:B------:R-:W-:Y:S01]  /*1e10*/  FMUL.FTZ R17, R32.reuse, R17 ;  /* 0x0000001120117220 */ /* 0x040fe20000410000 */
[----:B------:R-:W-:Y:S01]  /*1e20*/  FMUL.FTZ R16, R32, R47 ;  /* 0x0000002f20107220 */ /* 0x000fe20000410000 */
[----:B------:R-:W-:Y:S01]  /*1e30*/  ULDC UR6, c[0x0][0xc] ;  /* 0x0000030000067ab9 */ /* 0x000fe20000000800 */
[----:B------:R-:W-:Y:S01]  /*1e40*/  FMUL.FTZ R23, R38, R23 ;  /* 0x0000001726177220 */ /* 0x000fe20000410000 */
[----:B------:R-:W-:-:S02]  /*1e50*/  IADD3 R38, P0, R28, UR12, RZ ;  /* 0x0000000c1c267c10 */ /* 0x000fc4000ff1e0ff */
[----:B------:R2:W-:Y:S01]  /*1e60*/  STG.E.128 desc[UR4][R42.64], R16 ;  /* 0x000000102a007986 */ /* 0x0005e2000c101d04 */
[----:B-1----:R-:W-:Y:S01]  /*1e70*/  PRMT R52, R52, 0x7604, R49 ;  /* 0x0000760434347816 */ /* 0x002fe20000000031 */
[----:B------:R-:W-:Y:S01]  /*1e80*/  FMUL.FTZ R53, R53, R20 ;  /* 0x0000001435357220 */ /* 0x000fe20000410000 */
[----:B--2---:R-:W-:Y:S01]  /*1e90*/  PRMT R17, R40, 0x5410, R37 ;  /* 0x0000541028117816 */ /* 0x004fe20000000025 */
[----:B0-----:R-:W-:Y:S01]  /*1ea0*/  IMAD R37, R48, UR6, RZ ;  /* 0x0000000630257c24 */ /* 0x001fe2000f8e02ff */
[----:B------:R-:W-:Y:S02]  /*1eb0*/  PRMT R16, R52, 0x5410, R39 ;  /* 0x0000541034107816 */ /* 0x000fe40000000027 */
[----:B------:R-:W-:Y:S02]  /*1ec0*/  IADD3.X R39, R27, UR13, RZ, P0, !PT ;  /* 0x0000000d1b277c10 */ /* 0x000fe400087fe4ff */
[----:B------:R-:W-:-:S04]  /*1ed0*/  LEA R28, P0, R37, R28, 0x3 ;  /* 0x0000001c251c7211 */ /* 0x000fc800078018ff */
[----:B------:R-:W-:Y:S02]  /*1ee0*/  IADD3.X R27, RZ, R27, RZ, P0, !PT ;  /* 0x0000001bff1b7210 */ /* 0x000fe400007fe4ff */
[----:B------:R-:W-:-:S04]  /*1ef0*/  ISETP.GE.U32.AND P0, PT, R28, UR14, PT ;  /* 0x0000000e1c007c0c */ /* 0x000fc8000bf06070 */
[----:B------:R-:W-:Y:S01]  /*1f00*/  ISETP.GE.U32.AND.EX P0, PT, R27, UR15, PT, P0 ;  /* 0x0000000f1b007c0c */ /* 0x000fe2000bf06100 */
[C---:B------:R-:W-:Y:S01]  /*1f10*/  FMUL.FTZ R23, R32.reuse, R23 ;  /* 0x0000001720177220 */ /* 0x040fe20000410000 */
[C---:B------:R-:W-:Y:S01]  /*1f20*/  FMUL.FTZ R22, R32.reuse, R55 ;  /* 0x0000003720167220 */ /* 0x040fe20000410000 */
[C---:B------:R-:W-:Y:S01]  /*1f30*/  FMUL.FTZ R21, R32.reuse, R21 ;  /* 0x0000001520157220 */ /* 0x040fe20000410000 */
[----:B------:R-:W-:-:S05]  /*1f40*/  FMUL.FTZ R20, R32, R53 ;  /* 0x0000003520147220 */ /* 0x000fca0000410000 */
[----:B------:R0:W-:Y:S04]  /*1f50*/  STG.E.128 desc[UR4][R42.64+0x10], R20 ;  /* 0x000010142a007986 */ /* 0x0001e8000c101d04 */
[----:B------:R0:W-:Y:S01]  /*1f60*/  STG.E.64 desc[UR4][R38.64], R16 ;  /* 0x0000001026007986 */ /* 0x0001e2000c101b04 */
[----:B------:R-:W-:Y:S01]  /*1f70*/  IMAD.MOV.U32 R47, RZ, RZ, R36 ;  /* 0x000000ffff2f7224 */ /* 0x000fe200078e0024 */
[----:B------:R-:W-:Y:S06]  /*1f80*/  BAR.SYNC.DEFER_BLOCKING 0x0 ;  /* 0x0000000000007b1d */ /* 0x000fec0000010000 */
[----:B------:R-:W-:Y:S05]  /*1f90*/  @!P0 BRA `(.L_x_1243) ;  /* 0xffffffe400f88947 */ /* 0x000fea000383ffff */
[----:B------:R-:W-:Y:S05]  /*1fa0*/  EXIT ;  /* 0x000000000000794d */ /* 0x000fea0003800000 */
        .weak           $__internal_28_$__cuda_sm20_dblrcp_rn_slowpath_v3
        .type           $__internal_28_$__cuda_sm20_dblrcp_rn_slowpath_v3,@function
        .size           $__internal_28_$__cuda_sm20_dblrcp_rn_slowpath_v3,(.L_x_11563 - $__internal_28_$__cuda_sm20_dblrcp_rn_slowpath_v3)
$__internal_28_$__cuda_sm20_dblrcp_rn_slowpath_v3:
[----:B------:R-:W-:Y:S01]  /*1fb0*/  MOV R22, R18 ;  /* 0x0000001200167202 */ /* 0x000fe20000000f00 */
[----:B------:R-:W-:-:S06]  /*1fc0*/  IMAD.MOV.U32 R23, RZ, RZ, R19 ;  /* 0x000000ffff177224 */ /* 0x000fcc00078e0013 */
        /* <DEDUP_REMOVED lines=11> */
[----:B------:R-:W-:Y:S01]  /*2080*/  IMAD.MOV.U32 R16, RZ, RZ, R22 ;  /* 0x000000ffff107224 */ /* 0x000fe200078e0016 */
        /* <DEDUP_REMOVED lines=12> */
.L_x_1246:
        /* <DEDUP_REMOVED lines=10> */
.L_x_1244:
[----:B------:R-:W-:Y:S02]  /*21f0*/  LOP3.LUT R19, R23, 0x80000, RZ, 0xfc, !PT ;  /* 0x0008000017137812 */ /* 0x000fe400078efcff */
[----:B------:R-:W-:-:S07]  /*2200*/  MOV R18, R22 ;  /* 0x0000001600127202 */ /* 0x000fce0000000f00 */
.L_x_1245:
[----:B------:R-:W-:Y:S01]  /*2210*/  IMAD.MOV.U32 R16, RZ, RZ, R32 ;  /* 0x000000ffff107224 */ /* 0x000fe200078e0020 */
[----:B------:R-:W-:-:S04]  /*2220*/  MOV R17, 0x0 ;  /* 0x0000000000117802 */ /* 0x000fc80000000f00 */
[----:B------:R-:W-:Y:S05]  /*2230*/  RET.REL.NODEC R16 `(_ZN2at6native43_GLOBAL__N__7cc8d1ed_10_Dropout_cu_0e96ed3824fused_dropout_kernel_vecIffmLi1ELi8EhEEvNS_4cuda6detail10TensorInfoIKT_T1_EENS5_IS6_S8_EENS5_IT4_S8_EES8_T0_NS_15PhiloxCudaStateE) ;  /* 0xffffffdc10707950 */ /* 0x000fea0003c3ffff */
.L_x_1247:
        /* <DEDUP_REMOVED lines=12> */
.L_x_11563:


//--------------------- .text._ZN2at6native43_GLOBAL__N__7cc8d1ed_10_Dropout_cu_0e96ed3824fused_dropout_kernel_vecIffmLi1ELi16EhEEvNS_4cuda6detail10TensorInfoIKT_T1_EENS5_IS6_S8_EENS5_IT4_S8_EES8_T0_NS_15PhiloxCudaStateE --------------------------
	.section	.text._ZN2at6native43_GLOBAL__N__7cc8d1ed_10_Dropout_cu_0e96ed3824fused_dropout_kernel_vecIffmLi1ELi16EhEEvNS_4cuda6detail10TensorInfoIKT_T1_EENS5_IS6_S8_EENS5_IT4_S8_EES8_T0_NS_15PhiloxCudaStateE,"ax",@progbits
	.align	128
.text._ZN2at6native43_GLOBAL__N__7cc8d1ed_10_Dropout_cu_0e96ed3824fused_dropout_kernel_vecIffmLi1ELi16EhEEvNS_4cuda6detail10TensorInfoIKT_T1_EENS5_IS6_S8_EENS5_IT4_S8_EES8_T0_NS_15PhiloxCudaStateE:
        .type           _ZN2at6native43_GLOBAL__N__7cc8d1ed_10_Dropout_cu_0e96ed3824fused_dropout_kernel_vecIffmLi1ELi16EhEEvNS_4cuda6detail10TensorInfoIKT_T1_EENS5_IS6_S8_EENS5_IT4_S8_EES8_T0_NS_15PhiloxCudaStateE,@function
        .size           _ZN2at6native43_GLOBAL__N__7cc8d1ed_10_Dropout_cu_0e96ed3824fused_dropout_kernel_vecIffmLi1ELi16EhEEvNS_4cuda6detail10TensorInfoIKT_T1_EENS5_IS6_S8_EENS5_IT4_S8_EES8_T0_NS_15PhiloxCudaStateE,(.L_x_11565 - _ZN2at6native43_GLOBAL__N__7cc8d1ed_10_Dropout_cu_0e96ed3824fused_dropout_kernel_vecIffmLi1ELi16EhEEvNS_4cuda6detail10TensorInfoIKT_T1_EENS5_IS6_S8_EENS5_IT4_S8_EES8_T0_NS_15PhiloxCudaStateE)
        .other          _ZN2at6native43_GLOBAL__N__7cc8d1ed_10_Dropout_cu_0e96ed3824fused_dropout_kernel_vecIffmLi1ELi16EhEEvNS_4cuda6detail10TensorInfoIKT_T1_EENS5_IS6_S8_EENS5_IT4_S8_EES8_T0_NS_15PhiloxCudaStateE,@"STO_CUDA_ENTRY STV_DEFAULT"
_ZN2at6native43_GLOBAL__N__7cc8d1ed_10_Dropout_cu_0e96ed3824fused_dropout_kernel_vecIffmLi1ELi16EhEEvNS_4cuda6detail10TensorInfoIKT_T1_EENS5_IS6_S8_EENS5_IT4_S8_EES8_T0_NS_15PhiloxCudaStateE:
        /* <DEDUP_REMOVED lines=16> */
[----:B------:R-:W-:Y:S02]  /*0100*/  ULDC UR8, c[0x0][0x0] ;  /* 0x0000000000087ab9 */ /* 0x000fe40000000800 */
[----:B0-----:R-:W-:Y:S01]  /*0110*/  IMAD R20, R20, UR8, R7 ;  /* 0x0000000814147c24 */ /* 0x001fe2000f8e0207 */
[----:B------:R-:W-:-:S03]  /*0120*/  ULDC.64 UR8, c[0x0][0x6f0] ;  /* 0x0001bc0000087ab9 */ /* 0x000fc60000000a00 */
[----:B------:R-:W-:Y:S01]  /*0130*/  IMAD.WIDE.U32 R30, R20, 0x10, RZ ;  /* 0x00000010141e7825 */ /* 0x000fe200078e00ff */
[----:B--2---:R-:W-:Y:S02]  /*0140*/  @P0 R2UR UR6, R2 ;  /* 0x00000000020602ca */ /* 0x004fe400000e0000 */
[----:B------:R-:W-:Y:S02]  /*0150*/  @P0 R2UR UR7, R3 ;  /* 0x00000000030702ca */ /* 0x000fe400000e0000 */
[----:B---3--:R-:W-:-:S05]  /*0160*/  @P0 IADD3 R0, P1, R4, R9, RZ ;  /* 0x0000000904000210 */ /* 0x008fca0007f3e0ff */
[----:B------:R-:W-:-:S05]  /*0170*/  @P0 IMAD.X R23, RZ, RZ, R5, P1 ;  /* 0x000000ffff170224 */ /* 0x000fca00008e0605 */
[--C-:B------:R-:W-:Y:S01]  /*0180*/  SHF.R.U64 R8, R0, 0x2, R23.reuse ;  /* 0x0000000200087819 */ /* 0x100fe20000001217 */
[----:B------:R-:W-:Y:S01]  /*0190*/  IMAD.WIDE.U32 R4, R20, -0x326172a9, RZ ;  /* 0xcd9e8d5714047825 */ /* 0x000fe200078e00ff */
        /* <DEDUP_REMOVED lines=44> */
[----:B------:R-:W-:Y:S02]  /*0460*/  LOP3.LUT R5, R29, UR29, R2, 0x96, !PT ;  /* 0x0000001d1d057c12 */ /* 0x000fe4000f8e9602 */
[----:B------:R-:W-:Y:S02]  /*0470*/  ISETP.GE.U32.AND P0, PT, R30, UR8, PT ;  /* 0x000000081e007c0c */ /* 0x000fe4000bf06070 */
[----:B------:R-:W-:Y:S01]  /*0480*/  LOP3.LUT R2, R7, UR28, R4, 0x96, !PT ;  /* 0x0000001c07027c12 */ /* 0x000fe2000f8e9604 */
[----:B------:R-:W-:Y:S01]  /*0490*/  UIADD3 UR30, UR6, -0xe443238, URZ ;  /* 0xf1bbcdc8061e7890 */ /* 0x000fe2000fffe03f */
[----:B------:R-:W-:Y:S01]  /*04a0*/  IMAD.WIDE.U32 R4, R5, -0x326172a9, RZ ;  /* 0xcd9e8d5705047825 */ /* 0x000fe200078e00ff */
[----:B------:R-:W-:Y:S01]  /*04b0*/  UIADD3 UR31, UR7, -0x24c28bd8, URZ ;  /* 0xdb3d7428071f7890 */ /* 0x000fe2000fffe03f */
        /* <DEDUP_REMOVED lines=20> */
[----:B------:R-:W-:-:S08]  /*0600*/  DFMA R6, R4, R6, R4 ;  /* 0x000000060406722b */ /* 0x000fd00000000004 */
[----:B------:R-:W-:-:S08]  /*0610*/  DFMA R10, -R2, R6, 1 ;  /* 0x3ff00000020a742b */ /* 0x000fd00000000106 */
[----:B------:R-:W-:Y:S01]  /*0620*/  DFMA R6, R6, R10, R6 ;  /* 0x0000000a0606722b */ /* 0x000fe20000000006 */
[----:B------:R-:W-:Y:S10]  /*0630*/  @P0 BRA `(.L_x_1248) ;  /* 0x0000000000100947 */ /* 0x000ff40003800000 */
[----:B------:R-:W-:Y:S02]  /*0640*/  LOP3.LUT R4, R3, 0x7fffffff, RZ, 0xc0, !PT ;  /* 0x7fffffff03047812 */ /* 0x000fe400078ec0ff */
[----:B------:R-:W-:-:S03]  /*0650*/  MOV R9, 0x680 ;  /* 0x0000068000097802 */ /* 0x000fc60000000f00 */
[----:B------:R-:W-:-:S07]  /*0660*/  VIADD R6, R4, 0xfff00000 ;  /* 0xfff0000004067836 */ /* 0x000fce0000000000 */
[----:B------:R-:W-:Y:S05]  /*0670*/  CALL.REL.NOINC `($__internal_29_$__cuda_sm20_dblrcp_rn_slowpath_v3) ;  /* 0x0000003000287944 */ /* 0x000fea0003c00000 */
.L_x_1248:
[----:B------:R-:W0:Y:S01]  /*0680*/  F2F.F32.F64 R2, R6 ;  /* 0x0000000600027310 */ /* 0x000e220000301000 */
[----:B------:R-:W-:Y:S01]  /*0690*/  UMOV UR10, 0xf0000000 ;  /* 0xf0000000000a7882 */ /* 0x000fe20000000000 */
[----:B------:R-:W-:Y:S01]  /*06a0*/  UMOV UR11, 0x380fffff ;  /* 0x380fffff000b7882 */ /* 0x000fe20000000000 */
[----:B------:R-:W-:Y:S01]  /*06b0*/  IMAD R28, R28, -0x326172a9, RZ ;  /* 0xcd9e8d571c1c7824 */ /* 0x000fe200078e02ff */
[----:B------:R-:W-:Y:S01]  /*06c0*/  DSETP.GEU.AND P0, PT, |R6|, UR10, PT ;  /* 0x0000000a06007e2a */ /* 0x000fe2000bf0e200 */
[----:B------:R-:W-:Y:S01]  /*06d0*/  LOP3.LUT R27, R0, 0x3, RZ, 0xc0, !PT ;  /* 0x00000003001b7812 */ /* 0x000fe200078ec0ff */
[----:B------:R-:W-:Y:S01]  /*06e0*/  IMAD.MOV.U32 R22, RZ, RZ, RZ ;  /* 0x000000ffff167224 */ /* 0x000fe200078e00ff */
        /* <DEDUP_REMOVED lines=8> */
[----:B------:R-:W-:-:S15]  /*0770*/  @!P0 R2UR UR8, R2 ;  /* 0x00000000020882ca */ /* 0x000fde00000e0000 */
.L_x_1270:
[----:B------:R-:W-:Y:S01]  /*0780*/  ISETP.NE.AND P0, PT, R27, RZ, PT ;  /* 0x000000ff1b00720c */ /* 0x000fe20003f05270 */
[----:B-1----:R-:W-:Y:S01]  /*0790*/  IMAD R5, R24, -0x2daee0ad, RZ ;  /* 0xd2511f5318057824 */ /* 0x002fe200078e02ff */
        /* <DEDUP_REMOVED lines=16> */
.L_x_1251:
[----:B------:R-:W-:Y:S05]  /*08a0*/  BSYNC B0 ;  /* 0x0000000000007941 */ /* 0x000fea0003800000 */
.L_x_1250:
[C---:B------:R-:W-:Y:S01]  /*08b0*/  IMAD.HI.U32 R0, R20.reuse, -0x326172a9, RZ ;  /* 0xcd9e8d5714007827 */ /* 0x040fe200078e00ff */
[----:B------:R-:W-:Y:S01]  /*08c0*/  HFMA2.MMA R7, -RZ, RZ, -50.53125, 0.007152557373046875 ;  /* 0xd2511f53ff077435 */ /* 0x000fe200000001ff */
[----:B------:R-:W-:Y:S02]  /*08d0*/  LOP3.LUT R3, R3, UR7, R22, 0x96, !PT ;  /* 0x0000000703037c12 */ /* 0x000fe4000f8e9616 */
[----:B------:R-:W-:Y:S01]  /*08e0*/  IMAD R9, R20, -0x326172a9, RZ ;  /* 0xcd9e8d5714097824 */ /* 0x000fe200078e02ff */
[----:B------:R-:W-:Y:S02]  /*08f0*/  LOP3.LUT R0, R0, UR6, R23, 0x96, !PT ;  /* 0x0000000600007c12 */ /* 0x000fe4000f8e9617 */
[----:B------:R-:W-:Y:S01]  /*0900*/  IMAD.WIDE.U32 R12, R3, -0x326172a9, RZ ;  /* 0xcd9e8d57030c7825 */ /* 0x000fe200078e00ff */
[----:B------:R-:W-:Y:S02]  /*0910*/  ISETP.NE.AND P0, PT, R27, 0x1, PT ;  /* 0x000000011b00780c */ /* 0x000fe40003f05270 */
[----:B------:R-:W-:Y:S01]  /*0920*/  MOV R29, R5 ;  /* 0x00000005001d7202 */ /* 0x000fe20000000f00 */
[----:B------:R-:W-:Y:S01]  /*0930*/  IMAD R3, R8, R7, -0x2daee0ad ;  /* 0xd2511f5308037424 */ /* 0x000fe200078e0207 */
[----:B------:R-:W-:Y:S01]  /*0940*/  LOP3.LUT R9, R13, UR16, R9, 0x96, !PT ;  /* 0x000000100d097c12 */ /* 0x000fe2000f8e9609 */
[----:B------:R-:W-:-:S04]  /*0950*/  IMAD.WIDE.U32 R10, R0, -0x2daee0ad, RZ ;  /* 0xd2511f53000a7825 */ /* 0x000fc800078e00ff */
[----:B------:R-:W-:Y:S01]  /*0960*/  IMAD.WIDE.U32 R14, R9, -0x2daee0ad, RZ ;  /* 0xd2511f53090e7825 */ /* 0x000fe200078e00ff */
[----:B------:R-:W-:Y:S02]  /*0970*/  LOP3.LUT R3, R11, UR17, R3, 0x96, !PT ;  /* 0x000000110b037c12 */ /* 0x000fe4000f8e9603 */
[----:B------:R-:W-:Y:S02]  /*0980*/  LOP3.LUT R9, R22, UR7, RZ, 0x3c, !PT ;  /* 0x0000000716097c12 */ /* 0x000fe4000f8e3cff */
        /* <DEDUP_REMOVED lines=30> */
[----:B------:R-:W-:Y:S01]  /*0b70*/  IMAD.HI.U32 R3, R0, -0x2daee0ad, RZ ;  /* 0xd2511f5300037827 */ /* 0x000fe200078e00ff */
[----:B------:R-:W-:-:S04]  /*0b80*/  LOP3.LUT R14, R45, UR32, R14, 0x96, !PT ;  /* 0x000000202d0e7c12 */ /* 0x000fc8000f8e960e */
[----:B------:R-:W-:Y:S01]  /*0b90*/  LOP3.LUT R38, R3, UR33, R38, 0x96, !PT ;  /* 0x0000002103267c12 */ /* 0x000fe2000f8e9626 */
        /* <DEDUP_REMOVED lines=11> */
.L_x_1252:
[----:B------:R-:W-:Y:S01]  /*0c50*/  IMAD.WIDE.U32 R12, R20, -0x326172a9, RZ ;  /* 0xcd9e8d57140c7825 */ /* 0x000fe200078e00ff */
[----:B------:R-:W-:Y:S03]  /*0c60*/  BSSY B0, `(.L_x_1253) ;  /* 0x0000014000007945 */ /* 0x000fe60003800000 */
[----:B------:R-:W-:Y:S01]  /*0c70*/  IMAD.HI.U32 R14, R10, -0x2daee0ad, RZ ;  /* 0xd2511f530a0e7827 */ /* 0x000fe200078e00ff */
[----:B------:R-:W-:Y:S02]  /*0c80*/  LOP3.LUT R5, R12, UR16, RZ, 0x3c, !PT ;  /* 0x000000100c057c12 */ /* 0x000fe4000f8e3cff */
[----:B------:R-:W-:Y:S01]  /*0c90*/  MOV R10, R13 ;  /* 0x0000000d000a7202 */ /* 0x000fe20000000f00 */
[----:B------:R-:W-:Y:S06]  /*0ca0*/  @P2 BRA `(.L_x_1254) ;  /* 0x00000000003c2947 */ /* 0x000fec0003800000 */
[----:B------:R-:W-:Y:S01]  /*0cb0*/  VIADD R23, R23, 0x1 ;  /* 0x0000000117177836 */ /* 0x000fe20000000000 */
[----:B------:R-:W-:Y:S02]  /*0cc0*/  LOP3.LUT R5, R12, UR16, RZ, 0x3c, !PT ;  /* 0x000000100c057c12 */ /* 0x000fe4000f8e3cff */
        /* <DEDUP_REMOVED lines=13> */
.L_x_1254:
[----:B------:R-:W-:Y:S05]  /*0da0*/  BSYNC B0 ;  /* 0x0000000000007941 */ /* 0x000fea0003800000 */
.L_x_1253:
[----:B------:R-:W-:Y:S01]  /*0db0*/  LOP3.LUT R12, R10, UR6, R23, 0x96, !PT ;  /* 0x000000060a0c7c12 */ /* 0x000fe2000f8e9617 */
[----:B------:R-:W-:Y:S01]  /*0dc0*/  IMAD R11, R6, R7, -0x2daee0ad ;  /* 0xd2511f53060b7424 */ /* 0x000fe200078e0207 */
[----:B------:R-:W-:Y:S01]  /*0dd0*/  LOP3.LUT R14, R9, R14, RZ, 0x3c, !PT ;  /* 0x0000000e090e7212 */ /* 0x000fe200078e3cff */
[----:B------:R-:W-:Y:S02]  /*0de0*/  IMAD R0, R0, -0x2daee0ad, RZ ;  /* 0xd2511f5300007824 */ /* 0x000fe400078e02ff */
[----:B------:R-:W-:-:S03]  /*0df0*/  IMAD.WIDE.U32 R12, R12, -0x2daee0ad, RZ ;  /* 0xd2511f530c0c7825 */ /* 0x000fc600078e00ff */
[----:B------:R-:W-:Y:S01]  /*0e00*/  MOV R37, R0 ;  /* 0x0000000000257202 */ /* 0x000fe20000000f00 */
        /* <DEDUP_REMOVED lines=34> */
[----:B------:R-:W-:Y:S01]  /*1030*/  VIADD R14, R8, 0x3 ;  /* 0x00000003080e7836 */ /* 0x000fe20000000000 */
[----:B------:R-:W-:-:S03]  /*1040*/  LOP3.LUT R13, R35, UR32, R12, 0x96, !PT ;  /* 0x00000020230d7c12 */ /* 0x000fc6000f8e960c */
[C---:B------:R-:W-:Y:S01]  /*1050*/  IMAD.HI.U32 R12, R14.reuse, -0x2daee0ad, RZ ;  /* 0xd2511f530e0c7827 */ /* 0x040fe200078e00ff */
[----:B------:R-:W-:-:S03]  /*1060*/  ISETP.NE.AND P1, PT, R14, RZ, PT ;  /* 0x000000ff0e00720c */ /* 0x000fc60003f25270 */
[----:B------:R-:W-:Y:S01]  /*1070*/  IMAD.MOV.U32 R31, RZ, RZ, R13 ;  /* 0x000000ffff1f7224 */ /* 0x000fe200078e000d */
[----:B------:R-:W-:Y:S09]  /*1080*/  @!P0 BRA `(.L_x_1255) ;  /* 0x0000000000248947 */ /* 0x000ff20003800000 */
        /* <DEDUP_REMOVED lines=9> */
.L_x_1255:
[----:B------:R-:W-:Y:S04]  /*1120*/  BSSY B0, `(.L_x_1256) ;  /* 0x0000011000007945 */ /* 0x000fe80003800000 */
[----:B------:R-:W-:Y:S05]  /*1130*/  @P1 BRA `(.L_x_1257) ;  /* 0x00000000003c1947 */ /* 0x000fea0003800000 */
[----:B------:R-:W-:-:S04]  /*1140*/  IADD3 R23, R23, 0x1, RZ ;  /* 0x0000000117177810 */ /* 0x000fc80007ffe0ff */
        /* <DEDUP_REMOVED lines=14> */
.L_x_1257:
[----:B------:R-:W-:Y:S05]  /*1230*/  BSYNC B0 ;  /* 0x0000000000007941 */ /* 0x000fea0003800000 */
.L_x_1256:
[----:B------:R-:W-:Y:S01]  /*1240*/  LOP3.LUT R13, R10, UR6, R23, 0x96, !PT ;  /* 0x000000060a0d7c12 */ /* 0x000fe2000f8e9617 */
[----:B------:R-:W-:Y:S01]  /*1250*/  IMAD R15, R6, R7, -0x5b5dc15a ;  /* 0xa4a23ea6060f7424 */ /* 0x000fe200078e0207 */
[----:B------:R-:W-:Y:S01]  /*1260*/  LOP3.LUT R18, R9, R12, RZ, 0x3c, !PT ;  /* 0x0000000c09127212 */ /* 0x000fe200078e3cff */
[----:B------:R-:W-:Y:S01]  /*1270*/  IMAD R11, R11, -0x2daee0ad, RZ ;  /* 0xd2511f530b0b7824 */ /* 0x000fe200078e02ff */
[C---:B------:R-:W-:Y:S01]  /*1280*/  ISETP.NE.AND P1, PT, R8.reuse, -0x4, PT ;  /* 0xfffffffc0800780c */ /* 0x040fe20003f25270 */
[----:B------:R-:W-:Y:S01]  /*1290*/  IMAD.WIDE.U32 R12, R13, -0x2daee0ad, RZ ;  /* 0xd2511f530d0c7825 */ /* 0x000fe200078e00ff */
[----:B------:R-:W-:Y:S02]  /*12a0*/  IADD3 R0, R8, 0x4, RZ ;  /* 0x0000000408007810 */ /* 0x000fe40007ffe0ff */
        /* <DEDUP_REMOVED lines=49> */
.L_x_1258:
        /* <DEDUP_REMOVED lines=17> */
.L_x_1260:
[----:B------:R-:W-:Y:S05]  /*16d0*/  BSYNC B0 ;  /* 0x0000000000007941 */ /* 0x000fea0003800000 */
.L_x_1259:
[----:B------:R-:W-:Y:S01]  /*16e0*/  LOP3.LUT R10, R10, UR6, R23, 0x96, !PT ;  /* 0x000000060a0a7c12 */ /* 0x000fe2000f8e9617 */
[----:B------:R-:W-:Y:S01]  /*16f0*/  IMAD R13, R13, -0x2daee0ad, RZ ;  /* 0xd2511f530d0d7824 */ /* 0x000fe200078e02ff */
[----:B------:R-:W-:Y:S01]  /*1700*/  LOP3.LUT R11, R9, R12, RZ, 0x3c, !PT ;  /* 0x0000000c090b7212 */ /* 0x000fe200078e3cff */
[----:B------:R-:W-:Y:S01]  /*1710*/  IMAD R9, R6, R7, 0x76f35df9 ;  /* 0x76f35df906097424 */ /* 0x000fe200078e0207 */
[----:B------:R-:W-:Y:S01]  /*1720*/  MOV R35, R2 ;  /* 0x0000000200237202 */ /* 0x000fe20000000f00 */
[----:B------:R-:W-:-:S04]  /*1730*/  IMAD.WIDE.U32 R6, R10, -0x2daee0ad, RZ ;  /* 0xd2511f530a067825 */ /* 0x000fc800078e00ff */
[----:B------:R-:W-:Y:S01]  /*1740*/  IMAD.WIDE.U32 R10, R11, -0x326172a9, RZ ;  /* 0xcd9e8d570b0a7825 */ /* 0x000fe200078e00ff */
[----:B------:R-:W-:-:S03]  /*1750*/  LOP3.LUT R9, R7, UR17, R9, 0x96, !PT ;  /* 0x0000001107097c12 */ /* 0x000fc6000f8e9609 */
[----:B------:R-:W-:Y:S01]  /*1760*/  IMAD.MOV.U32 R40, RZ, RZ, R13 ;  /* 0x000000ffff287224 */ /* 0x000fe200078e000d */
        /* <DEDUP_REMOVED lines=32> */
[----:B------:R-:W-:-:S04]  /*1970*/  LOP3.LUT R26, R5, UR33, R10, 0x96, !PT ;  /* 0x00000021051a7c12 */ /* 0x000fc8000f8e960a */
        /* <DEDUP_REMOVED lines=19> */
.L_x_1249:
        /* <DEDUP_REMOVED lines=14> */
.L_x_1263:
[----:B------:R-:W-:Y:S05]  /*1b90*/  BSYNC B0 ;  /* 0x0000000000007941 */ /* 0x000fea0003800000 */
.L_x_1262:
[----:B------:R-:W-:Y:S01]  /*1ba0*/  VIADD R33, R8, 0x2 ;  /* 0x0000000208217836 */ /* 0x000fe20000000000 */
[----:B------:R-:W-:Y:S01]  /*1bb0*/  LOP3.LUT R10, R22, UR7, RZ, 0x3c, !PT ;  /* 0x00000007160a7c12 */ /* 0x000fe2000f8e3cff */
[----:B------:R-:W-:Y:S01]  /*1bc0*/  IMAD.WIDE.U32 R6, R20, -0x326172a9, RZ ;  /* 0xcd9e8d5714067825 */ /* 0x000fe200078e00ff */
[C---:B------:R-:W-:Y:S01]  /*1bd0*/  IADD3 R24, R8.reuse, 0x3, RZ ;  /* 0x0000000308187810 */ /* 0x040fe20007ffe0ff */
[----:B------:R-:W-:Y:S01]  /*1be0*/  BSSY B0, `(.L_x_1264) ;  /* 0x000001a000007945 */ /* 0x000fe20003800000 */
[----:B------:R-:W-:Y:S01]  /*1bf0*/  ISETP.NE.AND P2, PT, R33, RZ, PT ;  /* 0x000000ff2100720c */ /* 0x000fe20003f45270 */
[----:B------:R-:W-:Y:S01]  /*1c00*/  VIADD R0, R8, 0x4 ;  /* 0x0000000408007836 */ /* 0x000fe20000000000 */
[----:B------:R-:W-:Y:S01]  /*1c10*/  LOP3.LUT R12, R10, R3, RZ, 0x3c, !PT ;  /* 0x000000030a0c7212 */ /* 0x000fe200078e3cff */
[----:B------:R-:W-:Y:S01]  /*1c20*/  IMAD.MOV.U32 R11, RZ, RZ, R7 ;  /* 0x000000ffff0b7224 */ /* 0x000fe200078e0007 */
[----:B------:R-:W-:Y:S02]  /*1c30*/  LOP3.LUT R14, R6, UR16, RZ, 0x3c, !PT ;  /* 0x00000010060e7c12 */ /* 0x000fe4000f8e3cff */
[----:B------:R-:W-:Y:S01]  /*1c40*/  ISETP.NE.AND P0, PT, R24, RZ, PT ;  /* 0x000000ff1800720c */ /* 0x000fe20003f05270 */
[----:B------:R-:W-:Y:S01]  /*1c50*/  IMAD.HI.U32 R3, R12, -0x326172a9, RZ ;  /* 0xcd9e8d570c037827 */ /* 0x000fe200078e00ff */
[----:B------:R-:W-:-:S02]  /*1c60*/  ISETP.NE.AND P1, PT, R0, RZ, PT ;  /* 0x000000ff0000720c */ /* 0x000fc40003f25270 */
[----:B------:R-:W-:Y:S02]  /*1c70*/  MOV R16, R9 ;  /* 0x0000000900107202 */ /* 0x000fe40000000f00 */
[----:B------:R-:W-:Y:S01]  /*1c80*/  LOP3.LUT R3, R14, R3, RZ, 0x3c, !PT ;  /* 0x000000030e037212 */ /* 0x000fe200078e3cff */
[----:B------:R-:W-:Y:S08]  /*1c90*/  @P2 BRA `(.L_x_1265) ;  /* 0x0000000000382947 */ /* 0x000ff00003800000 */
        /* <DEDUP_REMOVED lines=14> */
.L_x_1265:
[----:B------:R-:W-:Y:S05]  /*1d80*/  BSYNC B0 ;  /* 0x0000000000007941 */ /* 0x000fea0003800000 */
.L_x_1264:
        /* <DEDUP_REMOVED lines=17> */
[C---:B------:R-:W-:Y:S01]  /*1ea0*/  ISETP.NE.AND P0, PT, R15.reuse, RZ, PT ;  /* 0x000000ff0f00720c */ /* 0x040fe20003f05270 */
[----:B------:R-:W-:Y:S02]  /*1eb0*/  IMAD R13, R20, R13, -0x326172a9 ;  /* 0xcd9e8d57140d7424 */ /* 0x000fe400078e020d */
[----:B------:R-:W-:-:S03]  /*1ec0*/  IMAD.HI.U32 R18, R15, -0x326172a9, RZ ;  /* 0xcd9e8d570f127827 */ /* 0x000fc600078e00ff */
[----:B------:R-:W-:Y:S01]  /*1ed0*/  LOP3.LUT R13, R13, UR16, RZ, 0x3c, !PT ;  /* 0x000000100d0d7c12 */ /* 0x000fe2000f8e3cff */
[----:B------:R-:W-:-:S06]  /*1ee0*/  IMAD.MOV.U32 R20, RZ, RZ, R15 ;  /* 0x000000ffff147224 */ /* 0x000fcc00078e000f */
[----:B------:R-:W-:-:S04]  /*1ef0*/  @P0 IADD3 R17, R22, RZ, RZ ;  /* 0x000000ff16110210 */ /* 0x000fc80007ffe0ff */
[----:B------:R-:W-:Y:S02]  /*1f00*/  LOP3.LUT R15, R17, UR7, RZ, 0x3c, !PT ;  /* 0x00000007110f7c12 */ /* 0x000fe4000f8e3cff */
[----:B------:R-:W-:-:S07]  /*1f10*/  MOV R22, R17 ;  /* 0x0000001100167202 */ /* 0x000fce0000000f00 */
.L_x_1267:
[----:B------:R-:W-:Y:S05]  /*1f20*/  BSYNC B0 ;  /* 0x0000000000007941 */ /* 0x000fea0003800000 */
.L_x_1266:
        /* <DEDUP_REMOVED lines=24> */
.L_x_1269:
[----:B------:R-:W-:Y:S05]  /*20b0*/  BSYNC B0 ;  /* 0x0000000000007941 */ /* 0x000fea0003800000 */
.L_x_1268:
        /* <DEDUP_REMOVED lines=8> */
[C---:B------:R-:W-:Y:S01]  /*2140*/  IADD3 R7, R6.reuse, -0x2daee0ad, RZ ;  /* 0xd2511f5306077810 */ /* 0x040fe20007ffe0ff */
[----:B------:R-:W-:Y:S01]  /*2150*/  IMAD.HI.U32 R18, R17, -0x2daee0ad, RZ ;  /* 0xd2511f5311127827 */ /* 0x000fe200078e00ff */
[----:B------:R-:W-:-:S02]  /*2160*/  IADD3 R16, R6, 0x76f35df9, RZ ;  /* 0x76f35df906107810 */ /* 0x000fc40007ffe0ff */
[----:B------:R-:W-:Y:S01]  /*2170*/  LOP3.LUT R32, R8, UR17, R7, 0x96, !PT ;  /* 0x0000001108207c12 */ /* 0x000fe2000f8e9607 */
[----:B------:R-:W-:Y:S01]  /*2180*/  VIADD R9, R6, 0xa4a23ea6 ;  /* 0xa4a23ea606097836 */ /* 0x000fe20000000000 */
[----:B------:R-:W-:Y:S01]  /*2190*/  LOP3.LUT R10, R28, UR6, R23, 0x96, !PT ;  /* 0x000000061c0a7c12 */ /* 0x000fe2000f8e9617 */
[----:B------:R-:W-:-:S03]  /*21a0*/  IMAD.HI.U32 R24, R24, -0x2daee0ad, RZ ;  /* 0xd2511f5318187827 */ /* 0x000fc600078e00ff */
[----:B------:R-:W-:Y:S01]  /*21b0*/  LOP3.LUT R18, R18, UR17, R9, 0x96, !PT ;  /* 0x0000001112127c12 */ /* 0x000fe2000f8e9609 */
[----:B------:R-:W-:Y:S01]  /*21c0*/  IMAD.WIDE.U32 R8, R26, -0x326172a9, RZ ;  /* 0xcd9e8d571a087825 */ /* 0x000fe200078e00ff */
[----:B------:R-:W-:-:S03]  /*21d0*/  LOP3.LUT R24, R15, R24, RZ, 0x3c, !PT ;  /* 0x000000180f187212 */ /* 0x000fc600078e3cff */
[----:B------:R-:W-:-:S04]  /*21e0*/  IMAD.HI.U32 R11, R19, -0x2daee0ad, RZ ;  /* 0xd2511f53130b7827 */ /* 0x000fc800078e00ff */
[----:B------:R-:W-:Y:S01]  /*21f0*/  VIADD R35, R6, 0x49447d4c ;  /* 0x49447d4c06237836 */ /* 0x000fe20000000000 */
[----:B------:R-:W-:Y:S01]  /*2200*/  LOP3.LUT R6, R29, R9, RZ, 0x3c, !PT ;  /* 0x000000091d067212 */ /* 0x000fe200078e3cff */
[----:B------:R-:W-:Y:S01]  /*2210*/  IMAD.HI.U32 R26, R3, -0x2daee0ad, RZ ;  /* 0xd2511f53031a7827 */ /* 0x000fe200078e00ff */
[----:B------:R-:W-:-:S03]  /*2220*/  LOP3.LUT R16, R11, UR17, R16, 0x96, !PT ;  /* 0x000000110b107c12 */ /* 0x000fc6000f8e9610 */
[----:B------:R-:W-:Y:S02]  /*2230*/  IMAD R15, R31, -0x2daee0ad, RZ ;  /* 0xd2511f531f0f7824 */ /* 0x000fe400078e02ff */
[----:B------:R-:W-:-:S03]  /*2240*/  IMAD.HI.U32 R34, R24, -0x326172a9, RZ ;  /* 0xcd9e8d5718227827 */ /* 0x000fc600078e00ff */
[----:B------:R-:W-:Y:S01]  /*2250*/  LOP3.LUT R15, R26, UR19, R15, 0x96, !PT ;  /* 0x000000131a0f7c12 */ /* 0x000fe2000f8e960f */
[----:B------:R-:W-:Y:S01]  /*2260*/  IMAD.WIDE.U32 R10, R10, -0x2daee0ad, RZ ;  /* 0xd2511f530a0a7825 */ /* 0x000fe200078e00ff */
[----:B------:R-:W-:-:S03]  /*2270*/  LOP3.LUT R26, R13, R34, RZ, 0x3c, !PT ;  /* 0x000000220d1a7212 */ /* 0x000fc600078e3cff */
[----:B------:R-:W-:Y:S01]  /*2280*/  IMAD.WIDE.U32 R6, R6, -0x2daee0ad, RZ ;  /* 0xd2511f5306067825 */ /* 0x000fe200078e00ff */
[----:B------:R-:W-:Y:S02]  /*2290*/  LOP3.LUT R13, R11, UR17, R35, 0x96, !PT ;  /* 0x000000110b0d7c12 */ /* 0x000fe4000f8e9623 */
[----:B------:R-:W-:Y:S01]  /*22a0*/  MOV R35, R25 ;  /* 0x0000001900237202 */ /* 0x000fe20000000f00 */
[----:B------:R-:W-:Y:S01]  /*22b0*/  IMAD.HI.U32 R9, R33, -0x326172a9, RZ ;  /* 0xcd9e8d5721097827 */ /* 0x000fe200078e00ff */
[----:B------:R-:W-:-:S03]  /*22c0*/  LOP3.LUT R29, R7, UR19, R10, 0x96, !PT ;  /* 0x00000013071d7c12 */ /* 0x000fc6000f8e960a */
[----:B------:R-:W-:Y:S01]  /*22d0*/  IMAD R7, R12, -0x326172a9, RZ ;  /* 0xcd9e8d570c077824 */ /* 0x000fe200078e02ff */
[----:B------:R-:W-:Y:S01]  /*22e0*/  LOP3.LUT R28, R14, R9, RZ, 0x3c, !PT ;  /* 0x000000090e1c7212 */ /* 0x000fe200078e3cff */
[----:B------:R-:W-:-:S04]  /*22f0*/  IMAD.WIDE.U32 R12, R13, -0x326172a9, RZ ;  /* 0xcd9e8d570d0c7825 */ /* 0x000fc800078e00ff */
        /* <DEDUP_REMOVED lines=102> */
[----:B------:R-:W-:-:S04]  /*2960*/  IMAD.HI.U32 R13, R16, -0x326172a9, RZ ;  /* 0xcd9e8d57100d7827 */ /* 0x000fc800078e00ff */
[----:B------:R-:W-:Y:S01]  /*2970*/  IMAD.WIDE.U32 R10, R10, -0x2daee0ad, RZ ;  /* 0xd2511f530a0a7825 */ /* 0x000fe200078e00ff */
[----:B------:R-:W-:-:S03]  /*2980*/  LOP3.LUT R18, R13, UR26, R24, 0x96, !PT ;  /* 0x0000001a0d127c12 */ /* 0x000fc6000f8e9618 */
[----:B------:R-:W-:Y:S01]  /*2990*/  IMAD.HI.U32 R31, R14, -0x2daee0ad, RZ ;  /* 0xd2511f530e1f7827 */ /* 0x000fe200078e00ff */
[----:B------:R-:W-:-:S03]  /*29a0*/  LOP3.LUT R34, R11, UR29, R12, 0x96, !PT ;  /* 0x0000001d0b227c12 */ /* 0x000fc6000f8e960c */
[----:B------:R-:W-:Y:S01]  /*29b0*/  IMAD.HI.U32 R8, R7, -0x2daee0ad, RZ ;  /* 0xd2511f5307087827 */ /* 0x000fe200078e00ff */
[----:B------:R-:W-:-:S03]  /*29c0*/  LOP3.LUT R28, R31, UR27, R28, 0x96, !PT ;  /* 0x0000001b1f1c7c12 */ /* 0x000fc6000f8e961c */
[----:B------:R-:W-:Y:S02]  /*29d0*/  IMAD R32, R29, -0x326172a9, RZ ;  /* 0xcd9e8d571d207824 */ /* 0x000fe400078e02ff */
        /* <DEDUP_REMOVED lines=9> */
[----:B------:R-:W-:-:S03]  /*2a70*/  IMAD.HI.U32 R26, R17, -0x2daee0ad, RZ ;  /* 0xd2511f53111a7827 */ /* 0x000fc600078e00ff */
        /* <DEDUP_REMOVED lines=9> */
[----:B------:R-:W-:-:S04]  /*2b10*/  IMAD.WIDE.U32 R8, R6, -0x2daee0ad, RZ ;  /* 0xd2511f5306087825 */ /* 0x000fc800078e00ff */
        /* <DEDUP_REMOVED lines=22> */
[----:B------:R-:W-:Y:S02]  /*2c80*/  LOP3.LUT R6, R29, UR32, R6, 0x96, !PT ;  /* 0x000000201d067c12 */ /* 0x000fe4000f8e9606 */
[----:B------:R-:W-:Y:S01]  /*2c90*/  MOV R29, R4 ;  /* 0x00000004001d7202 */ /* 0x000fe20000000f00 */
[----:B------:R-:W-:Y:S01]  /*2ca0*/  IMAD R3, R3, -0x2daee0ad, RZ ;  /* 0xd2511f5303037824 */ /* 0x000fe200078e02ff */
[----:B------:R-:W-:Y:S01]  /*2cb0*/  LOP3.LUT R44, R39, UR32, R17, 0x96, !PT ;  /* 0x00000020272c7c12 */ /* 0x000fe2000f8e9611 */
[----:B------:R-:W-:Y:S01]  /*2cc0*/  IMAD.HI.U32 R8, R31, -0x2daee0ad, RZ ;  /* 0xd2511f531f087827 */ /* 0x000fe200078e00ff */
[----:B------:R-:W-:-:S03]  /*2cd0*/  MOV R25, R6 ;  /* 0x0000000600197202 */ /* 0x000fc60000000f00 */
[----:B------:R-:W-:Y:S01]  /*2ce0*/  IMAD R32, R32, -0x2daee0ad, RZ ;  /* 0xd2511f5320207824 */ /* 0x000fe200078e02ff */
[----:B------:R-:W-:Y:S01]  /*2cf0*/  LOP3.LUT R37, R8, UR33, R3, 0x96, !PT ;  /* 0x0000002108257c12 */ /* 0x000fe2000f8e9603 */
[----:B------:R-:W-:-:S04]  /*2d00*/  IMAD.HI.U32 R51, R47, -0x2daee0ad, RZ ;  /* 0xd2511f532f337827 */ /* 0x000fc800078e00ff */
[----:B------:R-:W-:Y:S01]  /*2d10*/  IMAD R11, R11, -0x326172a9, RZ ;  /* 0xcd9e8d570b0b7824 */ /* 0x000fe200078e02ff */
[----:B------:R-:W-:Y:S01]  /*2d20*/  LOP3.LUT R51, R51, UR33, R32, 0x96, !PT ;  /* 0x0000002133337c12 */ /* 0x000fe2000f8e9620 */
[----:B------:R-:W-:Y:S02]  /*2d30*/  IMAD R15, R14, -0x326172a9, RZ ;  /* 0xcd9e8d570e0f7824 */ /* 0x000fe400078e02ff */
[----:B------:R-:W-:-:S04]  /*2d40*/  IMAD.WIDE.U32 R52, R7, -0x326172a9, RZ ;  /* 0xcd9e8d5707347825 */ /* 0x000fc800078e00ff */
[----:B------:R-:W-:Y:S01]  /*2d50*/  IMAD R13, R13, -0x2daee0ad, RZ ;  /* 0xd2511f530d0d7824 */ /* 0x000fe200078e02ff */
[----:B------:R-:W-:Y:S01]  /*2d60*/  LOP3.LUT R34, R53, UR32, R11, 0x96, !PT ;  /* 0x0000002035227c12 */ /* 0x000fe2000f8e960b */
[----:B------:R-:W-:-:S04]  /*2d70*/  IMAD.HI.U32 R40, R49, -0x2daee0ad, RZ ;  /* 0xd2511f5331287827 */ /* 0x000fc800078e00ff */
[----:B------:R-:W-:Y:S01]  /*2d80*/  IMAD.WIDE.U32 R60, R9, -0x326172a9, RZ ;  /* 0xcd9e8d57093c7825 */ /* 0x000fe200078e00ff */
[----:B------:R-:W-:-:S03]  /*2d90*/  LOP3.LUT R40, R40, UR33, R13, 0x96, !PT ;  /* 0x0000002128287c12 */ /* 0x000fc6000f8e960d */
[----:B------:R-:W-:Y:S01]  /*2da0*/  IMAD.MOV.U32 R39, RZ, RZ, R2 ;  /* 0x000000ffff277224 */ /* 0x000fe200078e0002 */
[----:B------:R-:W-:Y:S01]  /*2db0*/  LOP3.LUT R36, R61, UR32, R15, 0x96, !PT ;  /* 0x000000203d247c12 */ /* 0x000fe2000f8e960f */
[----:B------:R-:W-:Y:S02]  /*2dc0*/  IMAD.MOV.U32 R3, RZ, RZ, R5 ;  /* 0x000000ffff037224 */ /* 0x000fe400078e0005 */
[----:B------:R-:W-:Y:S02]  /*2dd0*/  IMAD R47, R47, -0x2daee0ad, RZ ;  /* 0xd2511f532f2f7824 */ /* 0x000fe400078e02ff */
[----:B------:R-:W-:Y:S02]  /*2de0*/  IMAD R31, R31, -0x2daee0ad, RZ ;  /* 0xd2511f531f1f7824 */ /* 0x000fe400078e02ff */
[----:B------:R-:W-:-:S07]  /*2df0*/  IMAD R49, R49, -0x2daee0ad, RZ ;  /* 0xd2511f5331317824 */ /* 0x000fce00078e02ff */
.L_x_1261:
[C---:B------:R-:W-:Y:S01]  /*2e00*/  IMAD.SHL.U32 R2, R30.reuse, 0x4, RZ ;  /* 0x000000041e027824 */ /* 0x040fe200078e00ff */
[----:B------:R-:W-:-:S04]  /*2e10*/  SHF.L.U64.HI R56, R30, 0x2, R21 ;  /* 0x000000021e387819 */ /* 0x000fc80000010215 */
[----:B------:R-:W-:-:S04]  /*2e20*/  IADD3 R32, P0, R2, UR10, RZ ;  /* 0x0000000a02207c10 */ /* 0x000fc8000ff1e0ff */
[----:B------:R-:W-:-:S05]  /*2e30*/  IADD3.X R33, R56, UR11, RZ, P0, !PT ;  /* 0x0000000b38217c10 */ /* 0x000fca00087fe4ff */
[----:B------:R-:W2:Y:S04]  /*2e40*/  LDG.E.128 R12, desc[UR4][R32.64+0x10] ;  /* 0x00001004200c7981 */ /* 0x000ea8000c1e1d00 */
[----:B------:R-:W3:Y:S04]  /*2e50*/  LDG.E.128 R8, desc[UR4][R32.64] ;  /* 0x0000000420087981 */ /* 0x000ee8000c1e1d00 */
[----:B------:R-:W4:Y:S04]  /*2e60*/  LDG.E.128 R4, desc[UR4][R32.64+0x30] ;  /* 0x0000300420047981 */ /* 0x000f28000c1e1d00 */
[----:B------:R0:W5:Y:S01]  /*2e70*/  LDG.E.128 R16, desc[UR4][R32.64+0x20] ;  /* 0x0000200420107981 */ /* 0x000162000c1e1d00 */
[----:B------:R-:W-:Y:S01]  /*2e80*/  HFMA2.MMA R42, -RZ, RZ, 0.1171875, 0 ;  /* 0x2f800000ff2a7435 */ /* 0x000fe200000001ff */
[----:B------:R-:W-:-:S02]  /*2e90*/  I2FP.F32.U32 R39, R39 ;  /* 0x0000002700277245 */ /* 0x000fc40000201000 */
[----:B------:R-:W-:Y:S02]  /*2ea0*/  I2FP.F32.U32 R35, R35 ;  /* 0x0000002300237245 */ /* 0x000fe40000201000 */
[----:B------:R-:W-:-:S05]  /*2eb0*/  I2FP.F32.U32 R37, R37 ;  /* 0x0000002500257245 */ /* 0x000fca0000201000 */
[-C--:B------:R-:W-:Y:S01]  /*2ec0*/  FFMA.FTZ R39, R39, R42.reuse, 1.1641532182693481445e-10 ;  /* 0x2f00000027277423 */ /* 0x080fe2000001002a */
[----:B------:R-:W-:Y:S01]  /*2ed0*/  I2FP.F32.U32 R29, R29 ;  /* 0x0000001d001d7245 */ /* 0x000fe20000201000 */
[----:B------:R-:W-:Y:S01]  /*2ee0*/  FFMA.FTZ R35, R35, R42, 1.1641532182693481445e-10 ;  /* 0x2f00000023237423 */ /* 0x000fe2000001002a */
[----:B0-----:R-:W-:Y:S02]  /*2ef0*/  I2FP.F32.U32 R33, R38 ;  /* 0x0000002600217245 */ /* 0x001fe40000201000 */
[----:B------:R-:W-:Y:S01]  /*2f00*/  FSET.BF.LT.FTZ.AND R50, R39, UR34, PT ;  /* 0x0000002227327c0a */ /* 0x000fe2000b811000 */
[----:B------:R-:W-:Y:S01]  /*2f10*/  FFMA.FTZ R37, R37, R42, 1.1641532182693481445e-10 ;  /* 0x2f00000025257423 */ /* 0x000fe2000001002a */
[----:B------:R-:W-:Y:S01]  /*2f20*/  I2FP.F32.U32 R39, R44 ;  /* 0x0000002c00277245 */ /* 0x000fe20000201000 */
[-C--:B------:R-:W-:Y:S01]  /*2f30*/  FFMA.FTZ R41, R29, R42.reuse, 1.1641532182693481445e-10 ;  /* 0x2f0000001d297423 */ /* 0x080fe2000001002a */
[----:B------:R-:W-:Y:S01]  /*2f40*/  FFMA.FTZ R33, R33, R42, 1.1641532182693481445e-10 ;  /* 0x2f00000021217423 */ /* 0x000fe2000001002a */
[----:B------:R-:W-:-:S02]  /*2f50*/  FSET.BF.LT.FTZ.AND R43, R35, UR34, PT ;  /* 0x00000022232b7c0a */ /* 0x000fc4000b811000 */
[-C--:B------:R-:W-:Y:S01]  /*2f60*/  FFMA.FTZ R39, R39, R42.reuse, 1.1641532182693481445e-10 ;  /* 0x2f00000027277423 */ /* 0x080fe2000001002a */
[----:B------:R-:W-:Y:S02]  /*2f70*/  I2FP.F32.U32 R3, R3 ;  /* 0x0000000300037245 */ /* 0x000fe40000201000 */
[----:B------:R-:W-:Y:S02]  /*2f80*/  FSET.BF.LT.FTZ.AND R37, R37, UR34, PT ;  /* 0x0000002225257c0a */ /* 0x000fe4000b811000 */
[----:B------:R-:W-:Y:S01]  /*2f90*/  I2FP.F32.U32 R51, R51 ;  /* 0x0000003300337245 */ /* 0x000fe20000201000 */
[----:B------:R-:W0:Y:S01]  /*2fa0*/  F2I.FTZ.U32.TRUNC.NTZ R35, R43 ;  /* 0x0000002b00237305 */ /* 0x000e22000021f000 */
[----:B------:R-:W-:Y:S02]  /*2fb0*/  FSET.BF.LT.FTZ.AND R41, R41, UR34, PT ;  /* 0x0000002229297c0a */ /* 0x000fe4000b811000 */
[----:B------:R-:W-:Y:S01]  /*2fc0*/  FSET.BF.LT.FTZ.AND R46, R33, UR34, PT ;  /* 0x00000022212e7c0a */ /* 0x000fe2000b811000 */
[----:B------:R-:W-:Y:S01]  /*2fd0*/  FFMA.FTZ R48, R3, R42, 1.1641532182693481445e-10 ;  /* 0x2f00000003307423 */ /* 0x000fe2000001002a */
[----:B------:R-:W-:-:S02]  /*2fe0*/  FSET.BF.LT.FTZ.AND R39, R39, UR34, PT ;  /* 0x0000002227277c0a */ /* 0x000fc4000b811000 */
[----:B------:R-:W-:Y:S02]  /*2ff0*/  I2FP.F32.U32 R45, R31 ;  /* 0x0000001f002d7245 */ /* 0x000fe40000201000 */
[----:B------:R-:W-:Y:S01]  /*3000*/  I2FP.F32.U32 R33, R34 ;  /* 0x0000002200217245 */ /* 0x000fe20000201000 */
[----:B------:R-:W1:Y:S01]  /*3010*/  F2I.FTZ.U32.TRUNC.NTZ R3, R41 ;  /* 0x0000002900037305 */ /* 0x000e62000021f000 */
[----:B------:R-:W-:Y:S01]  /*3020*/  I2FP.F32.U32 R47, R47 ;  /* 0x0000002f002f7245 */ /* 0x000fe20000201000 */
[-C--:B------:R-:W-:Y:S01]  /*3030*/  FFMA.FTZ R51, R51, R42.reuse, 1.1641532182693481445e-10 ;  /* 0x2f00000033337423 */ /* 0x080fe2000001002a */
[----:B------:R-:W-:-:S05]  /*3040*/  FFMA.FTZ R44, R45, R42, 1.1641532182693481445e-10 ;  /* 0x2f0000002d2c7423 */ /* 0x000fca000001002a */
[----:B------:R-:W-:Y:S01]  /*3050*/  F2I.FTZ.U32.TRUNC.NTZ R34, R37 ;  /* 0x0000002500227305 */ /* 0x000fe2000021f000 */
[-C--:B------:R-:W-:Y:S01]  /*3060*/  FFMA.FTZ R45, R33, R42.reuse, 1.1641532182693481445e-10 ;  /* 0x2f000000212d7423 */ /* 0x080fe2000001002a */
[----:B------:R-:W-:Y:S01]  /*3070*/  FFMA.FTZ R54, R47, R42, 1.1641532182693481445e-10 ;  /* 0x2f0000002f367423 */ /* 0x000fe2000001002a */
[----:B------:R-:W-:-:S05]  /*3080*/  I2FP.F32.U32 R59, R60 ;  /* 0x0000003c003b7245 */ /* 0x000fca0000201000 */
[----:B------:R-:W1:Y:S01]  /*3090*/  F2I.FTZ.U32.TRUNC.NTZ R29, R50 ;  /* 0x00000032001d7305 */ /* 0x000e62000021f000 */
[----:B------:R-:W-:Y:S02]  /*30a0*/  I2FP.F32.U32 R33, R52 ;  /* 0x0000003400217245 */ /* 0x000fe40000201000 */
[----:B------:R-:W-:-:S05]  /*30b0*/  FSET.BF.LT.FTZ.AND R47, R51, UR34, PT ;  /* 0x00000022332f7c0a */ /* 0x000fca000b811000 */
[----:B------:R-:W1:Y:S01]  /*30c0*/  F2I.FTZ.U32.TRUNC.NTZ R38, R39 ;  /* 0x0000002700267305 */ /* 0x000e62000021f000 */
[----:B------:R-:W-:Y:S02]  /*30d0*/  I2FP.F32.U32 R51, R36 ;  /* 0x0000002400337245 */ /* 0x000fe40000201000 */
[----:B------:R-:W-:Y:S01]  /*30e0*/  I2FP.F32.U32 R55, R40 ;  /* 0x0000002800377245 */ /* 0x000fe20000201000 */
[-C--:B------:R-:W-:Y:S01]  /*30f0*/  FFMA.FTZ R59, R59, R42.reuse, 1.1641532182693481445e-10 ;  /* 0x2f0000003b3b7423 */ /* 0x080fe2000001002a */
[----:B------:R-:W-:Y:S01]  /*3100*/  I2FP.F32.U32 R53, R49 ;  /* 0x0000003100357245 */ /* 0x000fe20000201000 */
[-C--:B------:R-:W-:Y:S01]  /*3110*/  FFMA.FTZ R33, R33, R42.reuse, 1.1641532182693481445e-10 ;  /* 0x2f00000021217423 */ /* 0x080fe2000001002a */
[----:B------:R-:W-:Y:S01]  /*3120*/  FSET.BF.LT.FTZ.AND R45, R45, UR34, PT ;  /* 0x000000222d2d7c0a */ /* 0x000fe2000b811000 */
[-C--:B------:R-:W-:Y:S01]  /*3130*/  FFMA.FTZ R49, R51, R42.reuse, 1.1641532182693481445e-10 ;  /* 0x2f00000033317423 */ /* 0x080fe2000001002a */
[-C--:B------:R-:W-:Y:S01]  /*3140*/  FFMA.FTZ R55, R55, R42.reuse, 1.1641532182693481445e-10 ;  /* 0x2f00000037377423 */ /* 0x080fe2000001002a */
[----:B0-----:R-:W-:Y:S01]  /*3150*/  LOP3.LUT R60, R35, 0xff, RZ, 0xc0, !PT ;  /* 0x000000ff233c7812 */ /* 0x001fe200078ec0ff */
[----:B------:R-:W-:Y:S01]  /*3160*/  FFMA.FTZ R40, R53, R42, 1.1641532182693481445e-10 ;  /* 0x2f00000035287423 */ /* 0x000fe2000001002a */
[----:B------:R-:W-:Y:S01]  /*3170*/  FSET.BF.LT.FTZ.AND R42, R59, UR34, PT ;  /* 0x000000223b2a7c0a */ /* 0x000fe2000b811000 */
[----:B------:R-:W0:Y:S01]  /*3180*/  F2I.FTZ.U32.TRUNC.NTZ R58, R45 ;  /* 0x0000002d003a7305 */ /* 0x000e22000021f000 */
[----:B------:R-:W-:-:S02]  /*3190*/  FSET.BF.LT.FTZ.AND R52, R33, UR34, PT ;  /* 0x0000002221347c0a */ /* 0x000fc4000b811000 */
[----:B-1----:R-:W-:Y:S02]  /*31a0*/  LOP3.LUT R59, R3, 0xff, RZ, 0xc0, !PT ;  /* 0x000000ff033b7812 */ /* 0x002fe400078ec0ff */
[----:B------:R-:W-:Y:S02]  /*31b0*/  FSET.BF.LT.FTZ.AND R49, R49, UR34, PT ;  /* 0x0000002231317c0a */ /* 0x000fe4000b811000 */
[----:B------:R-:W-:Y:S02]  /*31c0*/  PRMT R29, R29, 0x7604, R60 ;  /* 0x000076041d1d7816 */ /* 0x000fe4000000003c */
[----:B------:R-:W-:Y:S02]  /*31d0*/  FSET.BF.LT.FTZ.AND R3, R55, UR34, PT ;  /* 0x0000002237037c0a */ /* 0x000fe4000b811000 */
[----:B------:R-:W-:Y:S01]  /*31e0*/  LOP3.LUT R60, R38, 0xff, RZ, 0xc0, !PT ;  /* 0x000000ff263c7812 */ /* 0x000fe200078ec0ff */
[----:B------:R-:W1:Y:S01]  /*31f0*/  F2I.FTZ.U32.TRUNC.NTZ R33, R52 ;  /* 0x0000003400217305 */ /* 0x000e62000021f000 */
[----:B------:R-:W-:-:S02]  /*3200*/  FSET.BF.LT.FTZ.AND R38, R40, UR34, PT ;  /* 0x0000002228267c0a */ /* 0x000fc4000b811000 */
[----:B------:R-:W-:Y:S01]  /*3210*/  IADD3 R2, P0, R2, UR12, RZ ;  /* 0x0000000c02027c10 */ /* 0x000fe2000ff1e0ff */
[----:B------:R-:W-:Y:S05]  /*3220*/  WARPSYNC.ALL ;  /* 0x0000000000007948 */ /* 0x000fea0003800000 */
[----:B------:R-:W-:Y:S01]  /*3230*/  FSET.BF.LT.FTZ.AND R48, R48, UR34, PT ;  /* 0x0000002230307c0a */ /* 0x000fe2000b811000 */
[----:B------:R-:W1:Y:S01]  /*3240*/  F2I.FTZ.U32.TRUNC.NTZ R36, R47 ;  /* 0x0000002f00247305 */ /* 0x000e62000021f000 */
[----:B------:R-:W-:Y:S02]  /*3250*/  FSET.BF.LT.FTZ.AND R44, R44, UR34, PT ;  /* 0x000000222c2c7c0a */ /* 0x000fe4000b811000 */
[----:B------:R-:W-:-:S05]  /*3260*/  FSET.BF.LT.FTZ.AND R54, R54, UR34, PT ;  /* 0x0000002236367c0a */ /* 0x000fca000b811000 */
[----:B------:R-:W1:Y:S08]  /*3270*/  F2I.FTZ.U32.TRUNC.NTZ R53, R49 ;  /* 0x0000003100357305 */ /* 0x000e70000021f000 */
[----:B------:R-:W1:Y:S01]  /*3280*/  F2I.FTZ.U32.TRUNC.NTZ R55, R3 ;  /* 0x0000000300377305 */ /* 0x000e62000021f000 */
[----:B0-----:R-:W-:-:S07]  /*3290*/  LOP3.LUT R58, R58, 0xff, RZ, 0xc0, !PT ;  /* 0x000000ff3a3a7812 */ /* 0x001fce00078ec0ff */
[----:B------:R-:W-:Y:S08]  /*32a0*/  F2I.FTZ.U32.TRUNC.NTZ R40, R38 ;  /* 0x0000002600287305 */ /* 0x000ff0000021f000 */
[----:B------:R-:W0:Y:S08]  /*32b0*/  F2I.FTZ.U32.TRUNC.NTZ R32, R48 ;  /* 0x0000003000207305 */ /* 0x000e30000021f000 */
[----:B------:R-:W0:Y:S08]  /*32c0*/  F2I.FTZ.U32.TRUNC.NTZ R31, R46 ;  /* 0x0000002e001f7305 */ /* 0x000e30000021f000 */
[----:B------:R-:W0:Y:S08]  /*32d0*/  F2I.FTZ.U32.TRUNC.NTZ R57, R44 ;  /* 0x0000002c00397305 */ /* 0x000e30000021f000 */
[----:B------:R-:W0:Y:S08]  /*32e0*/  F2I.FTZ.U32.TRUNC.NTZ R51, R54 ;  /* 0x0000003600337305 */ /* 0x000e30000021f000 */
[----:B------:R-:W0:Y:S01]  /*32f0*/  F2I.FTZ.U32.TRUNC.NTZ R35, R42 ;  /* 0x0000002a00237305 */ /* 0x000e22000021f000 */
[----:B-1----:R-:W-:-:S02]  /*3300*/  PRMT R33, R33, 0x7604, R58 ;  /* 0x0000760421217816 */ /* 0x002fc4000000003a */
[----:B------:R-:W-:Y:S02]  /*3310*/  LOP3.LUT R34, R34, 0xff, RZ, 0xc0, !PT ;  /* 0x000000ff22227812 */ /* 0x000fe400078ec0ff */
[----:B------:R-:W-:Y:S02]  /*3320*/  LOP3.LUT R36, R36, 0xff, RZ, 0xc0, !PT ;  /* 0x000000ff24247812 */ /* 0x000fe400078ec0ff */
[----:B------:R-:W-:Y:S02]  /*3330*/  LOP3.LUT R58, R53, 0xff, RZ, 0xc0, !PT ;  /* 0x000000ff353a7812 */ /* 0x000fe400078ec0ff */
[----:B------:R-:W-:Y:S02]  /*3340*/  LOP3.LUT R55, R55, 0xff, RZ, 0xc0, !PT ;  /* 0x000000ff37377812 */ /* 0x000fe400078ec0ff */
[----:B0-----:R-:W-:Y:S02]  /*3350*/  PRMT R32, R32, 0x7604, R59 ;  /* 0x0000760420207816 */ /* 0x001fe4000000003b */
[----:B------:R-:W-:-:S02]  /*3360*/  PRMT R31, R31, 0x7604, R60 ;  /* 0x000076041f1f7816 */ /* 0x000fc4000000003c */
[----:B------:R-:W-:Y:S02]  /*3370*/  PRMT R34, R57, 0x7604, R34 ;  /* 0x0000760439227816 */ /* 0x000fe40000000022 */
[----:B------:R-:W-:Y:S02]  /*3380*/  PRMT R36, R51, 0x7604, R36 ;  /* 0x0000760433247816 */ /* 0x000fe40000000024 */
[----:B------:R-:W-:Y:S02]  /*3390*/  PRMT R35, R35, 0x7604, R58 ;  /* 0x0000760423237816 */ /* 0x000fe4000000003a */
[----:B------:R-:W-:Y:S01]  /*33a0*/  PRMT R40, R40, 0x7604, R55 ;  /* 0x0000760428287816 */ /* 0x000fe20000000037 */
[----:B--2---:R-:W-:Y:S02]  /*33b0*/  FMUL.FTZ R14, R37, R14 ;  /* 0x0000000e250e7220 */ /* 0x004fe40000410000 */
[----:B------:R-:W0:Y:S01]  /*33c0*/  LDC R37, c[0x0][RZ] ;  /* 0x00000000ff257b82 */ /* 0x000e220000000800 */
[----:B------:R-:W-:Y:S01]  /*33d0*/  ULDC UR9, c[0x0][0xc] ;  /* 0x0000030000097ab9 */ /* 0x000fe20000000800 */
[----:B---3--:R-:W-:Y:S01]  /*33e0*/  FMUL.FTZ R10, R41, R10 ;  /* 0x0000000a290a7220 */ /* 0x008fe20000410000 */
[----:B------:R-:W-:Y:S01]  /*33f0*/  FMUL.FTZ R8, R43, R8 ;  /* 0x000000082b087220 */ /* 0x000fe20000410000 */
[----:B----4-:R-:W-:Y:S01]  /*3400*/  FMUL.FTZ R41, R3, R6 ;  /* 0x0000000603297220 */ /* 0x010fe20000410000 */
[----:B------:R-:W-:Y:S01]  /*3410*/  IADD3.X R3, R56, UR13, RZ, P0, !PT ;  /* 0x0000000d38037c10 */ /* 0x000fe200087fe4ff */
[----:B------:R-:W-:Y:S01]  /*3420*/  FMUL.FTZ R43, R38, R7 ;  /* 0x00000007262b7220 */ /* 0x000fe20000410000 */
[----:B------:R-:W-:Y:S01]  /*3430*/  IADD3 R38, P0, R30, UR14, RZ ;  /* 0x0000000e1e267c10 */ /* 0x000fe2000ff1e0ff */
[----:B------:R-:W-:-:S03]  /*3440*/  FMUL.FTZ R12, R39, R12 ;  /* 0x0000000c270c7220 */ /* 0x000fc60000410000 */
[----:B------:R-:W-:Y:S01]  /*3450*/  IADD3.X R39, R21, UR15, RZ, P0, !PT ;  /* 0x0000000f15277c10 */ /* 0x000fe200087fe4ff */
[----:B0-----:R-:W-:-:S05]  /*3460*/  IMAD R37, R37, UR9, RZ ;  /* 0x0000000925257c24 */ /* 0x001fca000f8e02ff */
[----:B------:R-:W-:-:S05]  /*3470*/  LEA R30, P0, R37, R30, 0x4 ;  /* 0x0000001e251e7211 */ /* 0x000fca00078020ff */
[----:B------:R-:W-:Y:S01]  /*3480*/  IMAD.X R21, RZ, RZ, R21, P0 ;  /* 0x000000ffff157224 */ /* 0x000fe200000e0615 */
[----:B------:R-:W-:Y:S01]  /*3490*/  ISETP.GE.U32.AND P0, PT, R30, UR36, PT ;  /* 0x000000241e007c0c */ /* 0x000fe2000bf06070 */
[----:B------:R-:W-:Y:S01]  /*34a0*/  FMUL.FTZ R9, R50, R9 ;  /* 0x0000000932097220 */ /* 0x000fe20000410000 */
[----:B------:R-:W-:Y:S01]  /*34b0*/  FMUL.FTZ R11, R48, R11 ;  /* 0x0000000b300b7220 */ /* 0x000fe20000410000 */
[----:B------:R-:W-:Y:S01]  /*34c0*/  FMUL.FTZ R13, R46, R13 ;  /* 0x0000000d2e0d7220 */ /* 0x000fe20000410000 */
[----:B------:R-:W-:Y:S01]  /*34d0*/  ISETP.GE.U32.AND.EX P0, PT, R21, UR37, PT, P0 ;  /* 0x0000002515007c0c */ /* 0x000fe2000bf06100 */
[----:B------:R-:W-:Y:S01]  /*34e0*/  FMUL.FTZ R15, R44, R15 ;  /* 0x0000000f2c0f7220 */ /* 0x000fe20000410000 */
[----:B-----5:R-:W-:Y:S01]  /*34f0*/  FMUL.FTZ R16, R45, R16 ;  /* 0x000000102d107220 */ /* 0x020fe20000410000 */
[----:B------:R-:W-:Y:S01]  /*3500*/  FMUL.FTZ R17, R52, R17 ;  /* 0x0000001134117220 */ /* 0x000fe20000410000 */
[----:B------:R-:W-:Y:S01]  /*3510*/  FMUL.FTZ R18, R47, R18 ;  /* 0x000000122f127220 */ /* 0x000fe20000410000 */
[----:B------:R-:W-:Y:S01]  /*3520*/  FMUL.FTZ R19, R54, R19 ;  /* 0x0000001336137220 */ /* 0x000fe20000410000 */
[----:B------:R-:W-:Y:S01]  /*3530*/  FMUL.FTZ R49, R49, R4 ;  /* 0x0000000431317220 */ /* 0x000fe20000410000 */
[----:B------:R-:W-:Y:S01]  /*3540*/  FMUL.FTZ R42, R42, R5 ;  /* 0x000000052a2a7220 */ /* 0x000fe20000410000 */
[----:B------:R-:W-:Y:S01]  /*3550*/  PRMT R7, R40, 0x1054, R35 ;  /* 0x0000105428077816 */ /* 0x000fe20000000023 */
[----:B------:R-:W-:Y:S01]  /*3560*/  FMUL.FTZ R11, R11, UR8 ;  /* 0x000000080b0b7c20 */ /* 0x000fe20008410000 */
[----:B------:R-:W-:Y:S01]  /*3570*/  PRMT R6, R36, 0x1054, R33 ;  /* 0x0000105424067816 */ /* 0x000fe20000000021 */
[----:B------:R-:W-:Y:S01]  /*3580*/  FMUL.FTZ R10, R10, UR8 ;  /* 0x000000080a0a7c20 */ /* 0x000fe20008410000 */
[----:B------:R-:W-:Y:S01]  /*3590*/  PRMT R5, R34, 0x1054, R31 ;  /* 0x0000105422057816 */ /* 0x000fe2000000001f */
[----:B------:R-:W-:Y:S01]  /*35a0*/  FMUL.FTZ R9, R9, UR8 ;  /* 0x0000000809097c20 */ /* 0x000fe20008410000 */
[----:B------:R-:W-:Y:S01]  /*35b0*/  PRMT R4, R32, 0x1054, R29 ;  /* 0x0000105420047816 */ /* 0x000fe2000000001d */
[----:B------:R-:W-:Y:S01]  /*35c0*/  FMUL.FTZ R8, R8, UR8 ;  /* 0x0000000808087c20 */ /* 0x000fe20008410000 */
        /* <DEDUP_REMOVED lines=12> */
[----:B------:R0:W-:Y:S04]  /*3690*/  STG.E.128 desc[UR4][R2.64], R8 ;  /* 0x0000000802007986 */ /* 0x0001e8000c101d04 */
[----:B------:R1:W-:Y:S04]  /*36a0*/  STG.E.128 desc[UR4][R2.64+0x10], R12 ;  /* 0x0000100c02007986 */ /* 0x0003e8000c101d04 */
[----:B------:R1:W-:Y:S04]  /*36b0*/  STG.E.128 desc[UR4][R2.64+0x20], R16 ;  /* 0x0000201002007986 */ /* 0x0003e8000c101d04 */
[----:B------:R1:W-:Y:S04]  /*36c0*/  STG.E.128 desc[UR4][R2.64+0x30], R32 ;  /* 0x0000302002007986 */ /* 0x0003e8000c101d04 */
[----:B------:R1:W-:Y:S01]  /*36d0*/  STG.E.128 desc[UR4][R38.64], R4 ;  /* 0x0000000426007986 */ /* 0x0003e2000c101d04 */
[----:B0-----:R-:W-:Y:S01]  /*36e0*/  MOV R8, R0 ;  /* 0x0000000000087202 */ /* 0x001fe20000000f00 */
[----:B------:R-:W-:Y:S06]  /*36f0*/  BAR.SYNC.DEFER_BLOCKING 0x0 ;  /* 0x0000000000007b1d */ /* 0x000fec0000010000 */
[----:B------:R-:W-:Y:S05]  /*3700*/  @!P0 BRA `(.L_x_1270) ;  /* 0xffffffd0001c8947 */ /* 0x000fea000383ffff */
[----:B------:R-:W-:Y:S05]  /*3710*/  EXIT ;  /* 0x000000000000794d */ /* 0x000fea0003800000 */
        .weak           $__internal_29_$__cuda_sm20_dblrcp_rn_slowpath_v3
        .type           $__internal_29_$__cuda_sm20_dblrcp_rn_slowpath_v3,@function
        .size           $__internal_29_$__cuda_sm20_dblrcp_rn_slowpath_v3,(.L_x_11565 - $__internal_29_$__cuda_sm20_dblrcp_rn_slowpath_v3)
$__internal_29_$__cuda_sm20_dblrcp_rn_slowpath_v3:
        /* <DEDUP_REMOVED lines=23> */
.L_x_1273:
        /* <DEDUP_REMOVED lines=10> */
.L_x_1271:
[----:B------:R-:W-:Y:S02]  /*3930*/  LOP3.LUT R5, R3, 0x80000, RZ, 0xfc, !PT ;  /* 0x0008000003057812 */ /* 0x000fe400078efcff */
[----:B------:R-:W-:-:S07]  /*3940*/  MOV R4, R2 ;  /* 0x0000000200047202 */ /* 0x000fce0000000f00 */
.L_x_1272:
[----:B------:R-:W-:Y:S01]  /*3950*/  IMAD.MOV.U32 R2, RZ, RZ, R9 ;  /* 0x000000ffff027224 */ /* 0x000fe200078e0009 */
[----:B------:R-:W-:Y:S01]  /*3960*/  MOV R3, 0x0 ;  /* 0x0000000000037802 */ /* 0x000fe20000000f00 */
[----:B------:R-:W-:Y:S01]  /*3970*/  IMAD.MOV.U32 R6, RZ, RZ, R4 ;  /* 0x000000ffff067224 */ /* 0x000fe200078e0004 */
[----:B------:R-:W-:Y:S02]  /*3980*/  MOV R7, R5 ;  /* 0x0000000500077202 */ /* 0x000fe40000000f00 */
[----:B------:R-:W-:Y:S05]  /*3990*/  RET.REL.NODEC R2 `(_ZN2at6native43_GLOBAL__N__7cc8d1ed_10_Dropout_cu_0e96ed3824fused_dropout_kernel_vecIffmLi1ELi16EhEEvNS_4cuda6detail10TensorInfoIKT_T1_EENS5_IS6_S8_EENS5_IT4_S8_EES8_T0_NS_15PhiloxCudaStateE) ;  /* 0xffffffc402987950 */ /* 0x000fea0003c3ffff */
.L_x_1274:
        /* <DEDUP_REMOVED lines=14> */
.L_x_11565:


//--------------------- .text._ZN2at6native43_GLOBAL__N__7cc8d1ed_10_Dropout_cu_0e96ed3820fused_dropout_kernelIddmLin1ELin1EhEEvNS_4cuda6detail10TensorInfoIKT_T1_EENS5_IS6_S8_EENS5_IT4_S8_EES8_T0_NS_15PhiloxCudaStateE --------------------------
	.section	.text._ZN2at6native43_GLOBAL__N__7cc8d1ed_10_Dropout_cu_0e96ed3820fused_dropout_kernelIddmLin1ELin1EhEEvNS_4cuda6detail10TensorInfoIKT_T1_EENS5_IS6_S8_EENS5_IT4_S8_EES8_T0_NS_15PhiloxCudaStateE,"ax",@progbits
	.align	128
.text._ZN2at6native43_GLOBAL__N__7cc8d1ed_10_Dropout_cu_0e96ed3820fused_dropout_kernelIddmLin1ELin1EhEEvNS_4cuda6detail10TensorInfoIKT_T1_EENS5_IS6_S8_EENS5_IT4_S8_EES8_T0_NS_15PhiloxCudaStateE:
        .type           _ZN2at6native43_GLOBAL__N__7cc8d1ed_10_Dropout_cu_0e96ed3820fused_dropout_kernelIddmLin1ELin1EhEEvNS_4cuda6detail10TensorInfoIKT_T1_EENS5_IS6_S8_EENS5_IT4_S8_EES8_T0_NS_15PhiloxCudaStateE,@function
        .size           _ZN2at6native43_GLOBAL__N__7cc8d1ed_10_Dropout_cu_0e96ed3820fused_dropout_kernelIddmLin1ELin1EhEEvNS_4cuda6detail10TensorInfoIKT_T1_EENS5_IS6_S8_EENS5_IT4_S8_EES8_T0_NS_15PhiloxCudaStateE,(.L_x_11567 - _ZN2at6native43_GLOBAL__N__7cc8d1ed_10_Dropout_cu_0e96ed3820fused_dropout_kernelIddmLin1ELin1EhEEvNS_4cuda6detail10TensorInfoIKT_T1_EENS5_IS6_S8_EENS5_IT4_S8_EES8_T0_NS_15PhiloxCudaStateE)
        .other          _ZN2at6native43_GLOBAL__N__7cc8d1ed_10_Dropout_cu_0e96ed3820fused_dropout_kernelIddmLin1ELin1EhEEvNS_4cuda6detail10TensorInfoIKT_T1_EENS5_IS6_S8_EENS5_IT4_S8_EES8_T0_NS_15PhiloxCudaStateE,@"STO_CUDA_ENTRY STV_DEFAULT"
_ZN2at6native43_GLOBAL__N__7cc8d1ed_10_Dropout_cu_0e96ed3820fused_dropout_kernelIddmLin1ELin1EhEEvNS_4cuda6detail10TensorInfoIKT_T1_EENS5_IS6_S8_EENS5_IT4_S8_EES8_T0_NS_15PhiloxCudaStateE:
[----:B------:R-:W-:Y:S01]  /*0000*/  LDC R1, c[0x0][0x28] ;  /* 0x00000a00ff017b82 */ /* 0x000fe20000000800 */
[----:B------:R-:W-:Y:S01]  /*0010*/  ULDC.U8 UR4, c[0x0][0x714] ;  /* 0x0001c50000047ab9 */ /* 0x000fe20000000000 */
[----:B------:R-:W-:Y:S01]  /*0020*/  ULDC.64 UR6, c[0x0][0x708] ;  /* 0x0001c20000067ab9 */ /* 0x000fe20000000a00 */
[----:B------:R-:W-:Y:S01]  /*0030*/  UISETP.NE.AND UP0, UPT, UR4, URZ, UPT ;  /* 0x0000003f0400728c */ /* 0x000fe2000bf05270 */
[----:B------:R-:W-:-:S05]  /*0040*/  ULDC.64 UR14, c[0x0][0x208] ;  /* 0x00008200000e7ab9 */ /* 0x000fca0000000a00 */
        /* <DEDUP_REMOVED lines=12> */
[----:B------:R-:W-:Y:S01]  /*0110*/  ULDC UR10, c[0x0][0x0] ;  /* 0x00000000000a7ab9 */ /* 0x000fe20000000800 */
[----:B------:R-:W0:Y:S02]  /*0120*/  S2R R7, SR_TID.X ;  /* 0x0000000000077919 */ /* 0x000e240000002100 */
[----:B0-----:R-:W-:-:S04]  /*0130*/  IMAD R0, R0, UR10, R7 ;  /* 0x0000000a00007c24 */ /* 0x001fc8000f8e0207 */
[----:B------:R-:W-:Y:S01]  /*0140*/  IMAD.WIDE.U32 R6, R0, -0x326172a9, RZ ;  /* 0xcd9e8d5700067825 */ /* 0x000fe200078e00ff */
[----:B--2---:R-:W-:Y:S02]  /*0150*/  @P0 R2UR UR4, R4 ;  /* 0x00000000040402ca */ /* 0x004fe400000e0000 */
[----:B------:R-:W-:Y:S02]  /*0160*/  @P0 R2UR UR5, R5 ;  /* 0x00000000050502ca */ /* 0x000fe400000e0000 */
[----:B------:R-:W0:Y:S01]  /*0170*/  LDC R5, c[0x0][0x6fc] ;  /* 0x0001bf00ff057b82 */ /* 0x000e220000000800 */
[----:B---3--:R-:W-:Y:S02]  /*0180*/  @P0 R2UR UR12, R2 ;  /* 0x00000000020c02ca */ /* 0x008fe400000e0000 */
[----:B------:R-:W-:-:S06]  /*0190*/  @P0 R2UR UR13, R3 ;  /* 0x00000000030d02ca */ /* 0x000fcc00000e0000 */
[----:B------:R-:W-:-:S04]  /*01a0*/  @UP0 UIADD3 UR6, UP1, UR4, UR8, URZ ;  /* 0x0000000804060290 */ /* 0x000fc8000ff3e03f */
[----:B------:R-:W-:-:S04]  /*01b0*/  @UP0 UIADD3.X UR7, URZ, UR5, URZ, UP1, !UPT ;  /* 0x000000053f070290 */ /* 0x000fc80008ffe43f */
[----:B------:R-:W-:Y:S02]  /*01c0*/  USHF.R.U32.HI UR9, URZ, 0x2, UR7 ;  /* 0x000000023f097899 */ /* 0x000fe40008011607 */
[----:B------:R-:W-:Y:S02]  /*01d0*/  USHF.R.U64 UR7, UR6, 0x2, UR7 ;  /* 0x0000000206077899 */ /* 0x000fe40008001207 */
[----:B------:R-:W-:Y:S02]  /*01e0*/  UIADD3 UR8, UR12, -0x61c88647, URZ ;  /* 0x9e3779b90c087890 */ /* 0x000fe4000fffe03f */
[----:B------:R-:W-:Y:S01]  /*01f0*/  MOV R3, UR9 ;  /* 0x0000000900037c02 */ /* 0x000fe20008000f00 */
[----:B------:R-:W-:Y:S01]  /*0200*/  UIMAD.WIDE.U32 UR16, UR7, -0x2daee0ad, URZ ;  /* 0xd2511f53071078a5 */ /* 0x000fe2000f8e003f */
[----:B------:R-:W-:Y:S01]  /*0210*/  IMAD.U32 R4, RZ, RZ, UR9 ;  /* 0x00000009ff047e24 */ /* 0x000fe2000f8e00ff */
        /* <DEDUP_REMOVED lines=8> */
[----:B------:R-:W-:Y:S01]  /*02a0*/  UIADD3 UR16, UR13, 0x76cf5d0a, URZ ;  /* 0x76cf5d0a0d107890 */ /* 0x000fe2000fffe03f */
[----:B------:R-:W-:Y:S01]  /*02b0*/  MOV R3, UR17 ;  /* 0x0000001100037c02 */ /* 0x000fe20008000f00 */
[----:B------:R-:W-:-:S02]  /*02c0*/  UIADD3 UR17, UR13, 0x32370b8f, URZ ;  /* 0x32370b8f0d117890 */ /* 0x000fc4000fffe03f */
[----:B------:R-:W-:Y:S01]  /*02d0*/  LOP3.LUT R12, R9, UR11, R2, 0x96, !PT ;  /* 0x0000000b090c7c12 */ /* 0x000fe2000f8e9602 */
[----:B------:R-:W-:Y:S01]  /*02e0*/  UIADD3 UR18, UR13, -0x126145ec, URZ ;  /* 0xed9eba140d127890 */ /* 0x000fe2000fffe03f */
[----:B------:R-:W-:Y:S01]  /*02f0*/  LOP3.LUT R10, R7, UR5, R6, 0x96, !PT ;  /* 0x00000005070a7c12 */ /* 0x000fe2000f8e9606 */
[----:B------:R-:W1:Y:S01]  /*0300*/  LDC.64 R2, c[0x0][0x6f8] ;  /* 0x0001be00ff027b82 */ /* 0x000e620000000a00 */
[----:B------:R-:W-:Y:S01]  /*0310*/  MOV R9, UR8 ;  /* 0x0000000800097c02 */ /* 0x000fe20008000f00 */
[----:B------:R-:W-:Y:S01]  /*0320*/  IMAD.WIDE.U32 R12, R12, -0x326172a9, RZ ;  /* 0xcd9e8d570c0c7825 */ /* 0x000fe200078e00ff */
[----:B0-----:R-:W1:Y:S01]  /*0330*/  MUFU.RCP64H R7, R5 ;  /* 0x0000000500077308 */ /* 0x001e620000001800 */
[----:B------:R-:W-:Y:S02]  /*0340*/  UIADD3 UR19, UR13, -0x56f99767, URZ ;  /* 0xa90668990d137890 */ /* 0x000fe4000fffe03f */
[----:B------:R-:W-:Y:S01]  /*0350*/  IMAD.WIDE.U32 R10, R10, -0x2daee0ad, RZ ;  /* 0xd2511f530a0a7825 */ /* 0x000fe200078e00ff */
[----:B------:R-:W-:Y:S01]  /*0360*/  LOP3.LUT R14, R13, UR4, R9, 0x96, !PT ;  /* 0x000000040d0e7c12 */ /* 0x000fe2000f8e9609 */
[----:B------:R-:W-:-:S02]  /*0370*/  UIADD3 UR4, UR12, -0x255992d5, URZ ;  /* 0xdaa66d2b0c047890 */ /* 0x000fc4000fffe03f */
[----:B------:R-:W-:Y:S01]  /*0380*/  VIADD R6, R5, 0x300402 ;  /* 0x0030040205067836 */ /* 0x000fe20000000000 */
[----:B------:R-:W-:Y:S01]  /*0390*/  LOP3.LUT R16, R11, UR16, R8, 0x96, !PT ;  /* 0x000000100b107c12 */ /* 0x000fe2000f8e9608 */
[----:B------:R-:W-:Y:S01]  /*03a0*/  IMAD.WIDE.U32 R14, R14, -0x2daee0ad, RZ ;  /* 0xd2511f530e0e7825 */ /* 0x000fe200078e00ff */
[----:B------:R-:W-:Y:S02]  /*03b0*/  UIADD3 UR20, UR13, 0x646e171e, URZ ;  /* 0x646e171e0d147890 */ /* 0x000fe4000fffe03f */
[----:B------:R-:W-:Y:S01]  /*03c0*/  UIADD3 UR21, UR13, 0x1fd5c5a3, URZ ;  /* 0x1fd5c5a30d157890 */ /* 0x000fe2000fffe03f */
[----:B------:R-:W-:Y:S01]  /*03d0*/  IMAD.WIDE.U32 R16, R16, -0x326172a9, RZ ;  /* 0xcd9e8d5710107825 */ /* 0x000fe200078e00ff */
[----:B------:R-:W-:Y:S01]  /*03e0*/  LOP3.LUT R13, R15, UR17, R10, 0x96, !PT ;  /* 0x000000110f0d7c12 */ /* 0x000fe2000f8e960a */
[----:B------:R-:W-:Y:S01]  /*03f0*/  UIADD3 UR22, UR13, -0x24c28bd8, URZ ;  /* 0xdb3d74280d167890 */ /* 0x000fe2000fffe03f */
[----:B------:R-:W-:Y:S01]  /*0400*/  FSETP.GEU.AND P0, PT, |R6|, 5.8789094863358348022e-39, PT ;  /* 0x004004020600780b */ /* 0x000fe20003f0e200 */
[----:B------:R-:W-:Y:S01]  /*0410*/  UIADD3 UR8, UR12, -0x700cb87f, URZ ;  /* 0x8ff347810c087890 */ /* 0x000fe2000fffe03f */
[----:B------:R-:W-:Y:S01]  /*0420*/  LOP3.LUT R10, R17, UR4, R12, 0x96, !PT ;  /* 0x00000004110a7c12 */ /* 0x000fe2000f8e960c */
[----:B------:R-:W-:Y:S01]  /*0430*/  UIADD3 UR4, UR12, 0x78dde6e4, URZ ;  /* 0x78dde6e40c047890 */ /* 0x000fe2000fffe03f */
[----:B------:R-:W-:Y:S01]  /*0440*/  IMAD.WIDE.U32 R12, R13, -0x326172a9, RZ ;  /* 0xcd9e8d570d0c7825 */ /* 0x000fe200078e00ff */
[----:B-1----:R-:W-:Y:S01]  /*0450*/  DFMA R8, R6, -R2, 1 ;  /* 0x3ff000000608742b */ /* 0x002fe20000000802 */
[----:B------:R-:W-:-:S02]  /*0460*/  UIADD3 UR23, UR13, -0x695add53, URZ ;  /* 0x96a522ad0d177890 */ /* 0x000fc4000fffe03f */
        /* <DEDUP_REMOVED lines=14> */
[----:B------:R-:W-:-:S03]  /*0550*/  UIADD3 UR4, UR12, 0x5384540f, URZ ;  /* 0x5384540f0c047890 */ /* 0x000fc6000fffe03f */
[----:B------:R-:W-:Y:S01]  /*0560*/  LOP3.LUT R16, R11, UR20, R14, 0x96, !PT ;  /* 0x000000140b107c12 */ /* 0x000fe2000f8e960e */
[----:B------:R-:W-:Y:S01]  /*0570*/  IMAD.WIDE.U32 R14, R15, -0x2daee0ad, RZ ;  /* 0xd2511f530f0e7825 */ /* 0x000fe200078e00ff */
[----:B------:R-:W-:-:S03]  /*0580*/  DFMA R2, R8, -R2, 1 ;  /* 0x3ff000000802742b */ /* 0x000fc60000000802 */
[----:B------:R-:W-:Y:S01]  /*0590*/  IMAD.WIDE.U32 R16, R16, -0x326172a9, RZ ;  /* 0xcd9e8d5710107825 */ /* 0x000fe200078e00ff */
[----:B------:R-:W-:-:S04]  /*05a0*/  LOP3.LUT R13, R15, UR21, R10, 0x96, !PT ;  /* 0x000000150f0d7c12 */ /* 0x000fc8000f8e960a */
[----:B------:R-:W-:Y:S01]  /*05b0*/  LOP3.LUT R10, R17, UR4, R12, 0x96, !PT ;  /* 0x00000004110a7c12 */ /* 0x000fe2000f8e960c */
[----:B------:R-:W-:Y:S01]  /*05c0*/  UIADD3 UR4, UR12, -0xe443238, URZ ;  /* 0xf1bbcdc80c047890 */ /* 0x000fe2000fffe03f */
[----:B------:R-:W-:Y:S01]  /*05d0*/  DFMA R18, R8, R2, R8 ;  /* 0x000000020812722b */ /* 0x000fe20000000008 */
[----:B------:R-:W-:-:S04]  /*05e0*/  IMAD.WIDE.U32 R12, R13, -0x326172a9, RZ ;  /* 0xcd9e8d570d0c7825 */ /* 0x000fc800078e00ff */
[----:B------:R-:W-:Y:S01]  /*05f0*/  IMAD.WIDE.U32 R10, R10, -0x2daee0ad, RZ ;  /* 0xd2511f530a0a7825 */ /* 0x000fe200078e00ff */
[----:B------:R-:W-:-:S04]  /*0600*/  LOP3.LUT R2, R13, UR4, R16, 0x96, !PT ;  /* 0x000000040d027c12 */ /* 0x000fc8000f8e9610 */
[----:B------:R-:W-:Y:S01]  /*0610*/  LOP3.LUT R8, R11, UR22, R14, 0x96, !PT ;  /* 0x000000160b087c12 */ /* 0x000fe2000f8e960e */
[----:B------:R-:W-:Y:S01]  /*0620*/  IMAD.HI.U32 R13, R2, -0x2daee0ad, RZ ;  /* 0xd2511f53020d7827 */ /* 0x000fe200078e00ff */
[----:B------:R-:W-:Y:S02]  /*0630*/  R2UR UR4, R18 ;  /* 0x00000000120472ca */ /* 0x000fe400000e0000 */
[----:B------:R-:W-:Y:S01]  /*0640*/  R2UR UR5, R19 ;  /* 0x00000000130572ca */ /* 0x000fe200000e0000 */
[----:B------:R-:W-:Y:S01]  /*0650*/  IMAD.HI.U32 R3, R8, -0x326172a9, RZ ;  /* 0xcd9e8d5708037827 */ /* 0x000fe200078e00ff */
[----:B------:R-:W-:-:S04]  /*0660*/  LOP3.LUT R13, R13, UR23, R10, 0x96, !PT ;  /* 0x000000170d0d7c12 */ /* 0x000fc8000f8e960a */
[----:B------:R-:W-:Y:S02]  /*0670*/  LOP3.LUT R14, R3, UR8, R12, 0x96, !PT ;  /* 0x00000008030e7c12 */ /* 0x000fe4000f8e960c */
[----:B------:R-:W-:Y:S01]  /*0680*/  MOV R3, UR7 ;  /* 0x0000000700037c02 */ /* 0x000fe20008000f00 */
[----:B------:R-:W-:Y:S06]  /*0690*/  @P0 BRA `(.L_x_1275) ;  /* 0x0000000000100947 */ /* 0x000fec0003800000 */
[----:B------:R-:W-:-:S04]  /*06a0*/  LOP3.LUT R5, R5, 0x7fffffff, RZ, 0xc0, !PT ;  /* 0x7fffffff05057812 */ /* 0x000fc800078ec0ff */
[----:B------:R-:W-:Y:S02]  /*06b0*/  IADD3 R10, R5, -0x100000, RZ ;  /* 0xfff00000050a7810 */ /* 0x000fe40007ffe0ff */
[----:B------:R-:W-:-:S07]  /*06c0*/  MOV R5, 0x6e0 ;  /* 0x000006e000057802 */ /* 0x000fce0000000f00 */
[----:B------:R-:W-:Y:S05]  /*06d0*/  CALL.REL.NOINC `($__internal_30_$__cuda_sm20_dblrcp_rn_slowpath_v3) ;  /* 0x000000d8002c7944 */ /* 0x000fea0003c00000 */
.L_x_1275:
[----:B------:R-:W-:Y:S02]  /*06e0*/  ULDC.64 UR8, c[0x0][0x6f0] ;  /* 0x0001bc0000087ab9 */ /* 0x000fe40000000a00 */
[----:B------:R-:W-:-:S04]  /*06f0*/  UIADD3 UR8, UP0, UR8, -0x1, URZ ;  /* 0xffffffff08087890 */ /* 0x000fc8000ff1e03f */
[----:B------:R-:W-:-:S06]  /*0700*/  UIADD3.X UR9, UR9, -0x1, URZ, UP0, !UPT ;  /* 0xffffffff09097890 */ /* 0x000fcc00087fe43f */
[----:B------:R-:W-:-:S13]  /*0710*/  ISETP.NE.U32.AND P0, PT, RZ, UR9, PT ;  /* 0x00000009ff007c0c */ /* 0x000fda000bf05070 */
        /* <DEDUP_REMOVED lines=9> */
[----:B------:R-:W-:Y:S05]  /*07b0*/  CALL.REL.NOINC `($__internal_31_$__cuda_sm20_div_u64) ;  /* 0x000000d800b07944 */ /* 0x000fea0003c00000 */
[----:B------:R-:W-:Y:S05]  /*07c0*/  BRA `(.L_x_1277) ;  /* 0x0000000000587947 */ /* 0x000fea0003800000 */
.L_x_1276:
        /* <DEDUP_REMOVED lines=22> */
.L_x_1277:
        /* <DEDUP_REMOVED lines=16> */
[----:B------:R-:W-:Y:S01]  /*0a30*/  HFMA2.MMA R10, -RZ, RZ, 0, 0 ;  /* 0x00000000ff0a7435 */ /* 0x000fe200000001ff */
[----:B------:R-:W-:Y:S01]  /*0a40*/  ULOP3.LUT UR8, URZ, UR10, URZ, 0x33, !UPT ;  /* 0x0000000a3f087292 */ /* 0x000fe2000f8e333f */
[----:B------:R-:W-:Y:S01]  /*0a50*/  IMAD R6, R8, -0x326172a9, RZ ;  /* 0xcd9e8d5708067824 */ /* 0x000fe200078e02ff */
[----:B------:R-:W-:Y:S01]  /*0a60*/  UISETP.LT.AND UP0, UPT, UR7, -0x3, UPT ;  /* 0xfffffffd0700788c */ /* 0x000fe2000bf01270 */
[----:B------:R-:W-:Y:S01]  /*0a70*/  IMAD.MOV.U32 R8, RZ, RZ, R0 ;  /* 0x000000ffff087224 */ /* 0x000fe200078e0000 */
        /* <DEDUP_REMOVED lines=11> */
.L_x_1489:
[----:B------:R-:W-:Y:S01]  /*0b30*/  IADD3 R3, R3, 0x1, RZ ;  /* 0x0000000103037810 */ /* 0x000fe20007ffe0ff */
[----:B------:R-:W-:Y:S03]  /*0b40*/  BSSY B0, `(.L_x_1278) ;  /* 0x000000c000007945 */ /* 0x000fe60003800000 */
[C---:B------:R-:W-:Y:S01]  /*0b50*/  ISETP.NE.AND P0, PT, R3.reuse, RZ, PT ;  /* 0x000000ff0300720c */ /* 0x040fe20003f05270 */
[----:B------:R-:W-:-:S12]  /*0b60*/  IMAD.HI.U32 R12, R3, -0x2daee0ad, RZ ;  /* 0xd2511f53030c7827 */ /* 0x000fd800078e00ff */
[----:B0----5:R-:W-:Y:S05]  /*0b70*/  @P0 BRA `(.L_x_1279) ;  /* 0x0000000000200947 */ /* 0x021fea0003800000 */
        /* <DEDUP_REMOVED lines=8> */
.L_x_1279:
[----:B------:R-:W-:Y:S05]  /*0c00*/  BSYNC B0 ;  /* 0x0000000000007941 */ /* 0x000fea0003800000 */
.L_x_1278:
        /* <DEDUP_REMOVED lines=11> */
[----:B------:R-:W-:-:S03]  /*0cc0*/  PLOP3.LUT P0, PT, PT, PT, UP0, 0x80, 0x0 ;  /* 0x000000000000781c */ /* 0x000fc60003f0f008 */
[----:B------:R-:W-:Y:S01]  /*0cd0*/  LOP3.LUT R22, R17, UR11, R21, 0x96, !PT ;  /* 0x0000000b11167c12 */ /* 0x000fe2000f8e9615 */
[----:B------:R-:W-:-:S04]  /*0ce0*/  IMAD.WIDE.U32 R20, R15, -0x2daee0ad, RZ ;  /* 0xd2511f530f147825 */ /* 0x000fc800078e00ff */
[----:B------:R-:W-:Y:S01]  /*0cf0*/  IMAD.WIDE.U32 R22, R22, -0x326172a9, RZ ;  /* 0xcd9e8d5716167825 */ /* 0x000fe200078e00ff */
[----:B------:R-:W-:-:S04]  /*0d00*/  LOP3.LUT R19, R21, UR16, R16, 0x96, !PT ;  /* 0x0000001015137c12 */ /* 0x000fc8000f8e9610 */
        /* <DEDUP_REMOVED lines=25> */
[----:B------:R-:W-:Y:S02]  /*0ea0*/  UIADD3 UR26, UR12, -0xe443238, URZ ;  /* 0xf1bbcdc80c1a7890 */ /* 0x000fe4000fffe03f */
[----:B------:R-:W-:Y:S01]  /*0eb0*/  IMAD R19, R2, -0x2daee0ad, RZ ;  /* 0xd2511f5302137824 */ /* 0x000fe200078e02ff */
[----:B------:R-:W-:Y:S01]  /*0ec0*/  LOP3.LUT R22, R17, UR21, R20, 0x96, !PT ;  /* 0x0000001511167c12 */ /* 0x000fe2000f8e9614 */
[----:B------:R-:W-:-:S04]  /*0ed0*/  IMAD.WIDE.U32 R20, R21, -0x2daee0ad, RZ ;  /* 0xd2511f5315147825 */ /* 0x000fc800078e00ff */
[----:B------:R-:W-:Y:S01]  /*0ee0*/  IMAD.WIDE.U32 R22, R22, -0x326172a9, RZ ;  /* 0xcd9e8d5716167825 */ /* 0x000fe200078e00ff */
[----:B------:R-:W-:Y:S02]  /*0ef0*/  LOP3.LUT R28, R21, UR22, R16, 0x96, !PT ;  /* 0x00000016151c7c12 */ /* 0x000fe4000f8e9610 */
[----:B------:R-:W-:Y:S01]  /*0f00*/  MOV R16, R13 ;  /* 0x0000000d00107202 */ /* 0x000fe20000000f00 */
[----:B------:R-:W-:Y:S01]  /*0f10*/  IMAD.MOV.U32 R17, RZ, RZ, R19 ;  /* 0x000000ffff117224 */ /* 0x000fe200078e0013 */
        /* <DEDUP_REMOVED lines=23> */
.L_x_1281:
[----:B------:R-:W-:Y:S01]  /*1090*/  IMAD.MOV.U32 R15, RZ, RZ, R13 ;  /* 0x000000ffff0f7224 */ /* 0x000fe200078e000d */
[----:B------:R-:W-:Y:S01]  /*10a0*/  MOV R16, R19 ;  /* 0x0000001300107202 */ /* 0x000fe20000000f00 */
[----:B------:R-:W-:Y:S01]  /*10b0*/  IMAD.MOV.U32 R17, RZ, RZ, R11 ;  /* 0x000000ffff117224 */ /* 0x000fe200078e000b */
[----:B------:R-:W-:-:S07]  /*10c0*/  MOV R18, R28 ;  /* 0x0000001c00127202 */ /* 0x000fce0000000f00 */
.L_x_1280:
        /* <DEDUP_REMOVED lines=21> */
[----:B------:R-:W-:Y:S01]  /*1220*/  UIADD3 UR26, UR7, 0x1, URZ ;  /* 0x00000001071a7890 */ /* 0x000fe2000fffe03f */
[----:B------:R-:W-:Y:S01]  /*1230*/  MOV R18, RZ ;  /* 0x000000ff00127202 */ /* 0x000fe20000000f00 */
[----:B------:R-:W-:Y:S01]  /*1240*/  IMAD.MOV.U32 R17, RZ, RZ, RZ ;  /* 0x000000ffff117224 */ /* 0x000fe200078e00ff */
[----:B------:R-:W-:Y:S01]  /*1250*/  MOV R26, R8 ;  /* 0x00000008001a7202 */ /* 0x000fe20000000f00 */
[----:B------:R-:W-:Y:S01]  /*1260*/  UISETP.GE.U32.AND UP0, UPT, UR26, 0x3, UPT ;  /* 0x000000031a00788c */ /* 0x000fe2000bf06070 */
[----:B------:R-:W-:Y:S02]  /*1270*/  IMAD.MOV.U32 R43, RZ, RZ, R10 ;  /* 0x000000ffff2b7224 */ /* 0x000fe400078e000a */
[----:B------:R-:W-:Y:S02]  /*1280*/  ULDC UR26, c[0x0][0x3a8] ;  /* 0x0000ea00001a7ab9 */ /* 0x000fe40000000800 */
[----:B------:R-:W-:Y:S02]  /*1290*/  MOV R20, UR26 ;  /* 0x0000001a00147c02 */ /* 0x000fe40008000f00 */
[----:B------:R-:W-:-:S13]  /*12a0*/  PLOP3.LUT P0, PT, PT, PT, UP0, 0x80, 0x0 ;  /* 0x000000000000781c */ /* 0x000fda0003f0f008 */
[----:B------:R-:W-:Y:S05]  /*12b0*/  @!P0 BRA `(.L_x_1285) ;  /* 0x0000000c00588947 */ /* 0x000fea0003800000 */
[----:B------:R-:W-:-:S06]  /*12c0*/  UIADD3 UR26, UR9, -UR24, URZ ;  /* 0x80000018091a7290 */ /* 0x000fcc000fffe03f */
[----:B------:R-:W-:-:S07]  /*12d0*/  IMAD.U32 R21, RZ, RZ, UR26 ;  /* 0x0000001aff157e24 */ /* 0x000fce000f8e00ff */
.L_x_1298:
        /* <DEDUP_REMOVED lines=11> */
[----:B------:R-:W-:Y:S05]  /*1390*/  CALL.REL.NOINC `($__internal_31_$__cuda_sm20_div_u64) ;  /* 0x000000cc00b87944 */ /* 0x000fea0003c00000 */
[-C--:B------:R-:W-:Y:S01]  /*13a0*/  IADD3 R41, P0, RZ, -R38.reuse, RZ ;  /* 0x80000026ff297210 */ /* 0x080fe20007f1e0ff */
[----:B------:R-:W-:Y:S01]  /*13b0*/  IMAD.MOV.U32 R27, RZ, RZ, R43 ;  /* 0x000000ffff1b7224 */ /* 0x000fe200078e002b */
[----:B------:R-:W-:Y:S02]  /*13c0*/  MOV R30, R38 ;  /* 0x00000026001e7202 */ /* 0x000fe40000000f00 */
[----:B------:R-:W-:Y:S01]  /*13d0*/  IADD3.X R31, RZ, ~R39, RZ, P0, !PT ;  /* 0x80000027ff1f7210 */ /* 0x000fe200007fe4ff */
[----:B------:R-:W-:-:S04]  /*13e0*/  IMAD.WIDE.U32 R24, R22, R41, R26 ;  /* 0x0000002916187225 */ /* 0x000fc800078e001a */
[----:B------:R-:W-:-:S04]  /*13f0*/  IMAD R31, R31, R22, RZ ;  /* 0x000000161f1f7224 */ /* 0x000fc800078e02ff */
[----:B------:R-:W-:Y:S01]  /*1400*/  IMAD R31, R23, R41, R31 ;  /* 0x00000029171f7224 */ /* 0x000fe200078e021f */
[----:B------:R-:W-:-:S03]  /*1410*/  MOV R41, R24 ;  /* 0x0000001800297202 */ /* 0x000fc60000000f00 */
[----:B------:R-:W-:Y:S02]  /*1420*/  IMAD.IADD R43, R25, 0x1, R31 ;  /* 0x00000001192b7824 */ /* 0x000fe400078e021f */
[----:B------:R-:W-:Y:S01]  /*1430*/  IMAD.MOV.U32 R31, RZ, RZ, R39 ;  /* 0x000000ffff1f7224 */ /* 0x000fe200078e0027 */
[----:B------:R-:W-:Y:S06]  /*1440*/  BRA `(.L_x_1288) ;  /* 0x0000000000587947 */ /* 0x000fec0003800000 */
.L_x_1287:
        /* <DEDUP_REMOVED lines=22> */
.L_x_1288:
[----:B------:R-:W-:Y:S05]  /*15b0*/  BSYNC B1 ;  /* 0x0000000000017941 */ /* 0x000fea0003800000 */
.L_x_1286:
        /* <DEDUP_REMOVED lines=17> */
[----:B------:R-:W-:Y:S05]  /*16d0*/  CALL.REL.NOINC `($__internal_31_$__cuda_sm20_div_u64) ;  /* 0x000000c800e87944 */ /* 0x000fea0003c00000 */
        /* <DEDUP_REMOVED lines=12> */
.L_x_1290:
        /* <DEDUP_REMOVED lines=23> */
.L_x_1291:
[----:B------:R-:W-:Y:S05]  /*1910*/  BSYNC B1 ;  /* 0x0000000000017941 */ /* 0x000fea0003800000 */
.L_x_1289:
        /* <DEDUP_REMOVED lines=29> */
.L_x_1293:
        /* <DEDUP_REMOVED lines=23> */
.L_x_1294:
[----:B------:R-:W-:Y:S05]  /*1c60*/  BSYNC B1 ;  /* 0x0000000000017941 */ /* 0x000fea0003800000 */
.L_x_1292:
        /* <DEDUP_REMOVED lines=17> */
[----:B------:R-:W-:Y:S05]  /*1d80*/  CALL.REL.NOINC `($__internal_31_$__cuda_sm20_div_u64) ;  /* 0x000000c4003c7944 */ /* 0x000fea0003c00000 */
[----:B------:R-:W-:Y:S01]  /*1d90*/  IADD3 R41, P0, RZ, -R38, RZ ;  /* 0x80000026ff297210 */ /* 0x000fe20007f1e0ff */
[----:B------:R-:W-:Y:S02]  /*1da0*/  IMAD.MOV.U32 R26, RZ, RZ, R38 ;  /* 0x000000ffff1a7224 */ /* 0x000fe400078e0026 */
[----:B------:R-:W-:Y:S01]  /*1db0*/  IMAD.MOV.U32 R43, RZ, RZ, R39 ;  /* 0x000000ffff2b7224 */ /* 0x000fe200078e0027 */
[----:B------:R-:W-:Y:S01]  /*1dc0*/  IADD3.X R27, RZ, ~R39, RZ, P0, !PT ;  /* 0x80000027ff1b7210 */ /* 0x000fe200007fe4ff */
[----:B------:R-:W-:-:S04]  /*1dd0*/  IMAD.WIDE.U32 R30, R22, R41, R30 ;  /* 0x00000029161e7225 */ /* 0x000fc800078e001e */
[----:B------:R-:W-:-:S04]  /*1de0*/  IMAD R27, R27, R22, RZ ;  /* 0x000000161b1b7224 */ /* 0x000fc800078e02ff */
[----:B------:R-:W-:-:S05]  /*1df0*/  IMAD R27, R23, R41, R27 ;  /* 0x00000029171b7224 */ /* 0x000fca00078e021b */
[----:B------:R-:W-:Y:S01]  /*1e00*/  IADD3 R27, R31, R27, RZ ;  /* 0x0000001b1f1b7210 */ /* 0x000fe20007ffe0ff */
[----:B------:R-:W-:Y:S06]  /*1e10*/  BRA `(.L_x_1297) ;  /* 0x0000000000587947 */ /* 0x000fec0003800000 */
.L_x_1296:
        /* <DEDUP_REMOVED lines=11> */
[----:B------:R-:W-:Y:S02]  /*1ed0*/  IMAD.MOV R23, RZ, RZ, -R26 ;  /* 0x000000ffff177224 */ /* 0x000fe400078e0a1a */
[----:B------:R-:W-:Y:S02]  /*1ee0*/  IMAD.MOV.U32 R27, RZ, RZ, RZ ;  /* 0x000000ffff1b7224 */ /* 0x000fe400078e00ff */
        /* <DEDUP_REMOVED lines=9> */
.L_x_1297:
[----:B------:R-:W-:Y:S05]  /*1f80*/  BSYNC B1 ;  /* 0x0000000000017941 */ /* 0x000fea0003800000 */
.L_x_1295:
[----:B------:R-:W0:Y:S01]  /*1f90*/  LDC.64 R18, c[0x0][R19+0x2c0] ;  /* 0x0000b00013127b82 */ /* 0x000e220000000a00 */
[----:B------:R-:W-:Y:S01]  /*1fa0*/  MOV R22, R24 ;  /* 0x0000001800167202 */ /* 0x000fe20000000f00 */
[----:B------:R-:W-:Y:S02]  /*1fb0*/  IMAD.MOV.U32 R23, RZ, RZ, R17 ;  /* 0x000000ffff177224 */ /* 0x000fe400078e0011 */
[-C--:B0-----:R-:W-:Y:S02]  /*1fc0*/  IMAD R6, R19, R30.reuse, RZ ;  /* 0x0000001e13067224 */ /* 0x081fe400078e02ff */
[----:B------:R-:W-:-:S04]  /*1fd0*/  IMAD.WIDE.U32 R22, R18, R30, R22 ;  /* 0x0000001e12167225 */ /* 0x000fc800078e0016 */
[----:B------:R-:W-:Y:S01]  /*1fe0*/  IMAD R27, R18, R27, R6 ;  /* 0x0000001b121b7224 */ /* 0x000fe200078e0206 */
[----:B------:R-:W-:-:S03]  /*1ff0*/  MOV R18, R22 ;  /* 0x0000001600127202 */ /* 0x000fc60000000f00 */
[----:B------:R-:W-:Y:S01]  /*2000*/  IMAD.IADD R17, R23, 0x1, R27 ;  /* 0x0000000117117824 */ /* 0x000fe200078e021b */
[----:B------:R-:W-:Y:S06]  /*2010*/  @P3 BRA `(.L_x_1298) ;  /* 0xfffffff000b03947 */ /* 0x000fec000383ffff */
.L_x_1285:
        /* <DEDUP_REMOVED lines=11> */
[----:B------:R-:W-:Y:S05]  /*20d0*/  CALL.REL.NOINC `($__internal_31_$__cuda_sm20_div_u64) ;  /* 0x000000c000687944 */ /* 0x000fea0003c00000 */
[----:B------:R-:W-:Y:S02]  /*20e0*/  IADD3 R21, P0, RZ, -R38, RZ ;  /* 0x80000026ff157210 */ /* 0x000fe40007f1e0ff */
[----:B------:R-:W-:Y:S01]  /*20f0*/  MOV R27, R43 ;  /* 0x0000002b001b7202 */ /* 0x000fe20000000f00 */
[--C-:B------:R-:W-:Y:S02]  /*2100*/  IMAD.MOV.U32 R43, RZ, RZ, R39.reuse ;  /* 0x000000ffff2b7224 */ /* 0x100fe400078e0027 */
[----:B------:R-:W-:Y:S02]  /*2110*/  IMAD.X R19, RZ, RZ, ~R39, P0 ;  /* 0x000000ffff137224 */ /* 0x000fe400000e0e27 */
[----:B------:R-:W-:-:S04]  /*2120*/  IMAD.WIDE.U32 R24, R22, R21, R26 ;  /* 0x0000001516187225 */ /* 0x000fc800078e001a */
[----:B------:R-:W-:Y:S02]  /*2130*/  IMAD R19, R19, R22, RZ ;  /* 0x0000001613137224 */ /* 0x000fe400078e02ff */
[----:B------:R-:W-:Y:S02]  /*2140*/  IMAD.MOV.U32 R26, RZ, RZ, R38 ;  /* 0x000000ffff1a7224 */ /* 0x000fe400078e0026 */
[----:B------:R-:W-:-:S05]  /*2150*/  IMAD R19, R23, R21, R19 ;  /* 0x0000001517137224 */ /* 0x000fca00078e0213 */
[----:B------:R-:W-:Y:S01]  /*2160*/  IADD3 R21, R25, R19, RZ ;  /* 0x0000001319157210 */ /* 0x000fe20007ffe0ff */
[----:B------:R-:W-:Y:S06]  /*2170*/  BRA `(.L_x_1301) ;  /* 0x00000000005c7947 */ /* 0x000fec0003800000 */
.L_x_1300:
        /* <DEDUP_REMOVED lines=23> */
.L_x_1301:
[----:B------:R-:W-:Y:S05]  /*22f0*/  BSYNC B1 ;  /* 0x0000000000017941 */ /* 0x000fea0003800000 */
.L_x_1299:
        /* <DEDUP_REMOVED lines=28> */
.L_x_1303:
        /* <DEDUP_REMOVED lines=23> */
.L_x_1304:
[----:B------:R-:W-:Y:S05]  /*2630*/  BSYNC B1 ;  /* 0x0000000000017941 */ /* 0x000fea0003800000 */
.L_x_1302:
        /* <DEDUP_REMOVED lines=28> */
.L_x_1306:
        /* <DEDUP_REMOVED lines=23> */
.L_x_1307:
[----:B------:R-:W-:Y:S05]  /*2970*/  BSYNC B1 ;  /* 0x0000000000017941 */ /* 0x000fea0003800000 */
.L_x_1305:
[----:B------:R-:W0:Y:S01]  /*2980*/  LDC.64 R20, c[0x0][R20+0x2c8] ;  /* 0x0000b20014147b82 */ /* 0x000e220000000a00 */
[----:B------:R-:W-:Y:S02]  /*2990*/  IMAD.MOV.U32 R19, RZ, RZ, R17 ;  /* 0x000000ffff137224 */ /* 0x000fe400078e0011 */
[-C--:B0-----:R-:W-:Y:S02]  /*29a0*/  IMAD R6, R21, R24.reuse, RZ ;  /* 0x0000001815067224 */ /* 0x081fe400078e02ff */
[----:B------:R-:W-:-:S04]  /*29b0*/  IMAD.WIDE.U32 R18, R20, R24, R18 ;  /* 0x0000001814127225 */ /* 0x000fc800078e0012 */
[----:B------:R-:W-:-:S05]  /*29c0*/  IMAD R23, R20, R23, R6 ;  /* 0x0000001714177224 */ /* 0x000fca00078e0206 */
[----:B------:R-:W-:-:S07]  /*29d0*/  IADD3 R17, R19, R23, RZ ;  /* 0x0000001713117210 */ /* 0x000fce0007ffe0ff */
.L_x_1284:
[----:B------:R-:W-:Y:S01]  /*29e0*/  ULDC.64 UR26, c[0x0][0x2e0] ;  /* 0x0000b800001a7ab9 */ /* 0x000fe20000000a00 */
[----:B------:R-:W-:Y:S02]  /*29f0*/  IMAD.MOV.U32 R19, RZ, RZ, R17 ;  /* 0x000000ffff137224 */ /* 0x000fe400078e0011 */
[----:B------:R-:W-:Y:S02]  /*2a00*/  IMAD R21, R43, UR26, RZ ;  /* 0x0000001a2b157c24 */ /* 0x000fe4000f8e02ff */
[----:B------:R-:W-:-:S04]  /*2a10*/  IMAD.WIDE.U32 R18, R26, UR26, R18 ;  /* 0x0000001a1a127c25 */ /* 0x000fc8000f8e0012 */
[----:B------:R-:W-:Y:S01]  /*2a20*/  IMAD R17, R26, UR27, R21 ;  /* 0x0000001b1a117c24 */ /* 0x000fe2000f8e0215 */
[----:B------:R-:W-:Y:S02]  /*2a30*/  ULDC.64 UR26, c[0x0][0x210] ;  /* 0x00008400001a7ab9 */ /* 0x000fe40000000a00 */
[----:B------:R-:W-:Y:S02]  /*2a40*/  LEA R30, P0, R18, UR26, 0x3 ;  /* 0x0000001a121e7c11 */ /* 0x000fe4000f8018ff */
[----:B------:R-:W-:-:S04]  /*2a50*/  IADD3 R17, R19, R17, RZ ;  /* 0x0000001113117210 */ /* 0x000fc80007ffe0ff */
[----:B------:R-:W-:-:S06]  /*2a60*/  LEA.HI.X R31, R18, UR27, R17, 0x3, P0 ;  /* 0x0000001b121f7c11 */ /* 0x000fcc00080f1c11 */
[----:B------:R-:W5:Y:S02]  /*2a70*/  LDG.E.64 R30, desc[UR14][R30.64] ;  /* 0x0000000e1e1e7981 */ /* 0x000f64000c1e1b00 */
.L_x_1283:
[----:B------:R-:W-:Y:S05]  /*2a80*/  BSYNC B0 ;  /* 0x0000000000007941 */ /* 0x000fea0003800000 */
.L_x_1282:
[----:B------:R-:W-:Y:S01]  /*2a90*/  ULDC UR26, c[0x0][0xc] ;  /* 0x00000300001a7ab9 */ /* 0x000fe20000000800 */
[----:B------:R-:W0:Y:S01]  /*2aa0*/  LDC R17, c[0x0][RZ] ;  /* 0x00000000ff117b82 */ /* 0x000e220000000800 */
[----:B------:R-:W-:Y:S01]  /*2ab0*/  BSSY B0, `(.L_x_1308) ;  /* 0x000018b000007945 */ /* 0x000fe20003800000 */
[----:B0-----:R-:W-:Y:S01]  /*2ac0*/  IMAD R17, R17, UR26, RZ ;  /* 0x0000001a11117c24 */ /* 0x001fe2000f8e02ff */
[----:B------:R-:W-:-:S04]  /*2ad0*/  ULDC.64 UR26, c[0x0][0x6f0] ;  /* 0x0001bc00001a7ab9 */ /* 0x000fc80000000a00 */
[----:B------:R-:W-:-:S04]  /*2ae0*/  IADD3 R26, P0, R17, R8, RZ ;  /* 0x00000008111a7210 */ /* 0x000fc80007f1e0ff */
[----:B------:R-:W-:Y:S01]  /*2af0*/  ISETP.GE.U32.AND P5, PT, R26, UR26, PT ;  /* 0x0000001a1a007c0c */ /* 0x000fe2000bfa6070 */
[----:B------:R-:W-:Y:S01]  /*2b00*/  IMAD.X R43, RZ, RZ, R10, P0 ;  /* 0x000000ffff2b7224 */ /* 0x000fe200000e060a */
[----:B------:R-:W-:-:S03]  /*2b10*/  MOV R18, R26 ;  /* 0x0000001a00127202 */ /* 0x000fc60000000f00 */
[----:B------:R-:W-:Y:S01]  /*2b20*/  IMAD.MOV.U32 R19, RZ, RZ, R43 ;  /* 0x000000ffff137224 */ /* 0x000fe200078e002b */
[----:B------:R-:W-:-:S13]  /*2b30*/  ISETP.GE.U32.AND.EX P5, PT, R43, UR27, PT, P5 ;  /* 0x0000001b2b007c0c */ /* 0x000fda000bfa6150 */
        /* <DEDUP_REMOVED lines=14> */
.L_x_1324:
        /* <DEDUP_REMOVED lines=9> */
[----:B-----5:R-:W-:Y:S05]  /*2cb0*/  CALL.REL.NOINC `($__internal_31_$__cuda_sm20_div_u64) ;  /* 0x000000b400707944 */ /* 0x020fea0003c00000 */
[----:B------:R-:W-:Y:S01]  /*2cc0*/  IADD3 R41, P0, RZ, -R38, RZ ;  /* 0x80000026ff297210 */ /* 0x000fe20007f1e0ff */
[----:B------:R-:W-:Y:S01]  /*2cd0*/  IMAD.MOV.U32 R54, RZ, RZ, R38 ;  /* 0x000000ffff367224 */ /* 0x000fe200078e0026 */
[----:B------:R-:W-:Y:S02]  /*2ce0*/  MOV R27, R43 ;  /* 0x0000002b001b7202 */ /* 0x000fe40000000f00 */
[----:B------:R-:W-:Y:S01]  /*2cf0*/  MOV R55, R39 ;  /* 0x0000002700377202 */ /* 0x000fe20000000f00 */
[----:B------:R-:W-:Y:S02]  /*2d00*/  IMAD.X R25, RZ, RZ, ~R39, P0 ;  /* 0x000000ffff197224 */ /* 0x000fe400000e0e27 */
[----:B------:R-:W-:-:S04]  /*2d10*/  IMAD.WIDE.U32 R26, R32, R41, R26 ;  /* 0x00000029201a7225 */ /* 0x000fc800078e001a */
[----:B------:R-:W-:-:S04]  /*2d20*/  IMAD R25, R25, R32, RZ ;  /* 0x0000002019197224 */ /* 0x000fc800078e02ff */
[----:B------:R-:W-:Y:S02]  /*2d30*/  IMAD R25, R33, R41, R25 ;  /* 0x0000002921197224 */ /* 0x000fe400078e0219 */
[----:B------:R-:W-:-:S03]  /*2d40*/  IMAD.MOV.U32 R41, RZ, RZ, R26 ;  /* 0x000000ffff297224 */ /* 0x000fc600078e001a */
[----:B------:R-:W-:Y:S01]  /*2d50*/  IADD3 R25, R27, R25, RZ ;  /* 0x000000191b197210 */ /* 0x000fe20007ffe0ff */
[----:B------:R-:W-:Y:S06]  /*2d60*/  BRA `(.L_x_1314) ;  /* 0x0000000000587947 */ /* 0x000fec0003800000 */
.L_x_1313:
        /* <DEDUP_REMOVED lines=21> */
[----:B------:R-:W-:-:S07]  /*2ec0*/  IMAD R41, R32, R41, R26 ;  /* 0x0000002920297224 */ /* 0x000fce00078e021a */
.L_x_1314:
[----:B------:R-:W-:Y:S05]  /*2ed0*/  BSYNC B1 ;  /* 0x0000000000017941 */ /* 0x000fea0003800000 */
.L_x_1312:
        /* <DEDUP_REMOVED lines=15> */
[----:B-----5:R-:W-:Y:S05]  /*2fd0*/  CALL.REL.NOINC `($__internal_31_$__cuda_sm20_div_u64) ;  /* 0x000000b000a87944 */ /* 0x020fea0003c00000 */
        /* <DEDUP_REMOVED lines=12> */
.L_x_1316:
        /* <DEDUP_REMOVED lines=23> */
.L_x_1317:
[----:B------:R-:W-:Y:S05]  /*3210*/  BSYNC B1 ;  /* 0x0000000000017941 */ /* 0x000fea0003800000 */
.L_x_1315:
        /* <DEDUP_REMOVED lines=29> */
.L_x_1319:
        /* <DEDUP_REMOVED lines=23> */
.L_x_1320:
[----:B------:R-:W-:Y:S05]  /*3560*/  BSYNC B1 ;  /* 0x0000000000017941 */ /* 0x000fea0003800000 */
.L_x_1318:
        /* <DEDUP_REMOVED lines=28> */
.L_x_1322:
        /* <DEDUP_REMOVED lines=22> */
.L_x_1323:
[----:B------:R-:W-:Y:S05]  /*3890*/  BSYNC B1 ;  /* 0x0000000000017941 */ /* 0x000fea0003800000 */
.L_x_1321:
        /* <DEDUP_REMOVED lines=10> */
.L_x_1311:
        /* <DEDUP_REMOVED lines=22> */
.L_x_1326:
        /* <DEDUP_REMOVED lines=23> */
.L_x_1327:
[----:B------:R-:W-:Y:S05]  /*3c10*/  BSYNC B1 ;  /* 0x0000000000017941 */ /* 0x000fea0003800000 */
.L_x_1325:
        /* <DEDUP_REMOVED lines=16> */
[----:B-----5:R-:W-:Y:S05]  /*3d20*/  CALL.REL.NOINC `($__internal_31_$__cuda_sm20_div_u64) ;  /* 0x000000a400547944 */ /* 0x020fea0003c00000 */
        /* <DEDUP_REMOVED lines=10> */
.L_x_1329:
        /* <DEDUP_REMOVED lines=23> */
.L_x_1330:
[----:B------:R-:W-:Y:S05]  /*3f40*/  BSYNC B1 ;  /* 0x0000000000017941 */ /* 0x000fea0003800000 */
.L_x_1328:
        /* <DEDUP_REMOVED lines=27> */
.L_x_1332:
        /* <DEDUP_REMOVED lines=23> */
.L_x_1333:
[----:B------:R-:W-:Y:S05]  /*4270*/  BSYNC B1 ;  /* 0x0000000000017941 */ /* 0x000fea0003800000 */
.L_x_1331:
[----:B------:R-:W0:Y:S02]  /*4280*/  LDC.64 R22, c[0x0][R23+0x2c8] ;  /* 0x0000b20017167b82 */ /* 0x000e240000000a00 */
[-C--:B0-----:R-:W-:Y:S02]  /*4290*/  IMAD R6, R23, R32.reuse, RZ ;  /* 0x0000002017067224 */ /* 0x081fe400078e02ff */
[----:B------:R-:W-:-:S04]  /*42a0*/  IMAD.WIDE.U32 R20, R22, R32, R20 ;  /* 0x0000002016147225 */ /* 0x000fc800078e0014 */
[----:B------:R-:W-:-:S04]  /*42b0*/  IMAD R25, R22, R25, R6 ;  /* 0x0000001916197224 */ /* 0x000fc800078e0206 */
[----:B------:R-:W-:-:S07]  /*42c0*/  IMAD.IADD R21, R21, 0x1, R25 ;  /* 0x0000000115157824 */ /* 0x000fce00078e0219 */
.L_x_1310:
[----:B------:R-:W-:Y:S02]  /*42d0*/  ULDC.64 UR26, c[0x0][0x2e0] ;  /* 0x0000b800001a7ab9 */ /* 0x000fe40000000a00 */
        /* <DEDUP_REMOVED lines=8> */
.L_x_1309:
[----:B------:R-:W-:Y:S05]  /*4360*/  BSYNC B0 ;  /* 0x0000000000007941 */ /* 0x000fea0003800000 */
.L_x_1308:
[----:B------:R-:W-:Y:S01]  /*4370*/  IMAD.SHL.U32 R21, R17, 0x2, RZ ;  /* 0x0000000211157824 */ /* 0x000fe200078e00ff */
        /* <DEDUP_REMOVED lines=22> */
.L_x_1350:
        /* <DEDUP_REMOVED lines=9> */
[----:B-----5:R-:W-:Y:S05]  /*4570*/  CALL.REL.NOINC `($__internal_31_$__cuda_sm20_div_u64) ;  /* 0x0000009c00407944 */ /* 0x020fea0003c00000 */
[----:B------:R-:W-:Y:S01]  /*4580*/  IADD3 R45, P0, RZ, -R38, RZ ;  /* 0x80000026ff2d7210 */ /* 0x000fe20007f1e0ff */
[----:B------:R-:W-:Y:S01]  /*4590*/  IMAD.MOV.U32 R42, RZ, RZ, R26 ;  /* 0x000000ffff2a7224 */ /* 0x000fe200078e001a */
[-C--:B------:R-:W-:Y:S01]  /*45a0*/  MOV R57, R39.reuse ;  /* 0x0000002700397202 */ /* 0x080fe20000000f00 */
[----:B------:R-:W-:Y:S01]  /*45b0*/  IMAD.MOV.U32 R56, RZ, RZ, R38 ;  /* 0x000000ffff387224 */ /* 0x000fe200078e0026 */
[----:B------:R-:W-:Y:S01]  /*45c0*/  IADD3.X R35, RZ, ~R39, RZ, P0, !PT ;  /* 0x80000027ff237210 */ /* 0x000fe200007fe4ff */
[----:B------:R-:W-:-:S04]  /*45d0*/  IMAD.WIDE.U32 R42, R40, R45, R42 ;  /* 0x0000002d282a7225 */ /* 0x000fc800078e002a */
[----:B------:R-:W-:-:S04]  /*45e0*/  IMAD R35, R35, R40, RZ ;  /* 0x0000002823237224 */ /* 0x000fc800078e02ff */
[----:B------:R-:W-:-:S05]  /*45f0*/  IMAD R35, R41, R45, R35 ;  /* 0x0000002d29237224 */ /* 0x000fca00078e0223 */
[----:B------:R-:W-:Y:S01]  /*4600*/  IADD3 R35, R43, R35, RZ ;  /* 0x000000232b237210 */ /* 0x000fe20007ffe0ff */
[----:B------:R-:W-:Y:S06]  /*4610*/  BRA `(.L_x_1340) ;  /* 0x0000000000587947 */ /* 0x000fec0003800000 */
.L_x_1339:
        /* <DEDUP_REMOVED lines=22> */
.L_x_1340:
[----:B------:R-:W-:Y:S05]  /*4780*/  BSYNC B1 ;  /* 0x0000000000017941 */ /* 0x000fea0003800000 */
.L_x_1338:
        /* <DEDUP_REMOVED lines=27> */
.L_x_1342:
        /* <DEDUP_REMOVED lines=23> */
.L_x_1343:
[----:B------:R-:W-:Y:S05]  /*4ab0*/  BSYNC B1 ;  /* 0x0000000000017941 */ /* 0x000fea0003800000 */
.L_x_1341:
        /* <DEDUP_REMOVED lines=16> */
[----:B-----5:R-:W-:Y:S05]  /*4bc0*/  CALL.REL.NOINC `($__internal_31_$__cuda_sm20_div_u64) ;  /* 0x0000009400ac7944 */ /* 0x020fea0003c00000 */
        /* <DEDUP_REMOVED lines=11> */
.L_x_1345:
        /* <DEDUP_REMOVED lines=23> */
.L_x_1346:
[----:B------:R-:W-:Y:S05]  /*4df0*/  BSYNC B1 ;  /* 0x0000000000017941 */ /* 0x000fea0003800000 */
.L_x_1344:
        /* <DEDUP_REMOVED lines=28> */
.L_x_1348:
        /* <DEDUP_REMOVED lines=22> */
.L_x_1349:
[----:B------:R-:W-:Y:S05]  /*5120*/  BSYNC B1 ;  /* 0x0000000000017941 */ /* 0x000fea0003800000 */
.L_x_1347:
        /* <DEDUP_REMOVED lines=10> */
.L_x_1337:
        /* <DEDUP_REMOVED lines=14> */
[----:B------:R-:W-:Y:S02]  /*52b0*/  IMAD.MOV.U32 R26, RZ, RZ, R38 ;  /* 0x000000ffff1a7224 */ /* 0x000fe400078e0026 */
[----:B------:R-:W-:Y:S02]  /*52c0*/  IMAD.X R45, RZ, RZ, ~R39, P0 ;  /* 0x000000ffff2d7224 */ /* 0x000fe400000e0e27 */
[----:B------:R-:W-:-:S04]  /*52d0*/  IMAD.WIDE.U32 R40, R34, R47, R42 ;  /* 0x0000002f22287225 */ /* 0x000fc800078e002a */
[----:B------:R-:W-:Y:S02]  /*52e0*/  IMAD R45, R45, R34, RZ ;  /* 0x000000222d2d7224 */ /* 0x000fe400078e02ff */
[----:B------:R-:W-:Y:S02]  /*52f0*/  IMAD.MOV.U32 R43, RZ, RZ, R39 ;  /* 0x000000ffff2b7224 */ /* 0x000fe400078e0027 */
[----:B------:R-:W-:-:S05]  /*5300*/  IMAD R45, R35, R47, R45 ;  /* 0x0000002f232d7224 */ /* 0x000fca00078e022d */
[----:B------:R-:W-:Y:S01]  /*5310*/  IADD3 R41, R41, R45, RZ ;  /* 0x0000002d29297210 */ /* 0x000fe20007ffe0ff */
[----:B------:R-:W-:Y:S06]  /*5320*/  BRA `(.L_x_1353) ;  /* 0x00000000005c7947 */ /* 0x000fec0003800000 */
.L_x_1352:
        /* <DEDUP_REMOVED lines=23> */
.L_x_1353:
[----:B------:R-:W-:Y:S05]  /*54a0*/  BSYNC B1 ;  /* 0x0000000000017941 */ /* 0x000fea0003800000 */
.L_x_1351:
        /* <DEDUP_REMOVED lines=19> */
[----:B------:R-:W-:Y:S02]  /*55e0*/  MOV R26, R38 ;  /* 0x00000026001a7202 */ /* 0x000fe40000000f00 */
[----:B------:R-:W-:Y:S01]  /*55f0*/  IADD3.X R45, RZ, ~R39, RZ, P0, !PT ;  /* 0x80000027ff2d7210 */ /* 0x000fe200007fe4ff */
[----:B------:R-:W-:Y:S01]  /*5600*/  IMAD.WIDE.U32 R40, R34, R47, R42 ;  /* 0x0000002f22287225 */ /* 0x000fe200078e002a */
[----:B------:R-:W-:-:S03]  /*5610*/  MOV R43, R39 ;  /* 0x00000027002b7202 */ /* 0x000fc60000000f00 */
[----:B------:R-:W-:-:S04]  /*5620*/  IMAD R45, R45, R34, RZ ;  /* 0x000000222d2d7224 */ /* 0x000fc800078e02ff */
[----:B------:R-:W-:-:S04]  /*5630*/  IMAD R45, R35, R47, R45 ;  /* 0x0000002f232d7224 */ /* 0x000fc800078e022d */
[----:B------:R-:W-:Y:S01]  /*5640*/  IMAD.IADD R41, R41, 0x1, R45 ;  /* 0x0000000129297824 */ /* 0x000fe200078e022d */
[----:B------:R-:W-:Y:S06]  /*5650*/  BRA `(.L_x_1356) ;  /* 0x00000000005c7947 */ /* 0x000fec0003800000 */
.L_x_1355:
        /* <DEDUP_REMOVED lines=23> */
.L_x_1356:
[----:B------:R-:W-:Y:S05]  /*57d0*/  BSYNC B1 ;  /* 0x0000000000017941 */ /* 0x000fea0003800000 */
.L_x_1354:
        /* <DEDUP_REMOVED lines=27> */
.L_x_1358:
        /* <DEDUP_REMOVED lines=23> */
.L_x_1359:
[----:B------:R-:W-:Y:S05]  /*5b00*/  BSYNC B1 ;  /* 0x0000000000017941 */ /* 0x000fea0003800000 */
.L_x_1357:
[----:B------:R-:W0:Y:S02]  /*5b10*/  LDC.64 R34, c[0x0][R27+0x2c8] ;  /* 0x0000b2001b227b82 */ /* 0x000e240000000a00 */
[-C--:B0-----:R-:W-:Y:S02]  /*5b20*/  IMAD R6, R35, R40.reuse, RZ ;  /* 0x0000002823067224 */ /* 0x081fe400078e02ff */
[----:B------:R-:W-:-:S04]  /*5b30*/  IMAD.WIDE.U32 R24, R34, R40, R24 ;  /* 0x0000002822187225 */ /* 0x000fc800078e0018 */
[----:B------:R-:W-:-:S04]  /*5b40*/  IMAD R41, R34, R41, R6 ;  /* 0x0000002922297224 */ /* 0x000fc800078e0206 */
[----:B------:R-:W-:-:S07]  /*5b50*/  IMAD.IADD R25, R25, 0x1, R41 ;  /* 0x0000000119197824 */ /* 0x000fce00078e0229 */
.L_x_1336:
        /* <DEDUP_REMOVED lines=9> */
.L_x_1335:
[----:B------:R-:W-:Y:S05]  /*5bf0*/  BSYNC B0 ;  /* 0x0000000000007941 */ /* 0x000fea0003800000 */
.L_x_1334:
        /* <DEDUP_REMOVED lines=23> */
.L_x_1376:
        /* <DEDUP_REMOVED lines=11> */
[--C-:B------:R-:W-:Y:S01]  /*5e20*/  IMAD.MOV.U32 R59, RZ, RZ, R39.reuse ;  /* 0x000000ffff3b7224 */ /* 0x100fe200078e0027 */
[----:B------:R-:W-:Y:S02]  /*5e30*/  MOV R42, R26 ;  /* 0x0000001a002a7202 */ /* 0x000fe40000000f00 */
[----:B------:R-:W-:Y:S01]  /*5e40*/  MOV R58, R38 ;  /* 0x00000026003a7202 */ /* 0x000fe20000000f00 */
[----:B------:R-:W-:Y:S02]  /*5e50*/  IMAD.X R45, RZ, RZ, ~R39, P0 ;  /* 0x000000ffff2d7224 */ /* 0x000fe400000e0e27 */
[----:B------:R-:W-:-:S04]  /*5e60*/  IMAD.WIDE.U32 R42, R54, R47, R42 ;  /* 0x0000002f362a7225 */ /* 0x000fc800078e002a */
[----:B------:R-:W-:-:S04]  /*5e70*/  IMAD R45, R45, R54, RZ ;  /* 0x000000362d2d7224 */ /* 0x000fc800078e02ff */
[----:B------:R-:W-:-:S04]  /*5e80*/  IMAD R45, R55, R47, R45 ;  /* 0x0000002f372d7224 */ /* 0x000fc800078e022d */
[----:B------:R-:W-:Y:S01]  /*5e90*/  IMAD.IADD R43, R43, 0x1, R45 ;  /* 0x000000012b2b7824 */ /* 0x000fe200078e022d */
[----:B------:R-:W-:Y:S06]  /*5ea0*/  BRA `(.L_x_1366) ;  /* 0x0000000000587947 */ /* 0x000fec0003800000 */
.L_x_1365:
        /* <DEDUP_REMOVED lines=22> */
.L_x_1366:
[----:B------:R-:W-:Y:S05]  /*6010*/  BSYNC B1 ;  /* 0x0000000000017941 */ /* 0x000fea0003800000 */
.L_x_1364:
        /* <DEDUP_REMOVED lines=27> */
.L_x_1368:
        /* <DEDUP_REMOVED lines=23> */
.L_x_1369:
[----:B------:R-:W-:Y:S05]  /*6340*/  BSYNC B1 ;  /* 0x0000000000017941 */ /* 0x000fea0003800000 */
.L_x_1367:
        /* <DEDUP_REMOVED lines=28> */
.L_x_1371:
        /* <DEDUP_REMOVED lines=23> */
.L_x_1372:
[----:B------:R-:W-:Y:S05]  /*6680*/  BSYNC B1 ;  /* 0x0000000000017941 */ /* 0x000fea0003800000 */
.L_x_1370:
        /* <DEDUP_REMOVED lines=28> */
.L_x_1374:
        /* <DEDUP_REMOVED lines=22> */
.L_x_1375:
[----:B------:R-:W-:Y:S05]  /*69b0*/  BSYNC B1 ;  /* 0x0000000000017941 */ /* 0x000fea0003800000 */
.L_x_1373:
        /* <DEDUP_REMOVED lines=10> */
.L_x_1363:
        /* <DEDUP_REMOVED lines=20> */
[----:B------:R-:W-:Y:S01]  /*6ba0*/  MOV R43, R39 ;  /* 0x00000027002b7202 */ /* 0x000fe20000000f00 */
[----:B------:R-:W-:Y:S06]  /*6bb0*/  BRA `(.L_x_1379) ;  /* 0x00000000005c7947 */ /* 0x000fec0003800000 */
.L_x_1378:
        /* <DEDUP_REMOVED lines=23> */
.L_x_1379:
[----:B------:R-:W-:Y:S05]  /*6d30*/  BSYNC B1 ;  /* 0x0000000000017941 */ /* 0x000fea0003800000 */
.L_x_1377:
        /* <DEDUP_REMOVED lines=22> */
[----:B------:R-:W-:-:S04]  /*6ea0*/  IMAD R45, R45, R54, RZ ;  /* 0x000000362d2d7224 */ /* 0x000fc800078e02ff */
[----:B------:R-:W-:-:S05]  /*6eb0*/  IMAD R45, R55, R47, R45 ;  /* 0x0000002f372d7224 */ /* 0x000fca00078e022d */
[----:B------:R-:W-:Y:S01]  /*6ec0*/  IADD3 R45, R43, R45, RZ ;  /* 0x0000002d2b2d7210 */ /* 0x000fe20007ffe0ff */
[----:B------:R-:W-:Y:S01]  /*6ed0*/  IMAD.MOV.U32 R43, RZ, RZ, R39 ;  /* 0x000000ffff2b7224 */ /* 0x000fe200078e0027 */
[----:B------:R-:W-:Y:S06]  /*6ee0*/  BRA `(.L_x_1382) ;  /* 0x00000000005c7947 */ /* 0x000fec0003800000 */
.L_x_1381:
        /* <DEDUP_REMOVED lines=23> */
.L_x_1382:
[----:B------:R-:W-:Y:S05]  /*7060*/  BSYNC B1 ;  /* 0x0000000000017941 */ /* 0x000fea0003800000 */
.L_x_1380:
        /* <DEDUP_REMOVED lines=27> */
.L_x_1384:
        /* <DEDUP_REMOVED lines=23> */
.L_x_1385:
[----:B------:R-:W-:Y:S05]  /*7390*/  BSYNC B1 ;  /* 0x0000000000017941 */ /* 0x000fea0003800000 */
.L_x_1383:
[----:B------:R-:W0:Y:S02]  /*73a0*/  LDC.64 R36, c[0x0][R37+0x2c8] ;  /* 0x0000b20025247b82 */ /* 0x000e240000000a00 */
[-C--:B0-----:R-:W-:Y:S02]  /*73b0*/  IMAD R6, R37, R42.reuse, RZ ;  /* 0x0000002a25067224 */ /* 0x081fe400078e02ff */
[----:B------:R-:W-:-:S04]  /*73c0*/  IMAD.WIDE.U32 R40, R36, R42, R40 ;  /* 0x0000002a24287225 */ /* 0x000fc800078e0028 */
[----:B------:R-:W-:-:S05]  /*73d0*/  IMAD R45, R36, R45, R6 ;  /* 0x0000002d242d7224 */ /* 0x000fca00078e0206 */
[----:B------:R-:W-:-:S07]  /*73e0*/  IADD3 R41, R41, R45, RZ ;  /* 0x0000002d29297210 */ /* 0x000fce0007ffe0ff */
.L_x_1362:
        /* <DEDUP_REMOVED lines=8> */
[----:B------:R0:W5:Y:S02]  /*7470*/  LDG.E.64 R36, desc[UR14][R38.64] ;  /* 0x0000000e26247981 */ /* 0x000164000c1e1b00 */
.L_x_1361:
[----:B------:R-:W-:Y:S05]  /*7480*/  BSYNC B0 ;  /* 0x0000000000007941 */ /* 0x000fea0003800000 */
.L_x_1360:
[----:B------:R-:W-:Y:S01]  /*7490*/  ULDC.64 UR26, c[0x0][0x6f0] ;  /* 0x0001bc00001a7ab9 */ /* 0x000fe20000000a00 */
[----:B------:R-:W-:Y:S01]  /*74a0*/  BSSY B0, `(.L_x_1386) ;  /* 0x00001a6000007945 */ /* 0x000fe20003800000 */
[----:B------:R-:W-:-:S04]  /*74b0*/  ISETP.GE.U32.AND P0, PT, R8, UR26, PT ;  /* 0x0000001a08007c0c */ /* 0x000fc8000bf06070 */
[----:B------:R-:W-:-:S13]  /*74c0*/  ISETP.GE.U32.AND.EX P0, PT, R10, UR27, PT, P0 ;  /* 0x0000001b0a007c0c */ /* 0x000fda000bf06100 */
[----:B------:R-:W-:Y:S05]  /*74d0*/  @P0 BRA `(.L_x_1387) ;  /* 0x0000001800880947 */ /* 0x000fea0003800000 */
[----:B------:R-:W1:Y:S01]  /*74e0*/  LDC R6, c[0x0][0x548] ;  /* 0x00015200ff067b82 */ /* 0x000e620000000800 */
[----:B------:R-:W-:Y:S01]  /*74f0*/  HFMA2.MMA R24, -RZ, RZ, 0, 0 ;  /* 0x00000000ff187435 */ /* 0x000fe200000001ff */
[----:B------:R-:W-:Y:S01]  /*7500*/  IMAD.MOV.U32 R41, RZ, RZ, RZ ;  /* 0x000000ffff297224 */ /* 0x000fe200078e00ff */
[----:B------:R-:W-:Y:S01]  /*7510*/  MOV R26, R8 ;  /* 0x00000008001a7202 */ /* 0x000fe20000000f00 */
[----:B------:R-:W-:Y:S01]  /*7520*/  IMAD.MOV.U32 R43, RZ, RZ, R10 ;  /* 0x000000ffff2b7224 */ /* 0x000fe200078e000a */
[----:B-1----:R-:W-:-:S13]  /*7530*/  ISETP.GE.AND P0, PT, R6, 0x2, PT ;  /* 0x000000020600780c */ /* 0x002fda0003f06270 */
        /* <DEDUP_REMOVED lines=13> */
.L_x_1402:
[----:B------:R-:W-:Y:S01]  /*7610*/  UMOV UR26, 0x1a0 ;  /* 0x000001a0001a7882 */ /* 0x000fe20000000000 */
[----:B------:R-:W-:Y:S01]  /*7620*/  BSSY B1, `(.L_x_1390) ;  /* 0x000002b000017945 */ /* 0x000fe20003800000 */
[----:B------:R-:W-:-:S04]  /*7630*/  LEA R44, R40, UR26, 0x3 ;  /* 0x0000001a282c7c11 */ /* 0x000fc8000f8e18ff */
[----:B------:R-:W1:Y:S02]  /*7640*/  LDC.64 R54, c[0x0][R44+0x210] ;  /* 0x000084002c367b82 */ /* 0x000e640000000a00 */
[----:B-1----:R-:W-:-:S04]  /*7650*/  LOP3.LUT R6, R43, R55, RZ, 0xfc, !PT ;  /* 0x000000372b067212 */ /* 0x002fc800078efcff */
[----:B------:R-:W-:-:S13]  /*7660*/  ISETP.NE.U32.AND P0, PT, R6, RZ, PT ;  /* 0x000000ff0600720c */ /* 0x000fda0003f05070 */
[----:B------:R-:W-:Y:S05]  /*7670*/  @!P0 BRA `(.L_x_1391) ;  /* 0x00000000003c8947 */ /* 0x000fea0003800000 */
[----:B0-----:R-:W-:Y:S01]  /*7680*/  MOV R38, R54 ;  /* 0x0000003600267202 */ /* 0x001fe20000000f00 */
        /* <DEDUP_REMOVED lines=14> */
.L_x_1391:
[----:B------:R-:W1:Y:S01]  /*7770*/  I2F.U32.RP R6, R54 ;  /* 0x0000003600067306 */ /* 0x000e620000209000 */
[----:B------:R-:W-:Y:S01]  /*7780*/  IMAD.MOV R43, RZ, RZ, -R54 ;  /* 0x000000ffff2b7224 */ /* 0x000fe200078e0a36 */
[----:B------:R-:W-:Y:S01]  /*7790*/  ISETP.NE.U32.AND P2, PT, R54, RZ, PT ;  /* 0x000000ff3600720c */ /* 0x000fe20003f45070 */
[----:B------:R-:W-:-:S05]  /*77a0*/  IMAD.MOV.U32 R59, RZ, RZ, RZ ;  /* 0x000000ffff3b7224 */ /* 0x000fca00078e00ff */
[----:B-1----:R-:W0:Y:S02]  /*77b0*/  MUFU.RCP R6, R6 ;  /* 0x0000000600067308 */ /* 0x002e240000001000 */
        /* <DEDUP_REMOVED lines=17> */
.L_x_1392:
[----:B------:R-:W-:Y:S05]  /*78d0*/  BSYNC B1 ;  /* 0x0000000000017941 */ /* 0x000fea0003800000 */
.L_x_1390:
        /* <DEDUP_REMOVED lines=29> */
.L_x_1394:
        /* <DEDUP_REMOVED lines=23> */
.L_x_1395:
[----:B------:R-:W-:Y:S05]  /*7c20*/  BSYNC B1 ;  /* 0x0000000000017941 */ /* 0x000fea0003800000 */
.L_x_1393:
        /* <DEDUP_REMOVED lines=28> */
.L_x_1397:
        /* <DEDUP_REMOVED lines=23> */
.L_x_1398:
[----:B------:R-:W-:Y:S05]  /*7f60*/  BSYNC B1 ;  /* 0x0000000000017941 */ /* 0x000fea0003800000 */
.L_x_1396:
        /* <DEDUP_REMOVED lines=28> */
.L_x_1400:
        /* <DEDUP_REMOVED lines=22> */
.L_x_1401:
[----:B------:R-:W-:Y:S05]  /*8290*/  BSYNC B1 ;  /* 0x0000000000017941 */ /* 0x000fea0003800000 */
.L_x_1399:
        /* <DEDUP_REMOVED lines=12> */
.L_x_1389:
[----:B------:R-:W-:-:S13]  /*8360*/  ISETP.NE.AND P0, PT, RZ, UR25, PT ;  /* 0x00000019ff007c0c */ /* 0x000fda000bf05270 */
[----:B------:R-:W-:Y:S05]  /*8370*/  @!P0 BRA `(.L_x_1388) ;  /* 0x0000000800808947 */ /* 0x000fea0003800000 */
[----:B------:R-:W-:Y:S01]  /*8380*/  UMOV UR26, 0x1a0 ;  /* 0x000001a0001a7882 */ /* 0x000fe20000000000 */
[----:B------:R-:W-:Y:S01]  /*8390*/  BSSY B1, `(.L_x_1403) ;  /* 0x000002b000017945 */ /* 0x000fe20003800000 */
[----:B------:R-:W-:-:S04]  /*83a0*/  LEA R40, R40, UR26, 0x3 ;  /* 0x0000001a28287c11 */ /* 0x000fc8000f8e18ff */
[----:B------:R-:W1:Y:S02]  /*83b0*/  LDC.64 R54, c[0x0][R40+0x210] ;  /* 0x0000840028367b82 */ /* 0x000e640000000a00 */
[----:B-1----:R-:W-:-:S04]  /*83c0*/  LOP3.LUT R6, R43, R55, RZ, 0xfc, !PT ;  /* 0x000000372b067212 */ /* 0x002fc800078efcff */
[----:B------:R-:W-:-:S13]  /*83d0*/  ISETP.NE.U32.AND P0, PT, R6, RZ, PT ;  /* 0x000000ff0600720c */ /* 0x000fda0003f05070 */
[----:B------:R-:W-:Y:S05]  /*83e0*/  @!P0 BRA `(.L_x_1404) ;  /* 0x0000000000388947 */ /* 0x000fea0003800000 */
[----:B0-----:R-:W-:Y:S01]  /*83f0*/  IMAD.MOV.U32 R38, RZ, RZ, R54 ;  /* 0x000000ffff267224 */ /* 0x001fe200078e0036 */
        /* <DEDUP_REMOVED lines=13> */
.L_x_1404:
        /* <DEDUP_REMOVED lines=23> */
.L_x_1405:
[----:B------:R-:W-:Y:S05]  /*8640*/  BSYNC B1 ;  /* 0x0000000000017941 */ /* 0x000fea0003800000 */
.L_x_1403:
        /* <DEDUP_REMOVED lines=30> */
.L_x_1407:
        /* <DEDUP_REMOVED lines=23> */
.L_x_1408:
[----:B------:R-:W-:Y:S05]  /*89a0*/  BSYNC B1 ;  /* 0x0000000000017941 */ /* 0x000fea0003800000 */
.L_x_1406:
        /* <DEDUP_REMOVED lines=30> */
.L_x_1410:
        /* <DEDUP_REMOVED lines=23> */
.L_x_1411:
[----:B------:R-:W-:Y:S05]  /*8d00*/  BSYNC B1 ;  /* 0x0000000000017941 */ /* 0x000fea0003800000 */
.L_x_1409:
[----:B------:R0:W1:Y:S02]  /*8d10*/  LDC.64 R38, c[0x0][R40+0x2c8] ;  /* 0x0000b20028267b82 */ /* 0x0000640000000a00 */
[----:B0-----:R-:W-:Y:S02]  /*8d20*/  IMAD.MOV.U32 R40, RZ, RZ, R24 ;  /* 0x000000ffff287224 */ /* 0x001fe400078e0018 */
[-C--:B-1----:R-:W-:Y:S02]  /*8d30*/  IMAD R6, R39, R42.reuse, RZ ;  /* 0x0000002a27067224 */ /* 0x082fe400078e02ff */
[----:B------:R-:W-:-:S04]  /*8d40*/  IMAD.WIDE.U32 R44, R38, R42, R40 ;  /* 0x0000002a262c7225 */ /* 0x000fc800078e0028 */
[----:B------:R-:W-:Y:S01]  /*8d50*/  IMAD R47, R38, R47, R6 ;  /* 0x0000002f262f7224 */ /* 0x000fe200078e0206 */
[----:B------:R-:W-:-:S03]  /*8d60*/  MOV R24, R44 ;  /* 0x0000002c00187202 */ /* 0x000fc60000000f00 */
[----:B------:R-:W-:-:S07]  /*8d70*/  IMAD.IADD R41, R45, 0x1, R47 ;  /* 0x000000012d297824 */ /* 0x000fce00078e022f */
.L_x_1388:
[----:B------:R-:W-:Y:S01]  /*8d80*/  FMUL.FTZ R13, R13, 1 ;  /* 0x3f8000000d0d7820 */ /* 0x000fe20000410000 */
[----:B------:R-:W-:Y:S01]  /*8d90*/  ULDC.64 UR26, c[0x0][0x6f8] ;  /* 0x0001be00001a7ab9 */ /* 0x000fe20000000a00 */
[----:B------:R-:W-:Y:S01]  /*8da0*/  MOV R40, R24 ;  /* 0x0000001800287202 */ /* 0x000fe20000000f00 */
[----:B------:R-:W-:Y:S01]  /*8db0*/  ULDC.64 UR28, c[0x0][0x550] ;  /* 0x00015400001c7ab9 */ /* 0x000fe20000000a00 */
[----:B0-----:R-:W0:Y:S02]  /*8dc0*/  F2F.F64.F32 R38, R13 ;  /* 0x0000000d00267310 */ /* 0x001e240000201800 */
[----:B0-----:R-:W-:Y:S01]  /*8dd0*/  DSETP.GEU.AND P0, PT, R38, UR26, PT ;  /* 0x0000001a26007e2a */ /* 0x001fe2000bf0e000 */
[----:B------:R-:W-:Y:S02]  /*8de0*/  ULDC.64 UR26, c[0x0][0x480] ;  /* 0x00012000001a7ab9 */ /* 0x000fe40000000a00 */
[----:B------:R-:W-:Y:S02]  /*8df0*/  IMAD R43, R43, UR26, RZ ;  /* 0x0000001a2b2b7c24 */ /* 0x000fe4000f8e02ff */
[----:B------:R-:W-:Y:S01]  /*8e00*/  IMAD.WIDE.U32 R40, R26, UR26, R40 ;  /* 0x0000001a1a287c25 */ /* 0x000fe2000f8e0028 */
[----:B------:R-:W-:-:S03]  /*8e10*/  FSEL R6, RZ, 1, P0 ;  /* 0x3f800000ff067808 */ /* 0x000fc60000000000 */
[----:B------:R-:W-:Y:S01]  /*8e20*/  IMAD R43, R26, UR27, R43 ;  /* 0x0000001b1a2b7c24 */ /* 0x000fe2000f8e022b */
[----:B------:R-:W0:Y:S01]  /*8e30*/  F2I.FTZ.U32.TRUNC.NTZ R13, R6 ;  /* 0x00000006000d7305 */ /* 0x000e22000021f000 */
[----:B------:R-:W-:Y:S01]  /*8e40*/  FMUL.FTZ R38, R6, 1 ;  /* 0x3f80000006267820 */ /* 0x000fe20000410000 */
[----:B------:R-:W-:Y:S02]  /*8e50*/  ULDC.64 UR26, c[0x0][0x3b0] ;  /* 0x0000ec00001a7ab9 */ /* 0x000fe40000000a00 */
[----:B------:R-:W-:-:S04]  /*8e60*/  LEA R42, P0, R40, UR26, 0x3 ;  /* 0x0000001a282a7c11 */ /* 0x000fc8000f8018ff */
[----:B------:R-:W1:Y:S02]  /*8e70*/  F2F.F64.F32 R38, R38 ;  /* 0x0000002600267310 */ /* 0x000e640000201800 */
[----:B-1---5:R-:W-:Y:S01]  /*8e80*/  DMUL R44, R30, R38 ;  /* 0x000000261e2c7228 */ /* 0x022fe20000000000 */
[----:B------:R-:W-:Y:S01]  /*8e90*/  IMAD.IADD R39, R41, 0x1, R43 ;  /* 0x0000000129277824 */ /* 0x000fe200078e022b */
[----:B------:R-:W-:-:S04]  /*8ea0*/  IADD3 R38, P1, R40, UR28, RZ ;  /* 0x0000001c28267c10 */ /* 0x000fc8000ff3e0ff */
[----:B------:R-:W-:Y:S02]  /*8eb0*/  LEA.HI.X R43, R40, UR27, R39, 0x3, P0 ;  /* 0x0000001b282b7c11 */ /* 0x000fe400080f1c27 */
[----:B------:R-:W-:Y:S01]  /*8ec0*/  DMUL R44, R44, UR4 ;  /* 0x000000042c2c7c28 */ /* 0x000fe20008000000 */
[----:B------:R-:W-:-:S06]  /*8ed0*/  IADD3.X R39, R39, UR29, RZ, P1, !PT ;  /* 0x0000001d27277c10 */ /* 0x000fcc0008ffe4ff */
[----:B------:R1:W-:Y:S04]  /*8ee0*/  STG.E.64 desc[UR14][R42.64], R44 ;  /* 0x0000002c2a007986 */ /* 0x0003e8000c101b0e */
[----:B0-----:R1:W-:Y:S02]  /*8ef0*/  STG.E.U8 desc[UR14][R38.64], R13 ;  /* 0x0000000d26007986 */ /* 0x0013e4000c10110e */
.L_x_1387:
[----:B------:R-:W-:Y:S05]  /*8f00*/  BSYNC B0 ;  /* 0x0000000000007941 */ /* 0x000fea0003800000 */
.L_x_1386:
[----:B------:R-:W-:Y:S04]  /*8f10*/  BSSY B0, `(.L_x_1412) ;  /* 0x00001ad000007945 */ /* 0x000fe80003800000 */
[----:B------:R-:W-:Y:S05]  /*8f20*/  @P5 BRA `(.L_x_1413) ;  /* 0x0000001800ac5947 */ /* 0x000fea0003800000 */
[----:B------:R-:W2:Y:S01]  /*8f30*/  LDC R6, c[0x0][0x548] ;  /* 0x00015200ff067b82 */ /* 0x000ea20000000800 */
[----:B------:R-:W-:Y:S01]  /*8f40*/  MOV R24, RZ ;  /* 0x000000ff00187202 */ /* 0x000fe20000000f00 */
[----:B-1----:R-:W-:Y:S01]  /*8f50*/  IMAD.MOV.U32 R13, RZ, RZ, RZ ;  /* 0x000000ffff0d7224 */ /* 0x002fe200078e00ff */
[----:B--2---:R-:W-:-:S13]  /*8f60*/  ISETP.GE.AND P0, PT, R6, 0x2, PT ;  /* 0x000000020600780c */ /* 0x004fda0003f06270 */
[----:B------:R-:W-:Y:S05]  /*8f70*/  @!P0 BRA `(.L_x_1414) ;  /* 0x0000001800348947 */ /* 0x000fea0003800000 */
[----:B------:R-:W-:Y:S01]  /*8f80*/  UIADD3 UR26, UR8, 0x1, URZ ;  /* 0x00000001081a7890 */ /* 0x000fe2000fffe03f */
[----:B------:R-:W-:Y:S01]  /*8f90*/  IADD3 R18, P0, R17, R8, RZ ;  /* 0x0000000811127210 */ /* 0x000fe20007f1e0ff */
[----:B------:R-:W-:Y:S01]  /*8fa0*/  HFMA2.MMA R24, -RZ, RZ, 0, 0 ;  /* 0x00000000ff187435 */ /* 0x000fe200000001ff */
[----:B------:R-:W-:Y:S01]  /*8fb0*/  IMAD.MOV.U32 R13, RZ, RZ, RZ ;  /* 0x000000ffff0d7224 */ /* 0x000fe200078e00ff */
        /* <DEDUP_REMOVED lines=8> */
.L_x_1428:
[----:B------:R-:W-:Y:S01]  /*9040*/  UMOV UR26, 0x1a0 ;  /* 0x000001a0001a7882 */ /* 0x000fe20000000000 */
[----:B------:R-:W-:Y:S01]  /*9050*/  BSSY B1, `(.L_x_1416) ;  /* 0x000002c000017945 */ /* 0x000fe20003800000 */
[----:B------:R-:W-:-:S04]  /*9060*/  LEA R40, R41, UR26, 0x3 ;  /* 0x0000001a29287c11 */ /* 0x000fc8000f8e18ff */
[----:B------:R-:W1:Y:S02]  /*9070*/  LDC.64 R54, c[0x0][R40+0x210] ;  /* 0x0000840028367b82 */ /* 0x000e640000000a00 */
[----:B-1----:R-:W-:-:S04]  /*9080*/  LOP3.LUT R6, R19, R55, RZ, 0xfc, !PT ;  /* 0x0000003713067212 */ /* 0x002fc800078efcff */
[----:B------:R-:W-:-:S13]  /*9090*/  ISETP.NE.U32.AND P0, PT, R6, RZ, PT ;  /* 0x000000ff0600720c */ /* 0x000fda0003f05070 */
[----:B------:R-:W-:Y:S05]  /*90a0*/  @!P0 BRA `(.L_x_1417) ;  /* 0x0000000000408947 */ /* 0x000fea0003800000 */
[----:B------:R-:W-:Y:S01]  /*90b0*/  IMAD.MOV.U32 R26, RZ, RZ, R18 ;  /* 0x000000ffff1a7224 */ /* 0x000fe200078e0012 */
[----:B------:R-:W-:Y:S01]  /*90c0*/  MOV R43, R19 ;  /* 0x00000013002b7202 */ /* 0x000fe20000000f00 */
[----:B0-----:R-:W-:Y:S01]  /*90d0*/  IMAD.MOV.U32 R38, RZ, RZ, R54 ;  /* 0x000000ffff267224 */ /* 0x001fe200078e0036 */
[----:B------:R-:W-:Y:S02]  /*90e0*/  MOV R39, R55 ;  /* 0x0000003700277202 */ /* 0x000fe40000000f00 */
[----:B------:R-:W-:-:S07]  /*90f0*/  MOV R6, 0x9110 ;  /* 0x0000911000067802 */ /* 0x000fce0000000f00 */
[----:B-----5:R-:W-:Y:S05]  /*9100*/  CALL.REL.NOINC `($__internal_31_$__cuda_sm20_div_u64) ;  /* 0x00000050005c7944 */ /* 0x020fea0003c00000 */
        /* <DEDUP_REMOVED lines=10> */
.L_x_1417:
[----:B------:R-:W1:Y:S01]  /*91b0*/  I2F.U32.RP R6, R54 ;  /* 0x0000003600067306 */ /* 0x000e620000209000 */
[----:B------:R-:W-:Y:S01]  /*91c0*/  IMAD.MOV R19, RZ, RZ, -R54 ;  /* 0x000000ffff137224 */ /* 0x000fe200078e0a36 */
[----:B------:R-:W-:Y:S01]  /*91d0*/  ISETP.NE.U32.AND P2, PT, R54, RZ, PT ;  /* 0x000000ff3600720c */ /* 0x000fe20003f45070 */
[----:B------:R-:W-:Y:S01]  /*91e0*/  IMAD.MOV.U32 R57, RZ, RZ, RZ ;  /* 0x000000ffff397224 */ /* 0x000fe200078e00ff */
[----:B------:R-:W-:-:S04]  /*91f0*/  MOV R45, RZ ;  /* 0x000000ff002d7202 */ /* 0x000fc80000000f00 */
        /* <DEDUP_REMOVED lines=17> */
.L_x_1418:
[----:B------:R-:W-:Y:S05]  /*9310*/  BSYNC B1 ;  /* 0x0000000000017941 */ /* 0x000fea0003800000 */
.L_x_1416:
        /* <DEDUP_REMOVED lines=29> */
.L_x_1420:
        /* <DEDUP_REMOVED lines=23> */
.L_x_1421:
[----:B------:R-:W-:Y:S05]  /*9660*/  BSYNC B1 ;  /* 0x0000000000017941 */ /* 0x000fea0003800000 */
.L_x_1419:
        /* <DEDUP_REMOVED lines=28> */
.L_x_1423:
        /* <DEDUP_REMOVED lines=23> */
.L_x_1424:
[----:B------:R-:W-:Y:S05]  /*99a0*/  BSYNC B1 ;  /* 0x0000000000017941 */ /* 0x000fea0003800000 */
.L_x_1422:
        /* <DEDUP_REMOVED lines=29> */
.L_x_1426:
        /* <DEDUP_REMOVED lines=23> */
.L_x_1427:
[----:B------:R-:W-:Y:S05]  /*9cf0*/  BSYNC B1 ;  /* 0x0000000000017941 */ /* 0x000fea0003800000 */
.L_x_1425:
        /* <DEDUP_REMOVED lines=12> */
.L_x_1415:
        /* <DEDUP_REMOVED lines=25> */
.L_x_1430:
        /* <DEDUP_REMOVED lines=23> */
.L_x_1431:
[----:B------:R-:W-:Y:S05]  /*a0c0*/  BSYNC B1 ;  /* 0x0000000000017941 */ /* 0x000fea0003800000 */
.L_x_1429:
        /* <DEDUP_REMOVED lines=32> */
.L_x_1433:
        /* <DEDUP_REMOVED lines=23> */
.L_x_1434:
[----:B------:R-:W-:Y:S05]  /*a440*/  BSYNC B1 ;  /* 0x0000000000017941 */ /* 0x000fea0003800000 */
.L_x_1432:
        /* <DEDUP_REMOVED lines=32> */
.L_x_1436:
        /* <DEDUP_REMOVED lines=23> */
.L_x_1437:
[----:B------:R-:W-:Y:S05]  /*a7c0*/  BSYNC B1 ;  /* 0x0000000000017941 */ /* 0x000fea0003800000 */
.L_x_1435:
[----:B------:R-:W0:Y:S01]  /*a7d0*/  LDC.64 R38, c[0x0][R41+0x2c8] ;  /* 0x0000b20029267b82 */ /* 0x000e220000000a00 */
[----:B------:R-:W-:Y:S01]  /*a7e0*/  MOV R43, R13 ;  /* 0x0000000d002b7202 */ /* 0x000fe20000000f00 */
[----:B------:R-:W-:Y:S02]  /*a7f0*/  IMAD.MOV.U32 R42, RZ, RZ, R24 ;  /* 0x000000ffff2a7224 */ /* 0x000fe400078e0018 */
[-C--:B0-----:R-:W-:Y:S02]  /*a800*/  IMAD R6, R39, R55.reuse, RZ ;  /* 0x0000003727067224 */ /* 0x081fe400078e02ff */
[----:B------:R-:W-:-:S04]  /*a810*/  IMAD.WIDE.U32 R42, R38, R55, R42 ;  /* 0x00000037262a7225 */ /* 0x000fc800078e002a */
[----:B------:R-:W-:Y:S02]  /*a820*/  IMAD R45, R38, R45, R6 ;  /* 0x0000002d262d7224 */ /* 0x000fe400078e0206 */
[----:B------:R-:W-:-:S03]  /*a830*/  IMAD.MOV.U32 R24, RZ, RZ, R42 ;  /* 0x000000ffff187224 */ /* 0x000fc600078e002a */
[----:B------:R-:W-:-:S07]  /*a840*/  IADD3 R13, R43, R45, RZ ;  /* 0x0000002d2b0d7210 */ /* 0x000fce0007ffe0ff */
.L_x_1414:
[----:B------:R-:W-:Y:S01]  /*a850*/  FMUL.FTZ R14, R14, 1 ;  /* 0x3f8000000e0e7820 */ /* 0x000fe20000410000 */
[----:B------:R-:W-:Y:S01]  /*a860*/  ULDC.64 UR26, c[0x0][0x6f8] ;  /* 0x0001be00001a7ab9 */ /* 0x000fe20000000a00 */
[----:B------:R-:W-:Y:S01]  /*a870*/  MOV R41, R13 ;  /* 0x0000000d00297202 */ /* 0x000fe20000000f00 */
[----:B------:R-:W-:Y:S01]  /*a880*/  IMAD.MOV.U32 R40, RZ, RZ, R24 ;  /* 0x000000ffff287224 */ /* 0x000fe200078e0018 */
[----:B0-----:R-:W0:Y:S01]  /*a890*/  F2F.F64.F32 R38, R14 ;  /* 0x0000000e00267310 */ /* 0x001e220000201800 */
[----:B------:R-:W-:Y:S01]  /*a8a0*/  ULDC.64 UR28, c[0x0][0x550] ;  /* 0x00015400001c7ab9 */ /* 0x000fe20000000a00 */
        /* <DEDUP_REMOVED lines=8> */
[----:B------:R-:W-:Y:S01]  /*a930*/  ULDC.64 UR26, c[0x0][0x3b0] ;  /* 0x0000ec00001a7ab9 */ /* 0x000fe20000000a00 */
[----:B------:R-:W-:Y:S01]  /*a940*/  IMAD.IADD R41, R41, 0x1, R19 ;  /* 0x0000000129297824 */ /* 0x000fe200078e0213 */
[C---:B------:R-:W-:Y:S02]  /*a950*/  LEA R18, P0, R40.reuse, UR26, 0x3 ;  /* 0x0000001a28127c11 */ /* 0x040fe4000f8018ff */
[C---:B------:R-:W-:Y:S02]  /*a960*/  IADD3 R42, P1, R40.reuse, UR28, RZ ;  /* 0x0000001c282a7c10 */ /* 0x040fe4000ff3e0ff */
[----:B------:R-:W1:Y:S01]  /*a970*/  F2F.F64.F32 R38, R26 ;  /* 0x0000001a00267310 */ /* 0x000e620000201800 */
[----:B------:R-:W-:-:S02]  /*a980*/  LEA.HI.X R19, R40, UR27, R41, 0x3, P0 ;  /* 0x0000001b28137c11 */ /* 0x000fc400080f1c29 */
[----:B------:R-:W-:Y:S01]  /*a990*/  IADD3.X R43, R41, UR29, RZ, P1, !PT ;  /* 0x0000001d292b7c10 */ /* 0x000fe20008ffe4ff */
[----:B-1---5:R-:W-:-:S08]  /*a9a0*/  DMUL R38, R32, R38 ;  /* 0x0000002620267228 */ /* 0x022fd00000000000 */
[----:B------:R-:W-:-:S07]  /*a9b0*/  DMUL R38, R38, UR4 ;  /* 0x0000000426267c28 */ /* 0x000fce0008000000 */
[----:B------:R2:W-:Y:S04]  /*a9c0*/  STG.E.64 desc[UR14][R18.64], R38 ;  /* 0x0000002612007986 */ /* 0x0005e8000c101b0e */
[----:B0-----:R2:W-:Y:S02]  /*a9d0*/  STG.E.U8 desc[UR14][R42.64], R13 ;  /* 0x0000000d2a007986 */ /* 0x0015e4000c10110e */
.L_x_1413:
[----:B------:R-:W-:Y:S05]  /*a9e0*/  BSYNC B0 ;  /* 0x0000000000007941 */ /* 0x000fea0003800000 */
.L_x_1412:
[----:B------:R-:W-:Y:S04]  /*a9f0*/  BSSY B0, `(.L_x_1438) ;  /* 0x00001aa000007945 */ /* 0x000fe80003800000 */
[----:B------:R-:W-:Y:S05]  /*aa00*/  @P3 BRA `(.L_x_1439) ;  /* 0x0000001800a03947 */ /* 0x000fea0003800000 */
[----:B------:R-:W3:Y:S01]  /*aa10*/  LDC R6, c[0x0][0x548] ;  /* 0x00015200ff067b82 */ /* 0x000ee20000000800 */
[----:B------:R-:W-:Y:S01]  /*aa20*/  MOV R14, RZ ;  /* 0x000000ff000e7202 */ /* 0x000fe20000000f00 */
[----:B-12---:R-:W-:Y:S01]  /*aa30*/  IMAD.MOV.U32 R13, RZ, RZ, RZ ;  /* 0x000000ffff0d7224 */ /* 0x006fe200078e00ff */
[----:B---3--:R-:W-:-:S13]  /*aa40*/  ISETP.GE.AND P0, PT, R6, 0x2, PT ;  /* 0x000000020600780c */ /* 0x008fda0003f06270 */
        /* <DEDUP_REMOVED lines=13> */
.L_x_1454:
        /* <DEDUP_REMOVED lines=24> */
.L_x_1443:
[----:B------:R-:W1:Y:S01]  /*aca0*/  I2F.U32.RP R6, R40 ;  /* 0x0000002800067306 */ /* 0x000e620000209000 */
[----:B------:R-:W-:Y:S01]  /*acb0*/  IADD3 R23, RZ, -R40, RZ ;  /* 0x80000028ff177210 */ /* 0x000fe20007ffe0ff */
[----:B------:R-:W-:Y:S01]  /*acc0*/  HFMA2.MMA R57, -RZ, RZ, 0, 0 ;  /* 0x00000000ff397435 */ /* 0x000fe200000001ff */
[----:B------:R-:W-:-:S05]  /*acd0*/  ISETP.NE.U32.AND P2, PT, R40, RZ, PT ;  /* 0x000000ff2800720c */ /* 0x000fca0003f45070 */
[----:B-1----:R-:W0:Y:S02]  /*ace0*/  MUFU.RCP R6, R6 ;  /* 0x0000000600067308 */ /* 0x002e240000001000 */
        /* <DEDUP_REMOVED lines=17> */
.L_x_1444:
[----:B------:R-:W-:Y:S05]  /*ae00*/  BSYNC B1 ;  /* 0x0000000000017941 */ /* 0x000fea0003800000 */
.L_x_1442:
        /* <DEDUP_REMOVED lines=29> */
.L_x_1446:
        /* <DEDUP_REMOVED lines=23> */
.L_x_1447:
[----:B------:R-:W-:Y:S05]  /*b150*/  BSYNC B1 ;  /* 0x0000000000017941 */ /* 0x000fea0003800000 */
.L_x_1445:
        /* <DEDUP_REMOVED lines=28> */
.L_x_1449:
        /* <DEDUP_REMOVED lines=23> */
.L_x_1450:
[----:B------:R-:W-:Y:S05]  /*b490*/  BSYNC B1 ;  /* 0x0000000000017941 */ /* 0x000fea0003800000 */
.L_x_1448:
        /* <DEDUP_REMOVED lines=28> */
.L_x_1452:
        /* <DEDUP_REMOVED lines=22> */
.L_x_1453:
[----:B------:R-:W-:Y:S05]  /*b7c0*/  BSYNC B1 ;  /* 0x0000000000017941 */ /* 0x000fea0003800000 */
.L_x_1451:
        /* <DEDUP_REMOVED lines=11> */
.L_x_1441:
        /* <DEDUP_REMOVED lines=25> */
.L_x_1456:
[----:B------:R-:W1:Y:S01]  /*ba10*/  I2F.U32.RP R6, R40 ;  /* 0x0000002800067306 */ /* 0x000e620000209000 */
[----:B------:R-:W-:Y:S01]  /*ba20*/  IMAD.MOV R21, RZ, RZ, -R40 ;  /* 0x000000ffff157224 */ /* 0x000fe200078e0a28 */
[----:B------:R-:W-:Y:S02]  /*ba30*/  ISETP.NE.U32.AND P2, PT, R40, RZ, PT ;  /* 0x000000ff2800720c */ /* 0x000fe40003f45070 */
        /* <DEDUP_REMOVED lines=20> */
.L_x_1457:
[----:B------:R-:W-:Y:S05]  /*bb80*/  BSYNC B1 ;  /* 0x0000000000017941 */ /* 0x000fea0003800000 */
.L_x_1455:
        /* <DEDUP_REMOVED lines=32> */
.L_x_1459:
        /* <DEDUP_REMOVED lines=23> */
.L_x_1460:
[----:B------:R-:W-:Y:S05]  /*bf00*/  BSYNC B1 ;  /* 0x0000000000017941 */ /* 0x000fea0003800000 */
.L_x_1458:
        /* <DEDUP_REMOVED lines=32> */
.L_x_1462:
[----:B------:R-:W0:Y:S01]  /*c110*/  I2F.U32.RP R6, R40 ;  /* 0x0000002800067306 */ /* 0x000e220000209000 */
[----:B------:R-:W-:Y:S02]  /*c120*/  IADD3 R21, RZ, -R40, RZ ;  /* 0x80000028ff157210 */ /* 0x000fe40007ffe0ff */
        /* <DEDUP_REMOVED lines=21> */
.L_x_1463:
[----:B------:R-:W-:Y:S05]  /*c280*/  BSYNC B1 ;  /* 0x0000000000017941 */ /* 0x000fea0003800000 */
.L_x_1461:
        /* <DEDUP_REMOVED lines=8> */
.L_x_1440:
[----:B------:R-:W-:Y:S01]  /*c310*/  FMUL.FTZ R6, R15, 1 ;  /* 0x3f8000000f067820 */ /* 0x000fe20000410000 */
[----:B------:R-:W-:Y:S01]  /*c320*/  ULDC.64 UR26, c[0x0][0x6f8] ;  /* 0x0001be00001a7ab9 */ /* 0x000fe20000000a00 */
[----:B------:R-:W-:Y:S01]  /*c330*/  IMAD.MOV.U32 R15, RZ, RZ, R13 ;  /* 0x000000ffff0f7224 */ /* 0x000fe200078e000d */
[----:B------:R-:W-:Y:S01]  /*c340*/  ULDC.64 UR28, c[0x0][0x550] ;  /* 0x00015400001c7ab9 */ /* 0x000fe20000000a00 */
[----:B------:R-:W1:Y:S02]  /*c350*/  F2F.F64.F32 R18, R6 ;  /* 0x0000000600127310 */ /* 0x000e640000201800 */
[----:B-1----:R-:W-:Y:S01]  /*c360*/  DSETP.GEU.AND P0, PT, R18, UR26, PT ;  /* 0x0000001a12007e2a */ /* 0x002fe2000bf0e000 */
[----:B------:R-:W-:Y:S02]  /*c370*/  ULDC.64 UR26, c[0x0][0x480] ;  /* 0x00012000001a7ab9 */ /* 0x000fe40000000a00 */
[----:B------:R-:W-:Y:S02]  /*c380*/  IMAD R23, R23, UR26, RZ ;  /* 0x0000001a17177c24 */ /* 0x000fe4000f8e02ff */
[----:B------:R-:W-:Y:S01]  /*c390*/  IMAD.WIDE.U32 R14, R20, UR26, R14 ;  /* 0x0000001a140e7c25 */ /* 0x000fe2000f8e000e */
[----:B------:R-:W-:-:S03]  /*c3a0*/  FSEL R24, RZ, 1, P0 ;  /* 0x3f800000ff187808 */ /* 0x000fc60000000000 */
[----:B------:R-:W-:Y:S01]  /*c3b0*/  IMAD R23, R20, UR27, R23 ;  /* 0x0000001b14177c24 */ /* 0x000fe2000f8e0217 */
[----:B------:R-:W1:Y:S01]  /*c3c0*/  F2I.FTZ.U32.TRUNC.NTZ R13, R24 ;  /* 0x00000018000d7305 */ /* 0x000e62000021f000 */
[----:B------:R-:W-:Y:S01]  /*c3d0*/  FMUL.FTZ R26, R24, 1 ;  /* 0x3f800000181a7820 */ /* 0x000fe20000410000 */
[----:B------:R-:W-:Y:S01]  /*c3e0*/  ULDC.64 UR26, c[0x0][0x3b0] ;  /* 0x0000ec00001a7ab9 */ /* 0x000fe20000000a00 */
[C---:B0-----:R-:W-:Y:S02]  /*c3f0*/  IADD3 R38, P1, R14.reuse, UR28, RZ ;  /* 0x0000001c0e267c10 */ /* 0x041fe4000ff3e0ff */
[C---:B------:R-:W-:Y:S02]  /*c400*/  LEA R20, P0, R14.reuse, UR26, 0x3 ;  /* 0x0000001a0e147c11 */ /* 0x040fe4000f8018ff */
[----:B------:R-:W-:Y:S01]  /*c410*/  IADD3 R15, R15, R23, RZ ;  /* 0x000000170f0f7210 */ /* 0x000fe20007ffe0ff */
[----:B------:R-:W0:Y:S03]  /*c420*/  F2F.F64.F32 R18, R26 ;  /* 0x0000001a00127310 */ /* 0x000e260000201800 */
[----:B------:R-:W-:-:S02]  /*c430*/  LEA.HI.X R21, R14, UR27, R15, 0x3, P0 ;  /* 0x0000001b0e157c11 */ /* 0x000fc400080f1c0f */
[----:B------:R-:W-:Y:S01]  /*c440*/  IADD3.X R39, R15, UR29, RZ, P1, !PT ;  /* 0x0000001d0f277c10 */ /* 0x000fe20008ffe4ff */
[----:B0----5:R-:W-:-:S08]  /*c450*/  DMUL R18, R34, R18 ;  /* 0x0000001222127228 */ /* 0x021fd00000000000 */
[----:B------:R-:W-:-:S07]  /*c460*/  DMUL R18, R18, UR4 ;  /* 0x0000000412127c28 */ /* 0x000fce0008000000 */
[----:B------:R3:W-:Y:S04]  /*c470*/  STG.E.64 desc[UR14][R20.64], R18 ;  /* 0x0000001214007986 */ /* 0x0007e8000c101b0e */
[----:B-1----:R3:W-:Y:S02]  /*c480*/  STG.E.U8 desc[UR14][R38.64], R13 ;  /* 0x0000000d26007986 */ /* 0x0027e4000c10110e */
.L_x_1439:
[----:B------:R-:W-:Y:S05]  /*c490*/  BSYNC B0 ;  /* 0x0000000000007941 */ /* 0x000fea0003800000 */
.L_x_1438:
[----:B------:R-:W-:Y:S05]  /*c4a0*/  @P4 BRA `(.L_x_1464) ;  /* 0x00000018008c4947 */ /* 0x000fea0003800000 */
[----:B------:R-:W4:Y:S01]  /*c4b0*/  LDC R6, c[0x0][0x548] ;  /* 0x00015200ff067b82 */ /* 0x000f220000000800 */
[----:B------:R-:W-:Y:S01]  /*c4c0*/  MOV R14, RZ ;  /* 0x000000ff000e7202 */ /* 0x000fe20000000f00 */
[----:B-123--:R-:W-:Y:S01]  /*c4d0*/  IMAD.MOV.U32 R13, RZ, RZ, RZ ;  /* 0x000000ffff0d7224 */ /* 0x00efe200078e00ff */
[----:B----4-:R-:W-:-:S13]  /*c4e0*/  ISETP.GE.AND P0, PT, R6, 0x2, PT ;  /* 0x000000020600780c */ /* 0x010fda0003f06270 */
[----:B------:R-:W-:Y:S05]  /*c4f0*/  @!P0 BRA `(.L_x_1465) ;  /* 0x0000001800188947 */ /* 0x000fea0003800000 */
[----:B------:R-:W-:Y:S01]  /*c500*/  UIADD3 UR26, UR8, 0x1, URZ ;  /* 0x00000001081a7890 */ /* 0x000fe2000fffe03f */
[----:B------:R-:W-:Y:S01]  /*c510*/  IADD3 R22, P0, R25, R8, RZ ;  /* 0x0000000819167210 */ /* 0x000fe20007f1e0ff */
[----:B------:R-:W-:Y:S01]  /*c520*/  HFMA2.MMA R14, -RZ, RZ, 0, 0 ;  /* 0x00000000ff0e7435 */ /* 0x000fe200000001ff */
        /* <DEDUP_REMOVED lines=8> */
[----:B------:R-:W-:-:S07]  /*c5b0*/  MOV R19, UR26 ;  /* 0x0000001a00137c02 */ /* 0x000fce0008000f00 */
.L_x_1479:
[----:B------:R-:W-:Y:S01]  /*c5c0*/  UMOV UR26, 0x1a0 ;  /* 0x000001a0001a7882 */ /* 0x000fe20000000000 */
[----:B------:R-:W-:Y:S01]  /*c5d0*/  VIADD R19, R19, 0xfffffffc ;  /* 0xfffffffc13137836 */ /* 0x000fe20000000000 */
[----:B------:R-:W-:Y:S01]  /*c5e0*/  LEA R15, R18, UR26, 0x3 ;  /* 0x0000001a120f7c11 */ /* 0x000fe2000f8e18ff */
[----:B------:R-:W-:Y:S03]  /*c5f0*/  BSSY B0, `(.L_x_1467) ;  /* 0x000002e000007945 */ /* 0x000fe60003800000 */
[----:B------:R-:W1:Y:S01]  /*c600*/  LDC.64 R20, c[0x0][R15+0x210] ;  /* 0x000084000f147b82 */ /* 0x000e620000000a00 */
[----:B------:R-:W-:Y:S02]  /*c610*/  ISETP.NE.AND P3, PT, R19, RZ, PT ;  /* 0x000000ff1300720c */ /* 0x000fe40003f65270 */
[----:B-1----:R-:W-:-:S04]  /*c620*/  LOP3.LUT R6, R27, R21, RZ, 0xfc, !PT ;  /* 0x000000151b067212 */ /* 0x002fc800078efcff */
[----:B------:R-:W-:-:S13]  /*c630*/  ISETP.NE.U32.AND P0, PT, R6, RZ, PT ;  /* 0x000000ff0600720c */ /* 0x000fda0003f05070 */
[----:B------:R-:W-:Y:S05]  /*c640*/  @!P0 BRA `(.L_x_1468) ;  /* 0x0000000000448947 */ /* 0x000fea0003800000 */
[----:B------:R-:W-:Y:S01]  /*c650*/  MOV R26, R22 ;  /* 0x00000016001a7202 */ /* 0x000fe20000000f00 */
[----:B0-----:R-:W-:Y:S01]  /*c660*/  IMAD.MOV.U32 R38, RZ, RZ, R20 ;  /* 0x000000ffff267224 */ /* 0x001fe200078e0014 */
[----:B------:R-:W-:Y:S02]  /*c670*/  MOV R43, R27 ;  /* 0x0000001b002b7202 */ /* 0x000fe40000000f00 */
[----:B------:R-:W-:Y:S02]  /*c680*/  MOV R39, R21 ;  /* 0x0000001500277202 */ /* 0x000fe40000000f00 */
[----:B------:R-:W-:-:S07]  /*c690*/  MOV R6, 0xc6b0 ;  /* 0x0000c6b000067802 */ /* 0x000fce0000000f00 */
[----:B-----5:R-:W-:Y:S05]  /*c6a0*/  CALL.REL.NOINC `($__internal_31_$__cuda_sm20_div_u64) ;  /* 0x0000001800f47944 */ /* 0x020fea0003c00000 */
[----:B------:R-:W-:Y:S01]  /*c6b0*/  IADD3 R41, P0, RZ, -R38, RZ ;  /* 0x80000026ff297210 */ /* 0x000fe20007f1e0ff */
[----:B------:R-:W-:-:S03]  /*c6c0*/  IMAD.MOV.U32 R23, RZ, RZ, R27 ;  /* 0x000000ffff177224 */ /* 0x000fc600078e001b */
[----:B------:R-:W-:Y:S01]  /*c6d0*/  IADD3.X R25, RZ, ~R39, RZ, P0, !PT ;  /* 0x80000027ff197210 */ /* 0x000fe200007fe4ff */
[----:B------:R-:W-:-:S04]  /*c6e0*/  IMAD.WIDE.U32 R22, R20, R41, R22 ;  /* 0x0000002914167225 */ /* 0x000fc800078e0016 */
[----:B------:R-:W-:-:S04]  /*c6f0*/  IMAD R25, R25, R20, RZ ;  /* 0x0000001419197224 */ /* 0x000fc800078e02ff */
[----:B------:R-:W-:Y:S01]  /*c700*/  IMAD R25, R21, R41, R25 ;  /* 0x0000002915197224 */ /* 0x000fe200078e0219 */
[----:B------:R-:W-:Y:S01]  /*c710*/  MOV R41, R22 ;  /* 0x0000001600297202 */ /* 0x000fe20000000f00 */
[----:B------:R-:W-:-:S03]  /*c720*/  IMAD.MOV.U32 R22, RZ, RZ, R38 ;  /* 0x000000ffff167224 */ /* 0x000fc600078e0026 */
[----:B------:R-:W-:Y:S02]  /*c730*/  IADD3 R43, R23, R25, RZ ;  /* 0x00000019172b7210 */ /* 0x000fe40007ffe0ff */
[----:B------:R-:W-:Y:S01]  /*c740*/  MOV R23, R39 ;  /* 0x0000002700177202 */ /* 0x000fe20000000f00 */
[----:B------:R-:W-:Y:S06]  /*c750*/  BRA `(.L_x_1469) ;  /* 0x00000000005c7947 */ /* 0x000fec0003800000 */
.L_x_1468:
[----:B------:R-:W1:Y:S01]  /*c760*/  I2F.U32.RP R6, R20 ;  /* 0x0000001400067306 */ /* 0x000e620000209000 */
[----:B------:R-:W-:Y:S01]  /*c770*/  IMAD.MOV R21, RZ, RZ, -R20 ;  /* 0x000000ffff157224 */ /* 0x000fe200078e0a14 */
[----:B------:R-:W-:Y:S01]  /*c780*/  ISETP.NE.U32.AND P2, PT, R20, RZ, PT ;  /* 0x000000ff1400720c */ /* 0x000fe20003f45070 */
[----:B------:R-:W-:Y:S01]  /*c790*/  IMAD.MOV.U32 R23, RZ, RZ, RZ ;  /* 0x000000ffff177224 */ /* 0x000fe200078e00ff */
[----:B------:R-:W-:-:S04]  /*c7a0*/  MOV R43, RZ ;  /* 0x000000ff002b7202 */ /* 0x000fc80000000f00 */
[----:B-1----:R-:W1:Y:S02]  /*c7b0*/  MUFU.RCP R6, R6 ;  /* 0x0000000600067308 */ /* 0x002e640000001000 */
[----:B-1----:R-:W-:-:S06]  /*c7c0*/  IADD3 R24, R6, 0xffffffe, RZ ;  /* 0x0ffffffe06187810 */ /* 0x002fcc0007ffe0ff */
[----:B------:R1:W2:Y:S02]  /*c7d0*/  F2I.FTZ.U32.TRUNC.NTZ R25, R24 ;  /* 0x0000001800197305 */ /* 0x0002a4000021f000 */
[----:B-1----:R-:W-:Y:S01]  /*c7e0*/  HFMA2.MMA R24, -RZ, RZ, 0, 0 ;  /* 0x00000000ff187435 */ /* 0x002fe200000001ff */
[----:B--2---:R-:W-:-:S09]  /*c7f0*/  IMAD R21, R21, R25, RZ ;  /* 0x0000001915157224 */ /* 0x004fd200078e02ff */
        /* <DEDUP_REMOVED lines=13> */
.L_x_1469:
[----:B------:R-:W-:Y:S05]  /*c8d0*/  BSYNC B0 ;  /* 0x0000000000007941 */ /* 0x000fea0003800000 */
.L_x_1467:
[----:B------:R-:W1:Y:S01]  /*c8e0*/  LDC.64 R20, c[0x0][R15+0x208] ;  /* 0x000082000f147b82 */ /* 0x000e620000000a00 */
[----:B------:R-:W-:Y:S01]  /*c8f0*/  MOV R24, R14 ;  /* 0x0000000e00187202 */ /* 0x000fe20000000f00 */
[----:B------:R-:W-:Y:S01]  /*c900*/  BSSY B0, `(.L_x_1470) ;  /* 0x0000031000007945 */ /* 0x000fe20003800000 */
[----:B------:R-:W-:-:S05]  /*c910*/  MOV R25, R13 ;  /* 0x0000000d00197202 */ /* 0x000fca0000000f00 */
[----:B------:R-:W2:Y:S01]  /*c920*/  LDC.64 R26, c[0x0][R15+0x2d8] ;  /* 0x0000b6000f1a7b82 */ /* 0x000ea20000000a00 */
[----:B-1----:R-:W-:-:S04]  /*c930*/  LOP3.LUT R6, R23, R21, RZ, 0xfc, !PT ;  /* 0x0000001517067212 */ /* 0x002fc800078efcff */
[----:B------:R-:W-:Y:S01]  /*c940*/  ISETP.NE.U32.AND P0, PT, R6, RZ, PT ;  /* 0x000000ff0600720c */ /* 0x000fe20003f05070 */
[-C--:B--2---:R-:W-:Y:S02]  /*c950*/  IMAD R27, R27, R41.reuse, RZ ;  /* 0x000000291b1b7224 */ /* 0x084fe400078e02ff */
[----:B------:R-:W-:-:S04]  /*c960*/  IMAD.WIDE.U32 R24, R26, R41, R24 ;  /* 0x000000291a187225 */ /* 0x000fc800078e0018 */
[----:B------:R-:W-:-:S04]  /*c970*/  IMAD R27, R26, R43, R27 ;  /* 0x0000002b1a1b7224 */ /* 0x000fc800078e021b */
[----:B------:R-:W-:Y:S02]  /*c980*/  IMAD.IADD R13, R25, 0x1, R27 ;  /* 0x00000001190d7824 */ /* 0x000fe400078e021b */
[----:B------:R-:W-:Y:S05]  /*c990*/  @!P0 BRA `(.L_x_1471) ;  /* 0x0000000000408947 */ /* 0x000fea0003800000 */
[----:B------:R-:W-:Y:S01]  /*c9a0*/  MOV R26, R22 ;  /* 0x00000016001a7202 */ /* 0x000fe20000000f00 */
[----:B0-----:R-:W-:Y:S01]  /*c9b0*/  IMAD.MOV.U32 R38, RZ, RZ, R20 ;  /* 0x000000ffff267224 */ /* 0x001fe200078e0014 */
[----:B------:R-:W-:Y:S02]  /*c9c0*/  MOV R43, R23 ;  /* 0x00000017002b7202 */ /* 0x000fe40000000f00 */
[----:B------:R-:W-:Y:S02]  /*c9d0*/  MOV R39, R21 ;  /* 0x0000001500277202 */ /* 0x000fe40000000f00 */
[----:B------:R-:W-:-:S07]  /*c9e0*/  MOV R6, 0xca00 ;  /* 0x0000ca0000067802 */ /* 0x000fce0000000f00 */
[----:B-----5:R-:W-:Y:S05]  /*c9f0*/  CALL.REL.NOINC `($__internal_31_$__cuda_sm20_div_u64) ;  /* 0x0000001800207944 */ /* 0x020fea0003c00000 */
[----:B------:R-:W-:-:S04]  /*ca00*/  IADD3 R41, P0, RZ, -R38, RZ ;  /* 0x80000026ff297210 */ /* 0x000fc80007f1e0ff */
[----:B------:R-:W-:Y:S01]  /*ca10*/  IADD3.X R27, RZ, ~R39, RZ, P0, !PT ;  /* 0x80000027ff1b7210 */ /* 0x000fe200007fe4ff */
[----:B------:R-:W-:-:S04]  /*ca20*/  IMAD.WIDE.U32 R22, R20, R41, R22 ;  /* 0x0000002914167225 */ /* 0x000fc800078e0016 */
[----:B------:R-:W-:-:S04]  /*ca30*/  IMAD R27, R27, R20, RZ ;  /* 0x000000141b1b7224 */ /* 0x000fc800078e02ff */
[----:B------:R-:W-:Y:S02]  /*ca40*/  IMAD R27, R21, R41, R27 ;  /* 0x00000029151b7224 */ /* 0x000fe400078e021b */
[----:B------:R-:W-:Y:S01]  /*ca50*/  IMAD.MOV.U32 R41, RZ, RZ, R22 ;  /* 0x000000ffff297224 */ /* 0x000fe200078e0016 */
[----:B------:R-:W-:Y:S02]  /*ca60*/  MOV R22, R38 ;  /* 0x0000002600167202 */ /* 0x000fe40000000f00 */
[----:B------:R-:W-:Y:S01]  /*ca70*/  IADD3 R43, R23, R27, RZ ;  /* 0x0000001b172b7210 */ /* 0x000fe20007ffe0ff */
[----:B------:R-:W-:Y:S01]  /*ca80*/  IMAD.MOV.U32 R23, RZ, RZ, R39 ;  /* 0x000000ffff177224 */ /* 0x000fe200078e0027 */
[----:B------:R-:W-:Y:S06]  /*ca90*/  BRA `(.L_x_1472) ;  /* 0x00000000005c7947 */ /* 0x000fec0003800000 */
.L_x_1471:
[----:B------:R-:W1:Y:S01]  /*caa0*/  I2F.U32.RP R6, R20 ;  /* 0x0000001400067306 */ /* 0x000e620000209000 */
[----:B------:R-:W-:Y:S01]  /*cab0*/  IADD3 R21, RZ, -R20, RZ ;  /* 0x80000014ff157210 */ /* 0x000fe20007ffe0ff */
[----:B------:R-:W-:Y:S01]  /*cac0*/  HFMA2.MMA R23, -RZ, RZ, 0, 0 ;  /* 0x00000000ff177435 */ /* 0x000fe200000001ff */
[----:B------:R-:W-:Y:S01]  /*cad0*/  ISETP.NE.U32.AND P2, PT, R20, RZ, PT ;  /* 0x000000ff1400720c */ /* 0x000fe20003f45070 */
[----:B------:R-:W-:-:S04]  /*cae0*/  IMAD.MOV.U32 R43, RZ, RZ, RZ ;  /* 0x000000ffff2b7224 */ /* 0x000fc800078e00ff */
[----:B-1----:R-:W1:Y:S02]  /*caf0*/  MUFU.RCP R6, R6 ;  /* 0x0000000600067308 */ /* 0x002e640000001000 */
[----:B-1----:R-:W-:-:S06]  /*cb00*/  IADD3 R26, R6, 0xffffffe, RZ ;  /* 0x0ffffffe061a7810 */ /* 0x002fcc0007ffe0ff */
[----:B------:R1:W2:Y:S02]  /*cb10*/  F2I.FTZ.U32.TRUNC.NTZ R27, R26 ;  /* 0x0000001a001b7305 */ /* 0x0002a4000021f000 */
[----:B-1----:R-:W-:Y:S02]  /*cb20*/  IMAD.MOV.U32 R26, RZ, RZ, RZ ;  /* 0x000000ffff1a7224 */ /* 0x002fe400078e00ff */
[----:B--2---:R-:W-:-:S04]  /*cb30*/  IMAD R21, R21, R27, RZ ;  /* 0x0000001b15157224 */ /* 0x004fc800078e02ff */
        /* <DEDUP_REMOVED lines=13> */
.L_x_1472:
[----:B------:R-:W-:Y:S05]  /*cc10*/  BSYNC B0 ;  /* 0x0000000000007941 */ /* 0x000fea0003800000 */
.L_x_1470:
[----:B------:R-:W1:Y:S01]  /*cc20*/  LDC.64 R20, c[0x0][R15+0x200] ;  /* 0x000080000f147b82 */ /* 0x000e620000000a00 */
[----:B------:R-:W-:Y:S01]  /*cc30*/  IMAD.MOV.U32 R25, RZ, RZ, R13 ;  /* 0x000000ffff197224 */ /* 0x000fe200078e000d */
[----:B------:R-:W-:Y:S06]  /*cc40*/  BSSY B0, `(.L_x_1473) ;  /* 0x0000030000007945 */ /* 0x000fec0003800000 */
[----:B------:R-:W2:Y:S01]  /*cc50*/  LDC.64 R26, c[0x0][R15+0x2d0] ;  /* 0x0000b4000f1a7b82 */ /* 0x000ea20000000a00 */
[----:B-1----:R-:W-:-:S04]  /*cc60*/  LOP3.LUT R6, R23, R21, RZ, 0xfc, !PT ;  /* 0x0000001517067212 */ /* 0x002fc800078efcff */
[----:B------:R-:W-:Y:S01]  /*cc70*/  ISETP.NE.U32.AND P0, PT, R6, RZ, PT ;  /* 0x000000ff0600720c */ /* 0x000fe20003f05070 */
[-C--:B--2---:R-:W-:Y:S02]  /*cc80*/  IMAD R14, R27, R41.reuse, RZ ;  /* 0x000000291b0e7224 */ /* 0x084fe400078e02ff */
[----:B------:R-:W-:-:S04]  /*cc90*/  IMAD.WIDE.U32 R24, R26, R41, R24 ;  /* 0x000000291a187225 */ /* 0x000fc800078e0018 */
[----:B------:R-:W-:-:S05]  /*cca0*/  IMAD R13, R26, R43, R14 ;  /* 0x0000002b1a0d7224 */ /* 0x000fca00078e020e */
[----:B------:R-:W-:Y:S01]  /*ccb0*/  IADD3 R13, R25, R13, RZ ;  /* 0x0000000d190d7210 */ /* 0x000fe20007ffe0ff */
[----:B------:R-:W-:Y:S06]  /*ccc0*/  @!P0 BRA `(.L_x_1474) ;  /* 0x0000000000408947 */ /* 0x000fec0003800000 */
[----:B------:R-:W-:Y:S01]  /*ccd0*/  MOV R26, R22 ;  /* 0x00000016001a7202 */ /* 0x000fe20000000f00 */
[----:B------:R-:W-:Y:S01]  /*cce0*/  IMAD.MOV.U32 R43, RZ, RZ, R23 ;  /* 0x000000ffff2b7224 */ /* 0x000fe200078e0017 */
[----:B0-----:R-:W-:Y:S02]  /*ccf0*/  MOV R38, R20 ;  /* 0x0000001400267202 */ /* 0x001fe40000000f00 */
[----:B------:R-:W-:Y:S02]  /*cd00*/  MOV R39, R21 ;  /* 0x0000001500277202 */ /* 0x000fe40000000f00 */
[----:B------:R-:W-:-:S07]  /*cd10*/  MOV R6, 0xcd30 ;  /* 0x0000cd3000067802 */ /* 0x000fce0000000f00 */
[----:B-----5:R-:W-:Y:S05]  /*cd20*/  CALL.REL.NOINC `($__internal_31_$__cuda_sm20_div_u64) ;  /* 0x0000001400547944 */ /* 0x020fea0003c00000 */
[----:B------:R-:W-:-:S05]  /*cd30*/  IADD3 R41, P0, RZ, -R38, RZ ;  /* 0x80000026ff297210 */ /* 0x000fca0007f1e0ff */
[----:B------:R-:W-:Y:S02]  /*cd40*/  IMAD.X R27, RZ, RZ, ~R39, P0 ;  /* 0x000000ffff1b7224 */ /* 0x000fe400000e0e27 */
        /* <DEDUP_REMOVED lines=8> */
.L_x_1474:
        /* <DEDUP_REMOVED lines=23> */
.L_x_1475:
[----:B------:R-:W-:Y:S05]  /*cf40*/  BSYNC B0 ;  /* 0x0000000000007941 */ /* 0x000fea0003800000 */
.L_x_1473:
[----:B------:R-:W1:Y:S01]  /*cf50*/  LDC.64 R20, c[0x0][R15+0x1f8] ;  /* 0x00007e000f147b82 */ /* 0x000e620000000a00 */
[----:B------:R-:W-:Y:S01]  /*cf60*/  MOV R25, R13 ;  /* 0x0000000d00197202 */ /* 0x000fe20000000f00 */
[----:B------:R-:W-:Y:S01]  /*cf70*/  BSSY B0, `(.L_x_1476) ;  /* 0x0000032000007945 */ /* 0x000fe20003800000 */
[----:B------:R-:W-:-:S05]  /*cf80*/  IADD3 R18, R18, -0x4, RZ ;  /* 0xfffffffc12127810 */ /* 0x000fca0007ffe0ff */
        /* <DEDUP_REMOVED lines=25> */
.L_x_1477:
[----:B------:R-:W1:Y:S01]  /*d120*/  I2F.U32.RP R6, R20 ;  /* 0x0000001400067306 */ /* 0x000e620000209000 */
[----:B------:R-:W-:Y:S01]  /*d130*/  IMAD.MOV R21, RZ, RZ, -R20 ;  /* 0x000000ffff157224 */ /* 0x000fe200078e0a14 */
[----:B------:R-:W-:Y:S01]  /*d140*/  ISETP.NE.U32.AND P2, PT, R20, RZ, PT ;  /* 0x000000ff1400720c */ /* 0x000fe20003f45070 */
[----:B------:R-:W-:-:S05]  /*d150*/  HFMA2.MMA R23, -RZ, RZ, 0, 0 ;  /* 0x00000000ff177435 */ /* 0x000fca00000001ff */
[----:B-1----:R-:W1:Y:S02]  /*d160*/  MUFU.RCP R6, R6 ;  /* 0x0000000600067308 */ /* 0x002e640000001000 */
[----:B-1----:R-:W-:-:S06]  /*d170*/  IADD3 R26, R6, 0xffffffe, RZ ;  /* 0x0ffffffe061a7810 */ /* 0x002fcc0007ffe0ff */
[----:B------:R1:W2:Y:S02]  /*d180*/  F2I.FTZ.U32.TRUNC.NTZ R27, R26 ;  /* 0x0000001a001b7305 */ /* 0x0002a4000021f000 */
[----:B-1----:R-:W-:Y:S01]  /*d190*/  HFMA2.MMA R26, -RZ, RZ, 0, 0 ;  /* 0x00000000ff1a7435 */ /* 0x002fe200000001ff */
[----:B--2---:R-:W-:-:S09]  /*d1a0*/  IMAD R21, R21, R27, RZ ;  /* 0x0000001b15157224 */ /* 0x004fd200078e02ff */
[----:B------:R-:W-:-:S06]  /*d1b0*/  IMAD.HI.U32 R27, R27, R21, R26 ;  /* 0x000000151b1b7227 */ /* 0x000fcc00078e001a */
[----:B------:R-:W-:Y:S01]  /*d1c0*/  IMAD.HI.U32 R14, R27, R22, RZ ;  /* 0x000000161b0e7227 */ /* 0x000fe200078e00ff */
[----:B------:R-:W-:-:S04]  /*d1d0*/  MOV R27, RZ ;  /* 0x000000ff001b7202 */ /* 0x000fc80000000f00 */
        /* <DEDUP_REMOVED lines=9> */
[----:B------:R-:W-:Y:S02]  /*d270*/  IMAD R26, R20, R21, R22 ;  /* 0x00000015141a7224 */ /* 0x000fe400078e0216 */
[----:B------:R-:W-:-:S07]  /*d280*/  IMAD.MOV.U32 R22, RZ, RZ, R14 ;  /* 0x000000ffff167224 */ /* 0x000fce00078e000e */
.L_x_1478:
[----:B------:R-:W-:Y:S05]  /*d290*/  BSYNC B0 ;  /* 0x0000000000007941 */ /* 0x000fea0003800000 */
.L_x_1476:
[----:B------:R-:W1:Y:S01]  /*d2a0*/  LDC.64 R14, c[0x0][R15+0x2c0] ;  /* 0x0000b0000f0e7b82 */ /* 0x000e620000000a00 */
[----:B------:R-:W-:Y:S02]  /*d2b0*/  MOV R20, R24 ;  /* 0x0000001800147202 */ /* 0x000fe40000000f00 */
[----:B------:R-:W-:Y:S01]  /*d2c0*/  MOV R21, R13 ;  /* 0x0000000d00157202 */ /* 0x000fe20000000f00 */
[-C--:B-1----:R-:W-:Y:S02]  /*d2d0*/  IMAD R6, R15, R26.reuse, RZ ;  /* 0x0000001a0f067224 */ /* 0x082fe400078e02ff */
[----:B------:R-:W-:-:S04]  /*d2e0*/  IMAD.WIDE.U32 R20, R14, R26, R20 ;  /* 0x0000001a0e147225 */ /* 0x000fc800078e0014 */
[----:B------:R-:W-:Y:S02]  /*d2f0*/  IMAD R23, R14, R23, R6 ;  /* 0x000000170e177224 */ /* 0x000fe400078e0206 */
[----:B------:R-:W-:-:S03]  /*d300*/  IMAD.MOV.U32 R14, RZ, RZ, R20 ;  /* 0x000000ffff0e7224 */ /* 0x000fc600078e0014 */
[----:B------:R-:W-:Y:S01]  /*d310*/  IADD3 R13, R21, R23, RZ ;  /* 0x00000017150d7210 */ /* 0x000fe20007ffe0ff */
[----:B------:R-:W-:Y:S06]  /*d320*/  @P3 BRA `(.L_x_1479) ;  /* 0xfffffff000a43947 */ /* 0x000fec000383ffff */
.L_x_1466:
        /* <DEDUP_REMOVED lines=9> */
[----:B------:R-:W-:Y:S01]  /*d3c0*/  MOV R26, R22 ;  /* 0x00000016001a7202 */ /* 0x000fe20000000f00 */
[----:B------:R-:W-:Y:S01]  /*d3d0*/  IMAD.MOV.U32 R43, RZ, RZ, R27 ;  /* 0x000000ffff2b7224 */ /* 0x000fe200078e001b */
[----:B0-----:R-:W-:Y:S02]  /*d3e0*/  MOV R38, R20 ;  /* 0x0000001400267202 */ /* 0x001fe40000000f00 */
[----:B------:R-:W-:Y:S02]  /*d3f0*/  MOV R39, R21 ;  /* 0x0000001500277202 */ /* 0x000fe40000000f00 */
[----:B------:R-:W-:-:S07]  /*d400*/  MOV R6, 0xd420 ;  /* 0x0000d42000067802 */ /* 0x000fce0000000f00 */
[----:B-----5:R-:W-:Y:S05]  /*d410*/  CALL.REL.NOINC `($__internal_31_$__cuda_sm20_div_u64) ;  /* 0x0000000c00987944 */ /* 0x020fea0003c00000 */
[-C--:B------:R-:W-:Y:S02]  /*d420*/  IADD3 R19, P0, RZ, -R38.reuse, RZ ;  /* 0x80000026ff137210 */ /* 0x080fe40007f1e0ff */
[----:B------:R-:W-:Y:S02]  /*d430*/  MOV R23, R27 ;  /* 0x0000001b00177202 */ /* 0x000fe40000000f00 */
[----:B------:R-:W-:Y:S01]  /*d440*/  MOV R27, R39 ;  /* 0x00000027001b7202 */ /* 0x000fe20000000f00 */
[----:B------:R-:W-:Y:S02]  /*d450*/  IMAD.X R15, RZ, RZ, ~R39, P0 ;  /* 0x000000ffff0f7224 */ /* 0x000fe400000e0e27 */
[----:B------:R-:W-:Y:S01]  /*d460*/  IMAD.WIDE.U32 R24, R20, R19, R22 ;  /* 0x0000001314187225 */ /* 0x000fe200078e0016 */
[----:B------:R-:W-:-:S03]  /*d470*/  MOV R22, R38 ;  /* 0x0000002600167202 */ /* 0x000fc60000000f00 */
[----:B------:R-:W-:-:S04]  /*d480*/  IMAD R15, R15, R20, RZ ;  /* 0x000000140f0f7224 */ /* 0x000fc800078e02ff */
[----:B------:R-:W-:-:S04]  /*d490*/  IMAD R15, R21, R19, R15 ;  /* 0x00000013150f7224 */ /* 0x000fc800078e020f */
[----:B------:R-:W-:Y:S01]  /*d4a0*/  IMAD.IADD R19, R25, 0x1, R15 ;  /* 0x0000000119137824 */ /* 0x000fe200078e020f */
[----:B------:R-:W-:Y:S06]  /*d4b0*/  BRA `(.L_x_1482) ;  /* 0x00000000005c7947 */ /* 0x000fec0003800000 */
.L_x_1481:
[----:B------:R-:W1:Y:S01]  /*d4c0*/  I2F.U32.RP R6, R20 ;  /* 0x0000001400067306 */ /* 0x000e620000209000 */
[----:B------:R-:W-:Y:S01]  /*d4d0*/  IMAD.MOV R15, RZ, RZ, -R20 ;  /* 0x000000ffff0f7224 */ /* 0x000fe200078e0a14 */
[----:B------:R-:W-:Y:S01]  /*d4e0*/  ISETP.NE.U32.AND P2, PT, R20, RZ, PT ;  /* 0x000000ff1400720c */ /* 0x000fe20003f45070 */
[----:B------:R-:W-:Y:S01]  /*d4f0*/  HFMA2.MMA R19, -RZ, RZ, 0, 0 ;  /* 0x00000000ff137435 */ /* 0x000fe200000001ff */
        /* <DEDUP_REMOVED lines=19> */
.L_x_1482:
[----:B------:R-:W-:Y:S05]  /*d630*/  BSYNC B0 ;  /* 0x0000000000007941 */ /* 0x000fea0003800000 */
.L_x_1480:
[----:B------:R-:W1:Y:S01]  /*d640*/  LDC.64 R20, c[0x0][R18+0x2d8] ;  /* 0x0000b60012147b82 */ /* 0x000e620000000a00 */
[----:B------:R-:W-:Y:S01]  /*d650*/  UISETP.NE.AND UP0, UPT, UR25, 0x1, UPT ;  /* 0x000000011900788c */ /* 0x000fe2000bf05270 */
[----:B------:R-:W-:-:S05]  /*d660*/  MOV R15, R13 ;  /* 0x0000000d000f7202 */ /* 0x000fca0000000f00 */
[----:B------:R-:W-:Y:S01]  /*d670*/  PLOP3.LUT P0, PT, PT, PT, UP0, 0x80, 0x0 ;  /* 0x000000000000781c */ /* 0x000fe20003f0f008 */
[-C--:B-1----:R-:W-:Y:S02]  /*d680*/  IMAD R6, R21, R24.reuse, RZ ;  /* 0x0000001815067224 */ /* 0x082fe400078e02ff */
[----:B------:R-:W-:-:S04]  /*d690*/  IMAD.WIDE.U32 R14, R20, R24, R14 ;  /* 0x00000018140e7225 */ /* 0x000fc800078e000e */
[----:B------:R-:W-:-:S05]  /*d6a0*/  IMAD R19, R20, R19, R6 ;  /* 0x0000001314137224 */ /* 0x000fca00078e0206 */
[----:B------:R-:W-:Y:S01]  /*d6b0*/  IADD3 R13, R15, R19, RZ ;  /* 0x000000130f0d7210 */ /* 0x000fe20007ffe0ff */
[----:B------:R-:W-:Y:S06]  /*d6c0*/  @!P0 BRA `(.L_x_1465) ;  /* 0x0000000400a48947 */ /* 0x000fec0003800000 */
[----:B------:R-:W1:Y:S01]  /*d6d0*/  LDC.64 R20, c[0x0][R18+0x208] ;  /* 0x0000820012147b82 */ /* 0x000e620000000a00 */
[----:B------:R-:W-:Y:S01]  /*d6e0*/  BSSY B0, `(.L_x_1483) ;  /* 0x000002b000007945 */ /* 0x000fe20003800000 */
        /* <DEDUP_REMOVED lines=10> */
[----:B------:R-:W-:Y:S02]  /*d790*/  MOV R23, R27 ;  /* 0x0000001b00177202 */ /* 0x000fe40000000f00 */
        /* <DEDUP_REMOVED lines=8> */
.L_x_1484:
[----:B------:R-:W1:Y:S01]  /*d820*/  I2F.U32.RP R6, R20 ;  /* 0x0000001400067306 */ /* 0x000e620000209000 */
[----:B------:R-:W-:Y:S01]  /*d830*/  IADD3 R15, RZ, -R20, RZ ;  /* 0x80000014ff0f7210 */ /* 0x000fe20007ffe0ff */
[----:B------:R-:W-:Y:S01]  /*d840*/  IMAD.MOV.U32 R19, RZ, RZ, RZ ;  /* 0x000000ffff137224 */ /* 0x000fe200078e00ff */
[----:B------:R-:W-:Y:S02]  /*d850*/  ISETP.NE.U32.AND P2, PT, R20, RZ, PT ;  /* 0x000000ff1400720c */ /* 0x000fe40003f45070 */
[----:B------:R-:W-:-:S03]  /*d860*/  MOV R27, RZ ;  /* 0x000000ff001b7202 */ /* 0x000fc60000000f00 */
[----:B-1----:R-:W1:Y:S02]  /*d870*/  MUFU.RCP R6, R6 ;  /* 0x0000000600067308 */ /* 0x002e640000001000 */
[----:B-1----:R-:W-:-:S06]  /*d880*/  VIADD R24, R6, 0xffffffe ;  /* 0x0ffffffe06187836 */ /* 0x002fcc0000000000 */
[----:B------:R1:W2:Y:S02]  /*d890*/  F2I.FTZ.U32.TRUNC.NTZ R25, R24 ;  /* 0x0000001800197305 */ /* 0x0002a4000021f000 */
[----:B-1----:R-:W-:Y:S01]  /*d8a0*/  HFMA2.MMA R24, -RZ, RZ, 0, 0 ;  /* 0x00000000ff187435 */ /* 0x002fe200000001ff */
        /* <DEDUP_REMOVED lines=12> */
[----:B------:R-:W-:Y:S01]  /*d970*/  IMAD R24, R20, R15, R22 ;  /* 0x0000000f14187224 */ /* 0x000fe200078e0216 */
[----:B------:R-:W-:-:S07]  /*d980*/  MOV R22, R25 ;  /* 0x0000001900167202 */ /* 0x000fce0000000f00 */
.L_x_1485:
[----:B------:R-:W-:Y:S05]  /*d990*/  BSYNC B0 ;  /* 0x0000000000007941 */ /* 0x000fea0003800000 */
.L_x_1483:
[----:B------:R-:W1:Y:S01]  /*d9a0*/  LDC.64 R20, c[0x0][R18+0x2d0] ;  /* 0x0000b40012147b82 */ /* 0x000e620000000a00 */
[----:B------:R-:W-:Y:S01]  /*d9b0*/  UISETP.NE.AND UP0, UPT, UR25, 0x2, UPT ;  /* 0x000000021900788c */ /* 0x000fe2000bf05270 */
[----:B------:R-:W-:-:S05]  /*d9c0*/  MOV R15, R13 ;  /* 0x0000000d000f7202 */ /* 0x000fca0000000f00 */
[----:B------:R-:W-:Y:S01]  /*d9d0*/  PLOP3.LUT P0, PT, PT, PT, UP0, 0x80, 0x0 ;  /* 0x000000000000781c */ /* 0x000fe20003f0f008 */
[-C--:B-1----:R-:W-:Y:S02]  /*d9e0*/  IMAD R6, R21, R24.reuse, RZ ;  /* 0x0000001815067224 */ /* 0x082fe400078e02ff */
[----:B------:R-:W-:-:S04]  /*d9f0*/  IMAD.WIDE.U32 R14, R20, R24, R14 ;  /* 0x00000018140e7225 */ /* 0x000fc800078e000e */
[----:B------:R-:W-:-:S04]  /*da00*/  IMAD R19, R20, R19, R6 ;  /* 0x0000001314137224 */ /* 0x000fc800078e0206 */
[----:B------:R-:W-:Y:S02]  /*da10*/  IMAD.IADD R13, R15, 0x1, R19 ;  /* 0x000000010f0d7824 */ /* 0x000fe400078e0213 */
[----:B------:R-:W-:Y:S05]  /*da20*/  @!P0 BRA `(.L_x_1465) ;  /* 0x0000000000cc8947 */ /* 0x000fea0003800000 */
[----:B------:R-:W1:Y:S01]  /*da30*/  LDC.64 R20, c[0x0][R18+0x200] ;  /* 0x0000800012147b82 */ /* 0x000e620000000a00 */
[----:B------:R-:W-:Y:S01]  /*da40*/  BSSY B0, `(.L_x_1486) ;  /* 0x000002b000007945 */ /* 0x000fe20003800000 */
        /* <DEDUP_REMOVED lines=10> */
[----:B------:R-:W-:Y:S02]  /*daf0*/  IMAD.MOV.U32 R23, RZ, RZ, R27 ;  /* 0x000000ffff177224 */ /* 0x000fe400078e001b */
[----:B------:R-:W-:Y:S01]  /*db00*/  IMAD.MOV.U32 R27, RZ, RZ, R39 ;  /* 0x000000ffff1b7224 */ /* 0x000fe200078e0027 */
[----:B------:R-:W-:Y:S01]  /*db10*/  IADD3.X R15, RZ, ~R39, RZ, P0, !PT ;  /* 0x80000027ff0f7210 */ /* 0x000fe200007fe4ff */
[----:B------:R-:W-:Y:S01]  /*db20*/  IMAD.WIDE.U32 R24, R20, R19, R22 ;  /* 0x0000001314187225 */ /* 0x000fe200078e0016 */
[----:B------:R-:W-:-:S03]  /*db30*/  MOV R22, R38 ;  /* 0x0000002600167202 */ /* 0x000fc60000000f00 */
[----:B------:R-:W-:-:S04]  /*db40*/  IMAD R15, R15, R20, RZ ;  /* 0x000000140f0f7224 */ /* 0x000fc800078e02ff */
[----:B------:R-:W-:-:S05]  /*db50*/  IMAD R15, R21, R19, R15 ;  /* 0x00000013150f7224 */ /* 0x000fca00078e020f */
[----:B------:R-:W-:Y:S01]  /*db60*/  IADD3 R21, R25, R15, RZ ;  /* 0x0000000f19157210 */ /* 0x000fe20007ffe0ff */
[----:B------:R-:W-:Y:S06]  /*db70*/  BRA `(.L_x_1488) ;  /* 0x00000000005c7947 */ /* 0x000fec0003800000 */
.L_x_1487:
        /* <DEDUP_REMOVED lines=23> */
.L_x_1488:
[----:B------:R-:W-:Y:S05]  /*dcf0*/  BSYNC B0 ;  /* 0x0000000000007941 */ /* 0x000fea0003800000 */
.L_x_1486:
[----:B------:R-:W1:Y:S01]  /*dd00*/  LDC.64 R18, c[0x0][R18+0x2c8] ;  /* 0x0000b20012127b82 */ /* 0x000e620000000a00 */
[----:B------:R-:W-:Y:S02]  /*dd10*/  IMAD.MOV.U32 R15, RZ, RZ, R13 ;  /* 0x000000ffff0f7224 */ /* 0x000fe400078e000d */
[-C--:B-1----:R-:W-:Y:S02]  /*dd20*/  IMAD R6, R19, R24.reuse, RZ ;  /* 0x0000001813067224 */ /* 0x082fe400078e02ff */
[----:B------:R-:W-:-:S04]  /*dd30*/  IMAD.WIDE.U32 R14, R18, R24, R14 ;  /* 0x00000018120e7225 */ /* 0x000fc800078e000e */
[----:B------:R-:W-:-:S05]  /*dd40*/  IMAD R21, R18, R21, R6 ;  /* 0x0000001512157224 */ /* 0x000fca00078e0206 */
[----:B------:R-:W-:-:S07]  /*dd50*/  IADD3 R13, R15, R21, RZ ;  /* 0x000000150f0d7210 */ /* 0x000fce0007ffe0ff */
.L_x_1465:
[----:B------:R-:W-:Y:S01]  /*dd60*/  FMUL.FTZ R16, R16, 1 ;  /* 0x3f80000010107820 */ /* 0x000fe20000410000 */
[----:B------:R-:W-:Y:S01]  /*dd70*/  ULDC.64 UR26, c[0x0][0x6f8] ;  /* 0x0001be00001a7ab9 */ /* 0x000fe20000000a00 */
[----:B------:R-:W-:Y:S01]  /*dd80*/  MOV R15, R13 ;  /* 0x0000000d000f7202 */ /* 0x000fe20000000f00 */
        /* <DEDUP_REMOVED lines=11> */
[----:B------:R-:W-:Y:S01]  /*de40*/  IMAD.IADD R15, R15, 0x1, R27 ;  /* 0x000000010f0f7824 */ /* 0x000fe200078e021b */
[C---:B------:R-:W-:Y:S02]  /*de50*/  LEA R20, P0, R14.reuse, UR26, 0x3 ;  /* 0x0000001a0e147c11 */ /* 0x040fe4000f8018ff */
[C---:B------:R-:W-:Y:S02]  /*de60*/  IADD3 R22, P1, R14.reuse, UR28, RZ ;  /* 0x0000001c0e167c10 */ /* 0x040fe4000ff3e0ff */
[----:B------:R2:W3:Y:S01]  /*de70*/  F2F.F64.F32 R18, R23 ;  /* 0x0000001700127310 */ /* 0x0004e20000201800 */
[----:B------:R-:W-:-:S02]  /*de80*/  LEA.HI.X R21, R14, UR27, R15, 0x3, P0 ;  /* 0x0000001b0e157c11 */ /* 0x000fc400080f1c0f */
[----:B--2---:R-:W-:Y:S01]  /*de90*/  IADD3.X R23, R15, UR29, RZ, P1, !PT ;  /* 0x0000001d0f177c10 */ /* 0x004fe20008ffe4ff */
[----:B---3-5:R-:W-:-:S08]  /*dea0*/  DMUL R18, R36, R18 ;  /* 0x0000001224127228 */ /* 0x028fd00000000000 */
[----:B------:R-:W-:-:S07]  /*deb0*/  DMUL R18, R18, UR4 ;  /* 0x0000000412127c28 */ /* 0x000fce0008000000 */
[----:B------:R4:W-:Y:S04]  /*dec0*/  STG.E.64 desc[UR14][R20.64], R18 ;  /* 0x0000001214007986 */ /* 0x0009e8000c101b0e */
[----:B-1----:R4:W-:Y:S02]  /*ded0*/  STG.E.U8 desc[UR14][R22.64], R13 ;  /* 0x0000000d16007986 */ /* 0x0029e4000c10110e */
.L_x_1464:
[----:B------:R-:W-:Y:S01]  /*dee0*/  LEA R8, P0, R17, R8, 0x2 ;  /* 0x0000000811087211 */ /* 0x000fe200078010ff */
[----:B------:R-:W-:Y:S05]  /*def0*/  WARPSYNC.ALL ;  /* 0x0000000000007948 */ /* 0x000fea0003800000 */
[----:B------:R-:W-:Y:S01]  /*df00*/  IADD3.X R10, RZ, R10, RZ, P0, !PT ;  /* 0x0000000aff0a7210 */ /* 0x000fe200007fe4ff */
[----:B------:R-:W-:Y:S01]  /*df10*/  BAR.SYNC.DEFER_BLOCKING 0x0 ;  /* 0x0000000000007b1d */ /* 0x000fe20000010000 */
[----:B------:R-:W-:Y:S01]  /*df20*/  ISETP.GE.U32.AND P0, PT, R8, R5, PT ;  /* 0x000000050800720c */ /* 0x000fe20003f06070 */
[----:B------:R-:W-:Y:S01]  /*df30*/  IMAD.MOV.U32 R14, RZ, RZ, R11 ;  /* 0x000000ffff0e7224 */ /* 0x000fe200078e000b */
[----:B------:R-:W-:-:S02]  /*df40*/  MOV R6, R28 ;  /* 0x0000001c00067202 */ /* 0x000fc40000000f00 */
[----:B------:R-:W-:Y:S02]  /*df50*/  ISETP.GE.U32.AND.EX P0, PT, R10, R7, PT, P0 ;  /* 0x000000070a00720c */ /* 0x000fe40003f06100 */
[----:B-1234-:R-:W-:-:S11]  /*df60*/  MOV R13, R12 ;  /* 0x0000000c000d7202 */ /* 0x01efd60000000f00 */
[----:B------:R-:W-:Y:S05]  /*df70*/  @!P0 BRA `(.L_x_1489) ;  /* 0xffffff2800ec8947 */ /* 0x000fea000383ffff */
[----:B------:R-:W-:Y:S05]  /*df80*/  EXIT ;  /* 0x000000000000794d */ /* 0x000fea0003800000 */
        .weak           $__internal_30_$__cuda_sm20_dblrcp_rn_slowpath_v3
        .type           $__internal_30_$__cuda_sm20_dblrcp_rn_slowpath_v3,@function
        .size           $__internal_30_$__cuda_sm20_dblrcp_rn_slowpath_v3,($__internal_31_$__cuda_sm20_div_u64 - $__internal_30_$__cuda_sm20_dblrcp_rn_slowpath_v3)
$__internal_30_$__cuda_sm20_dblrcp_rn_slowpath_v3:
[----:B------:R-:W0:Y:S01]  /*df90*/  LDC.64 R18, c[0x0][0x6f8] ;  /* 0x0001be00ff127b82 */ /* 0x000e220000000a00 */
[----:B------:R-:W-:Y:S01]  /*dfa0*/  ULDC UR7, c[0x0][0x6fc] ;  /* 0x0001bf0000077ab9 */ /* 0x000fe20000000800 */
[----:B0-----:R-:W-:-:S14]  /*dfb0*/  DSETP.GTU.AND P0, PT, |R18|, +INF , PT ;  /* 0x7ff000001200742a */ /* 0x001fdc0003f0c200 */
[----:B------:R-:W-:Y:S05]  /*dfc0*/  @P0 BRA `(.L_x_1490) ;  /* 0x0000000000980947 */ /* 0x000fea0003800000 */
[----:B------:R-:W-:-:S04]  /*dfd0*/  ULOP3.LUT UR8, UR7, 0x7fffffff, URZ, 0xc0, !UPT ;  /* 0x7fffffff07087892 */ /* 0x000fc8000f8ec03f */
[----:B------:R-:W-:-:S04]  /*dfe0*/  UIADD3 UR4, UR8, -0x1, URZ ;  /* 0xffffffff08047890 */ /* 0x000fc8000fffe03f */
[----:B------:R-:W-:-:S06]  /*dff0*/  UISETP.GE.U32.AND UP0, UPT, UR4, 0x7fefffff, UPT ;  /* 0x7fefffff0400788c */ /* 0x000fcc000bf06070 */
[----:B------:R-:W-:-:S05]  /*e000*/  PLOP3.LUT P0, PT, PT, PT, UP0, 0x80, 0x0 ;  /* 0x000000000000781c */ /* 0x000fca0003f0f008 */
[----:B------:R-:W-:Y:S01]  /*e010*/  @UP0 ULOP3.LUT UR5, UR7, 0x7ff00000, URZ, 0x3c, !UPT ;  /* 0x7ff0000007050892 */ /* 0x000fe2000f8e3c3f */
[----:B------:R-:W-:-:S07]  /*e020*/  @UP0 UMOV UR4, URZ ;  /* 0x0000003f00040c82 */ /* 0x000fce0008000000 */
[----:B------:R-:W-:Y:S05]  /*e030*/  @P0 BRA `(.L_x_1491) ;  /* 0x0000000000840947 */ /* 0x000fea0003800000 */
[----:B------:R-:W-:-:S06]  /*e040*/  UISETP.GE.U32.AND UP0, UPT, UR8, 0x1000001, UPT ;  /* 0x010000010800788c */ /* 0x000fcc000bf06070 */
[----:B------:R-:W-:-:S13]  /*e050*/  PLOP3.LUT P0, PT, PT, PT, UP0, 0x80, 0x0 ;  /* 0x000000000000781c */ /* 0x000fda0003f0f008 */
[----:B------:R-:W-:Y:S05]  /*e060*/  @!P0 BRA `(.L_x_1492) ;  /* 0x0000000000448947 */ /* 0x000fea0003800000 */
[----:B------:R-:W-:Y:S01]  /*e070*/  UIADD3 UR4, UR7, -0x3fe00000, URZ ;  /* 0xc020000007047890 */ /* 0x000fe2000fffe03f */
[----:B------:R-:W-:Y:S02]  /*e080*/  ULDC UR5, c[0x0][0x6f8] ;  /* 0x0001be0000057ab9 */ /* 0x000fe40000000800 */
[----:B------:R-:W-:-:S03]  /*e090*/  MOV R6, UR5 ;  /* 0x0000000500067c02 */ /* 0x000fc60008000f00 */
[----:B------:R-:W-:-:S03]  /*e0a0*/  IMAD.U32 R7, RZ, RZ, UR4 ;  /* 0x00000004ff077e24 */ /* 0x000fc6000f8e00ff */
[----:B------:R-:W0:Y:S03]  /*e0b0*/  MUFU.RCP64H R11, UR4 ;  /* 0x00000004000b7d08 */ /* 0x000e260008001800 */
[----:B0-----:R-:W-:-:S08]  /*e0c0*/  DFMA R16, -R6, R10, 1 ;  /* 0x3ff000000610742b */ /* 0x001fd0000000010a */
[----:B------:R-:W-:-:S08]  /*e0d0*/  DFMA R16, R16, R16, R16 ;  /* 0x000000101010722b */ /* 0x000fd00000000010 */
[----:B------:R-:W-:-:S08]  /*e0e0*/  DFMA R16, R10, R16, R10 ;  /* 0x000000100a10722b */ /* 0x000fd0000000000a */
[----:B------:R-:W-:-:S08]  /*e0f0*/  DFMA R6, -R6, R16, 1 ;  /* 0x3ff000000606742b */ /* 0x000fd00000000110 */
[----:B------:R-:W-:-:S08]  /*e100*/  DFMA R6, R16, R6, R16 ;  /* 0x000000061006722b */ /* 0x000fd00000000010 */
[----:B------:R-:W-:-:S08]  /*e110*/  DMUL R6, R6, 2.2250738585072013831e-308 ;  /* 0x0010000006067828 */ /* 0x000fd00000000000 */
[----:B------:R-:W-:-:S08]  /*e120*/  DFMA R10, R6, -R18, 1 ;  /* 0x3ff00000060a742b */ /* 0x000fd00000000812 */
[----:B------:R-:W-:-:S08]  /*e130*/  DFMA R10, R10, R10, R10 ;  /* 0x0000000a0a0a722b */ /* 0x000fd0000000000a */
[----:B------:R-:W-:-:S10]  /*e140*/  DFMA R10, R6, R10, R6 ;  /* 0x0000000a060a722b */ /* 0x000fd40000000006 */
[----:B------:R-:W-:Y:S02]  /*e150*/  R2UR UR4, R10 ;  /* 0x000000000a0472ca */ /* 0x000fe400000e0000 */
[----:B------:R-:W-:Y:S01]  /*e160*/  R2UR UR5, R11 ;  /* 0x000000000b0572ca */ /* 0x000fe200000e0000 */
[----:B------:R-:W-:-:S14]  /*e170*/  BRA `(.L_x_1491) ;  /* 0x0000000000347947 */ /* 0x000fdc0003800000 */
.L_x_1492:
[----:B------:R-:W-:-:S06]  /*e180*/  DMUL R6, R18, 8.11296384146066816958e+31 ;  /* 0x4690000012067828 */ /* 0x000fcc0000000000 */
[----:B------:R-:W0:Y:S02]  /*e190*/  MUFU.RCP64H R11, R7 ;  /* 0x00000007000b7308 */ /* 0x000e240000001800 */
[----:B0-----:R-:W-:-:S08]  /*e1a0*/  DFMA R16, -R6, R10, 1 ;  /* 0x3ff000000610742b */ /* 0x001fd0000000010a */
[----:B------:R-:W-:-:S08]  /*e1b0*/  DFMA R16, R16, R16, R16 ;  /* 0x000000101010722b */ /* 0x000fd00000000010 */
[----:B------:R-:W-:-:S08]  /*e1c0*/  DFMA R16, R10, R16, R10 ;  /* 0x000000100a10722b */ /* 0x000fd0000000000a */
[----:B------:R-:W-:-:S08]  /*e1d0*/  DFMA R10, -R6, R16, 1 ;  /* 0x3ff00000060a742b */ /* 0x000fd00000000110 */
[----:B------:R-:W-:-:S08]  /*e1e0*/  DFMA R10, R16, R10, R16 ;  /* 0x0000000a100a722b */ /* 0x000fd00000000010 */
[----:B------:R-:W-:-:S10]  /*e1f0*/  DMUL R10, R10, 8.11296384146066816958e+31 ;  /* 0x469000000a0a7828 */ /* 0x000fd40000000000 */
[----:B------:R-:W-:Y:S02]  /*e200*/  R2UR UR4, R10 ;  /* 0x000000000a0472ca */ /* 0x000fe400000e0000 */
[----:B------:R-:W-:Y:S01]  /*e210*/  R2UR UR5, R11 ;  /* 0x000000000b0572ca */ /* 0x000fe200000e0000 */
[----:B------:R-:W-:-:S14]  /*e220*/  BRA `(.L_x_1491) ;  /* 0x0000000000087947 */ /* 0x000fdc0003800000 */
.L_x_1490:
[----:B------:R-:W-:Y:S01]  /*e230*/  ULOP3.LUT UR5, UR7, 0x80000, URZ, 0xfc, !UPT ;  /* 0x0008000007057892 */ /* 0x000fe2000f8efc3f */
[----:B------:R-:W-:-:S11]  /*e240*/  ULDC UR4, c[0x0][0x6f8] ;  /* 0x0001be0000047ab9 */ /* 0x000fd60000000800 */
.L_x_1491:
[----:B------:R-:W-:Y:S02]  /*e250*/  MOV R6, R5 ;  /* 0x0000000500067202 */ /* 0x000fe40000000f00 */
[----:B------:R-:W-:-:S04]  /*e260*/  MOV R7, 0x0 ;  /* 0x0000000000077802 */ /* 0x000fc80000000f00 */
[----:B------:R-:W-:Y:S05]  /*e270*/  RET.REL.NODEC R6 `(_ZN2at6native43_GLOBAL__N__7cc8d1ed_10_Dropout_cu_0e96ed3820fused_dropout_kernelIddmLin1ELin1EhEEvNS_4cuda6detail10TensorInfoIKT_T1_EENS5_IS6_S8_EENS5_IT4_S8_EES8_T0_NS_15PhiloxCudaStateE) ;  /* 0xffffff1c06607950 */ /* 0x000fea0003c3ffff */
        .weak           $__internal_31_$__cuda_sm20_div_u64
        .type           $__internal_31_$__cuda_sm20_div_u64,@function
        .size           $__internal_31_$__cuda_sm20_div_u64,(.L_x_11567 - $__internal_31_$__cuda_sm20_div_u64)
$__internal_31_$__cuda_sm20_div_u64:
[----:B------:R-:W0:Y:S08]  /*e280*/  I2F.U64.RP R47, R38 ;  /* 0x00000026002f7312 */ /* 0x000e300000309000 */
[----:B0-----:R-:W0:Y:S02]  /*e290*/  MUFU.RCP R50, R47 ;  /* 0x0000002f00327308 */ /* 0x001e240000001000 */
[----:B0-----:R-:W-:-:S06]  /*e2a0*/  VIADD R50, R50, 0x1ffffffe ;  /* 0x1ffffffe32327836 */ /* 0x001fcc0000000000 */
[----:B------:R-:W0:Y:S02]  /*e2b0*/  F2I.U64.TRUNC R50, R50 ;  /* 0x0000003200327311 */ /* 0x000e24000020d800 */
[----:B0-----:R-:W-:Y:S01]  /*e2c0*/  IMAD.WIDE.U32 R48, R50, R38, RZ ;  /* 0x0000002632307225 */ /* 0x001fe200078e00ff */
[----:B------:R-:W-:-:S03]  /*e2d0*/  MOV R53, R50 ;  /* 0x0000003200357202 */ /* 0x000fc60000000f00 */
[C---:B------:R-:W-:Y:S01]  /*e2e0*/  IMAD R45, R50.reuse, R39, R49 ;  /* 0x00000027322d7224 */ /* 0x040fe200078e0231 */
[----:B------:R-:W-:Y:S01]  /*e2f0*/  IADD3 R48, P0, RZ, -R48, RZ ;  /* 0x80000030ff307210 */ /* 0x000fe20007f1e0ff */
[----:B------:R-:W-:Y:S02]  /*e300*/  IMAD.MOV.U32 R49, RZ, RZ, RZ ;  /* 0x000000ffff317224 */ /* 0x000fe400078e00ff */
[----:B------:R-:W-:Y:S02]  /*e310*/  IMAD R46, R51, R38, R45 ;  /* 0x00000026332e7224 */ /* 0x000fe400078e022d */
[----:B------:R-:W-:-:S03]  /*e320*/  IMAD.HI.U32 R52, R50, R48, RZ ;  /* 0x0000003032347227 */ /* 0x000fc600078e00ff */
[----:B------:R-:W-:-:S05]  /*e330*/  IADD3.X R46, RZ, ~R46, RZ, P0, !PT ;  /* 0x8000002eff2e7210 */ /* 0x000fca00007fe4ff */
[----:B------:R-:W-:-:S04]  /*e340*/  IMAD.WIDE.U32 R52, P0, R50, R46, R52 ;  /* 0x0000002e32347225 */ /* 0x000fc80007800034 */
[C---:B------:R-:W-:Y:S02]  /*e350*/  IMAD R45, R51.reuse, R46, RZ ;  /* 0x0000002e332d7224 */ /* 0x040fe400078e02ff */
[----:B------:R-:W-:-:S04]  /*e360*/  IMAD.HI.U32 R48, P1, R51, R48, R52 ;  /* 0x0000003033307227 */ /* 0x000fc80007820034 */
[----:B------:R-:W-:Y:S01]  /*e370*/  IMAD.HI.U32 R46, R51, R46, RZ ;  /* 0x0000002e332e7227 */ /* 0x000fe200078e00ff */
[----:B------:R-:W-:-:S03]  /*e380*/  IADD3 R47, P2, R45, R48, RZ ;  /* 0x000000302d2f7210 */ /* 0x000fc60007f5e0ff */
[----:B------:R-:W-:Y:S02]  /*e390*/  IMAD.X R45, R46, 0x1, R51, P0 ;  /* 0x000000012e2d7824 */ /* 0x000fe400000e0633 */
        /* <DEDUP_REMOVED lines=21> */
[----:B------:R-:W-:-:S03]  /*e4f0*/  IMAD.WIDE.U32 R48, R45, R38, RZ ;  /* 0x000000262d307225 */ /* 0x000fc600078e00ff */
[----:B------:R-:W-:Y:S01]  /*e500*/  IADD3.X R47, RZ, R46, RZ, P1, !PT ;  /* 0x0000002eff2f7210 */ /* 0x000fe20000ffe4ff */
[C---:B------:R-:W-:Y:S01]  /*e510*/  IMAD R46, R45.reuse, R39, R49 ;  /* 0x000000272d2e7224 */ /* 0x040fe200078e0231 */
[----:B------:R-:W-:Y:S02]  /*e520*/  IADD3 R49, P1, -R48, R26, RZ ;  /* 0x0000001a30317210 */ /* 0x000fe40007f3e1ff */
[----:B------:R-:W-:Y:S01]  /*e530*/  IADD3 R48, P2, R45, 0x1, RZ ;  /* 0x000000012d307810 */ /* 0x000fe20007f5e0ff */
[-C--:B------:R-:W-:Y:S01]  /*e540*/  IMAD R46, R47, R38.reuse, R46 ;  /* 0x000000262f2e7224 */ /* 0x080fe200078e022e */
[----:B------:R-:W-:Y:S02]  /*e550*/  ISETP.GE.U32.AND P0, PT, R49, R38, PT ;  /* 0x000000263100720c */ /* 0x000fe40003f06070 */
[----:B------:R-:W-:Y:S01]  /*e560*/  IADD3.X R50, RZ, R47, RZ, P2, !PT ;  /* 0x0000002fff327210 */ /* 0x000fe200017fe4ff */
[----:B------:R-:W-:Y:S01]  /*e570*/  IMAD.X R46, R43, 0x1, ~R46, P1 ;  /* 0x000000012b2e7824 */ /* 0x000fe200008e0e2e */
[----:B------:R-:W-:-:S04]  /*e580*/  IADD3 R52, P1, -R38, R49, RZ ;  /* 0x0000003126347210 */ /* 0x000fc80007f3e1ff */
[----:B------:R-:W-:Y:S02]  /*e590*/  ISETP.GE.U32.AND.EX P0, PT, R46, R39, PT, P0 ;  /* 0x000000272e00720c */ /* 0x000fe40003f06100 */
[----:B------:R-:W-:Y:S02]  /*e5a0*/  IADD3.X R51, ~R39, R46, RZ, P1, !PT ;  /* 0x0000002e27337210 */ /* 0x000fe40000ffe5ff */
[----:B------:R-:W-:Y:S02]  /*e5b0*/  SEL R48, R48, R45, P0 ;  /* 0x0000002d30307207 */ /* 0x000fe40000000000 */
[----:B------:R-:W-:Y:S02]  /*e5c0*/  SEL R49, R52, R49, P0 ;  /* 0x0000003134317207 */ /* 0x000fe40000000000 */
[----:B------:R-:W-:Y:S02]  /*e5d0*/  SEL R50, R50, R47, P0 ;  /* 0x0000002f32327207 */ /* 0x000fe40000000000 */
[----:B------:R-:W-:-:S02]  /*e5e0*/  IADD3 R45, P2, R48, 0x1, RZ ;  /* 0x00000001302d7810 */ /* 0x000fc40007f5e0ff */
[----:B------:R-:W-:Y:S02]  /*e5f0*/  SEL R46, R51, R46, P0 ;  /* 0x0000002e332e7207 */ /* 0x000fe40000000000 */
[----:B------:R-:W-:Y:S01]  /*e600*/  ISETP.GE.U32.AND P0, PT, R49, R38, PT ;  /* 0x000000263100720c */ /* 0x000fe20003f06070 */
[----:B------:R-:W-:Y:S01]  /*e610*/  IMAD.X R47, RZ, RZ, R50, P2 ;  /* 0x000000ffff2f7224 */ /* 0x000fe200010e0632 */
[----:B------:R-:W-:Y:S02]  /*e620*/  ISETP.NE.U32.AND P1, PT, R38, RZ, PT ;  /* 0x000000ff2600720c */ /* 0x000fe40003f25070 */
[----:B------:R-:W-:Y:S02]  /*e630*/  ISETP.GE.U32.AND.EX P0, PT, R46, R39, PT, P0 ;  /* 0x000000272e00720c */ /* 0x000fe40003f06100 */
[----:B------:R-:W-:Y:S02]  /*e640*/  ISETP.NE.AND.EX P1, PT, R39, RZ, PT, P1 ;  /* 0x000000ff2700720c */ /* 0x000fe40003f25310 */
[----:B------:R-:W-:-:S02]  /*e650*/  SEL R47, R47, R50, P0 ;  /* 0x000000322f2f7207 */ /* 0x000fc40000000000 */
[----:B------:R-:W-:Y:S02]  /*e660*/  MOV R46, R6 ;  /* 0x00000006002e7202 */ /* 0x000fe40000000f00 */
[----:B------:R-:W-:Y:S01]  /*e670*/  SEL R39, R47, 0xffffffff, P1 ;  /* 0xffffffff2f277807 */ /* 0x000fe20000800000 */
[----:B------:R-:W-:Y:S01]  /*e680*/  HFMA2.MMA R47, -RZ, RZ, 0, 0 ;  /* 0x00000000ff2f7435 */ /* 0x000fe200000001ff */
[----:B------:R-:W-:-:S04]  /*e690*/  SEL R45, R45, R48, P0 ;  /* 0x000000302d2d7207 */ /* 0x000fc80000000000 */
[----:B------:R-:W-:Y:S01]  /*e6a0*/  SEL R38, R45, 0xffffffff, P1 ;  /* 0xffffffff2d267807 */ /* 0x000fe20000800000 */
[----:B------:R-:W-:Y:S06]  /*e6b0*/  RET.REL.NODEC R46 `(_ZN2at6native43_GLOBAL__N__7cc8d1ed_10_Dropout_cu_0e96ed3820fused_dropout_kernelIddmLin1ELin1EhEEvNS_4cuda6detail10TensorInfoIKT_T1_EENS5_IS6_S8_EENS5_IT4_S8_EES8_T0_NS_15PhiloxCudaStateE) ;  /* 0xffffff182e507950 */ /* 0x000fec0003c3ffff */
.L_x_1493:
        /* <DEDUP_REMOVED lines=12> */
.L_x_11567:


//--------------------- .text._ZN2at6native43_GLOBAL__N__7cc8d1ed_10_Dropout_cu_0e96ed3820fused_dropout_kernelIddmLin1ELi1EhEEvNS_4cuda6detail10TensorInfoIKT_T1_EENS5_IS6_S8_EENS5_IT4_S8_EES8_T0_NS_15PhiloxCudaStateE --------------------------
	.section	.text._ZN2at6native43_GLOBAL__N__7cc8d1ed_10_Dropout_cu_0e96ed3820fused_dropout_kernelIddmLin1ELi1EhEEvNS_4cuda6detail10TensorInfoIKT_T1_EENS5_IS6_S8_EENS5_IT4_S8_EES8_T0_NS_15PhiloxCudaStateE,"ax",@progbits
	.align	128
.text._ZN2at6native43_GLOBAL__N__7cc8d1ed_10_Dropout_cu_0e96ed3820fused_dropout_kernelIddmLin1ELi1EhEEvNS_4cuda6detail10TensorInfoIKT_T1_EENS5_IS6_S8_EENS5_IT4_S8_EES8_T0_NS_15PhiloxCudaStateE:
        .type           _ZN2at6native43_GLOBAL__N__7cc8d1ed_10_Dropout_cu_0e96ed3820fused_dropout_kernelIddmLin1ELi1EhEEvNS_4cuda6detail10TensorInfoIKT_T1_EENS5_IS6_S8_EENS5_IT4_S8_EES8_T0_NS_15PhiloxCudaStateE,@function
        .size           _ZN2at6native43_GLOBAL__N__7cc8d1ed_10_Dropout_cu_0e96ed3820fused_dropout_kernelIddmLin1ELi1EhEEvNS_4cuda6detail10TensorInfoIKT_T1_EENS5_IS6_S8_EENS5_IT4_S8_EES8_T0_NS_15PhiloxCudaStateE,(.L_x_11570 - _ZN2at6native43_GLOBAL__N__7cc8d1ed_10_Dropout_cu_0e96ed3820fused_dropout_kernelIddmLin1ELi1EhEEvNS_4cuda6detail10TensorInfoIKT_T1_EENS5_IS6_S8_EENS5_IT4_S8_EES8_T0_NS_15PhiloxCudaStateE)
        .other          _ZN2at6native43_GLOBAL__N__7cc8d1ed_10_Dropout_cu_0e96ed3820fused_dropout_kernelIddmLin1ELi1EhEEvNS_4cuda6detail10TensorInfoIKT_T1_EENS5_IS6_S8_EENS5_IT4_S8_EES8_T0_NS_15PhiloxCudaStateE,@"STO_CUDA_ENTRY STV_DEFAULT"
_ZN2at6native43_GLOBAL__N__7cc8d1ed_10_Dropout_cu_0e96ed3820fused_dropout_kernelIddmLin1ELi1EhEEvNS_4cuda6detail10TensorInfoIKT_T1_EENS5_IS6_S8_EENS5_IT4_S8_EES8_T0_NS_15PhiloxCudaStateE:
        /* <DEDUP_REMOVED lines=19> */
[----:B------:R-:W-:Y:S01]  /*0130*/  @P0 R2UR UR7, R5 ;  /* 0x00000000050702ca */ /* 0x000fe200000e0000 */
[----:B------:R-:W1:Y:S01]  /*0140*/  LDC R4, c[0x0][0x6fc] ;  /* 0x0001bf00ff047b82 */ /* 0x000e620000000800 */
[----:B---3--:R-:W-:Y:S02]  /*0150*/  @P0 R2UR UR8, R2 ;  /* 0x00000000020802ca */ /* 0x008fe400000e0000 */
[----:B------:R-:W-:-:S07]  /*0160*/  @P0 R2UR UR9, R3 ;  /* 0x00000000030902ca */ /* 0x000fce00000e0000 */
[----:B------:R-:W-:-:S03]  /*0170*/  @UP0 UIADD3 UR4, UP1, UR6, UR12, URZ ;  /* 0x0000000c06040290 */ /* 0x000fc6000ff3e03f */
[----:B------:R-:W-:Y:S01]  /*0180*/  ULDC UR12, c[0x0][0x0] ;  /* 0x00000000000c7ab9 */ /* 0x000fe20000000800 */
[----:B------:R-:W-:Y:S01]  /*0190*/  @UP0 UIADD3.X UR5, URZ, UR7, URZ, UP1, !UPT ;  /* 0x000000073f050290 */ /* 0x000fe20008ffe43f */
[----:B0-----:R-:W-:-:S03]  /*01a0*/  IMAD R34, R34, UR12, R7 ;  /* 0x0000000c22227c24 */ /* 0x001fc6000f8e0207 */
[----:B------:R-:W-:Y:S01]  /*01b0*/  USHF.R.U32.HI UR22, URZ, 0x2, UR5 ;  /* 0x000000023f167899 */ /* 0x000fe20008011605 */
[----:B------:R-:W-:Y:S01]  /*01c0*/  IMAD.WIDE.U32 R2, R34, -0x326172a9, RZ ;  /* 0xcd9e8d5722027825 */ /* 0x000fe200078e00ff */
        /* <DEDUP_REMOVED lines=9> */
[----:B------:R-:W-:Y:S01]  /*0260*/  MOV R9, UR17 ;  /* 0x0000001100097c02 */ /* 0x000fe20008000f00 */
[----:B------:R-:W-:Y:S01]  /*0270*/  IMAD.U32 R8, RZ, RZ, UR16 ;  /* 0x00000010ff087e24 */ /* 0x000fe2000f8e00ff */
[----:B------:R-:W-:Y:S01]  /*0280*/  UIMAD.WIDE.U32 UR6, UR6, -0x326172a9, URZ ;  /* 0xcd9e8d57060678a5 */ /* 0x000fe2000f8e003f */
[----:B------:R-:W-:Y:S01]  /*0290*/  IMAD.WIDE.U32 R6, R6, -0x2daee0ad, RZ ;  /* 0xd2511f5306067825 */ /* 0x000fe200078e00ff */
[----:B------:R-:W-:-:S02]  /*02a0*/  UIADD3 UR15, UR8, 0x3c6ef372, URZ ;  /* 0x3c6ef372080f7890 */ /* 0x000fc4000fffe03f */
[----:B------:R-:W-:Y:S01]  /*02b0*/  UIADD3 UR14, UR9, 0x76cf5d0a, URZ ;  /* 0x76cf5d0a090e7890 */ /* 0x000fe2000fffe03f */
[----:B------:R-:W-:Y:S01]  /*02c0*/  IMAD.U32 R19, RZ, RZ, UR22 ;  /* 0x00000016ff137e24 */ /* 0x000fe2000f8e00ff */
[----:B------:R-:W-:Y:S01]  /*02d0*/  LOP3.LUT R9, R7, UR13, R8, 0x96, !PT ;  /* 0x0000000d07097c12 */ /* 0x000fe2000f8e9608 */
[----:B------:R-:W-:Y:S01]  /*02e0*/  UIADD3 UR16, UR9, -0x126145ec, URZ ;  /* 0xed9eba1409107890 */ /* 0x000fe2000fffe03f */
[----:B------:R-:W-:Y:S01]  /*02f0*/  LOP3.LUT R8, R3, UR7, R2, 0x96, !PT ;  /* 0x0000000703087c12 */ /* 0x000fe2000f8e9602 */
[----:B------:R-:W-:Y:S01]  /*0300*/  UIADD3 UR17, UR9, -0x56f99767, URZ ;  /* 0xa906689909117890 */ /* 0x000fe2000fffe03f */
[----:B------:R-:W-:Y:S01]  /*0310*/  MOV R7, UR15 ;  /* 0x0000000f00077c02 */ /* 0x000fe20008000f00 */
[----:B------:R-:W-:Y:S01]  /*0320*/  IMAD.WIDE.U32 R10, R9, -0x326172a9, RZ ;  /* 0xcd9e8d57090a7825 */ /* 0x000fe200078e00ff */
[----:B------:R-:W-:Y:S01]  /*0330*/  UIADD3 UR15, UR9, 0x32370b8f, URZ ;  /* 0x32370b8f090f7890 */ /* 0x000fe2000fffe03f */
[----:B------:R-:W0:Y:S01]  /*0340*/  LDC.64 R2, c[0x0][0x6f8] ;  /* 0x0001be00ff027b82 */ /* 0x000e220000000a00 */
[----:B------:R-:W-:Y:S01]  /*0350*/  UIADD3 UR18, UR9, 0x646e171e, URZ ;  /* 0x646e171e09127890 */ /* 0x000fe2000fffe03f */
[----:B------:R-:W-:Y:S01]  /*0360*/  IMAD.WIDE.U32 R8, R8, -0x2daee0ad, RZ ;  /* 0xd2511f5308087825 */ /* 0x000fe200078e00ff */
[----:B------:R-:W-:Y:S01]  /*0370*/  LOP3.LUT R7, R11, UR6, R7, 0x96, !PT ;  /* 0x000000060b077c12 */ /* 0x000fe2000f8e9607 */
[----:B------:R-:W-:-:S02]  /*0380*/  UIADD3 UR6, UR8, -0x255992d5, URZ ;  /* 0xdaa66d2b08067890 */ /* 0x000fc4000fffe03f */
[----:B------:R-:W-:Y:S01]  /*0390*/  UIADD3 UR19, UR9, 0x1fd5c5a3, URZ ;  /* 0x1fd5c5a309137890 */ /* 0x000fe2000fffe03f */
[----:B------:R-:W-:Y:S01]  /*03a0*/  LOP3.LUT R12, R9, UR14, R6, 0x96, !PT ;  /* 0x0000000e090c7c12 */ /* 0x000fe2000f8e9606 */
[----:B------:R-:W-:Y:S01]  /*03b0*/  IMAD.WIDE.U32 R6, R7, -0x2daee0ad, RZ ;  /* 0xd2511f5307067825 */ /* 0x000fe200078e00ff */
[----:B------:R-:W-:Y:S02]  /*03c0*/  UIADD3 UR20, UR9, -0x24c28bd8, URZ ;  /* 0xdb3d742809147890 */ /* 0x000fe4000fffe03f */
[----:B------:R-:W-:Y:S01]  /*03d0*/  UIADD3 UR21, UR9, -0x695add53, URZ ;  /* 0x96a522ad09157890 */ /* 0x000fe2000fffe03f */
[----:B------:R-:W-:Y:S01]  /*03e0*/  IMAD.WIDE.U32 R12, R12, -0x326172a9, RZ ;  /* 0xcd9e8d570c0c7825 */ /* 0x000fe200078e00ff */
[----:B------:R-:W-:Y:S02]  /*03f0*/  LOP3.LUT R11, R7, UR15, R8, 0x96, !PT ;  /* 0x0000000f070b7c12 */ /* 0x000fe4000f8e9608 */
[----:B-1----:R-:W0:Y:S02]  /*0400*/  MUFU.RCP64H R7, R4 ;  /* 0x0000000400077308 */ /* 0x002e240000001800 */
[----:B------:R-:W-:Y:S01]  /*0410*/  LOP3.LUT R8, R13, UR6, R10, 0x96, !PT ;  /* 0x000000060d087c12 */ /* 0x000fe2000f8e960a */
[----:B------:R-:W-:Y:S01]  /*0420*/  UIADD3 UR6, UR8, 0x78dde6e4, URZ ;  /* 0x78dde6e408067890 */ /* 0x000fe2000fffe03f */
[----:B------:R-:W-:-:S04]  /*0430*/  IMAD.WIDE.U32 R10, R11, -0x326172a9, RZ ;  /* 0xcd9e8d570b0a7825 */ /* 0x000fc800078e00ff */
[----:B------:R-:W-:Y:S01]  /*0440*/  IMAD.WIDE.U32 R8, R8, -0x2daee0ad, RZ ;  /* 0xd2511f5308087825 */ /* 0x000fe200078e00ff */
[----:B------:R-:W-:Y:S01]  /*0450*/  LOP3.LUT R12, R11, UR6, R12, 0x96, !PT ;  /* 0x000000060b0c7c12 */ /* 0x000fe2000f8e960c */
[----:B------:R-:W-:-:S03]  /*0460*/  UIADD3 UR6, UR8, 0x1715609d, URZ ;  /* 0x1715609d08067890 */ /* 0x000fc6000fffe03f */
[----:B------:R-:W-:Y:S01]  /*0470*/  LOP3.LUT R14, R9, UR16, R6, 0x96, !PT ;  /* 0x00000010090e7c12 */ /* 0x000fe2000f8e9606 */
[----:B------:R-:W-:-:S04]  /*0480*/  IMAD.WIDE.U32 R12, R12, -0x2daee0ad, RZ ;  /* 0xd2511f530c0c7825 */ /* 0x000fc800078e00ff */
[----:B------:R-:W-:Y:S01]  /*0490*/  IMAD.WIDE.U32 R14, R14, -0x326172a9, RZ ;  /* 0xcd9e8d570e0e7825 */ /* 0x000fe200078e00ff */
[----:B------:R-:W-:-:S03]  /*04a0*/  LOP3.LUT R16, R13, UR17, R8, 0x96, !PT ;  /* 0x000000110d107c12 */ /* 0x000fc6000f8e9608 */
[----:B------:R-:W-:Y:S01]  /*04b0*/  VIADD R6, R4, 0x300402 ;  /* 0x0030040204067836 */ /* 0x000fe20000000000 */
[----:B------:R-:W-:Y:S01]  /*04c0*/  LOP3.LUT R10, R15, UR6, R10, 0x96, !PT ;  /* 0x000000060f0a7c12 */ /* 0x000fe2000f8e960a */
[----:B------:R-:W-:Y:S01]  /*04d0*/  UIADD3 UR6, UR8, -0x4ab325aa, URZ ;  /* 0xb54cda5608067890 */ /* 0x000fe2000fffe03f */
[----:B------:R-:W-:Y:S02]  /*04e0*/  IMAD.WIDE.U32 R16, R16, -0x326172a9, RZ ;  /* 0xcd9e8d5710107825 */ /* 0x000fe400078e00ff */
[----:B------:R-:W-:Y:S01]  /*04f0*/  FSETP.GEU.AND P0, PT, |R6|, 5.8789094863358348022e-39, PT ;  /* 0x004004020600780b */ /* 0x000fe20003f0e200 */
[----:B0-----:R-:W-:Y:S01]  /*0500*/  DFMA R8, R6, -R2, 1 ;  /* 0x3ff000000608742b */ /* 0x001fe20000000802 */
        /* <DEDUP_REMOVED lines=14> */
[----:B------:R-:W-:Y:S01]  /*05f0*/  DFMA R22, R8, -R2, 1 ;  /* 0x3ff000000816742b */ /* 0x000fe20000000802 */
        /* <DEDUP_REMOVED lines=11> */
[----:B------:R-:W-:Y:S05]  /*06b0*/  CALL.REL.NOINC `($__internal_32_$__cuda_sm20_dblrcp_rn_slowpath_v3) ;  /* 0x0000007000c47944 */ /* 0x000fea0003c00000 */
.L_x_1494:
        /* <DEDUP_REMOVED lines=13> */
[----:B------:R-:W-:Y:S05]  /*0790*/  CALL.REL.NOINC `($__internal_33_$__cuda_sm20_div_u64) ;  /* 0x00000074003c7944 */ /* 0x000fea0003c00000 */
[----:B------:R-:W-:Y:S05]  /*07a0*/  BRA `(.L_x_1496) ;  /* 0x0000000000587947 */ /* 0x000fea0003800000 */
.L_x_1495:
        /* <DEDUP_REMOVED lines=22> */
.L_x_1496:
        /* <DEDUP_REMOVED lines=24> */
.L_x_1612:
[----:B------:R-:W-:Y:S01]  /*0a90*/  IADD3 R32, R32, 0x1, RZ ;  /* 0x0000000120207810 */ /* 0x000fe20007ffe0ff */
[----:B------:R-:W-:Y:S03]  /*0aa0*/  BSSY B0, `(.L_x_1497) ;  /* 0x000000c000007945 */ /* 0x000fe60003800000 */
[C---:B------:R-:W-:Y:S01]  /*0ab0*/  ISETP.NE.AND P0, PT, R32.reuse, RZ, PT ;  /* 0x000000ff2000720c */ /* 0x040fe20003f05270 */
[----:B------:R-:W-:-:S12]  /*0ac0*/  IMAD.HI.U32 R5, R32, -0x2daee0ad, RZ ;  /* 0xd2511f5320057827 */ /* 0x000fd800078e00ff */
[----:B-12--5:R-:W-:Y:S05]  /*0ad0*/  @P0 BRA `(.L_x_1498) ;  /* 0x0000000000200947 */ /* 0x026fea0003800000 */
        /* <DEDUP_REMOVED lines=8> */
.L_x_1498:
[----:B------:R-:W-:Y:S05]  /*0b60*/  BSYNC B0 ;  /* 0x0000000000007941 */ /* 0x000fea0003800000 */
.L_x_1497:
[C---:B------:R-:W-:Y:S01]  /*0b70*/  IMAD.HI.U32 R4, R34.reuse, -0x326172a9, RZ ;  /* 0xcd9e8d5722047827 */ /* 0x040fe200078e00ff */
        /* <DEDUP_REMOVED lines=12> */
[----:B------:R-:W-:-:S04]  /*0c40*/  LOP3.LUT R11, R9, UR13, R11, 0x96, !PT ;  /* 0x0000000d090b7c12 */ /* 0x000fc8000f8e960b */
        /* <DEDUP_REMOVED lines=35> */
[----:B------:R-:W-:-:S04]  /*0e80*/  IMAD.WIDE.U32 R24, R24, -0x326172a9, RZ ;  /* 0xcd9e8d5718187825 */ /* 0x000fc800078e00ff */
[----:B------:R-:W-:Y:S01]  /*0e90*/  IMAD.HI.U32 R5, R33, -0x2daee0ad, RZ ;  /* 0xd2511f5321057827 */ /* 0x000fe200078e00ff */
[----:B------:R-:W-:-:S03]  /*0ea0*/  LOP3.LUT R13, R25, UR22, R6, 0x96, !PT ;  /* 0x00000016190d7c12 */ /* 0x000fc6000f8e9606 */
[----:B------:R-:W-:Y:S01]  /*0eb0*/  IMAD.MOV.U32 R4, RZ, RZ, R3 ;  /* 0x000000ffff047224 */ /* 0x000fe200078e0003 */
[----:B------:R-:W-:Y:S01]  /*0ec0*/  LOP3.LUT R12, R5, UR21, R12, 0x96, !PT ;  /* 0x00000015050c7c12 */ /* 0x000fe2000f8e960c */
[----:B------:R-:W-:Y:S01]  /*0ed0*/  IMAD.MOV.U32 R6, RZ, RZ, R8 ;  /* 0x000000ffff067224 */ /* 0x000fe200078e0008 */
[----:B------:R-:W-:Y:S02]  /*0ee0*/  MOV R5, R0 ;  /* 0x0000000000057202 */ /* 0x000fe40000000f00 */
        /* <DEDUP_REMOVED lines=16> */
.L_x_1500:
[----:B------:R-:W-:Y:S01]  /*0ff0*/  IMAD.MOV.U32 R4, RZ, RZ, R0 ;  /* 0x000000ffff047224 */ /* 0x000fe200078e0000 */
[----:B------:R-:W-:Y:S01]  /*1000*/  MOV R5, R8 ;  /* 0x0000000800057202 */ /* 0x000fe20000000f00 */
[----:B------:R-:W-:Y:S01]  /*1010*/  IMAD.MOV.U32 R6, RZ, RZ, R13 ;  /* 0x000000ffff067224 */ /* 0x000fe200078e000d */
[----:B------:R-:W-:-:S07]  /*1020*/  MOV R7, R24 ;  /* 0x0000001800077202 */ /* 0x000fce0000000f00 */
.L_x_1499:
        /* <DEDUP_REMOVED lines=31> */
.L_x_1517:
        /* <DEDUP_REMOVED lines=9> */
[----:B------:R-:W-:Y:S05]  /*12b0*/  CALL.REL.NOINC `($__internal_33_$__cuda_sm20_div_u64) ;  /* 0x0000006800747944 */ /* 0x000fea0003c00000 */
        /* <DEDUP_REMOVED lines=9> */
.L_x_1506:
        /* <DEDUP_REMOVED lines=22> */
.L_x_1507:
[----:B------:R-:W-:Y:S05]  /*14b0*/  BSYNC B1 ;  /* 0x0000000000017941 */ /* 0x000fea0003800000 */
.L_x_1505:
        /* <DEDUP_REMOVED lines=15> */
[----:B------:R-:W-:Y:S05]  /*15b0*/  CALL.REL.NOINC `($__internal_33_$__cuda_sm20_div_u64) ;  /* 0x0000006400b47944 */ /* 0x000fea0003c00000 */
        /* <DEDUP_REMOVED lines=11> */
.L_x_1509:
        /* <DEDUP_REMOVED lines=23> */
.L_x_1510:
[----:B------:R-:W-:Y:S05]  /*17e0*/  BSYNC B1 ;  /* 0x0000000000017941 */ /* 0x000fea0003800000 */
.L_x_1508:
        /* <DEDUP_REMOVED lines=16> */
[----:B------:R-:W-:Y:S05]  /*18f0*/  CALL.REL.NOINC `($__internal_33_$__cuda_sm20_div_u64) ;  /* 0x0000006000e47944 */ /* 0x000fea0003c00000 */
        /* <DEDUP_REMOVED lines=11> */
.L_x_1512:
        /* <DEDUP_REMOVED lines=23> */
.L_x_1513:
[----:B------:R-:W-:Y:S05]  /*1b20*/  BSYNC B1 ;  /* 0x0000000000017941 */ /* 0x000fea0003800000 */
.L_x_1511:
        /* <DEDUP_REMOVED lines=28> */
.L_x_1515:
        /* <DEDUP_REMOVED lines=22> */
.L_x_1516:
[----:B------:R-:W-:Y:S05]  /*1e50*/  BSYNC B1 ;  /* 0x0000000000017941 */ /* 0x000fea0003800000 */
.L_x_1514:
        /* <DEDUP_REMOVED lines=10> */
.L_x_1504:
        /* <DEDUP_REMOVED lines=21> */
.L_x_1519:
        /* <DEDUP_REMOVED lines=23> */
.L_x_1520:
[----:B------:R-:W-:Y:S05]  /*21c0*/  BSYNC B1 ;  /* 0x0000000000017941 */ /* 0x000fea0003800000 */
.L_x_1518:
        /* <DEDUP_REMOVED lines=26> */
.L_x_1522:
        /* <DEDUP_REMOVED lines=23> */
.L_x_1523:
[----:B------:R-:W-:Y:S05]  /*24e0*/  BSYNC B1 ;  /* 0x0000000000017941 */ /* 0x000fea0003800000 */
.L_x_1521:
        /* <DEDUP_REMOVED lines=26> */
.L_x_1525:
        /* <DEDUP_REMOVED lines=23> */
.L_x_1526:
[----:B------:R-:W-:Y:S05]  /*2800*/  BSYNC B1 ;  /* 0x0000000000017941 */ /* 0x000fea0003800000 */
.L_x_1524:
[----:B------:R-:W0:Y:S02]  /*2810*/  LDC.64 R4, c[0x0][R4+0x2c8] ;  /* 0x0000b20004047b82 */ /* 0x000e240000000a00 */
[-C--:B0-----:R-:W-:Y:S02]  /*2820*/  IMAD R0, R5, R26.reuse, RZ ;  /* 0x0000001a05007224 */ /* 0x081fe400078e02ff */
[----:B------:R-:W-:-:S04]  /*2830*/  IMAD.WIDE.U32 R2, R4, R26, R2 ;  /* 0x0000001a04027225 */ /* 0x000fc800078e0002 */
[----:B------:R-:W-:-:S05]  /*2840*/  IMAD R7, R4, R7, R0 ;  /* 0x0000000704077224 */ /* 0x000fca00078e0200 */
[----:B------:R-:W-:-:S07]  /*2850*/  IADD3 R3, R3, R7, RZ ;  /* 0x0000000703037210 */ /* 0x000fce0007ffe0ff */
.L_x_1503:
[----:B------:R-:W-:Y:S02]  /*2860*/  ULDC.64 UR22, c[0x0][0x2e0] ;  /* 0x0000b80000167ab9 */ /* 0x000fe40000000a00 */
[----:B------:R-:W-:Y:S02]  /*2870*/  IMAD R5, R49, UR22, RZ ;  /* 0x0000001631057c24 */ /* 0x000fe4000f8e02ff */
[----:B------:R-:W-:-:S04]  /*2880*/  IMAD.WIDE.U32 R2, R48, UR22, R2 ;  /* 0x0000001630027c25 */ /* 0x000fc8000f8e0002 */
[----:B------:R-:W-:Y:S01]  /*2890*/  IMAD R5, R48, UR23, R5 ;  /* 0x0000001730057c24 */ /* 0x000fe2000f8e0205 */
[----:B------:R-:W-:Y:S02]  /*28a0*/  ULDC.64 UR22, c[0x0][0x210] ;  /* 0x0000840000167ab9 */ /* 0x000fe40000000a00 */
[----:B------:R-:W-:Y:S01]  /*28b0*/  LEA R26, P0, R2, UR22, 0x3 ;  /* 0x00000016021a7c11 */ /* 0x000fe2000f8018ff */
[----:B------:R-:W-:-:S05]  /*28c0*/  IMAD.IADD R3, R3, 0x1, R5 ;  /* 0x0000000103037824 */ /* 0x000fca00078e0205 */
[----:B------:R-:W-:-:S06]  /*28d0*/  LEA.HI.X R27, R2, UR23, R3, 0x3, P0 ;  /* 0x00000017021b7c11 */ /* 0x000fcc00080f1c03 */
[----:B------:R-:W5:Y:S02]  /*28e0*/  LDG.E.64 R26, desc[UR10][R26.64] ;  /* 0x0000000a1a1a7981 */ /* 0x000f64000c1e1b00 */
.L_x_1502:
[----:B------:R-:W-:Y:S05]  /*28f0*/  BSYNC B0 ;  /* 0x0000000000007941 */ /* 0x000fea0003800000 */
.L_x_1501:
[----:B------:R-:W0:Y:S01]  /*2900*/  LDC R7, c[0x0][0xc] ;  /* 0x00000300ff077b82 */ /* 0x000e220000000800 */
[----:B------:R-:W-:Y:S01]  /*2910*/  ULDC.64 UR22, c[0x0][0x6f0] ;  /* 0x0001bc0000167ab9 */ /* 0x000fe20000000a00 */
[----:B------:R-:W-:Y:S01]  /*2920*/  BSSY B0, `(.L_x_1527) ;  /* 0x0000187000007945 */ /* 0x000fe20003800000 */
[----:B0-----:R-:W-:-:S05]  /*2930*/  IMAD R7, R7, UR12, RZ ;  /* 0x0000000c07077c24 */ /* 0x001fca000f8e02ff */
[----:B------:R-:W-:-:S04]  /*2940*/  IADD3 R6, P1, R7, R16, RZ ;  /* 0x0000001007067210 */ /* 0x000fc80007f3e0ff */
[----:B------:R-:W-:Y:S02]  /*2950*/  ISETP.GE.U32.AND P0, PT, R6, UR22, PT ;  /* 0x0000001606007c0c */ /* 0x000fe4000bf06070 */
[----:B------:R-:W-:-:S04]  /*2960*/  IADD3.X R5, RZ, R15, RZ, P1, !PT ;  /* 0x0000000fff057210 */ /* 0x000fc80000ffe4ff */
[----:B------:R-:W-:-:S13]  /*2970*/  ISETP.GE.U32.AND.EX P0, PT, R5, UR23, PT, P0 ;  /* 0x0000001705007c0c */ /* 0x000fda000bf06100 */
[----:B------:R-:W-:Y:S05]  /*2980*/  @P0 BRA `(.L_x_1528) ;  /* 0x0000001800000947 */ /* 0x000fea0003800000 */
[----:B------:R-:W0:Y:S01]  /*2990*/  LDC R0, c[0x0][0x3a8] ;  /* 0x0000ea00ff007b82 */ /* 0x000e220000000800 */
[----:B------:R-:W-:Y:S01]  /*29a0*/  CS2R R2, SRZ ;  /* 0x0000000000027805 */ /* 0x000fe2000001ff00 */
[----:B------:R-:W-:Y:S01]  /*29b0*/  IMAD.MOV.U32 R48, RZ, RZ, R6 ;  /* 0x000000ffff307224 */ /* 0x000fe200078e0006 */
[----:B------:R-:W-:Y:S02]  /*29c0*/  MOV R49, R5 ;  /* 0x0000000500317202 */ /* 0x000fe40000000f00 */
[----:B0-----:R-:W-:-:S13]  /*29d0*/  ISETP.GE.AND P1, PT, R0, 0x2, PT ;  /* 0x000000020000780c */ /* 0x001fda0003f26270 */
[----:B------:R-:W-:Y:S05]  /*29e0*/  @!P1 BRA `(.L_x_1529) ;  /* 0x0000001400c49947 */ /* 0x000fea0003800000 */
[----:B------:R-:W0:Y:S01]  /*29f0*/  LDC R0, c[0x0][0xc] ;  /* 0x00000300ff007b82 */ /* 0x000e220000000800 */
[----:B------:R-:W-:-:S04]  /*2a00*/  UIADD3 UR22, UR5, 0x1, URZ ;  /* 0x0000000105167890 */ /* 0x000fc8000fffe03f */
[----:B------:R-:W-:-:S03]  /*2a10*/  UISETP.GE.U32.AND UP0, UPT, UR22, 0x3, UPT ;  /* 0x000000031600788c */ /* 0x000fc6000bf06070 */
[----:B------:R-:W-:Y:S02]  /*2a20*/  ULDC UR22, c[0x0][0x3a8] ;  /* 0x0000ea0000167ab9 */ /* 0x000fe40000000800 */
[----:B------:R-:W-:Y:S01]  /*2a30*/  IMAD.U32 R4, RZ, RZ, UR22 ;  /* 0x00000016ff047e24 */ /* 0x000fe2000f8e00ff */
[----:B------:R-:W-:Y:S01]  /*2a40*/  PLOP3.LUT P2, PT, PT, PT, UP0, 0x80, 0x0 ;  /* 0x000000000000781c */ /* 0x000fe20003f4f008 */
[----:B0-----:R-:W-:-:S05]  /*2a50*/  IMAD R3, R0, UR12, RZ ;  /* 0x0000000c00037c24 */ /* 0x001fca000f8e02ff */
[----:B------:R-:W-:Y:S02]  /*2a60*/  IADD3 R48, P1, R3, R16, RZ ;  /* 0x0000001003307210 */ /* 0x000fe40007f3e0ff */
[----:B------:R-:W-:Y:S02]  /*2a70*/  CS2R R2, SRZ ;  /* 0x0000000000027805 */ /* 0x000fe4000001ff00 */
[----:B------:R-:W-:-:S03]  /*2a80*/  IADD3.X R49, RZ, R15, RZ, P1, !PT ;  /* 0x0000000fff317210 */ /* 0x000fc60000ffe4ff */
[----:B------:R-:W-:Y:S06]  /*2a90*/  @!P2 BRA `(.L_x_1530) ;  /* 0x0000000c0040a947 */ /* 0x000fec0003800000 */
[----:B------:R-:W-:-:S06]  /*2aa0*/  UIADD3 UR22, UR6, -UR7, URZ ;  /* 0x8000000706167290 */ /* 0x000fcc000fffe03f */
[----:B------:R-:W-:-:S07]  /*2ab0*/  IMAD.U32 R28, RZ, RZ, UR22 ;  /* 0x00000016ff1c7e24 */ /* 0x000fce000f8e00ff */
.L_x_1543:
        /* <DEDUP_REMOVED lines=9> */
[----:B-----5:R-:W-:Y:S05]  /*2b50*/  CALL.REL.NOINC `($__internal_33_$__cuda_sm20_div_u64) ;  /* 0x00000050004c7944 */ /* 0x020fea0003c00000 */
        /* <DEDUP_REMOVED lines=9> */
.L_x_1532:
        /* <DEDUP_REMOVED lines=22> */
.L_x_1533:
[----:B------:R-:W-:Y:S05]  /*2d50*/  BSYNC B1 ;  /* 0x0000000000017941 */ /* 0x000fea0003800000 */
.L_x_1531:
        /* <DEDUP_REMOVED lines=15> */
[----:B-----5:R-:W-:Y:S05]  /*2e50*/  CALL.REL.NOINC `($__internal_33_$__cuda_sm20_div_u64) ;  /* 0x0000004c008c7944 */ /* 0x020fea0003c00000 */
        /* <DEDUP_REMOVED lines=11> */
.L_x_1535:
        /* <DEDUP_REMOVED lines=23> */
.L_x_1536:
[----:B------:R-:W-:Y:S05]  /*3080*/  BSYNC B1 ;  /* 0x0000000000017941 */ /* 0x000fea0003800000 */
.L_x_1534:
        /* <DEDUP_REMOVED lines=16> */
[----:B-----5:R-:W-:Y:S05]  /*3190*/  CALL.REL.NOINC `($__internal_33_$__cuda_sm20_div_u64) ;  /* 0x0000004800bc7944 */ /* 0x020fea0003c00000 */
        /* <DEDUP_REMOVED lines=11> */
.L_x_1538:
        /* <DEDUP_REMOVED lines=23> */
.L_x_1539:
[----:B------:R-:W-:Y:S05]  /*33c0*/  BSYNC B1 ;  /* 0x0000000000017941 */ /* 0x000fea0003800000 */
.L_x_1537:
        /* <DEDUP_REMOVED lines=28> */
.L_x_1541:
        /* <DEDUP_REMOVED lines=22> */
.L_x_1542:
[----:B------:R-:W-:Y:S05]  /*36f0*/  BSYNC B1 ;  /* 0x0000000000017941 */ /* 0x000fea0003800000 */
.L_x_1540:
        /* <DEDUP_REMOVED lines=10> */
.L_x_1530:
        /* <DEDUP_REMOVED lines=21> */
.L_x_1545:
        /* <DEDUP_REMOVED lines=23> */
.L_x_1546:
[----:B------:R-:W-:Y:S05]  /*3a60*/  BSYNC B1 ;  /* 0x0000000000017941 */ /* 0x000fea0003800000 */
.L_x_1544:
        /* <DEDUP_REMOVED lines=26> */
.L_x_1548:
        /* <DEDUP_REMOVED lines=23> */
.L_x_1549:
[----:B------:R-:W-:Y:S05]  /*3d80*/  BSYNC B1 ;  /* 0x0000000000017941 */ /* 0x000fea0003800000 */
.L_x_1547:
        /* <DEDUP_REMOVED lines=26> */
.L_x_1551:
        /* <DEDUP_REMOVED lines=23> */
.L_x_1552:
[----:B------:R-:W-:Y:S05]  /*40a0*/  BSYNC B1 ;  /* 0x0000000000017941 */ /* 0x000fea0003800000 */
.L_x_1550:
[----:B------:R-:W0:Y:S02]  /*40b0*/  LDC.64 R20, c[0x0][R4+0x2c8] ;  /* 0x0000b20004147b82 */ /* 0x000e240000000a00 */
[-C--:B0-----:R-:W-:Y:S02]  /*40c0*/  IMAD R0, R21, R36.reuse, RZ ;  /* 0x0000002415007224 */ /* 0x081fe400078e02ff */
[----:B------:R-:W-:-:S04]  /*40d0*/  IMAD.WIDE.U32 R2, R20, R36, R2 ;  /* 0x0000002414027225 */ /* 0x000fc800078e0002 */
[----:B------:R-:W-:-:S05]  /*40e0*/  IMAD R29, R20, R29, R0 ;  /* 0x0000001d141d7224 */ /* 0x000fca00078e0200 */
[----:B------:R-:W-:-:S07]  /*40f0*/  IADD3 R3, R3, R29, RZ ;  /* 0x0000001d03037210 */ /* 0x000fce0007ffe0ff */
.L_x_1529:
        /* <DEDUP_REMOVED lines=9> */
.L_x_1528:
[----:B------:R-:W-:Y:S05]  /*4190*/  BSYNC B0 ;  /* 0x0000000000007941 */ /* 0x000fea0003800000 */
.L_x_1527:
[----:B------:R-:W-:Y:S01]  /*41a0*/  LEA R4, P2, R7, R16, 0x1 ;  /* 0x0000001007047211 */ /* 0x000fe200078408ff */
[----:B------:R-:W-:Y:S01]  /*41b0*/  ULDC.64 UR22, c[0x0][0x6f0] ;  /* 0x0001bc0000167ab9 */ /* 0x000fe20000000a00 */
[----:B------:R-:W-:Y:S02]  /*41c0*/  BSSY B0, `(.L_x_1553) ;  /* 0x0000185000007945 */ /* 0x000fe40003800000 */
        /* <DEDUP_REMOVED lines=11> */
[----:B------:R-:W-:Y:S01]  /*4280*/  UIADD3 UR22, UR5, 0x1, URZ ;  /* 0x0000000105167890 */ /* 0x000fe2000fffe03f */
[----:B------:R-:W-:-:S03]  /*4290*/  CS2R R30, SRZ ;  /* 0x00000000001e7805 */ /* 0x000fc6000001ff00 */
        /* <DEDUP_REMOVED lines=10> */
.L_x_1569:
        /* <DEDUP_REMOVED lines=19> */
.L_x_1558:
        /* <DEDUP_REMOVED lines=22> */
.L_x_1559:
[----:B------:R-:W-:Y:S05]  /*45d0*/  BSYNC B1 ;  /* 0x0000000000017941 */ /* 0x000fea0003800000 */
.L_x_1557:
        /* <DEDUP_REMOVED lines=27> */
.L_x_1561:
        /* <DEDUP_REMOVED lines=23> */
.L_x_1562:
[----:B------:R-:W-:Y:S05]  /*4900*/  BSYNC B1 ;  /* 0x0000000000017941 */ /* 0x000fea0003800000 */
.L_x_1560:
        /* <DEDUP_REMOVED lines=28> */
.L_x_1564:
        /* <DEDUP_REMOVED lines=23> */
.L_x_1565:
[----:B------:R-:W-:Y:S05]  /*4c40*/  BSYNC B1 ;  /* 0x0000000000017941 */ /* 0x000fea0003800000 */
.L_x_1563:
        /* <DEDUP_REMOVED lines=28> */
.L_x_1567:
        /* <DEDUP_REMOVED lines=22> */
.L_x_1568:
[----:B------:R-:W-:Y:S05]  /*4f70*/  BSYNC B1 ;  /* 0x0000000000017941 */ /* 0x000fea0003800000 */
.L_x_1566:
        /* <DEDUP_REMOVED lines=10> */
.L_x_1556:
        /* <DEDUP_REMOVED lines=21> */
.L_x_1571:
        /* <DEDUP_REMOVED lines=23> */
.L_x_1572:
[----:B------:R-:W-:Y:S05]  /*52e0*/  BSYNC B1 ;  /* 0x0000000000017941 */ /* 0x000fea0003800000 */
.L_x_1570:
        /* <DEDUP_REMOVED lines=26> */
.L_x_1574:
        /* <DEDUP_REMOVED lines=23> */
.L_x_1575:
[----:B------:R-:W-:Y:S05]  /*5600*/  BSYNC B1 ;  /* 0x0000000000017941 */ /* 0x000fea0003800000 */
.L_x_1573:
        /* <DEDUP_REMOVED lines=26> */
.L_x_1577:
        /* <DEDUP_REMOVED lines=23> */
.L_x_1578:
[----:B------:R-:W-:Y:S05]  /*5920*/  BSYNC B1 ;  /* 0x0000000000017941 */ /* 0x000fea0003800000 */
.L_x_1576:
[----:B------:R-:W0:Y:S02]  /*5930*/  LDC.64 R20, c[0x0][R2+0x2c8] ;  /* 0x0000b20002147b82 */ /* 0x000e240000000a00 */
[-C--:B0-----:R-:W-:Y:S02]  /*5940*/  IMAD R0, R21, R36.reuse, RZ ;  /* 0x0000002415007224 */ /* 0x081fe400078e02ff */
[----:B------:R-:W-:-:S04]  /*5950*/  IMAD.WIDE.U32 R30, R20, R36, R30 ;  /* 0x00000024141e7225 */ /* 0x000fc800078e001e */
[----:B------:R-:W-:-:S05]  /*5960*/  IMAD R35, R20, R35, R0 ;  /* 0x0000002314237224 */ /* 0x000fca00078e0200 */
[----:B------:R-:W-:-:S07]  /*5970*/  IADD3 R31, R31, R35, RZ ;  /* 0x000000231f1f7210 */ /* 0x000fce0007ffe0ff */
.L_x_1555:
        /* <DEDUP_REMOVED lines=9> */
.L_x_1554:
[----:B------:R-:W-:Y:S05]  /*5a10*/  BSYNC B0 ;  /* 0x0000000000007941 */ /* 0x000fea0003800000 */
.L_x_1553:
        /* <DEDUP_REMOVED lines=25> */
.L_x_1595:
        /* <DEDUP_REMOVED lines=9> */
[----:B-----5:R-:W-:Y:S05]  /*5c40*/  CALL.REL.NOINC `($__internal_33_$__cuda_sm20_div_u64) ;  /* 0x0000002000107944 */ /* 0x020fea0003c00000 */
        /* <DEDUP_REMOVED lines=9> */
.L_x_1584:
[----:B------:R-:W0:Y:S01]  /*5ce0*/  I2F.U32.RP R35, R52 ;  /* 0x0000003400237306 */ /* 0x000e220000209000 */
[----:B------:R-:W-:Y:S01]  /*5cf0*/  IMAD.MOV R37, RZ, RZ, -R52 ;  /* 0x000000ffff257224 */ /* 0x000fe200078e0a34 */
        /* <DEDUP_REMOVED lines=20> */
.L_x_1585:
[----:B------:R-:W-:Y:S05]  /*5e40*/  BSYNC B1 ;  /* 0x0000000000017941 */ /* 0x000fea0003800000 */
.L_x_1583:
        /* <DEDUP_REMOVED lines=27> */
.L_x_1587:
        /* <DEDUP_REMOVED lines=23> */
.L_x_1588:
[----:B------:R-:W-:Y:S05]  /*6170*/  BSYNC B1 ;  /* 0x0000000000017941 */ /* 0x000fea0003800000 */
.L_x_1586:
        /* <DEDUP_REMOVED lines=28> */
.L_x_1590:
        /* <DEDUP_REMOVED lines=23> */
.L_x_1591:
[----:B------:R-:W-:Y:S05]  /*64b0*/  BSYNC B1 ;  /* 0x0000000000017941 */ /* 0x000fea0003800000 */
.L_x_1589:
        /* <DEDUP_REMOVED lines=28> */
.L_x_1593:
        /* <DEDUP_REMOVED lines=22> */
.L_x_1594:
[----:B------:R-:W-:Y:S05]  /*67e0*/  BSYNC B1 ;  /* 0x0000000000017941 */ /* 0x000fea0003800000 */
.L_x_1592:
        /* <DEDUP_REMOVED lines=10> */
.L_x_1582:
        /* <DEDUP_REMOVED lines=21> */
.L_x_1597:
        /* <DEDUP_REMOVED lines=23> */
.L_x_1598:
[----:B------:R-:W-:Y:S05]  /*6b50*/  BSYNC B1 ;  /* 0x0000000000017941 */ /* 0x000fea0003800000 */
.L_x_1596:
        /* <DEDUP_REMOVED lines=26> */
.L_x_1600:
[----:B------:R-:W0:Y:S01]  /*6d00*/  I2F.U32.RP R35, R52 ;  /* 0x0000003400237306 */ /* 0x000e220000209000 */
[----:B------:R-:W-:Y:S02]  /*6d10*/  IADD3 R37, RZ, -R52, RZ ;  /* 0x80000034ff257210 */ /* 0x000fe40007ffe0ff */
[----:B------:R-:W-:Y:S02]  /*6d20*/  ISETP.NE.U32.AND P5, PT, R52, RZ, PT ;  /* 0x000000ff3400720c */ /* 0x000fe40003fa5070 */
[----:B------:R-:W-:-:S03]  /*6d30*/  MOV R49, RZ ;  /* 0x000000ff00317202 */ /* 0x000fc60000000f00 */
[----:B0-----:R-:W0:Y:S02]  /*6d40*/  MUFU.RCP R35, R35 ;  /* 0x0000002300237308 */ /* 0x001e240000001000 */
[----:B0-----:R-:W-:Y:S02]  /*6d50*/  VIADD R20, R35, 0xffffffe ;  /* 0x0ffffffe23147836 */ /* 0x001fe40000000000 */
[----:B------:R-:W-:-:S04]  /*6d60*/  IMAD.MOV.U32 R35, RZ, RZ, RZ ;  /* 0x000000ffff237224 */ /* 0x000fc800078e00ff */
        /* <DEDUP_REMOVED lines=16> */
.L_x_1601:
[----:B------:R-:W-:Y:S05]  /*6e70*/  BSYNC B1 ;  /* 0x0000000000017941 */ /* 0x000fea0003800000 */
.L_x_1599:
        /* <DEDUP_REMOVED lines=26> */
.L_x_1603:
        /* <DEDUP_REMOVED lines=23> */
.L_x_1604:
[----:B------:R-:W-:Y:S05]  /*7190*/  BSYNC B1 ;  /* 0x0000000000017941 */ /* 0x000fea0003800000 */
.L_x_1602:
[----:B------:R-:W0:Y:S02]  /*71a0*/  LDC.64 R44, c[0x0][R44+0x2c8] ;  /* 0x0000b2002c2c7b82 */ /* 0x000e240000000a00 */
[-C--:B0-----:R-:W-:Y:S02]  /*71b0*/  IMAD R20, R45, R36.reuse, RZ ;  /* 0x000000242d147224 */ /* 0x081fe400078e02ff */
[----:B------:R-:W-:-:S04]  /*71c0*/  IMAD.WIDE.U32 R50, R44, R36, R50 ;  /* 0x000000242c327225 */ /* 0x000fc800078e0032 */
[----:B------:R-:W-:-:S05]  /*71d0*/  IMAD R35, R44, R35, R20 ;  /* 0x000000232c237224 */ /* 0x000fca00078e0214 */
[----:B------:R-:W-:-:S07]  /*71e0*/  IADD3 R51, R51, R35, RZ ;  /* 0x0000002333337210 */ /* 0x000fce0007ffe0ff */
.L_x_1581:
        /* <DEDUP_REMOVED lines=9> */
.L_x_1580:
[----:B------:R-:W-:Y:S05]  /*7280*/  BSYNC B0 ;  /* 0x0000000000007941 */ /* 0x000fea0003800000 */
.L_x_1579:
[----:B------:R-:W-:Y:S01]  /*7290*/  ULDC.64 UR22, c[0x0][0x6f0] ;  /* 0x0001bc0000167ab9 */ /* 0x000fe20000000a00 */
[----:B------:R-:W-:Y:S01]  /*72a0*/  BSSY B0, `(.L_x_1605) ;  /* 0x000001b000007945 */ /* 0x000fe20003800000 */
[----:B------:R-:W-:-:S04]  /*72b0*/  ISETP.GE.U32.AND P3, PT, R16, UR22, PT ;  /* 0x0000001610007c0c */ /* 0x000fc8000bf66070 */
[----:B------:R-:W-:-:S13]  /*72c0*/  ISETP.GE.U32.AND.EX P3, PT, R15, UR23, PT, P3 ;  /* 0x000000170f007c0c */ /* 0x000fda000bf66130 */
[----:B------:R-:W-:Y:S05]  /*72d0*/  @P3 BRA `(.L_x_1606) ;  /* 0x00000000005c3947 */ /* 0x000fea0003800000 */
[----:B------:R-:W-:Y:S01]  /*72e0*/  FMUL.FTZ R11, R11, 1 ;  /* 0x3f8000000b0b7820 */ /* 0x000fe20000410000 */
[----:B------:R-:W-:Y:S01]  /*72f0*/  ULDC.64 UR22, c[0x0][0x6f8] ;  /* 0x0001be0000167ab9 */ /* 0x000fe20000000a00 */
[----:B------:R-:W-:Y:S02]  /*7300*/  ULDC.64 UR24, c[0x0][0x550] ;  /* 0x0001540000187ab9 */ /* 0x000fe40000000a00 */
[----:B------:R-:W0:Y:S02]  /*7310*/  F2F.F64.F32 R20, R11 ;  /* 0x0000000b00147310 */ /* 0x000e240000201800 */
[----:B0-----:R-:W-:Y:S01]  /*7320*/  DSETP.GEU.AND P3, PT, R20, UR22, PT ;  /* 0x0000001614007e2a */ /* 0x001fe2000bf6e000 */
[----:B------:R-:W-:Y:S02]  /*7330*/  ULDC.64 UR22, c[0x0][0x480] ;  /* 0x0001200000167ab9 */ /* 0x000fe40000000a00 */
[----:B------:R-:W-:Y:S02]  /*7340*/  IMAD R21, R15, UR22, RZ ;  /* 0x000000160f157c24 */ /* 0x000fe4000f8e02ff */
[----:B------:R-:W-:Y:S01]  /*7350*/  IMAD.WIDE.U32 R38, R16, UR22, RZ ;  /* 0x0000001610267c25 */ /* 0x000fe2000f8e00ff */
[----:B------:R-:W-:-:S03]  /*7360*/  FSEL R35, RZ, 1, P3 ;  /* 0x3f800000ff237808 */ /* 0x000fc60001800000 */
[----:B------:R-:W-:Y:S01]  /*7370*/  IMAD R21, R16, UR23, R21 ;  /* 0x0000001710157c24 */ /* 0x000fe2000f8e0215 */
[----:B------:R-:W-:Y:S01]  /*7380*/  ULDC.64 UR22, c[0x0][0x3b0] ;  /* 0x0000ec0000167ab9 */ /* 0x000fe20000000a00 */
[----:B------:R-:W-:Y:S01]  /*7390*/  FMUL.FTZ R20, R35, 1 ;  /* 0x3f80000023147820 */ /* 0x000fe20000410000 */
[----:B------:R-:W-:Y:S01]  /*73a0*/  LEA R36, P3, R38, UR22, 0x3 ;  /* 0x0000001626247c11 */ /* 0x000fe2000f8618ff */
[----:B------:R-:W0:Y:S01]  /*73b0*/  F2I.FTZ.U32.TRUNC.NTZ R35, R35 ;  /* 0x0000002300237305 */ /* 0x000e22000021f000 */
[----:B------:R-:W-:-:S04]  /*73c0*/  IADD3 R11, R39, R21, RZ ;  /* 0x00000015270b7210 */ /* 0x000fc80007ffe0ff */
[----:B------:R-:W-:-:S03]  /*73d0*/  LEA.HI.X R37, R38, UR23, R11, 0x3, P3 ;  /* 0x0000001726257c11 */ /* 0x000fc600098f1c0b */
[----:B------:R1:W2:Y:S02]  /*73e0*/  F2F.F64.F32 R40, R20 ;  /* 0x0000001400287310 */ /* 0x0002a40000201800 */
[----:B-1----:R-:W-:-:S04]  /*73f0*/  IADD3 R20, P4, R38, UR24, RZ ;  /* 0x0000001826147c10 */ /* 0x002fc8000ff9e0ff */
[----:B------:R-:W-:Y:S01]  /*7400*/  IADD3.X R21, R11, UR25, RZ, P4, !PT ;  /* 0x000000190b157c10 */ /* 0x000fe2000a7fe4ff */
[----:B--2--5:R-:W-:-:S08]  /*7410*/  DMUL R40, R26, R40 ;  /* 0x000000281a287228 */ /* 0x024fd00000000000 */
[----:B------:R-:W-:-:S07]  /*7420*/  DMUL R40, R40, R22 ;  /* 0x0000001628287228 */ /* 0x000fce0000000000 */
[----:B------:R1:W-:Y:S04]  /*7430*/  STG.E.64 desc[UR10][R36.64], R40 ;  /* 0x0000002824007986 */ /* 0x0003e8000c101b0a */
[----:B0-----:R1:W-:Y:S02]  /*7440*/  STG.E.U8 desc[UR10][R20.64], R35 ;  /* 0x0000002314007986 */ /* 0x0013e4000c10110a */
.L_x_1606:
[----:B------:R-:W-:Y:S05]  /*7450*/  BSYNC B0 ;  /* 0x0000000000007941 */ /* 0x000fea0003800000 */
.L_x_1605:
[----:B------:R-:W-:Y:S04]  /*7460*/  BSSY B0, `(.L_x_1607) ;  /* 0x0000019000007945 */ /* 0x000fe80003800000 */
[----:B------:R-:W-:Y:S05]  /*7470*/  @P0 BRA `(.L_x_1608) ;  /* 0x00000000005c0947 */ /* 0x000fea0003800000 */
[----:B-1----:R-:W-:Y:S01]  /*7480*/  FMUL.FTZ R20, R10, 1 ;  /* 0x3f8000000a147820 */ /* 0x002fe20000410000 */
        /* <DEDUP_REMOVED lines=11> */
[C---:B------:R-:W-:Y:S01]  /*7540*/  LEA R36, P0, R10.reuse, UR22, 0x3 ;  /* 0x000000160a247c11 */ /* 0x040fe2000f8018ff */
[----:B------:R-:W0:Y:S01]  /*7550*/  F2I.FTZ.U32.TRUNC.NTZ R35, R35 ;  /* 0x0000002300237305 */ /* 0x000e22000021f000 */
[----:B------:R-:W-:Y:S02]  /*7560*/  IADD3 R5, R11, R5, RZ ;  /* 0x000000050b057210 */ /* 0x000fe40007ffe0ff */
[C---:B------:R-:W-:Y:S02]  /*7570*/  IADD3 R20, P3, R10.reuse, UR24, RZ ;  /* 0x000000180a147c10 */ /* 0x040fe4000ff7e0ff */
[----:B------:R-:W-:-:S03]  /*7580*/  LEA.HI.X R37, R10, UR23, R5, 0x3, P0 ;  /* 0x000000170a257c11 */ /* 0x000fc600080f1c05 */
[----:B------:R1:W2:Y:S02]  /*7590*/  F2F.F64.F32 R38, R21 ;  /* 0x0000001500267310 */ /* 0x0002a40000201800 */
[----:B-1----:R-:W-:Y:S01]  /*75a0*/  IADD3.X R21, R5, UR25, RZ, P3, !PT ;  /* 0x0000001905157c10 */ /* 0x002fe20009ffe4ff */
[----:B--2--5:R-:W-:-:S08]  /*75b0*/  DMUL R38, R28, R38 ;  /* 0x000000261c267228 */ /* 0x024fd00000000000 */
[----:B------:R-:W-:-:S07]  /*75c0*/  DMUL R38, R38, R22 ;  /* 0x0000001626267228 */ /* 0x000fce0000000000 */
[----:B------:R2:W-:Y:S04]  /*75d0*/  STG.E.64 desc[UR10][R36.64], R38 ;  /* 0x0000002624007986 */ /* 0x0005e8000c101b0a */
[----:B0-----:R2:W-:Y:S02]  /*75e0*/  STG.E.U8 desc[UR10][R20.64], R35 ;  /* 0x0000002314007986 */ /* 0x0015e4000c10110a */
.L_x_1608:
[----:B------:R-:W-:Y:S05]  /*75f0*/  BSYNC B0 ;  /* 0x0000000000007941 */ /* 0x000fea0003800000 */
.L_x_1607:
[----:B------:R-:W-:Y:S04]  /*7600*/  BSSY B0, `(.L_x_1609) ;  /* 0x0000019000007945 */ /* 0x000fe80003800000 */
        /* <DEDUP_REMOVED lines=10> */
[----:B-12---:R-:W-:Y:S01]  /*76b0*/  IMAD R37, R4, UR23, R3 ;  /* 0x0000001704257c24 */ /* 0x006fe2000f8e0203 */
[----:B------:R-:W-:Y:S01]  /*76c0*/  ULDC.64 UR22, c[0x0][0x3b0] ;  /* 0x0000ec0000167ab9 */ /* 0x000fe20000000a00 */
[----:B------:R-:W-:Y:S01]  /*76d0*/  FMUL.FTZ R35, R6, 1 ;  /* 0x3f80000006237820 */ /* 0x000fe20000410000 */
[----:B------:R-:W0:Y:S01]  /*76e0*/  F2I.FTZ.U32.TRUNC.NTZ R3, R6 ;  /* 0x0000000600037305 */ /* 0x000e22000021f000 */
[----:B------:R-:W-:Y:S01]  /*76f0*/  IMAD.IADD R9, R11, 0x1, R37 ;  /* 0x000000010b097824 */ /* 0x000fe200078e0225 */
[----:B------:R-:W-:-:S04]  /*7700*/  IADD3 R36, P1, R10, UR24, RZ ;  /* 0x000000180a247c10 */ /* 0x000fc8000ff3e0ff */
[----:B------:R-:W-:Y:S02]  /*7710*/  IADD3.X R37, R9, UR25, RZ, P1, !PT ;  /* 0x0000001909257c10 */ /* 0x000fe40008ffe4ff */
[----:B------:R-:W1:Y:S02]  /*7720*/  F2F.F64.F32 R20, R35 ;  /* 0x0000002300147310 */ /* 0x000e640000201800 */
[----:B-1---5:R-:W-:Y:S01]  /*7730*/  DMUL R4, R30, R20 ;  /* 0x000000141e047228 */ /* 0x022fe20000000000 */
[----:B------:R-:W-:-:S04]  /*7740*/  LEA R20, P0, R10, UR22, 0x3 ;  /* 0x000000160a147c11 */ /* 0x000fc8000f8018ff */
[----:B------:R-:W-:-:S03]  /*7750*/  LEA.HI.X R21, R10, UR23, R9, 0x3, P0 ;  /* 0x000000170a157c11 */ /* 0x000fc600080f1c09 */
[----:B------:R-:W-:-:S07]  /*7760*/  DMUL R4, R4, R22 ;  /* 0x0000001604047228 */ /* 0x000fce0000000000 */
[----:B------:R3:W-:Y:S04]  /*7770*/  STG.E.64 desc[UR10][R20.64], R4 ;  /* 0x0000000414007986 */ /* 0x0007e8000c101b0a */
[----:B0-----:R3:W-:Y:S02]  /*7780*/  STG.E.U8 desc[UR10][R36.64], R3 ;  /* 0x0000000324007986 */ /* 0x0017e4000c10110a */
.L_x_1610:
[----:B------:R-:W-:Y:S05]  /*7790*/  BSYNC B0 ;  /* 0x0000000000007941 */ /* 0x000fea0003800000 */
.L_x_1609:
[----:B------:R-:W-:Y:S05]  /*77a0*/  @P2 BRA `(.L_x_1611) ;  /* 0x00000000005c2947 */ /* 0x000fea0003800000 */
[----:B---3--:R-:W-:Y:S01]  /*77b0*/  FMUL.FTZ R3, R8, 1 ;  /* 0x3f80000008037820 */ /* 0x008fe20000410000 */
        /* <DEDUP_REMOVED lines=9> */
[----:B-12---:R-:W0:Y:S01]  /*7850*/  F2I.FTZ.U32.TRUNC.NTZ R21, R6 ;  /* 0x0000000600157305 */ /* 0x006e22000021f000 */
[----:B------:R-:W-:Y:S01]  /*7860*/  FMUL.FTZ R10, R6, 1 ;  /* 0x3f800000060a7820 */ /* 0x000fe20000410000 */
[----:B------:R-:W-:Y:S02]  /*7870*/  ULDC.64 UR22, c[0x0][0x3b0] ;  /* 0x0000ec0000167ab9 */ /* 0x000fe40000000a00 */
[C---:B------:R-:W-:Y:S02]  /*7880*/  LEA R2, P0, R4.reuse, UR22, 0x3 ;  /* 0x0000001604027c11 */ /* 0x040fe4000f8018ff */
[----:B------:R-:W-:Y:S02]  /*7890*/  IADD3 R5, R5, R11, RZ ;  /* 0x0000000b05057210 */ /* 0x000fe40007ffe0ff */
[----:B------:R1:W2:Y:S02]  /*78a0*/  F2F.F64.F32 R8, R10 ;  /* 0x0000000a00087310 */ /* 0x0002a40000201800 */
[----:B------:R-:W-:-:S02]  /*78b0*/  LEA.HI.X R3, R4, UR23, R5, 0x3, P0 ;  /* 0x0000001704037c11 */ /* 0x000fc400080f1c05 */
[----:B-1----:R-:W-:-:S04]  /*78c0*/  IADD3 R10, P1, R4, UR24, RZ ;  /* 0x00000018040a7c10 */ /* 0x002fc8000ff3e0ff */
[----:B------:R-:W-:Y:S01]  /*78d0*/  IADD3.X R11, R5, UR25, RZ, P1, !PT ;  /* 0x00000019050b7c10 */ /* 0x000fe20008ffe4ff */
[----:B--2--5:R-:W-:-:S08]  /*78e0*/  DMUL R8, R50, R8 ;  /* 0x0000000832087228 */ /* 0x024fd00000000000 */
[----:B------:R-:W-:-:S07]  /*78f0*/  DMUL R8, R8, R22 ;  /* 0x0000001608087228 */ /* 0x000fce0000000000 */
[----:B------:R4:W-:Y:S04]  /*7900*/  STG.E.64 desc[UR10][R2.64], R8 ;  /* 0x0000000802007986 */ /* 0x0009e8000c101b0a */
[----:B0-----:R4:W-:Y:S02]  /*7910*/  STG.E.U8 desc[UR10][R10.64], R21 ;  /* 0x000000150a007986 */ /* 0x0019e4000c10110a */
.L_x_1611:
[----:B------:R-:W-:Y:S01]  /*7920*/  LEA R16, P0, R7, R16, 0x2 ;  /* 0x0000001007107211 */ /* 0x000fe200078010ff */
[----:B------:R-:W-:Y:S05]  /*7930*/  WARPSYNC.ALL ;  /* 0x0000000000007948 */ /* 0x000fea0003800000 */
[----:B------:R-:W-:Y:S01]  /*7940*/  IADD3.X R15, RZ, R15, RZ, P0, !PT ;  /* 0x0000000fff0f7210 */ /* 0x000fe200007fe4ff */
[----:B------:R-:W-:Y:S01]  /*7950*/  BAR.SYNC.DEFER_BLOCKING 0x0 ;  /* 0x0000000000007b1d */ /* 0x000fe20000010000 */
[----:B------:R-:W-:Y:S01]  /*7960*/  ISETP.GE.U32.AND P0, PT, R16, R17, PT ;  /* 0x000000111000720c */ /* 0x000fe20003f06070 */
[----:B---34-:R-:W-:Y:S01]  /*7970*/  IMAD.MOV.U32 R3, RZ, RZ, R24 ;  /* 0x000000ffff037224 */ /* 0x018fe200078e0018 */
[----:B------:R-:W-:-:S02]  /*7980*/  MOV R2, R13 ;  /* 0x0000000d00027202 */ /* 0x000fc40000000f00 */
[----:B------:R-:W-:Y:S02]  /*7990*/  ISETP.GE.U32.AND.EX P0, PT, R15, R18, PT, P0 ;  /* 0x000000120f00720c */ /* 0x000fe40003f06100 */
[----:B------:R-:W-:-:S11]  /*79a0*/  MOV R0, R12 ;  /* 0x0000000c00007202 */ /* 0x000fd60000000f00 */
[----:B------:R-:W-:Y:S05]  /*79b0*/  @!P0 BRA `(.L_x_1612) ;  /* 0xffffff9000348947 */ /* 0x000fea000383ffff */
[----:B------:R-:W-:Y:S05]  /*79c0*/  EXIT ;  /* 0x000000000000794d */ /* 0x000fea0003800000 */
        .weak           $__internal_32_$__cuda_sm20_dblrcp_rn_slowpath_v3
        .type           $__internal_32_$__cuda_sm20_dblrcp_rn_slowpath_v3,@function
        .size           $__internal_32_$__cuda_sm20_dblrcp_rn_slowpath_v3,($__internal_33_$__cuda_sm20_div_u64 - $__internal_32_$__cuda_sm20_dblrcp_rn_slowpath_v3)
$__internal_32_$__cuda_sm20_dblrcp_rn_slowpath_v3:
[----:B------:R-:W0:Y:S08]  /*79d0*/  LDC.64 R10, c[0x0][0x6f8] ;  /* 0x0001be00ff0a7b82 */ /* 0x000e300000000a00 */
[----:B------:R-:W1:Y:S01]  /*79e0*/  LDC R6, c[0x0][0x6fc] ;  /* 0x0001bf00ff067b82 */ /* 0x000e620000000800 */
[----:B0-----:R-:W-:-:S14]  /*79f0*/  DSETP.GTU.AND P0, PT, |R10|, +INF , PT ;  /* 0x7ff000000a00742a */ /* 0x001fdc0003f0c200 */
[----:B-1----:R-:W-:Y:S05]  /*7a00*/  @P0 BRA `(.L_x_1613) ;  /* 0x0000000000840947 */ /* 0x002fea0003800000 */
        /* <DEDUP_REMOVED lines=9> */
[----:B------:R-:W-:Y:S01]  /*7aa0*/  ULDC UR5, c[0x0][0x6f8] ;  /* 0x0001be0000057ab9 */ /* 0x000fe20000000800 */
[----:B------:R-:W-:Y:S01]  /*7ab0*/  MOV R6, R9 ;  /* 0x0000000900067202 */ /* 0x000fe20000000f00 */
[----:B------:R-:W-:Y:S01]  /*7ac0*/  IMAD.U32 R4, RZ, RZ, UR5 ;  /* 0x00000005ff047e24 */ /* 0x000fe2000f8e00ff */
[----:B------:R-:W0:Y:S05]  /*7ad0*/  MUFU.RCP64H R7, R5 ;  /* 0x0000000500077308 */ /* 0x000e2a0000001800 */
        /* <DEDUP_REMOVED lines=8> */
[----:B------:R-:W-:Y:S01]  /*7b60*/  DFMA R4, R6, R4, R6 ;  /* 0x000000040604722b */ /* 0x000fe20000000006 */
[----:B------:R-:W-:Y:S10]  /*7b70*/  BRA `(.L_x_1614) ;  /* 0x0000000000307947 */ /* 0x000ff40003800000 */
.L_x_1615:
        /* <DEDUP_REMOVED lines=10> */
.L_x_1613:
[----:B------:R-:W0:Y:S01]  /*7c20*/  LDC R4, c[0x0][0x6f8] ;  /* 0x0001be00ff047b82 */ /* 0x000e220000000800 */
[----:B------:R-:W-:-:S07]  /*7c30*/  LOP3.LUT R5, R6, 0x80000, RZ, 0xfc, !PT ;  /* 0x0008000006057812 */ /* 0x000fce00078efcff */
.L_x_1614:
[----:B0-----:R-:W-:Y:S01]  /*7c40*/  IMAD.MOV.U32 R22, RZ, RZ, R4 ;  /* 0x000000ffff167224 */ /* 0x001fe200078e0004 */
[----:B------:R-:W-:Y:S01]  /*7c50*/  MOV R23, R5 ;  /* 0x0000000500177202 */ /* 0x000fe20000000f00 */
[----:B------:R-:W-:Y:S01]  /*7c60*/  IMAD.MOV.U32 R5, RZ, RZ, 0x0 ;  /* 0x00000000ff057424 */ /* 0x000fe200078e00ff */
[----:B------:R-:W-:-:S04]  /*7c70*/  MOV R4, R12 ;  /* 0x0000000c00047202 */ /* 0x000fc80000000f00 */
[----:B------:R-:W-:Y:S05]  /*7c80*/  RET.REL.NODEC R4 `(_ZN2at6native43_GLOBAL__N__7cc8d1ed_10_Dropout_cu_0e96ed3820fused_dropout_kernelIddmLin1ELi1EhEEvNS_4cuda6detail10TensorInfoIKT_T1_EENS5_IS6_S8_EENS5_IT4_S8_EES8_T0_NS_15PhiloxCudaStateE) ;  /* 0xffffff8004dc7950 */ /* 0x000fea0003c3ffff */
        .weak           $__internal_33_$__cuda_sm20_div_u64
        .type           $__internal_33_$__cuda_sm20_div_u64,@function
        .size           $__internal_33_$__cuda_sm20_div_u64,(.L_x_11570 - $__internal_33_$__cuda_sm20_div_u64)
$__internal_33_$__cuda_sm20_div_u64:
        /* <DEDUP_REMOVED lines=27> */
[----:B------:R-:W-:-:S03]  /*7e40*/  MOV R59, RZ ;  /* 0x000000ff003b7202 */ /* 0x000fc60000000f00 */
        /* <DEDUP_REMOVED lines=38> */
[----:B------:R-:W-:Y:S05]  /*80b0*/  RET.REL.NODEC R36 `(_ZN2at6native43_GLOBAL__N__7cc8d1ed_10_Dropout_cu_0e96ed3820fused_dropout_kernelIddmLin1ELi1EhEEvNS_4cuda6detail10TensorInfoIKT_T1_EENS5_IS6_S8_EENS5_IT4_S8_EES8_T0_NS_15PhiloxCudaStateE) ;  /* 0xffffff7c24d07950 */ /* 0x000fea0003c3ffff */
.L_x_1616:
        /* <DEDUP_REMOVED lines=12> */
.L_x_11570:


//--------------------- .text._ZN2at6native43_GLOBAL__N__7cc8d1ed_10_Dropout_cu_0e96ed3820fused_dropout_kernelIddmLi1ELi1EhEEvNS_4cuda6detail10TensorInfoIKT_T1_EENS5_IS6_S8_EENS5_IT4_S8_EES8_T0_NS_15PhiloxCudaStateE --------------------------
	.section	.text._ZN2at6native43_GLOBAL__N__7cc8d1ed_10_Dropout_cu_0e96ed3820fused_dropout_kernelIddmLi1ELi1EhEEvNS_4cuda6detail10TensorInfoIKT_T1_EENS5_IS6_S8_EENS5_IT4_S8_EES8_T0_NS_15PhiloxCudaStateE,"ax",@progbits
	.align	128
.text._ZN2at6native43_GLOBAL__N__7cc8d1ed_10_Dropout_cu_0e96ed3820fused_dropout_kernelIddmLi1ELi1EhEEvNS_4cuda6detail10TensorInfoIKT_T1_EENS5_IS6_S8_EENS5_IT4_S8_EES8_T0_NS_15PhiloxCudaStateE:
        .type           _ZN2at6native43_GLOBAL__N__7cc8d1ed_10_Dropout_cu_0e96ed3820fused_dropout_kernelIddmLi1ELi1EhEEvNS_4cuda6detail10TensorInfoIKT_T1_EENS5_IS6_S8_EENS5_IT4_S8_EES8_T0_NS_15PhiloxCudaStateE,@function
        .size           _ZN2at6native43_GLOBAL__N__7cc8d1ed_10_Dropout_cu_0e96ed3820fused_dropout_kernelIddmLi1ELi1EhEEvNS_4cuda6detail10TensorInfoIKT_T1_EENS5_IS6_S8_EENS5_IT4_S8_EES8_T0_NS_15PhiloxCudaStateE,(.L_x_11573 - _ZN2at6native43_GLOBAL__N__7cc8d1ed_10_Dropout_cu_0e96ed3820fused_dropout_kernelIddmLi1ELi1EhEEvNS_4cuda6detail10TensorInfoIKT_T1_EENS5_IS6_S8_EENS5_IT4_S8_EES8_T0_NS_15PhiloxCudaStateE)
        .other          _ZN2at6native43_GLOBAL__N__7cc8d1ed_10_Dropout_cu_0e96ed3820fused_dropout_kernelIddmLi1ELi1EhEEvNS_4cuda6detail10TensorInfoIKT_T1_EENS5_IS6_S8_EENS5_IT4_S8_EES8_T0_NS_15PhiloxCudaStateE,@"STO_CUDA_ENTRY STV_DEFAULT"
_ZN2at6native43_GLOBAL__N__7cc8d1ed_10_Dropout_cu_0e96ed3820fused_dropout_kernelIddmLi1ELi1EhEEvNS_4cuda6detail10TensorInfoIKT_T1_EENS5_IS6_S8_EENS5_IT4_S8_EES8_T0_NS_15PhiloxCudaStateE:
        /* <DEDUP_REMOVED lines=10> */
[----:B0-----:R-:W-:Y:S01]  /*00a0*/  @P0 IMAD.MOV.U32 R2, RZ, RZ, R16 ;  /* 0x000000ffff020224 */ /* 0x001fe200078e0010 */
[----:B------:R-:W-:-:S06]  /*00b0*/  ULDC UR10, c[0x0][0x0] ;  /* 0x00000000000a7ab9 */ /* 0x000fcc0000000800 */
[----:B------:R-:W0:Y:S01]  /*00c0*/  LDC R14, c[0x0][0x6fc] ;  /* 0x0001bf00ff0e7b82 */ /* 0x000e220000000800 */
[----:B-1----:R-:W-:-:S06]  /*00d0*/  @P0 IMAD.MOV.U32 R3, RZ, RZ, R17 ;  /* 0x000000ffff030224 */ /* 0x002fcc00078e0011 */
[----:B------:R-:W3:Y:S01]  /*00e0*/  @P0 LDG.E.64 R2, desc[UR8][R2.64] ;  /* 0x0000000802020981 */ /* 0x000ee2000c1e1b00 */
[----:B------:R-:W-:Y:S01]  /*00f0*/  MOV R24, UR4 ;  /* 0x0000000400187c02 */ /* 0x000fe20008000f00 */
[----:B------:R-:W-:-:S06]  /*0100*/  IMAD.U32 R25, RZ, RZ, UR5 ;  /* 0x00000005ff197e24 */ /* 0x000fcc000f8e00ff */
[----:B------:R-:W4:Y:S01]  /*0110*/  @P0 LDG.E.64 R24, desc[UR8][R24.64] ;  /* 0x0000000818180981 */ /* 0x000f22000c1e1b00 */
[----:B--2---:R-:W-:-:S04]  /*0120*/  IMAD R0, R0, UR10, R5 ;  /* 0x0000000a00007c24 */ /* 0x004fc8000f8e0205 */
[----:B------:R-:W-:Y:S01]  /*0130*/  IMAD.WIDE.U32 R8, R0, -0x326172a9, RZ ;  /* 0xcd9e8d5700087825 */ /* 0x000fe200078e00ff */
[----:B---3--:R-:W-:-:S05]  /*0140*/  @P0 IADD3 R16, P1, R2, R7, RZ ;  /* 0x0000000702100210 */ /* 0x008fca0007f3e0ff */
[----:B------:R-:W-:Y:S01]  /*0150*/  @P0 IMAD.X R17, RZ, RZ, R3, P1 ;  /* 0x000000ffff110224 */ /* 0x000fe200008e0603 */
[----:B----4-:R-:W-:Y:S01]  /*0160*/  IADD3 R4, R25, -0x4498517b, RZ ;  /* 0xbb67ae8519047810 */ /* 0x010fe20007ffe0ff */
[----:B------:R-:W-:-:S03]  /*0170*/  VIADD R5, R24, 0x9e3779b9 ;  /* 0x9e3779b918057836 */ /* 0x000fc60000000000 */
[--C-:B------:R-:W-:Y:S01]  /*0180*/  SHF.R.U64 R2, R16, 0x2, R17.reuse ;  /* 0x0000000210027819 */ /* 0x100fe20000001211 */
[----:B------:R-:W-:Y:S01]  /*0190*/  VIADD R15, R24, 0xb54cda56 ;  /* 0xb54cda56180f7836 */ /* 0x000fe20000000000 */
        /* <DEDUP_REMOVED lines=13> */
[----:B------:R-:W1:Y:S01]  /*0270*/  LDC.64 R12, c[0x0][0x6f8] ;  /* 0x0001be00ff0c7b82 */ /* 0x000e620000000a00 */
[----:B------:R-:W-:Y:S01]  /*0280*/  VIADD R6, R25, 0x32370b8f ;  /* 0x32370b8f19067836 */ /* 0x000fe20000000000 */
[----:B------:R-:W-:Y:S01]  /*0290*/  LOP3.LUT R20, R9, R10, R5, 0x96, !PT ;  /* 0x0000000a09147212 */ /* 0x000fe200078e9605 */
[----:B------:R-:W-:Y:S01]  /*02a0*/  IMAD.WIDE.U32 R10, R7, -0x2daee0ad, RZ ;  /* 0xd2511f53070a7825 */ /* 0x000fe200078e00ff */
[----:B0-----:R-:W1:Y:S03]  /*02b0*/  MUFU.RCP64H R19, R14 ;  /* 0x0000000e00137308 */ /* 0x001e660000001800 */
[----:B------:R-:W-:Y:S01]  /*02c0*/  IMAD.WIDE.U32 R20, R20, -0x326172a9, RZ ;  /* 0xcd9e8d5714147825 */ /* 0x000fe200078e00ff */
[----:B------:R-:W-:-:S02]  /*02d0*/  LOP3.LUT R26, R11, R8, R6, 0x96, !PT ;  /* 0x000000080b1a7212 */ /* 0x000fc400078e9606 */
[----:B------:R-:W-:Y:S01]  /*02e0*/  IADD3 R8, R25, -0x56f99767, RZ ;  /* 0xa906689919087810 */ /* 0x000fe20007ffe0ff */
[C---:B------:R-:W-:Y:S02]  /*02f0*/  VIADD R7, R24.reuse, 0xdaa66d2b ;  /* 0xdaa66d2b18077836 */ /* 0x040fe40000000000 */
[----:B------:R-:W-:Y:S02]  /*0300*/  VIADD R9, R24, 0x78dde6e4 ;  /* 0x78dde6e418097836 */ /* 0x000fe40000000000 */
[----:B------:R-:W-:Y:S01]  /*0310*/  IMAD.WIDE.U32 R26, R26, -0x326172a9, RZ ;  /* 0xcd9e8d571a1a7825 */ /* 0x000fe200078e00ff */
[----:B------:R-:W-:Y:S02]  /*0320*/  LOP3.LUT R7, R21, R18, R7, 0x96, !PT ;  /* 0x0000001215077212 */ /* 0x000fe400078e9607 */
[----:B------:R-:W-:Y:S02]  /*0330*/  IADD3 R18, R14, 0x300402, RZ ;  /* 0x003004020e127810 */ /* 0x000fe40007ffe0ff */
[----:B------:R-:W-:Y:S01]  /*0340*/  LOP3.LUT R20, R27, R20, R9, 0x96, !PT ;  /* 0x000000141b147212 */ /* 0x000fe200078e9609 */
[----:B------:R-:W-:Y:S01]  /*0350*/  IMAD.WIDE.U32 R22, R7, -0x2daee0ad, RZ ;  /* 0xd2511f5307167825 */ /* 0x000fe200078e00ff */
[----:B------:R-:W-:-:S03]  /*0360*/  FSETP.GEU.AND P0, PT, |R18|, 5.8789094863358348022e-39, PT ;  /* 0x004004021200780b */ /* 0x000fc60003f0e200 */
[----:B------:R-:W-:Y:S02]  /*0370*/  VIADD R7, R25, 0xed9eba14 ;  /* 0xed9eba1419077836 */ /* 0x000fe40000000000 */
[----:B------:R-:W-:Y:S02]  /*0380*/  VIADD R9, R24, 0x1715609d ;  /* 0x1715609d18097836 */ /* 0x000fe40000000000 */
[----:B------:R-:W-:Y:S01]  /*0390*/  IMAD.WIDE.U32 R20, R20, -0x2daee0ad, RZ ;  /* 0xd2511f5314147825 */ /* 0x000fe200078e00ff */
[----:B------:R-:W-:Y:S01]  /*03a0*/  LOP3.LUT R28, R23, R10, R7, 0x96, !PT ;  /* 0x0000000a171c7212 */ /* 0x000fe200078e9607 */
[----:B-1----:R-:W-:-:S03]  /*03b0*/  DFMA R10, R18, -R12, 1 ;  /* 0x3ff00000120a742b */ /* 0x002fc6000000080c */
[----:B------:R-:W-:Y:S01]  /*03c0*/  LOP3.LUT R30, R21, R22, R8, 0x96, !PT ;  /* 0x00000016151e7212 */ /* 0x000fe200078e9608 */
[----:B------:R-:W-:-:S04]  /*03d0*/  IMAD.WIDE.U32 R28, R28, -0x326172a9, RZ ;  /* 0xcd9e8d571c1c7825 */ /* 0x000fc800078e00ff */
[----:B------:R-:W-:Y:S01]  /*03e0*/  IMAD.WIDE.U32 R30, R30, -0x326172a9, RZ ;  /* 0xcd9e8d571e1e7825 */ /* 0x000fe200078e00ff */
[----:B------:R-:W-:Y:S01]  /*03f0*/  LOP3.LUT R26, R29, R26, R9, 0x96, !PT ;  /* 0x0000001a1d1a7212 */ /* 0x000fe200078e9609 */
[----:B------:R-:W-:Y:S01]  /*0400*/  DFMA R22, R10, R10, R10 ;  /* 0x0000000a0a16722b */ /* 0x000fe2000000000a */
[----:B------:R-:W-:Y:S01]  /*0410*/  IADD3 R9, R25, 0x646e171e, RZ ;  /* 0x646e171e19097810 */ /* 0x000fe20007ffe0ff */
[----:B------:R-:W-:Y:S01]  /*0420*/  VIADD R11, R24, 0x5384540f ;  /* 0x5384540f180b7836 */ /* 0x000fe20000000000 */
[----:B------:R-:W-:Y:S01]  /*0430*/  LOP3.LUT R28, R31, R28, R15, 0x96, !PT ;  /* 0x0000001c1f1c7212 */ /* 0x000fe200078e960f */
[----:B------:R-:W-:Y:S01]  /*0440*/  IMAD.WIDE.U32 R26, R26, -0x2daee0ad, RZ ;  /* 0xd2511f531a1a7825 */ /* 0x000fe200078e00ff */
[----:B------:R-:W-:-:S03]  /*0450*/  IADD3 R15, R24, -0xe443238, RZ ;  /* 0xf1bbcdc8180f7810 */ /* 0x000fc60007ffe0ff */
[----:B------:R-:W-:Y:S01]  /*0460*/  VIADD R10, R25, 0x1fd5c5a3 ;  /* 0x1fd5c5a3190a7836 */ /* 0x000fe20000000000 */
[----:B------:R-:W-:Y:S01]  /*0470*/  LOP3.LUT R32, R27, R20, R9, 0x96, !PT ;  /* 0x000000141b207212 */ /* 0x000fe200078e9609 */
[----:B------:R-:W-:Y:S01]  /*0480*/  IMAD.WIDE.U32 R28, R28, -0x2daee0ad, RZ ;  /* 0xd2511f531c1c7825 */ /* 0x000fe200078e00ff */
[----:B------:R-:W-:-:S03]  /*0490*/  DFMA R22, R18, R22, R18 ;  /* 0x000000161216722b */ /* 0x000fc60000000012 */
[----:B------:R-:W-:Y:S01]  /*04a0*/  IMAD.WIDE.U32 R32, R32, -0x326172a9, RZ ;  /* 0xcd9e8d5720207825 */ /* 0x000fe200078e00ff */
[----:B------:R-:W-:-:S04]  /*04b0*/  LOP3.LUT R20, R29, R26, R10, 0x96, !PT ;  /* 0x0000001a1d147212 */ /* 0x000fc800078e960a */
[----:B------:R-:W-:Y:S01]  /*04c0*/  LOP3.LUT R11, R33, R30, R11, 0x96, !PT ;  /* 0x0000001e210b7212 */ /* 0x000fe200078e960b */
[----:B------:R-:W-:Y:S01]  /*04d0*/  IMAD.WIDE.U32 R20, R20, -0x326172a9, RZ ;  /* 0xcd9e8d5714147825 */ /* 0x000fe200078e00ff */
[----:B------:R-:W-:-:S03]  /*04e0*/  DFMA R26, R22, -R12, 1 ;  /* 0x3ff00000161a742b */ /* 0x000fc6000000080c */
[----:B------:R-:W-:Y:S01]  /*04f0*/  IMAD.WIDE.U32 R34, R11, -0x2daee0ad, RZ ;  /* 0xd2511f530b227825 */ /* 0x000fe200078e00ff */
[----:B------:R-:W-:-:S03]  /*0500*/  LOP3.LUT R12, R21, R32, R15, 0x96, !PT ;  /* 0x00000020150c7212 */ /* 0x000fc600078e960f */
[C---:B------:R-:W-:Y:S01]  /*0510*/  VIADD R11, R25.reuse, 0xdb3d7428 ;  /* 0xdb3d7428190b7836 */ /* 0x040fe20000000000 */
[----:B------:R-:W-:Y:S01]  /*0520*/  DFMA R22, R22, R26, R22 ;  /* 0x0000001a1616722b */ /* 0x000fe20000000016 */
[----:B------:R-:W-:Y:S02]  /*0530*/  VIADD R13, R25, 0x96a522ad ;  /* 0x96a522ad190d7836 */ /* 0x000fe40000000000 */
[----:B------:R-:W-:Y:S01]  /*0540*/  IMAD.HI.U32 R15, R12, -0x2daee0ad, RZ ;  /* 0xd2511f530c0f7827 */ /* 0x000fe200078e00ff */
[----:B------:R-:W-:Y:S02]  /*0550*/  LOP3.LUT R45, R35, R28, R11, 0x96, !PT ;  /* 0x0000001c232d7212 */ /* 0x000fe400078e960b */
[----:B------:R-:W-:Y:S02]  /*0560*/  IADD3 R35, R24, -0x700cb87f, RZ ;  /* 0x8ff3478118237810 */ /* 0x000fe40007ffe0ff */
[----:B------:R-:W-:Y:S01]  /*0570*/  LOP3.LUT R34, R15, R34, R13, 0x96, !PT ;  /* 0x000000220f227212 */ /* 0x000fe200078e960d */
[----:B------:R-:W-:-:S05]  /*0580*/  IMAD.HI.U32 R17, R45, -0x326172a9, RZ ;  /* 0xcd9e8d572d117827 */ /* 0x000fca00078e00ff */
[----:B------:R-:W-:Y:S01]  /*0590*/  LOP3.LUT R35, R17, R20, R35, 0x96, !PT ;  /* 0x0000001411237212 */ /* 0x000fe200078e9623 */
[----:B------:R-:W-:Y:S06]  /*05a0*/  @P0 BRA `(.L_x_1617) ;  /* 0x0000000000100947 */ /* 0x000fec0003800000 */
[----:B------:R-:W-:Y:S02]  /*05b0*/  LOP3.LUT R14, R14, 0x7fffffff, RZ, 0xc0, !PT ;  /* 0x7fffffff0e0e7812 */ /* 0x000fe400078ec0ff */
[----:B------:R-:W-:-:S03]  /*05c0*/  MOV R18, 0x5f0 ;  /* 0x000005f000127802 */ /* 0x000fc60000000f00 */
[----:B------:R-:W-:-:S07]  /*05d0*/  VIADD R22, R14, 0xfff00000 ;  /* 0xfff000000e167836 */ /* 0x000fce0000000000 */
[----:B------:R-:W-:Y:S05]  /*05e0*/  CALL.REL.NOINC `($__internal_34_$__cuda_sm20_dblrcp_rn_slowpath_v3) ;  /* 0x0000001000c87944 */ /* 0x000fea0003c00000 */
.L_x_1617:
[----:B------:R-:W-:Y:S02]  /*05f0*/  ULDC.64 UR6, c[0x0][0x6f0] ;  /* 0x0001bc0000067ab9 */ /* 0x000fe40000000a00 */
[----:B------:R-:W-:-:S04]  /*0600*/  UIADD3 UR6, UP0, UR6, -0x1, URZ ;  /* 0xffffffff06067890 */ /* 0x000fc8000ff1e03f */
[----:B------:R-:W-:-:S06]  /*0610*/  UIADD3.X UR7, UR7, -0x1, URZ, UP0, !UPT ;  /* 0xffffffff07077890 */ /* 0x000fcc00087fe43f */
[----:B------:R-:W-:-:S13]  /*0620*/  ISETP.NE.U32.AND P0, PT, RZ, UR7, PT ;  /* 0x00000007ff007c0c */ /* 0x000fda000bf05070 */
[----:B------:R-:W-:Y:S05]  /*0630*/  @!P0 BRA `(.L_x_1618) ;  /* 0x0000000000208947 */ /* 0x000fea0003800000 */
[----:B------:R-:W-:Y:S01]  /*0640*/  ULDC UR4, c[0x0][0xc] ;  /* 0x0000030000047ab9 */ /* 0x000fe20000000800 */
[----:B------:R-:W-:Y:S01]  /*0650*/  MOV R14, 0x690 ;  /* 0x00000690000e7802 */ /* 0x000fe20000000f00 */
[----:B------:R-:W-:-:S04]  /*0660*/  UIMAD UR4, UR10, UR4, URZ ;  /* 0x000000040a0472a4 */ /* 0x000fc8000f8e023f */
[----:B------:R-:W-:-:S12]  /*0670*/  USHF.L.U32 UR4, UR4, 0x2, URZ ;  /* 0x0000000204047899 */ /* 0x000fd8000800063f */
[----:B------:R-:W-:Y:S05]  /*0680*/  CALL.REL.NOINC `($__internal_35_$__cuda_sm20_div_u64) ;  /* 0x0000001400487944 */ /* 0x000fea0003c00000 */
[----:B------:R-:W-:Y:S01]  /*0690*/  IMAD.MOV.U32 R14, RZ, RZ, R17 ;  /* 0x000000ffff0e7224 */ /* 0x000fe200078e0011 */
[----:B------:R-:W-:Y:S01]  /*06a0*/  MOV R15, R18 ;  /* 0x00000012000f7202 */ /* 0x000fe20000000f00 */
[----:B------:R-:W-:Y:S06]  /*06b0*/  BRA `(.L_x_1619) ;  /* 0x0000000000587947 */ /* 0x000fec0003800000 */
.L_x_1618:
        /* <DEDUP_REMOVED lines=13> */
[----:B------:R-:W-:-:S03]  /*0790*/  HFMA2.MMA R15, -RZ, RZ, 0, 0 ;  /* 0x00000000ff0f7435 */ /* 0x000fc600000001ff */
        /* <DEDUP_REMOVED lines=8> */
.L_x_1619:
        /* <DEDUP_REMOVED lines=13> */
[----:B------:R-:W-:Y:S01]  /*08f0*/  IMAD R45, R45, -0x326172a9, RZ ;  /* 0xcd9e8d572d2d7824 */ /* 0x000fe200078e02ff */
[----:B------:R-:W-:Y:S01]  /*0900*/  LOP3.LUT R16, R16, 0x3, RZ, 0xc0, !PT ;  /* 0x0000000310107812 */ /* 0x000fe200078ec0ff */
[----:B------:R-:W-:Y:S01]  /*0910*/  IMAD.MOV.U32 R18, RZ, RZ, R0 ;  /* 0x000000ffff127224 */ /* 0x000fe200078e0000 */
[----:B------:R-:W-:Y:S01]  /*0920*/  MOV R19, RZ ;  /* 0x000000ff00137202 */ /* 0x000fe20000000f00 */
[----:B------:R-:W-:Y:S01]  /*0930*/  IMAD.MOV.U32 R17, RZ, RZ, RZ ;  /* 0x000000ffff117224 */ /* 0x000fe200078e00ff */
[----:B------:R-:W-:Y:S01]  /*0940*/  ULDC.64 UR16, c[0x0][0x6f8] ;  /* 0x0001be0000107ab9 */ /* 0x000fe20000000a00 */
[----:B------:R-:W-:Y:S01]  /*0950*/  ULDC.64 UR6, c[0x0][0x480] ;  /* 0x0001200000067ab9 */ /* 0x000fe20000000a00 */
[----:B------:R-:W-:Y:S01]  /*0960*/  ULDC.64 UR10, c[0x0][0x3b0] ;  /* 0x0000ec00000a7ab9 */ /* 0x000fe20000000a00 */
[----:B------:R-:W-:Y:S01]  /*0970*/  ULDC.64 UR12, c[0x0][0x550] ;  /* 0x00015400000c7ab9 */ /* 0x000fe20000000a00 */
[----:B------:R-:W-:-:S05]  /*0980*/  ULDC.64 UR14, c[0x0][0x6f0] ;  /* 0x0001bc00000e7ab9 */ /* 0x000fca0000000a00 */
.L_x_1631:
[----:B------:R-:W-:Y:S01]  /*0990*/  VIADD R2, R2, 0x1 ;  /* 0x0000000102027836 */ /* 0x000fe20000000000 */
[----:B------:R-:W-:Y:S03]  /*09a0*/  BSSY B0, `(.L_x_1620) ;  /* 0x000000c000007945 */ /* 0x000fe60003800000 */
[C---:B------:R-:W-:Y:S01]  /*09b0*/  IMAD.HI.U32 R21, R2.reuse, -0x2daee0ad, RZ ;  /* 0xd2511f5302157827 */ /* 0x040fe200078e00ff */
[----:B------:R-:W-:-:S13]  /*09c0*/  ISETP.NE.AND P0, PT, R2, RZ, PT ;  /* 0x000000ff0200720c */ /* 0x000fda0003f05270 */
[----:B-1---5:R-:W-:Y:S05]  /*09d0*/  @P0 BRA `(.L_x_1621) ;  /* 0x0000000000200947 */ /* 0x022fea0003800000 */
        /* <DEDUP_REMOVED lines=8> */
.L_x_1621:
[----:B------:R-:W-:Y:S05]  /*0a60*/  BSYNC B0 ;  /* 0x0000000000007941 */ /* 0x000fea0003800000 */
.L_x_1620:
        /* <DEDUP_REMOVED lines=10> */
[----:B------:R-:W-:-:S04]  /*0b10*/  IMAD.WIDE.U32 R38, R38, -0x2daee0ad, RZ ;  /* 0xd2511f5326267825 */ /* 0x000fc800078e00ff */
[----:B------:R-:W-:Y:S01]  /*0b20*/  IMAD.MOV.U32 R52, RZ, RZ, R45 ;  /* 0x000000ffff347224 */ /* 0x000fe200078e002d */
[----:B------:R-:W-:Y:S01]  /*0b30*/  LOP3.LUT R36, R39, R41, R4, 0x96, !PT ;  /* 0x0000002927247212 */ /* 0x000fe200078e9604 */
[----:B------:R-:W-:Y:S01]  /*0b40*/  IMAD.WIDE.U32 R40, R37, -0x2daee0ad, RZ ;  /* 0xd2511f5325287825 */ /* 0x000fe200078e00ff */
[----:B------:R-:W-:-:S03]  /*0b50*/  IADD3 R39, R24, 0x3c6ef372, RZ ;  /* 0x3c6ef37218277810 */ /* 0x000fc60007ffe0ff */
        /* <DEDUP_REMOVED lines=11> */
[----:B------:R-:W-:-:S05]  /*0c10*/  VIADD R39, R24, 0x78dde6e4 ;  /* 0x78dde6e418277836 */ /* 0x000fca0000000000 */
[----:B------:R-:W-:Y:S01]  /*0c20*/  LOP3.LUT R38, R37, R20, R39, 0x96, !PT ;  /* 0x0000001425267212 */ /* 0x000fe200078e9627 */
[----:B------:R-:W-:Y:S01]  /*0c30*/  IMAD.WIDE.U32 R20, R21, -0x326172a9, RZ ;  /* 0xcd9e8d5715147825 */ /* 0x000fe200078e00ff */
[----:B------:R-:W-:-:S03]  /*0c40*/  IADD3 R37, R24, 0x1715609d, RZ ;  /* 0x1715609d18257810 */ /* 0x000fc60007ffe0ff */
[----:B------:R-:W-:Y:S01]  /*0c50*/  IMAD.WIDE.U32 R38, R38, -0x2daee0ad, RZ ;  /* 0xd2511f5326267825 */ /* 0x000fe200078e00ff */
[----:B------:R-:W-:-:S04]  /*0c60*/  LOP3.LUT R36, R21, R36, R37, 0x96, !PT ;  /* 0x0000002415247212 */ /* 0x000fc800078e9625 */
[----:B------:R-:W-:Y:S01]  /*0c70*/  LOP3.LUT R40, R39, R40, R8, 0x96, !PT ;  /* 0x0000002827287212 */ /* 0x000fe200078e9608 */
[----:B------:R-:W-:-:S04]  /*0c80*/  IMAD.WIDE.U32 R36, R36, -0x2daee0ad, RZ ;  /* 0xd2511f5324247825 */ /* 0x000fc800078e00ff */
[----:B------:R-:W-:Y:S01]  /*0c90*/  IMAD.WIDE.U32 R40, R40, -0x326172a9, RZ ;  /* 0xcd9e8d5728287825 */ /* 0x000fe200078e00ff */
[----:B------:R-:W-:-:S03]  /*0ca0*/  LOP3.LUT R21, R37, R38, R9, 0x96, !PT ;  /* 0x0000002625157212 */ /* 0x000fc600078e9609 */
[C---:B------:R-:W-:Y:S02]  /*0cb0*/  VIADD R39, R24.reuse, 0xb54cda56 ;  /* 0xb54cda5618277836 */ /* 0x040fe40000000000 */
[----:B------:R-:W-:-:S03]  /*0cc0*/  VIADD R37, R24, 0x5384540f ;  /* 0x5384540f18257836 */ /* 0x000fc60000000000 */
[----:B------:R-:W-:Y:S01]  /*0cd0*/  LOP3.LUT R38, R41, R20, R39, 0x96, !PT ;  /* 0x0000001429267212 */ /* 0x000fe200078e9627 */
[----:B------:R-:W-:-:S04]  /*0ce0*/  IMAD.WIDE.U32 R20, R21, -0x326172a9, RZ ;  /* 0xcd9e8d5715147825 */ /* 0x000fc800078e00ff */
[----:B------:R-:W-:Y:S01]  /*0cf0*/  IMAD.WIDE.U32 R38, R38, -0x2daee0ad, RZ ;  /* 0xd2511f5326267825 */ /* 0x000fe200078e00ff */
[----:B------:R-:W-:-:S04]  /*0d00*/  LOP3.LUT R37, R21, R40, R37, 0x96, !PT ;  /* 0x0000002815257212 */ /* 0x000fc800078e9625 */
[----:B------:R-:W-:Y:S01]  /*0d10*/  LOP3.LUT R42, R39, R36, R10, 0x96, !PT ;  /* 0x00000024272a7212 */ /* 0x000fe200078e960a */
[----:B------:R-:W-:Y:S01]  /*0d20*/  IMAD.WIDE.U32 R36, R37, -0x2daee0ad, RZ ;  /* 0xd2511f5325247825 */ /* 0x000fe200078e00ff */
[----:B------:R-:W-:-:S03]  /*0d30*/  IADD3 R39, R24, -0xe443238, RZ ;  /* 0xf1bbcdc818277810 */ /* 0x000fc60007ffe0ff */
        /* <DEDUP_REMOVED lines=25> */
.L_x_1623:
[----:B------:R-:W-:Y:S01]  /*0ed0*/  IMAD.MOV.U32 R52, RZ, RZ, R34 ;  /* 0x000000ffff347224 */ /* 0x000fe200078e0022 */
[----:B------:R-:W-:Y:S01]  /*0ee0*/  MOV R50, R37 ;  /* 0x0000002500327202 */ /* 0x000fe20000000f00 */
[----:B------:R-:W-:Y:S02]  /*0ef0*/  IMAD.MOV.U32 R51, RZ, RZ, R42 ;  /* 0x000000ffff337224 */ /* 0x000fe400078e002a */
[----:B------:R-:W-:-:S07]  /*0f00*/  IMAD.MOV.U32 R44, RZ, RZ, R20 ;  /* 0x000000ffff2c7224 */ /* 0x000fce00078e0014 */
.L_x_1622:
[----:B------:R-:W-:Y:S01]  /*0f10*/  ULDC UR4, c[0x0][0xc] ;  /* 0x0000030000047ab9 */ /* 0x000fe20000000800 */
[----:B------:R-:W0:Y:S01]  /*0f20*/  LDC R45, c[0x0][RZ] ;  /* 0x00000000ff2d7b82 */ /* 0x000e220000000800 */
[----:B------:R-:W-:-:S04]  /*0f30*/  ISETP.GE.U32.AND P0, PT, R18, UR14, PT ;  /* 0x0000000e12007c0c */ /* 0x000fc8000bf06070 */
[----:B------:R-:W-:-:S13]  /*0f40*/  ISETP.GE.U32.AND.EX P0, PT, R17, UR15, PT, P0 ;  /* 0x0000000f11007c0c */ /* 0x000fda000bf06100 */
[----:B------:R-:W1:Y:S01]  /*0f50*/  @!P0 LDC.64 R36, c[0x0][0x2e0] ;  /* 0x0000b800ff248b82 */ /* 0x000e620000000a00 */
[----:B0-----:R-:W-:-:S07]  /*0f60*/  IMAD R45, R45, UR4, RZ ;  /* 0x000000042d2d7c24 */ /* 0x001fce000f8e02ff */
[----:B------:R-:W0:Y:S01]  /*0f70*/  @!P0 LDC.64 R38, c[0x0][0x210] ;  /* 0x00008400ff268b82 */ /* 0x000e220000000a00 */
[CC--:B------:R-:W-:Y:S02]  /*0f80*/  IADD3 R46, P2, R45.reuse, R18.reuse, RZ ;  /* 0x000000122d2e7210 */ /* 0x0c0fe40007f5e0ff */
[----:B------:R-:W-:Y:S02]  /*0f90*/  LEA R48, P3, R45, R18, 0x1 ;  /* 0x000000122d307211 */ /* 0x000fe400078608ff */
[----:B------:R-:W-:Y:S02]  /*0fa0*/  ISETP.GE.U32.AND P1, PT, R46, UR14, PT ;  /* 0x0000000e2e007c0c */ /* 0x000fe4000bf26070 */
[----:B------:R-:W-:Y:S01]  /*0fb0*/  IADD3.X R47, RZ, R17, RZ, P2, !PT ;  /* 0x00000011ff2f7210 */ /* 0x000fe200017fe4ff */
[----:B------:R-:W-:Y:S01]  /*0fc0*/  IMAD.X R49, RZ, RZ, R17, P3 ;  /* 0x000000ffff317224 */ /* 0x000fe200018e0611 */
[----:B------:R-:W-:Y:S02]  /*0fd0*/  ISETP.GE.U32.AND P2, PT, R48, UR14, PT ;  /* 0x0000000e30007c0c */ /* 0x000fe4000bf46070 */
[----:B------:R-:W-:-:S02]  /*0fe0*/  ISETP.GE.U32.AND.EX P1, PT, R47, UR15, PT, P1 ;  /* 0x0000000f2f007c0c */ /* 0x000fc4000bf26110 */
[----:B------:R-:W-:Y:S01]  /*0ff0*/  ISETP.GE.U32.AND.EX P2, PT, R49, UR15, PT, P2 ;  /* 0x0000000f31007c0c */ /* 0x000fe2000bf46120 */
[-C--:B-1----:R-:W-:Y:S02]  /*1000*/  @!P0 IMAD R53, R17, R36.reuse, RZ ;  /* 0x0000002411358224 */ /* 0x082fe400078e02ff */
[----:B------:R-:W-:-:S04]  /*1010*/  @!P0 IMAD.WIDE.U32 R40, R18, R36, RZ ;  /* 0x0000002412288225 */ /* 0x000fc800078e00ff */
[----:B------:R-:W-:Y:S01]  /*1020*/  @!P0 IMAD R53, R18, R37, R53 ;  /* 0x0000002512358224 */ /* 0x000fe200078e0235 */
[----:B0-----:R-:W-:-:S03]  /*1030*/  @!P0 LEA R54, P3, R40, R38, 0x3 ;  /* 0x0000002628368211 */ /* 0x001fc600078618ff */
[----:B------:R-:W0:Y:S01]  /*1040*/  @!P1 LDC.64 R34, c[0x0][0x2e0] ;  /* 0x0000b800ff229b82 */ /* 0x000e220000000a00 */
[----:B------:R-:W-:Y:S02]  /*1050*/  @!P0 IMAD.IADD R38, R41, 0x1, R53 ;  /* 0x0000000129268824 */ /* 0x000fe400078e0235 */
[----:B------:R-:W-:-:S03]  /*1060*/  IMAD R53, R45, 0x3, RZ ;  /* 0x000000032d357824 */ /* 0x000fc600078e02ff */
[----:B------:R-:W-:Y:S02]  /*1070*/  @!P0 LEA.HI.X R55, R40, R39, R38, 0x3, P3 ;  /* 0x0000002728378211 */ /* 0x000fe400018f1c26 */
[----:B------:R-:W1:Y:S01]  /*1080*/  @!P1 LDC.64 R36, c[0x0][0x210] ;  /* 0x00008400ff249b82 */ /* 0x000e620000000a00 */
[----:B------:R-:W-:Y:S02]  /*1090*/  IADD3 R53, P4, R53, R18, RZ ;  /* 0x0000001235357210 */ /* 0x000fe40007f9e0ff */
[----:B------:R2:W5:Y:S02]  /*10a0*/  @!P0 LDG.E.64 R26, desc[UR8][R54.64] ;  /* 0x00000008361a8981 */ /* 0x000564000c1e1b00 */
[----:B------:R-:W-:Y:S02]  /*10b0*/  ISETP.GE.U32.AND P3, PT, R53, UR14, PT ;  /* 0x0000000e35007c0c */ /* 0x000fe4000bf66070 */
[----:B------:R-:W-:Y:S01]  /*10c0*/  IADD3.X R59, RZ, R17, RZ, P4, !PT ;  /* 0x00000011ff3b7210 */ /* 0x000fe200027fe4ff */
[----:B------:R-:W3:Y:S03]  /*10d0*/  @!P2 LDC.64 R38, c[0x0][0x2e0] ;  /* 0x0000b800ff26ab82 */ /* 0x000ee60000000a00 */
[----:B------:R-:W-:Y:S01]  /*10e0*/  ISETP.GE.U32.AND.EX P3, PT, R59, UR15, PT, P3 ;  /* 0x0000000f3b007c0c */ /* 0x000fe2000bf66130 */
[----:B0-----:R-:W-:-:S04]  /*10f0*/  @!P1 IMAD R40, R47, R34, RZ ;  /* 0x000000222f289224 */ /* 0x001fc800078e02ff */
[C---:B------:R-:W-:Y:S02]  /*1100*/  @!P1 IMAD R57, R46.reuse, R35, R40 ;  /* 0x000000232e399224 */ /* 0x040fe400078e0228 */
[----:B------:R-:W0:Y:S01]  /*1110*/  @!P2 LDC.64 R40, c[0x0][0x210] ;  /* 0x00008400ff28ab82 */ /* 0x000e220000000a00 */
[----:B------:R-:W-:-:S04]  /*1120*/  @!P1 IMAD.WIDE.U32 R34, R46, R34, RZ ;  /* 0x000000222e229225 */ /* 0x000fc800078e00ff */
[----:B------:R-:W-:Y:S01]  /*1130*/  @!P1 IMAD.IADD R35, R35, 0x1, R57 ;  /* 0x0000000123239824 */ /* 0x000fe200078e0239 */
[----:B-1----:R-:W-:-:S04]  /*1140*/  @!P1 LEA R56, P4, R34, R36, 0x3 ;  /* 0x0000002422389211 */ /* 0x002fc800078818ff */
[----:B------:R-:W-:Y:S01]  /*1150*/  @!P1 LEA.HI.X R57, R34, R37, R35, 0x3, P4 ;  /* 0x0000002522399211 */ /* 0x000fe200020f1c23 */
[----:B---3--:R-:W-:-:S04]  /*1160*/  @!P2 IMAD R34, R49, R38, RZ ;  /* 0x000000263122a224 */ /* 0x008fc800078e02ff */
[C---:B------:R-:W-:Y:S01]  /*1170*/  @!P2 IMAD R37, R48.reuse, R39, R34 ;  /* 0x000000273025a224 */ /* 0x040fe200078e0222 */
[----:B------:R2:W5:Y:S01]  /*1180*/  @!P1 LDG.E.64 R28, desc[UR8][R56.64] ;  /* 0x00000008381c9981 */ /* 0x000562000c1e1b00 */
[----:B------:R-:W-:Y:S01]  /*1190*/  @!P2 IMAD.WIDE.U32 R38, R48, R38, RZ ;  /* 0x000000263026a225 */ /* 0x000fe200078e00ff */
[----:B------:R-:W1:Y:S03]  /*11a0*/  @!P3 LDC.64 R34, c[0x0][0x2e0] ;  /* 0x0000b800ff22bb82 */ /* 0x000e660000000a00 */
[----:B------:R-:W-:Y:S01]  /*11b0*/  @!P2 IMAD.IADD R36, R39, 0x1, R37 ;  /* 0x000000012724a824 */ /* 0x000fe200078e0225 */
[----:B0-----:R-:W-:-:S04]  /*11c0*/  @!P2 LEA R40, P4, R38, R40, 0x3 ;  /* 0x000000282628a211 */ /* 0x001fc800078818ff */
[----:B------:R-:W-:Y:S02]  /*11d0*/  @!P2 LEA.HI.X R41, R38, R41, R36, 0x3, P4 ;  /* 0x000000292629a211 */ /* 0x000fe400020f1c24 */
[----:B------:R-:W0:Y:S03]  /*11e0*/  @!P3 LDC.64 R36, c[0x0][0x210] ;  /* 0x00008400ff24bb82 */ /* 0x000e260000000a00 */
[----:B------:R2:W5:Y:S01]  /*11f0*/  @!P2 LDG.E.64 R30, desc[UR8][R40.64] ;  /* 0x00000008281ea981 */ /* 0x000562000c1e1b00 */
[----:B-1----:R-:W-:-:S04]  /*1200*/  @!P3 IMAD R38, R59, R34, RZ ;  /* 0x000000223b26b224 */ /* 0x002fc800078e02ff */
[C---:B------:R-:W-:Y:S02]  /*1210*/  @!P3 IMAD R39, R53.reuse, R35, R38 ;  /* 0x000000233527b224 */ /* 0x040fe400078e0226 */
[----:B------:R-:W-:-:S05]  /*1220*/  @!P3 IMAD.WIDE.U32 R34, R53, R34, RZ ;  /* 0x000000223522b225 */ /* 0x000fca00078e00ff */
[----:B------:R-:W-:Y:S02]  /*1230*/  @!P3 IADD3 R35, R35, R39, RZ ;  /* 0x000000272323b210 */ /* 0x000fe40007ffe0ff */
[----:B0-----:R-:W-:-:S04]  /*1240*/  @!P3 LEA R36, P4, R34, R36, 0x3 ;  /* 0x000000242224b211 */ /* 0x001fc800078818ff */
[----:B------:R-:W-:-:S05]  /*1250*/  @!P3 LEA.HI.X R37, R34, R37, R35, 0x3, P4 ;  /* 0x000000252225b211 */ /* 0x000fca00020f1c23 */
[----:B------:R2:W5:Y:S01]  /*1260*/  @!P3 LDG.E.64 R32, desc[UR8][R36.64] ;  /* 0x000000082420b981 */ /* 0x000562000c1e1b00 */
[----:B------:R-:W-:Y:S01]  /*1270*/  I2FP.F32.U32 R35, R52 ;  /* 0x0000003400237245 */ /* 0x000fe20000201000 */
[----:B------:R-:W-:Y:S01]  /*1280*/  IMAD.MOV.U32 R52, RZ, RZ, 0x2f800000 ;  /* 0x2f800000ff347424 */ /* 0x000fe200078e00ff */
[----:B------:R-:W-:Y:S01]  /*1290*/  BSSY B0, `(.L_x_1624) ;  /* 0x0000018000007945 */ /* 0x000fe20003800000 */
[----:B------:R-:W-:Y:S02]  /*12a0*/  I2FP.F32.U32 R61, R50 ;  /* 0x00000032003d7245 */ /* 0x000fe40000201000 */
[----:B------:R-:W-:Y:S01]  /*12b0*/  I2FP.F32.U32 R50, R51 ;  /* 0x0000003300327245 */ /* 0x000fe20000201000 */
[----:B------:R-:W-:Y:S01]  /*12c0*/  FFMA.FTZ R34, R35, R52, 1.1641532182693481445e-10 ;  /* 0x2f00000023227423 */ /* 0x000fe20000010034 */
[----:B------:R-:W-:Y:S06]  /*12d0*/  @P0 BRA `(.L_x_1625) ;  /* 0x00000000004c0947 */ /* 0x000fec0003800000 */
[----:B------:R-:W-:Y:S01]  /*12e0*/  FMUL.FTZ R34, R34, 1 ;  /* 0x3f80000022227820 */ /* 0x000fe20000410000 */
[----:B------:R-:W-:-:S05]  /*12f0*/  IMAD.WIDE.U32 R38, R18, UR6, RZ ;  /* 0x0000000612267c25 */ /* 0x000fca000f8e00ff */
[----:B------:R-:W0:Y:S02]  /*1300*/  F2F.F64.F32 R34, R34 ;  /* 0x0000002200227310 */ /* 0x000e240000201800 */
[----:B0-----:R-:W-:Y:S01]  /*1310*/  DSETP.GEU.AND P0, PT, R34, UR16, PT ;  /* 0x0000001022007e2a */ /* 0x001fe2000bf0e000 */
[----:B------:R-:W-:Y:S01]  /*1320*/  IMAD R35, R17, UR6, RZ ;  /* 0x0000000611237c24 */ /* 0x000fe2000f8e02ff */
[----:B------:R-:W-:-:S04]  /*1330*/  IADD3 R34, P4, R38, UR12, RZ ;  /* 0x0000000c26227c10 */ /* 0x000fc8000ff9e0ff */
[----:B------:R-:W-:Y:S01]  /*1340*/  FSEL R51, RZ, 1, P0 ;  /* 0x3f800000ff337808 */ /* 0x000fe20000000000 */
[----:B------:R-:W-:Y:S01]  /*1350*/  IMAD R35, R18, UR7, R35 ;  /* 0x0000000712237c24 */ /* 0x000fe2000f8e0223 */
[----:B--2---:R-:W-:-:S03]  /*1360*/  LEA R36, P0, R38, UR10, 0x3 ;  /* 0x0000000a26247c11 */ /* 0x004fc6000f8018ff */
[----:B------:R-:W-:Y:S01]  /*1370*/  FMUL.FTZ R54, R51, 1 ;  /* 0x3f80000033367820 */ /* 0x000fe20000410000 */
[----:B------:R-:W-:Y:S01]  /*1380*/  IMAD.IADD R35, R39, 0x1, R35 ;  /* 0x0000000127237824 */ /* 0x000fe200078e0223 */
[----:B------:R-:W0:Y:S04]  /*1390*/  F2I.FTZ.U32.TRUNC.NTZ R51, R51 ;  /* 0x0000003300337305 */ /* 0x000e28000021f000 */
[----:B------:R-:W-:Y:S02]  /*13a0*/  LEA.HI.X R37, R38, UR11, R35, 0x3, P0 ;  /* 0x0000000b26257c11 */ /* 0x000fe400080f1c23 */
[----:B------:R-:W-:Y:S02]  /*13b0*/  IADD3.X R35, R35, UR13, RZ, P4, !PT ;  /* 0x0000000d23237c10 */ /* 0x000fe4000a7fe4ff */
[----:B------:R-:W1:Y:S02]  /*13c0*/  F2F.F64.F32 R40, R54 ;  /* 0x0000003600287310 */ /* 0x000e640000201800 */
[----:B-1---5:R-:W-:-:S08]  /*13d0*/  DMUL R40, R26, R40 ;  /* 0x000000281a287228 */ /* 0x022fd00000000000 */
[----:B------:R-:W-:-:S07]  /*13e0*/  DMUL R40, R40, R22 ;  /* 0x0000001628287228 */ /* 0x000fce0000000000 */
[----:B------:R1:W-:Y:S04]  /*13f0*/  STG.E.64 desc[UR8][R36.64], R40 ;  /* 0x0000002824007986 */ /* 0x0003e8000c101b08 */
[----:B0-----:R1:W-:Y:S02]  /*1400*/  STG.E.U8 desc[UR8][R34.64], R51 ;  /* 0x0000003322007986 */ /* 0x0013e4000c101108 */
.L_x_1625:
[----:B------:R-:W-:Y:S05]  /*1410*/  BSYNC B0 ;  /* 0x0000000000007941 */ /* 0x000fea0003800000 */
.L_x_1624:
[----:B------:R-:W-:Y:S01]  /*1420*/  BSSY B0, `(.L_x_1626) ;  /* 0x0000018000007945 */ /* 0x000fe20003800000 */
[----:B-1----:R-:W-:Y:S01]  /*1430*/  I2FP.F32.U32 R51, R44 ;  /* 0x0000002c00337245 */ /* 0x002fe20000201000 */
[-C--:B------:R-:W-:Y:S01]  /*1440*/  FFMA.FTZ R50, R50, R52.reuse, 1.1641532182693481445e-10 ;  /* 0x2f00000032327423 */ /* 0x080fe20000010034 */
[----:B--2---:R-:W-:Y:S01]  /*1450*/  FFMA.FTZ R36, R61, R52, 1.1641532182693481445e-10 ;  /* 0x2f0000003d247423 */ /* 0x004fe20000010034 */
[----:B------:R-:W-:Y:S06]  /*1460*/  @P1 BRA `(.L_x_1627) ;  /* 0x00000000004c1947 */ /* 0x000fec0003800000 */
[----:B------:R-:W-:Y:S01]  /*1470*/  FMUL.FTZ R36, R36, 1 ;  /* 0x3f80000024247820 */ /* 0x000fe20000410000 */
[----:B------:R-:W-:-:S03]  /*1480*/  IMAD R47, R47, UR6, RZ ;  /* 0x000000062f2f7c24 */ /* 0x000fc6000f8e02ff */
[----:B------:R-:W0:Y:S01]  /*1490*/  F2F.F64.F32 R34, R36 ;  /* 0x0000002400227310 */ /* 0x000e220000201800 */
[C---:B------:R-:W-:Y:S01]  /*14a0*/  IMAD R37, R46.reuse, UR7, R47 ;  /* 0x000000072e257c24 */ /* 0x040fe2000f8e022f */
[----:B0-----:R-:W-:Y:S01]  /*14b0*/  DSETP.GEU.AND P0, PT, R34, UR16, PT ;  /* 0x0000001022007e2a */ /* 0x001fe2000bf0e000 */
[----:B------:R-:W-:-:S05]  /*14c0*/  IMAD.WIDE.U32 R34, R46, UR6, RZ ;  /* 0x000000062e227c25 */ /* 0x000fca000f8e00ff */
[----:B------:R-:W-:Y:S02]  /*14d0*/  FSEL R44, RZ, 1, P0 ;  /* 0x3f800000ff2c7808 */ /* 0x000fe40000000000 */
[----:B------:R-:W-:Y:S02]  /*14e0*/  LEA R38, P0, R34, UR10, 0x3 ;  /* 0x0000000a22267c11 */ /* 0x000fe4000f8018ff */
[----:B------:R-:W0:Y:S01]  /*14f0*/  F2I.FTZ.U32.TRUNC.NTZ R47, R44 ;  /* 0x0000002c002f7305 */ /* 0x000e22000021f000 */
[----:B------:R-:W-:Y:S01]  /*1500*/  FMUL.FTZ R54, R44, 1 ;  /* 0x3f8000002c367820 */ /* 0x000fe20000410000 */
[----:B------:R-:W-:Y:S02]  /*1510*/  IADD3 R35, R35, R37, RZ ;  /* 0x0000002523237210 */ /* 0x000fe40007ffe0ff */
[C---:B------:R-:W-:Y:S02]  /*1520*/  IADD3 R36, P1, R34.reuse, UR12, RZ ;  /* 0x0000000c22247c10 */ /* 0x040fe4000ff3e0ff */
[----:B------:R-:W-:-:S02]  /*1530*/  LEA.HI.X R39, R34, UR11, R35, 0x3, P0 ;  /* 0x0000000b22277c11 */ /* 0x000fc400080f1c23 */
[----:B------:R-:W1:Y:S01]  /*1540*/  F2F.F64.F32 R40, R54 ;  /* 0x0000003600287310 */ /* 0x000e620000201800 */
[----:B------:R-:W-:Y:S01]  /*1550*/  IADD3.X R37, R35, UR13, RZ, P1, !PT ;  /* 0x0000000d23257c10 */ /* 0x000fe20008ffe4ff */
[----:B-1---5:R-:W-:-:S08]  /*1560*/  DMUL R40, R28, R40 ;  /* 0x000000281c287228 */ /* 0x022fd00000000000 */
[----:B------:R-:W-:-:S07]  /*1570*/  DMUL R40, R40, R22 ;  /* 0x0000001628287228 */ /* 0x000fce0000000000 */
[----:B------:R1:W-:Y:S04]  /*1580*/  STG.E.64 desc[UR8][R38.64], R40 ;  /* 0x0000002826007986 */ /* 0x0003e8000c101b08 */
[----:B0-----:R1:W-:Y:S02]  /*1590*/  STG.E.U8 desc[UR8][R36.64], R47 ;  /* 0x0000002f24007986 */ /* 0x0013e4000c101108 */
.L_x_1627:
[----:B------:R-:W-:Y:S05]  /*15a0*/  BSYNC B0 ;  /* 0x0000000000007941 */ /* 0x000fea0003800000 */
.L_x_1626:
[----:B------:R-:W-:Y:S04]  /*15b0*/  BSSY B0, `(.L_x_1628) ;  /* 0x0000015000007945 */ /* 0x000fe80003800000 */
[----:B------:R-:W-:Y:S05]  /*15c0*/  @P2 BRA `(.L_x_1629) ;  /* 0x00000000004c2947 */ /* 0x000fea0003800000 */
[----:B------:R-:W-:Y:S01]  /*15d0*/  FMUL.FTZ R50, R50, 1 ;  /* 0x3f80000032327820 */ /* 0x000fe20000410000 */
[----:B------:R-:W-:-:S03]  /*15e0*/  IMAD R49, R49, UR6, RZ ;  /* 0x0000000631317c24 */ /* 0x000fc6000f8e02ff */
[----:B------:R-:W0:Y:S01]  /*15f0*/  F2F.F64.F32 R34, R50 ;  /* 0x0000003200227310 */ /* 0x000e220000201800 */
[C---:B------:R-:W-:Y:S01]  /*1600*/  IMAD R49, R48.reuse, UR7, R49 ;  /* 0x0000000730317c24 */ /* 0x040fe2000f8e0231 */
[----:B0-----:R-:W-:Y:S01]  /*1610*/  DSETP.GEU.AND P0, PT, R34, UR16, PT ;  /* 0x0000001022007e2a */ /* 0x001fe2000bf0e000 */
[----:B------:R-:W-:-:S05]  /*1620*/  IMAD.WIDE.U32 R34, R48, UR6, RZ ;  /* 0x0000000630227c25 */ /* 0x000fca000f8e00ff */
[----:B------:R-:W-:Y:S01]  /*1630*/  FSEL R44, RZ, 1, P0 ;  /* 0x3f800000ff2c7808 */ /* 0x000fe20000000000 */
[----:B------:R-:W-:Y:S01]  /*1640*/  IMAD.IADD R35, R35, 0x1, R49 ;  /* 0x0000000123237824 */ /* 0x000fe200078e0231 */
[----:B-1----:R-:W-:Y:S02]  /*1650*/  LEA R38, P0, R34, UR10, 0x3 ;  /* 0x0000000a22267c11 */ /* 0x002fe4000f8018ff */
[----:B------:R-:W0:Y:S01]  /*1660*/  F2I.FTZ.U32.TRUNC.NTZ R47, R44 ;  /* 0x0000002c002f7305 */ /* 0x000e22000021f000 */
[----:B------:R-:W-:Y:S01]  /*1670*/  FMUL.FTZ R46, R44, 1 ;  /* 0x3f8000002c2e7820 */ /* 0x000fe20000410000 */
[C---:B------:R-:W-:Y:S02]  /*1680*/  IADD3 R36, P1, R34.reuse, UR12, RZ ;  /* 0x0000000c22247c10 */ /* 0x040fe4000ff3e0ff */
[----:B------:R-:W-:Y:S02]  /*1690*/  LEA.HI.X R39, R34, UR11, R35, 0x3, P0 ;  /* 0x0000000b22277c11 */ /* 0x000fe400080f1c23 */
[----:B------:R-:W-:-:S02]  /*16a0*/  IADD3.X R37, R35, UR13, RZ, P1, !PT ;  /* 0x0000000d23257c10 */ /* 0x000fc40008ffe4ff */
[----:B------:R-:W1:Y:S02]  /*16b0*/  F2F.F64.F32 R40, R46 ;  /* 0x0000002e00287310 */ /* 0x000e640000201800 */
[----:B-1---5:R-:W-:-:S08]  /*16c0*/  DMUL R40, R30, R40 ;  /* 0x000000281e287228 */ /* 0x022fd00000000000 */
[----:B------:R-:W-:-:S07]  /*16d0*/  DMUL R40, R40, R22 ;  /* 0x0000001628287228 */ /* 0x000fce0000000000 */
[----:B------:R2:W-:Y:S04]  /*16e0*/  STG.E.64 desc[UR8][R38.64], R40 ;  /* 0x0000002826007986 */ /* 0x0005e8000c101b08 */
[----:B0-----:R2:W-:Y:S02]  /*16f0*/  STG.E.U8 desc[UR8][R36.64], R47 ;  /* 0x0000002f24007986 */ /* 0x0015e4000c101108 */
.L_x_1629:
[----:B------:R-:W-:Y:S05]  /*1700*/  BSYNC B0 ;  /* 0x0000000000007941 */ /* 0x000fea0003800000 */
.L_x_1628:
[----:B-12---:R-:W-:Y:S01]  /*1710*/  FFMA.FTZ R36, R51, R52, 1.1641532182693481445e-10 ;  /* 0x2f00000033247423 */ /* 0x006fe20000010034 */
[----:B------:R-:W-:Y:S06]  /*1720*/  @P3 BRA `(.L_x_1630) ;  /* 0x00000000004c3947 */ /* 0x000fec0003800000 */
[----:B------:R-:W-:Y:S01]  /*1730*/  FMUL.FTZ R36, R36, 1 ;  /* 0x3f80000024247820 */ /* 0x000fe20000410000 */
[----:B------:R-:W-:-:S03]  /*1740*/  IMAD R38, R59, UR6, RZ ;  /* 0x000000063b267c24 */ /* 0x000fc6000f8e02ff */
[----:B------:R-:W0:Y:S02]  /*1750*/  F2F.F64.F32 R34, R36 ;  /* 0x0000002400227310 */ /* 0x000e240000201800 */
[----:B0-----:R-:W-:Y:S01]  /*1760*/  DSETP.GEU.AND P0, PT, R34, UR16, PT ;  /* 0x0000001022007e2a */ /* 0x001fe2000bf0e000 */
[----:B------:R-:W-:-:S05]  /*1770*/  IMAD.WIDE.U32 R34, R53, UR6, RZ ;  /* 0x0000000635227c25 */ /* 0x000fca000f8e00ff */
[----:B------:R-:W-:Y:S01]  /*1780*/  FSEL R44, RZ, 1, P0 ;  /* 0x3f800000ff2c7808 */ /* 0x000fe20000000000 */
[----:B------:R-:W-:Y:S01]  /*1790*/  IMAD R53, R53, UR7, R38 ;  /* 0x0000000735357c24 */ /* 0x000fe2000f8e0226 */
        /* <DEDUP_REMOVED lines=12> */
.L_x_1630:
[----:B------:R-:W-:Y:S01]  /*1860*/  LEA R18, P0, R45, R18, 0x2 ;  /* 0x000000122d127211 */ /* 0x000fe200078010ff */
[----:B------:R-:W-:Y:S05]  /*1870*/  WARPSYNC.ALL ;  /* 0x0000000000007948 */ /* 0x000fea0003800000 */
[----:B------:R-:W-:Y:S01]  /*1880*/  IMAD.X R17, RZ, RZ, R17, P0 ;  /* 0x000000ffff117224 */ /* 0x000fe200000e0611 */
[----:B------:R-:W-:Y:S01]  /*1890*/  BAR.SYNC.DEFER_BLOCKING 0x0 ;  /* 0x0000000000007b1d */ /* 0x000fe20000010000 */
[----:B------:R-:W-:Y:S01]  /*18a0*/  ISETP.GE.U32.AND P0, PT, R18, R15, PT ;  /* 0x0000000f1200720c */ /* 0x000fe20003f06070 */
[----:B------:R-:W-:Y:S01]  /*18b0*/  IMAD.MOV.U32 R35, RZ, RZ, R42 ;  /* 0x000000ffff237224 */ /* 0x000fe200078e002a */
[----:B------:R-:W-:-:S02]  /*18c0*/  MOV R45, R20 ;  /* 0x00000014002d7202 */ /* 0x000fc40000000f00 */
[----:B------:R-:W-:Y:S02]  /*18d0*/  ISETP.GE.U32.AND.EX P0, PT, R17, R14, PT, P0 ;  /* 0x0000000e1100720c */ /* 0x000fe40003f06100 */
[----:B------:R-:W-:-:S11]  /*18e0*/  MOV R34, R43 ;  /* 0x0000002b00227202 */ /* 0x000fd60000000f00 */
[----:B------:R-:W-:Y:S05]  /*18f0*/  @!P0 BRA `(.L_x_1631) ;  /* 0xfffffff000248947 */ /* 0x000fea000383ffff */
[----:B------:R-:W-:Y:S05]  /*1900*/  EXIT ;  /* 0x000000000000794d */ /* 0x000fea0003800000 */
        .weak           $__internal_34_$__cuda_sm20_dblrcp_rn_slowpath_v3
        .type           $__internal_34_$__cuda_sm20_dblrcp_rn_slowpath_v3,@function
        .size           $__internal_34_$__cuda_sm20_dblrcp_rn_slowpath_v3,($__internal_35_$__cuda_sm20_div_u64 - $__internal_34_$__cuda_sm20_dblrcp_rn_slowpath_v3)
$__internal_34_$__cuda_sm20_dblrcp_rn_slowpath_v3:
        /* <DEDUP_REMOVED lines=13> */
[----:B------:R-:W-:Y:S02]  /*19e0*/  ULDC UR4, c[0x0][0x6f8] ;  /* 0x0001be0000047ab9 */ /* 0x000fe40000000800 */
[----:B------:R-:W-:Y:S01]  /*19f0*/  MOV R20, UR4 ;  /* 0x0000000400147c02 */ /* 0x000fe20008000f00 */
        /* <DEDUP_REMOVED lines=11> */
.L_x_1634:
        /* <DEDUP_REMOVED lines=10> */
.L_x_1632:
[----:B------:R-:W0:Y:S01]  /*1b50*/  LDC R20, c[0x0][0x6f8] ;  /* 0x0001be00ff147b82 */ /* 0x000e220000000800 */
[----:B------:R-:W-:-:S07]  /*1b60*/  LOP3.LUT R21, R17, 0x80000, RZ, 0xfc, !PT ;  /* 0x0008000011157812 */ /* 0x000fce00078efcff */
.L_x_1633:
[----:B------:R-:W-:Y:S01]  /*1b70*/  MOV R19, 0x0 ;  /* 0x0000000000137802 */ /* 0x000fe20000000f00 */
[----:B------:R-:W-:Y:S01]  /*1b80*/  IMAD.MOV.U32 R23, RZ, RZ, R21 ;  /* 0x000000ffff177224 */ /* 0x000fe200078e0015 */
[----:B0-----:R-:W-:Y:S02]  /*1b90*/  MOV R22, R20 ;  /* 0x0000001400167202 */ /* 0x001fe40000000f00 */
[----:B------:R-:W-:Y:S05]  /*1ba0*/  RET.REL.NODEC R18 `(_ZN2at6native43_GLOBAL__N__7cc8d1ed_10_Dropout_cu_0e96ed3820fused_dropout_kernelIddmLi1ELi1EhEEvNS_4cuda6detail10TensorInfoIKT_T1_EENS5_IS6_S8_EENS5_IT4_S8_EES8_T0_NS_15PhiloxCudaStateE) ;  /* 0xffffffe412147950 */ /* 0x000fea0003c3ffff */
        .weak           $__internal_35_$__cuda_sm20_div_u64
        .type           $__internal_35_$__cuda_sm20_div_u64,@function
        .size           $__internal_35_$__cuda_sm20_div_u64,(.L_x_11573 - $__internal_35_$__cuda_sm20_div_u64)
$__internal_35_$__cuda_sm20_div_u64:
        /* <DEDUP_REMOVED lines=64> */
[----:B------:R-:W-:Y:S06]  /*1fb0*/  RET.REL.NODEC R14 `(_ZN2at6native43_GLOBAL__N__7cc8d1ed_10_Dropout_cu_0e96ed3820fused_dropout_kernelIddmLi1ELi1EhEEvNS_4cuda6detail10TensorInfoIKT_T1_EENS5_IS6_S8_EENS5_IT4_S8_EES8_T0_NS_15PhiloxCudaStateE) ;  /* 0xffffffe00e107950 */ /* 0x000fec0003c3ffff */
.L_x_1635:
        /* <DEDUP_REMOVED lines=12> */
.L_x_11573:


//--------------------- .text._ZN2at6native43_GLOBAL__N__7cc8d1ed_10_Dropout_cu_0e96ed3824fused_dropout_kernel_vecIddmLi1ELi2EhEEvNS_4cuda6detail10TensorInfoIKT_T1_EENS5_IS6_S8_EENS5_IT4_S8_EES8_T0_NS_15PhiloxCudaStateE --------------------------
	.section	.text._ZN2at6native43_GLOBAL__N__7cc8d1ed_10_Dropout_cu_0e96ed3824fused_dropout_kernel_vecIddmLi1ELi2EhEEvNS_4cuda6detail10TensorInfoIKT_T1_EENS5_IS6_S8_EENS5_IT4_S8_EES8_T0_NS_15PhiloxCudaStateE,"ax",@progbits
	.align	128
.text._ZN2at6native43_GLOBAL__N__7cc8d1ed_10_Dropout_cu_0e96ed3824fused_dropout_kernel_vecIddmLi1ELi2EhEEvNS_4cuda6detail10TensorInfoIKT_T1_EENS5_IS6_S8_EENS5_IT4_S8_EES8_T0_NS_15PhiloxCudaStateE:
        .type           _ZN2at6native43_GLOBAL__N__7cc8d1ed_10_Dropout_cu_0e96ed3824fused_dropout_kernel_vecIddmLi1ELi2EhEEvNS_4cuda6detail10TensorInfoIKT_T1_EENS5_IS6_S8_EENS5_IT4_S8_EES8_T0_NS_15PhiloxCudaStateE,@function
        .size           _ZN2at6native43_GLOBAL__N__7cc8d1ed_10_Dropout_cu_0e96ed3824fused_dropout_kernel_vecIddmLi1ELi2EhEEvNS_4cuda6detail10TensorInfoIKT_T1_EENS5_IS6_S8_EENS5_IT4_S8_EES8_T0_NS_15PhiloxCudaStateE,(.L_x_11576 - _ZN2at6native43_GLOBAL__N__7cc8d1ed_10_Dropout_cu_0e96ed3824fused_dropout_kernel_vecIddmLi1ELi2EhEEvNS_4cuda6detail10TensorInfoIKT_T1_EENS5_IS6_S8_EENS5_IT4_S8_EES8_T0_NS_15PhiloxCudaStateE)
        .other          _ZN2at6native43_GLOBAL__N__7cc8d1ed_10_Dropout_cu_0e96ed3824fused_dropout_kernel_vecIddmLi1ELi2EhEEvNS_4cuda6detail10TensorInfoIKT_T1_EENS5_IS6_S8_EENS5_IT4_S8_EES8_T0_NS_15PhiloxCudaStateE,@"STO_CUDA_ENTRY STV_DEFAULT"
_ZN2at6native43_GLOBAL__N__7cc8d1ed_10_Dropout_cu_0e96ed3824fused_dropout_kernel_vecIddmLi1ELi2EhEEvNS_4cuda6detail10TensorInfoIKT_T1_EENS5_IS6_S8_EENS5_IT4_S8_EES8_T0_NS_15PhiloxCudaStateE:
        /* <DEDUP_REMOVED lines=13> */
[----:B------:R-:W-:Y:S01]  /*00d0*/  IMAD.U32 R24, RZ, RZ, UR6 ;  /* 0x00000006ff187e24 */ /* 0x000fe2000f8e00ff */
[----:B------:R-:W-:-:S06]  /*00e0*/  MOV R25, UR7 ;  /* 0x0000000700197c02 */ /* 0x000fcc0008000f00 */
[----:B------:R-:W4:Y:S01]  /*00f0*/  @P0 LDG.E.64 R24, desc[UR4][R24.64] ;  /* 0x0000000418180981 */ /* 0x000f22000c1e1b00 */
[----:B------:R-:W-:Y:S02]  /*0100*/  ULDC UR6, c[0x0][0x0] ;  /* 0x0000000000067ab9 */ /* 0x000fe40000000800 */
[----:B--2---:R-:W-:Y:S01]  /*0110*/  IMAD R31, R31, UR6, R0 ;  /* 0x000000061f1f7c24 */ /* 0x004fe2000f8e0200 */
[----:B------:R-:W-:-:S03]  /*0120*/  ULDC.64 UR6, c[0x0][0x6f0] ;  /* 0x0001bc0000067ab9 */ /* 0x000fc60000000a00 */
[----:B------:R-:W-:-:S04]  /*0130*/  IMAD.WIDE.U32 R42, R31, 0x2, RZ ;  /* 0x000000021f2a7825 */ /* 0x000fc800078e00ff */
[----:B------:R-:W-:Y:S01]  /*0140*/  IMAD.WIDE.U32 R6, R31, -0x326172a9, RZ ;  /* 0xcd9e8d571f067825 */ /* 0x000fe200078e00ff */
[----:B---3--:R-:W-:-:S05]  /*0150*/  @P0 IADD3 R30, P1, R2, R5, RZ ;  /* 0x00000005021e0210 */ /* 0x008fca0007f3e0ff */
[----:B------:R-:W-:Y:S01]  /*0160*/  @P0 IMAD.X R37, RZ, RZ, R3, P1 ;  /* 0x000000ffff250224 */ /* 0x000fe200008e0603 */
[----:B------:R-:W-:Y:S01]  /*0170*/  ISETP.GE.U32.AND P0, PT, R42, UR6, PT ;  /* 0x000000062a007c0c */ /* 0x000fe2000bf06070 */
[----:B----4-:R-:W-:Y:S01]  /*0180*/  VIADD R0, R25, 0xbb67ae85 ;  /* 0xbb67ae8519007836 */ /* 0x010fe20000000000 */
[----:B------:R-:W-:Y:S02]  /*0190*/  IADD3 R2, R24, -0x61c88647, RZ ;  /* 0x9e3779b918027810 */ /* 0x000fe40007ffe0ff */
[--C-:B------:R-:W-:Y:S02]  /*01a0*/  SHF.R.U64 R36, R30, 0x2, R37.reuse ;  /* 0x000000021e247819 */ /* 0x100fe40000001225 */
[----:B------:R-:W-:Y:S02]  /*01b0*/  ISETP.GE.U32.AND.EX P0, PT, R43, UR7, PT, P0 ;  /* 0x000000072b007c0c */ /* 0x000fe4000bf06100 */
[----:B------:R-:W-:Y:S01]  /*01c0*/  SHF.R.U32.HI R37, RZ, 0x2, R37 ;  /* 0x00000002ff257819 */ /* 0x000fe20000011625 */
[----:B------:R-:W-:-:S03]  /*01d0*/  IMAD.WIDE.U32 R4, R36, -0x2daee0ad, RZ ;  /* 0xd2511f5324047825 */ /* 0x000fc600078e00ff */
[----:B------:R-:W-:Y:S02]  /*01e0*/  LOP3.LUT R8, R7, R37, R24, 0x96, !PT ;  /* 0x0000002507087212 */ /* 0x000fe400078e9618 */
[----:B------:R-:W-:-:S03]  /*01f0*/  LOP3.LUT R10, R5, R25, RZ, 0x3c, !PT ;  /* 0x00000019050a7212 */ /* 0x000fc600078e3cff */
[----:B------:R-:W-:-:S04]  /*0200*/  IMAD.WIDE.U32 R8, R8, -0x2daee0ad, RZ ;  /* 0xd2511f5308087825 */ /* 0x000fc800078e00ff */
[----:B------:R-:W-:Y:S01]  /*0210*/  IMAD.WIDE.U32 R10, R10, -0x326172a9, RZ ;  /* 0xcd9e8d570a0a7825 */ /* 0x000fe200078e00ff */
[----:B------:R-:W-:-:S04]  /*0220*/  LOP3.LUT R14, R9, R4, R0, 0x96, !PT ;  /* 0x00000004090e7212 */ /* 0x000fc800078e9600 */
[----:B------:R-:W-:Y:S01]  /*0230*/  LOP3.LUT R12, R11, R2, R6, 0x96, !PT ;  /* 0x000000020b0c7212 */ /* 0x000fe200078e9606 */
[----:B------:R-:W-:Y:S06]  /*0240*/  @P0 EXIT ;  /* 0x000000000000094d */ /* 0x000fec0003800000 */
[----:B------:R-:W-:Y:S01]  /*0250*/  IMAD.WIDE.U32 R14, R14, -0x326172a9, RZ ;  /* 0xcd9e8d570e0e7825 */ /* 0x000fe200078e00ff */
[----:B------:R-:W0:Y:S01]  /*0260*/  LDC R38, c[0x0][0x6fc] ;  /* 0x0001bf00ff267b82 */ /* 0x000e220000000800 */
[----:B------:R-:W-:Y:S02]  /*0270*/  IADD3 R5, R25, 0x32370b8f, RZ ;  /* 0x32370b8f19057810 */ /* 0x000fe40007ffe0ff */
[----:B------:R-:W-:Y:S02]  /*0280*/  VIADD R3, R24, 0x3c6ef372 ;  /* 0x3c6ef37218037836 */ /* 0x000fe40000000000 */
[----:B------:R-:W-:-:S03]  /*0290*/  IMAD.WIDE.U32 R12, R12, -0x2daee0ad, RZ ;  /* 0xd2511f530c0c7825 */ /* 0x000fc600078e00ff */
[----:B------:R-:W-:Y:S01]  /*02a0*/  LOP3.LUT R10, R15, R10, R3, 0x96, !PT ;  /* 0x0000000a0f0a7212 */ /* 0x000fe200078e9603 */
[----:B------:R-:W-:Y:S01]  /*02b0*/  VIADD R4, R25, 0x76cf5d0a ;  /* 0x76cf5d0a19047836 */ /* 0x000fe20000000000 */
[----:B------:R-:W1:Y:S01]  /*02c0*/  LDC.64 R26, c[0x0][0x6f8] ;  /* 0x0001be00ff1a7b82 */ /* 0x000e620000000a00 */
[----:B------:R-:W-:Y:S02]  /*02d0*/  VIADD R6, R24, 0xdaa66d2b ;  /* 0xdaa66d2b18067836 */ /* 0x000fe40000000000 */
[----:B------:R-:W-:Y:S01]  /*02e0*/  IMAD.WIDE.U32 R10, R10, -0x2daee0ad, RZ ;  /* 0xd2511f530a0a7825 */ /* 0x000fe200078e00ff */
[----:B------:R-:W-:Y:S02]  /*02f0*/  LOP3.LUT R16, R13, R8, R4, 0x96, !PT ;  /* 0x000000080d107212 */ /* 0x000fe400078e9604 */
[----:B------:R-:W-:Y:S01]  /*0300*/  IADD3 R8, R24, 0x78dde6e4, RZ ;  /* 0x78dde6e418087810 */ /* 0x000fe20007ffe0ff */
[----:B------:R-:W-:Y:S01]  /*0310*/  VIADD R7, R25, 0xed9eba14 ;  /* 0xed9eba1419077836 */ /* 0x000fe20000000000 */
[----:B------:R-:W-:Y:S01]  /*0320*/  LOP3.LUT R12, R11, R12, R5, 0x96, !PT ;  /* 0x0000000c0b0c7212 */ /* 0x000fe200078e9605 */
[----:B------:R-:W-:-:S04]  /*0330*/  IMAD.WIDE.U32 R16, R16, -0x326172a9, RZ ;  /* 0xcd9e8d5710107825 */ /* 0x000fc800078e00ff */
[----:B------:R-:W-:Y:S01]  /*0340*/  IMAD.WIDE.U32 R12, R12, -0x326172a9, RZ ;  /* 0xcd9e8d570c0c7825 */ /* 0x000fe200078e00ff */
[----:B------:R-:W-:Y:S01]  /*0350*/  LOP3.LUT R14, R17, R14, R6, 0x96, !PT ;  /* 0x0000000e110e7212 */ /* 0x000fe200078e9606 */
[----:B0-----:R-:W1:Y:S01]  /*0360*/  MUFU.RCP64H R33, R38 ;  /* 0x0000002600217308 */ /* 0x001e620000001800 */
[----:B------:R-:W-:Y:S01]  /*0370*/  IADD3 R32, R38, 0x300402, RZ ;  /* 0x0030040226207810 */ /* 0x000fe20007ffe0ff */
        /* <DEDUP_REMOVED lines=10> */
[----:B-1----:R-:W-:-:S03]  /*0420*/  DFMA R28, R32, -R26, 1 ;  /* 0x3ff00000201c742b */ /* 0x002fc6000000081a */
[----:B------:R-:W-:Y:S01]  /*0430*/  VIADD R11, R24, 0xb54cda56 ;  /* 0xb54cda56180b7836 */ /* 0x000fe20000000000 */
[----:B------:R-:W-:Y:S01]  /*0440*/  LOP3.LUT R14, R21, R12, R10, 0x96, !PT ;  /* 0x0000000c150e7212 */ /* 0x000fe200078e960a */
[----:B------:R-:W-:-:S04]  /*0450*/  IMAD.WIDE.U32 R12, R13, -0x326172a9, RZ ;  /* 0xcd9e8d570d0c7825 */ /* 0x000fc800078e00ff */
[----:B------:R-:W-:Y:S01]  /*0460*/  IMAD.WIDE.U32 R14, R14, -0x2daee0ad, RZ ;  /* 0xd2511f530e0e7825 */ /* 0x000fe200078e00ff */
[----:B------:R-:W-:Y:S01]  /*0470*/  LOP3.LUT R22, R13, R20, R11, 0x96, !PT ;  /* 0x000000140d167212 */ /* 0x000fe200078e960b */
[----:B------:R-:W-:Y:S01]  /*0480*/  DFMA R28, R28, R28, R28 ;  /* 0x0000001c1c1c722b */ /* 0x000fe2000000001c */
[C---:B------:R-:W-:Y:S01]  /*0490*/  IADD3 R20, R25.reuse, -0x24c28bd8, RZ ;  /* 0xdb3d742819147810 */ /* 0x040fe20007ffe0ff */
[----:B------:R-:W-:Y:S02]  /*04a0*/  VIADD R16, R25, 0x646e171e ;  /* 0x646e171e19107836 */ /* 0x000fe40000000000 */
[----:B------:R-:W-:-:S03]  /*04b0*/  IMAD.WIDE.U32 R22, R22, -0x2daee0ad, RZ ;  /* 0xd2511f5316167825 */ /* 0x000fc600078e00ff */
[----:B------:R-:W-:Y:S01]  /*04c0*/  LOP3.LUT R34, R15, R18, R16, 0x96, !PT ;  /* 0x000000120f227212 */ /* 0x000fe200078e9610 */
[C---:B------:R-:W-:Y:S01]  /*04d0*/  VIADD R18, R24.reuse, 0x5384540f ;  /* 0x5384540f18127836 */ /* 0x040fe20000000000 */
[----:B------:R-:W-:Y:S01]  /*04e0*/  LOP3.LUT R13, R23, R14, R17, 0x96, !PT ;  /* 0x0000000e170d7212 */ /* 0x000fe200078e9611 */
[----:B------:R-:W-:Y:S01]  /*04f0*/  DFMA R28, R32, R28, R32 ;  /* 0x0000001c201c722b */ /* 0x000fe20000000020 */
[----:B------:R-:W-:Y:S01]  /*0500*/  VIADD R19, R24, 0xf1bbcdc8 ;  /* 0xf1bbcdc818137836 */ /* 0x000fe20000000000 */
[----:B------:R-:W-:Y:S01]  /*0510*/  MOV R23, R43 ;  /* 0x0000002b00177202 */ /* 0x000fe20000000f00 */
[----:B------:R-:W-:-:S04]  /*0520*/  IMAD.WIDE.U32 R34, R34, -0x326172a9, RZ ;  /* 0xcd9e8d5722227825 */ /* 0x000fc800078e00ff */
[----:B------:R-:W-:Y:S01]  /*0530*/  VIADD R21, R25, 0x96a522ad ;  /* 0x96a522ad19157836 */ /* 0x000fe20000000000 */
[----:B------:R-:W-:Y:S01]  /*0540*/  LOP3.LUT R14, R35, R12, R18, 0x96, !PT ;  /* 0x0000000c230e7212 */ /* 0x000fe200078e9612 */
[----:B------:R-:W-:Y:S01]  /*0550*/  IMAD.WIDE.U32 R12, R13, -0x326172a9, RZ ;  /* 0xcd9e8d570d0c7825 */ /* 0x000fe200078e00ff */
[----:B------:R-:W-:-:S03]  /*0560*/  DFMA R26, R28, -R26, 1 ;  /* 0x3ff000001c1a742b */ /* 0x000fc6000000081a */
[----:B------:R-:W-:Y:S01]  /*0570*/  IMAD.WIDE.U32 R14, R14, -0x2daee0ad, RZ ;  /* 0xd2511f530e0e7825 */ /* 0x000fe200078e00ff */
[----:B------:R-:W-:-:S03]  /*0580*/  LOP3.LUT R13, R13, R34, R19, 0x96, !PT ;  /* 0x000000220d0d7212 */ /* 0x000fc600078e9613 */
[----:B------:R-:W-:Y:S01]  /*0590*/  IMAD.MOV.U32 R35, RZ, RZ, R36 ;  /* 0x000000ffff237224 */ /* 0x000fe200078e0024 */
[----:B------:R-:W-:Y:S01]  /*05a0*/  LOP3.LUT R45, R15, R22, R20, 0x96, !PT ;  /* 0x000000160f2d7212 */ /* 0x000fe200078e9614 */
[----:B------:R-:W-:Y:S01]  /*05b0*/  IMAD.HI.U32 R15, R13, -0x2daee0ad, RZ ;  /* 0xd2511f530d0f7827 */ /* 0x000fe200078e00ff */
[----:B------:R-:W-:Y:S01]  /*05c0*/  DFMA R26, R28, R26, R28 ;  /* 0x0000001a1c1a722b */ /* 0x000fe2000000001c */
[----:B------:R-:W-:Y:S02]  /*05d0*/  MOV R36, R13 ;  /* 0x0000000d00247202 */ /* 0x000fe40000000f00 */
[----:B------:R-:W-:Y:S01]  /*05e0*/  IMAD.HI.U32 R33, R45, -0x326172a9, RZ ;  /* 0xcd9e8d572d217827 */ /* 0x000fe200078e00ff */
[----:B------:R-:W-:-:S03]  /*05f0*/  LOP3.LUT R43, R15, R14, R21, 0x96, !PT ;  /* 0x0000000e0f2b7212 */ /* 0x000fc600078e9615 */
[----:B------:R-:W-:Y:S02]  /*0600*/  VIADD R22, R24, 0x8ff34781 ;  /* 0x8ff3478118167836 */ /* 0x000fe40000000000 */
[----:B------:R-:W-:-:S03]  /*0610*/  IMAD.MOV.U32 R34, RZ, RZ, R31 ;  /* 0x000000ffff227224 */ /* 0x000fc600078e001f */
[----:B------:R-:W-:Y:S01]  /*0620*/  LOP3.LUT R44, R33, R12, R22, 0x96, !PT ;  /* 0x0000000c212c7212 */ /* 0x000fe200078e9616 */
[----:B------:R-:W-:Y:S06]  /*0630*/  @P0 BRA `(.L_x_1636) ;  /* 0x0000000000100947 */ /* 0x000fec0003800000 */
[----:B------:R-:W-:Y:S02]  /*0640*/  LOP3.LUT R38, R38, 0x7fffffff, RZ, 0xc0, !PT ;  /* 0x7fffffff26267812 */ /* 0x000fe400078ec0ff */
[----:B------:R-:W-:-:S03]  /*0650*/  MOV R32, 0x680 ;  /* 0x0000068000207802 */ /* 0x000fc60000000f00 */
[----:B------:R-:W-:-:S07]  /*0660*/  VIADD R31, R38, 0xfff00000 ;  /* 0xfff00000261f7836 */ /* 0x000fce0000000000 */
[----:B------:R-:W-:Y:S05]  /*0670*/  CALL.REL.NOINC `($__internal_36_$__cuda_sm20_dblrcp_rn_slowpath_v3) ;  /* 0x0000000400f87944 */ /* 0x000fea0003c00000 */
.L_x_1636:
[----:B------:R-:W-:Y:S01]  /*0680*/  IMAD R45, R45, -0x326172a9, RZ ;  /* 0xcd9e8d572d2d7824 */ /* 0x000fe200078e02ff */
[----:B------:R-:W-:Y:S01]  /*0690*/  LOP3.LUT R41, R30, 0x3, RZ, 0xc0, !PT ;  /* 0x000000031e297812 */ /* 0x000fe200078ec0ff */
[----:B------:R-:W-:Y:S01]  /*06a0*/  IMAD.MOV.U32 R39, RZ, RZ, RZ ;  /* 0x000000ffff277224 */ /* 0x000fe200078e00ff */
[----:B------:R-:W-:Y:S01]  /*06b0*/  ULDC.64 UR14, c[0x0][0x6f8] ;  /* 0x0001be00000e7ab9 */ /* 0x000fe20000000a00 */
[----:B------:R-:W-:Y:S01]  /*06c0*/  ULDC.64 UR16, c[0x0][0x6f0] ;  /* 0x0001bc0000107ab9 */ /* 0x000fe20000000a00 */
[----:B------:R-:W-:Y:S01]  /*06d0*/  ULDC.64 UR12, c[0x0][0x550] ;  /* 0x00015400000c7ab9 */ /* 0x000fe20000000a00 */
[----:B------:R-:W-:Y:S01]  /*06e0*/  ULDC.64 UR10, c[0x0][0x3b0] ;  /* 0x0000ec00000a7ab9 */ /* 0x000fe20000000a00 */
[----:B------:R-:W-:-:S05]  /*06f0*/  ULDC.64 UR8, c[0x0][0x210] ;  /* 0x0000840000087ab9 */ /* 0x000fca0000000a00 */
.L_x_1641:
        /* <DEDUP_REMOVED lines=13> */
.L_x_1638:
[----:B------:R-:W-:Y:S05]  /*07d0*/  BSYNC B0 ;  /* 0x0000000000007941 */ /* 0x000fea0003800000 */
.L_x_1637:
        /* <DEDUP_REMOVED lines=53> */
.L_x_1640:
[----:B------:R-:W-:Y:S01]  /*0b30*/  MOV R30, R43 ;  /* 0x0000002b001e7202 */ /* 0x000fe20000000f00 */
[----:B------:R-:W-:-:S07]  /*0b40*/  IMAD.MOV.U32 R43, RZ, RZ, R31 ;  /* 0x000000ffff2b7224 */ /* 0x000fce00078e001f */
.L_x_1639:
        /* <DEDUP_REMOVED lines=8> */
[----:B------:R-:W-:-:S03]  /*0bd0*/  I2FP.F32.U32 R30, R43 ;  /* 0x0000002b001e7245 */ /* 0x000fc60000201000 */
[-C--:B------:R-:W-:Y:S02]  /*0be0*/  FFMA.FTZ R29, R29, R31.reuse, 1.1641532182693481445e-10 ;  /* 0x2f0000001d1d7423 */ /* 0x080fe4000001001f */
[----:B------:R-:W-:Y:S02]  /*0bf0*/  FFMA.FTZ R30, R30, R31, 1.1641532182693481445e-10 ;  /* 0x2f0000001e1e7423 */ /* 0x000fe4000001001f */
[----:B------:R-:W-:Y:S02]  /*0c00*/  FMUL.FTZ R29, R29, 1 ;  /* 0x3f8000001d1d7820 */ /* 0x000fe40000410000 */
[----:B------:R-:W-:Y:S02]  /*0c10*/  FMUL.FTZ R47, R30, 1 ;  /* 0x3f8000001e2f7820 */ /* 0x000fe40000410000 */
[----:B------:R0:W1:Y:S08]  /*0c20*/  F2F.F64.F32 R44, R29 ;  /* 0x0000001d002c7310 */ /* 0x0000700000201800 */
[----:B------:R-:W3:Y:S01]  /*0c30*/  F2F.F64.F32 R30, R47 ;  /* 0x0000002f001e7310 */ /* 0x000ee20000201800 */
[----:B0-----:R-:W0:Y:S01]  /*0c40*/  LDC R29, c[0x0][RZ] ;  /* 0x00000000ff1d7b82 */ /* 0x001e220000000800 */
[----:B------:R-:W-:Y:S01]  /*0c50*/  ULDC UR6, c[0x0][0xc] ;  /* 0x0000030000067ab9 */ /* 0x000fe20000000800 */
[----:B-1----:R-:W-:-:S06]  /*0c60*/  DSETP.GEU.AND P0, PT, R44, UR14, PT ;  /* 0x0000000e2c007e2a */ /* 0x002fcc000bf0e000 */
[----:B------:R-:W-:Y:S01]  /*0c70*/  FSEL R46, RZ, 1, P0 ;  /* 0x3f800000ff2e7808 */ /* 0x000fe20000000000 */
[----:B---3--:R-:W-:-:S03]  /*0c80*/  DSETP.GEU.AND P1, PT, R30, UR14, PT ;  /* 0x0000000e1e007e2a */ /* 0x008fc6000bf2e000 */
[----:B------:R-:W-:Y:S01]  /*0c90*/  F2I.FTZ.U32.TRUNC.NTZ R43, R46 ;  /* 0x0000002e002b7305 */ /* 0x000fe2000021f000 */
[----:B------:R-:W-:Y:S02]  /*0ca0*/  FMUL.FTZ R44, R46, 1 ;  /* 0x3f8000002e2c7820 */ /* 0x000fe40000410000 */
[----:B------:R-:W-:-:S05]  /*0cb0*/  FSEL R48, RZ, 1, P1 ;  /* 0x3f800000ff307808 */ /* 0x000fca0000800000 */
[----:B------:R-:W-:Y:S01]  /*0cc0*/  F2F.F64.F32 R44, R44 ;  /* 0x0000002c002c7310 */ /* 0x000fe20000201800 */
[----:B------:R-:W-:Y:S01]  /*0cd0*/  FMUL.FTZ R49, R48, 1 ;  /* 0x3f80000030317820 */ /* 0x000fe20000410000 */
[----:B0-----:R-:W-:-:S06]  /*0ce0*/  IMAD R29, R29, UR6, RZ ;  /* 0x000000061d1d7c24 */ /* 0x001fcc000f8e02ff */
[----:B------:R-:W2:Y:S08]  /*0cf0*/  F2F.F64.F32 R30, R49 ;  /* 0x00000031001e7310 */ /* 0x000eb00000201800 */
[----:B------:R-:W0:Y:S02]  /*0d00*/  F2I.FTZ.U32.TRUNC.NTZ R48, R48 ;  /* 0x0000003000307305 */ /* 0x000e24000021f000 */
[----:B0-----:R-:W-:Y:S01]  /*0d10*/  PRMT R47, R48, 0x7604, R43 ;  /* 0x00007604302f7816 */ /* 0x001fe2000000002b */
[----:B------:R-:W-:Y:S01]  /*0d20*/  IMAD.MOV.U32 R43, RZ, RZ, R38 ;  /* 0x000000ffff2b7224 */ /* 0x000fe200078e0026 */
[----:B--2---:R-:W-:Y:S01]  /*0d30*/  DMUL R14, R14, R30 ;  /* 0x0000001e0e0e7228 */ /* 0x004fe20000000000 */
[----:B------:R-:W-:Y:S01]  /*0d40*/  IADD3 R30, P0, R32, UR10, RZ ;  /* 0x0000000a201e7c10 */ /* 0x000fe2000ff1e0ff */
[----:B------:R-:W-:Y:S01]  /*0d50*/  DMUL R12, R12, R44 ;  /* 0x0000002c0c0c7228 */ /* 0x000fe20000000000 */
[----:B------:R-:W-:Y:S01]  /*0d60*/  IADD3 R32, P1, R42, UR12, RZ ;  /* 0x0000000c2a207c10 */ /* 0x000fe2000ff3e0ff */
[----:B------:R-:W-:Y:S01]  /*0d70*/  IMAD.MOV.U32 R45, RZ, RZ, R28 ;  /* 0x000000ffff2d7224 */ /* 0x000fe200078e001c */
[----:B------:R-:W-:-:S02]  /*0d80*/  IADD3.X R31, R33, UR11, RZ, P0, !PT ;  /* 0x0000000b211f7c10 */ /* 0x000fc400087fe4ff */
[----:B------:R-:W-:Y:S01]  /*0d90*/  LEA R42, P0, R29, R42, 0x1 ;  /* 0x0000002a1d2a7211 */ /* 0x000fe200078008ff */
[-C--:B------:R-:W-:Y:S01]  /*0da0*/  DMUL R14, R14, R26.reuse ;  /* 0x0000001a0e0e7228 */ /* 0x080fe20000000000 */
[----:B------:R-:W-:Y:S01]  /*0db0*/  IADD3.X R33, R23, UR13, RZ, P1, !PT ;  /* 0x0000000d17217c10 */ /* 0x000fe20008ffe4ff */
[----:B------:R-:W-:Y:S01]  /*0dc0*/  DMUL R12, R12, R26 ;  /* 0x0000001a0c0c7228 */ /* 0x000fe20000000000 */
[----:B------:R-:W-:Y:S01]  /*0dd0*/  MOV R44, R40 ;  /* 0x00000028002c7202 */ /* 0x000fe20000000f00 */
[----:B------:R-:W-:Y:S01]  /*0de0*/  IMAD.X R23, RZ, RZ, R23, P0 ;  /* 0x000000ffff177224 */ /* 0x000fe200000e0617 */
[----:B------:R-:W-:-:S04]  /*0df0*/  ISETP.GE.U32.AND P0, PT, R42, UR16, PT ;  /* 0x000000102a007c0c */ /* 0x000fc8000bf06070 */
[----:B------:R-:W-:Y:S01]  /*0e00*/  ISETP.GE.U32.AND.EX P0, PT, R23, UR17, PT, P0 ;  /* 0x0000001117007c0c */ /* 0x000fe2000bf06100 */
[----:B------:R0:W-:Y:S04]  /*0e10*/  STG.E.128 desc[UR4][R30.64], R12 ;  /* 0x0000000c1e007986 */ /* 0x0001e8000c101d04 */
[----:B------:R0:W-:Y:S01]  /*0e20*/  STG.E.U16 desc[UR4][R32.64], R47 ;  /* 0x0000002f20007986 */ /* 0x0001e2000c101504 */
[----:B------:R-:W-:Y:S07]  /*0e30*/  BAR.SYNC.DEFER_BLOCKING 0x0 ;  /* 0x0000000000007b1d */ /* 0x000fee0000010000 */
[----:B------:R-:W-:Y:S05]  /*0e40*/  @!P0 BRA `(.L_x_1641) ;  /* 0xfffffff8002c8947 */ /* 0x000fea000383ffff */
[----:B------:R-:W-:Y:S05]  /*0e50*/  EXIT ;  /* 0x000000000000794d */ /* 0x000fea0003800000 */
        .weak           $__internal_36_$__cuda_sm20_dblrcp_rn_slowpath_v3
        .type           $__internal_36_$__cuda_sm20_dblrcp_rn_slowpath_v3,@function
        .size           $__internal_36_$__cuda_sm20_dblrcp_rn_slowpath_v3,(.L_x_11576 - $__internal_36_$__cuda_sm20_dblrcp_rn_slowpath_v3)
$__internal_36_$__cuda_sm20_dblrcp_rn_slowpath_v3:
        /* <DEDUP_REMOVED lines=27> */
.L_x_1644:
        /* <DEDUP_REMOVED lines=10> */
.L_x_1642:
[----:B------:R-:W0:Y:S01]  /*10b0*/  LDC R14, c[0x0][0x6f8] ;  /* 0x0001be00ff0e7b82 */ /* 0x000e220000000800 */
[----:B------:R-:W-:-:S07]  /*10c0*/  LOP3.LUT R15, R28, 0x80000, RZ, 0xfc, !PT ;  /* 0x000800001c0f7812 */ /* 0x000fce00078efcff */
.L_x_1643:
[----:B------:R-:W-:Y:S01]  /*10d0*/  IMAD.MOV.U32 R33, RZ, RZ, 0x0 ;  /* 0x00000000ff217424 */ /* 0x000fe200078e00ff */
[----:B------:R-:W-:Y:S01]  /*10e0*/  MOV R27, R15 ;  /* 0x0000000f001b7202 */ /* 0x000fe20000000f00 */
[----:B0-----:R-:W-:Y:S02]  /*10f0*/  IMAD.MOV.U32 R26, RZ, RZ, R14 ;  /* 0x000000ffff1a7224 */ /* 0x001fe400078e000e */
[----:B------:R-:W-:Y:S05]  /*1100*/  RET.REL.NODEC R32 `(_ZN2at6native43_GLOBAL__N__7cc8d1ed_10_Dropout_cu_0e96ed3824fused_dropout_kernel_vecIddmLi1ELi2EhEEvNS_4cuda6detail10TensorInfoIKT_T1_EENS5_IS6_S8_EENS5_IT4_S8_EES8_T0_NS_15PhiloxCudaStateE) ;  /* 0xffffffec20bc7950 */ /* 0x000fea0003c3ffff */
.L_x_1645:
        /* <DEDUP_REMOVED lines=15> */
.L_x_11576:


//--------------------- .text._ZN2at6native43_GLOBAL__N__7cc8d1ed_10_Dropout_cu_0e96ed3824fused_dropout_kernel_vecIddmLi1ELi4EhEEvNS_4cuda6detail10TensorInfoIKT_T1_EENS5_IS6_S8_EENS5_IT4_S8_EES8_T0_NS_15PhiloxCudaStateE --------------------------
	.section	.text._ZN2at6native43_GLOBAL__N__7cc8d1ed_10_Dropout_cu_0e96ed3824fused_dropout_kernel_vecIddmLi1ELi4EhEEvNS_4cuda6detail10TensorInfoIKT_T1_EENS5_IS6_S8_EENS5_IT4_S8_EES8_T0_NS_15PhiloxCudaStateE,"ax",@progbits
	.align	128
.text._ZN2at6native43_GLOBAL__N__7cc8d1ed_10_Dropout_cu_0e96ed3824fused_dropout_kernel_vecIddmLi1ELi4EhEEvNS_4cuda6detail10TensorInfoIKT_T1_EENS5_IS6_S8_EENS5_IT4_S8_EES8_T0_NS_15PhiloxCudaStateE:
        .type           _ZN2at6native43_GLOBAL__N__7cc8d1ed_10_Dropout_cu_0e96ed3824fused_dropout_kernel_vecIddmLi1ELi4EhEEvNS_4cuda6detail10TensorInfoIKT_T1_EENS5_IS6_S8_EENS5_IT4_S8_EES8_T0_NS_15PhiloxCudaStateE,@function
        .size           _ZN2at6native43_GLOBAL__N__7cc8d1ed_10_Dropout_cu_0e96ed3824fused_dropout_kernel_vecIddmLi1ELi4EhEEvNS_4cuda6detail10TensorInfoIKT_T1_EENS5_IS6_S8_EENS5_IT4_S8_EES8_T0_NS_15PhiloxCudaStateE,(.L_x_11578 - _ZN2at6native43_GLOBAL__N__7cc8d1ed_10_Dropout_cu_0e96ed3824fused_dropout_kernel_vecIddmLi1ELi4EhEEvNS_4cuda6detail10TensorInfoIKT_T1_EENS5_IS6_S8_EENS5_IT4_S8_EES8_T0_NS_15PhiloxCudaStateE)
        .other          _ZN2at6native43_GLOBAL__N__7cc8d1ed_10_Dropout_cu_0e96ed3824fused_dropout_kernel_vecIddmLi1ELi4EhEEvNS_4cuda6detail10TensorInfoIKT_T1_EENS5_IS6_S8_EENS5_IT4_S8_EES8_T0_NS_15PhiloxCudaStateE,@"STO_CUDA_ENTRY STV_DEFAULT"
_ZN2at6native43_GLOBAL__N__7cc8d1ed_10_Dropout_cu_0e96ed3824fused_dropout_kernel_vecIddmLi1ELi4EhEEvNS_4cuda6detail10TensorInfoIKT_T1_EENS5_IS6_S8_EENS5_IT4_S8_EES8_T0_NS_15PhiloxCudaStateE:
        /* <DEDUP_REMOVED lines=15> */
[----:B------:R-:W4:Y:S01]  /*00f0*/  @P0 LDG.E.64 R28, desc[UR4][R28.64] ;  /* 0x000000041c1c0981 */ /* 0x000f22000c1e1b00 */
[----:B------:R-:W-:Y:S02]  /*0100*/  ULDC UR6, c[0x0][0x0] ;  /* 0x0000000000067ab9 */ /* 0x000fe40000000800 */
[----:B--2---:R-:W-:Y:S01]  /*0110*/  IMAD R38, R38, UR6, R5 ;  /* 0x0000000626267c24 */ /* 0x004fe2000f8e0205 */
[----:B------:R-:W-:-:S03]  /*0120*/  ULDC.64 UR6, c[0x0][0x6f0] ;  /* 0x0001bc0000067ab9 */ /* 0x000fc60000000a00 */
[----:B------:R-:W-:Y:S01]  /*0130*/  IMAD.WIDE.U32 R46, R38, 0x4, RZ ;  /* 0x00000004262e7825 */ /* 0x000fe200078e00ff */
[----:B---3--:R-:W-:-:S03]  /*0140*/  @P0 IADD3 R30, P1, R2, R7, RZ ;  /* 0x00000007021e0210 */ /* 0x008fc60007f3e0ff */
[----:B------:R-:W-:-:S04]  /*0150*/  IMAD.WIDE.U32 R6, R38, -0x326172a9, RZ ;  /* 0xcd9e8d5726067825 */ /* 0x000fc800078e00ff */
        /* <DEDUP_REMOVED lines=17> */
[C---:B------:R-:W-:Y:S02]  /*0270*/  IADD3 R4, R29.reuse, 0x76cf5d0a, RZ ;  /* 0x76cf5d0a1d047810 */ /* 0x040fe40007ffe0ff */
[----:B------:R-:W-:Y:S01]  /*0280*/  VIADD R3, R28, 0x3c6ef372 ;  /* 0x3c6ef3721c037836 */ /* 0x000fe20000000000 */
[----:B------:R-:W-:Y:S01]  /*0290*/  IADD3 R7, R29, -0x126145ec, RZ ;  /* 0xed9eba141d077810 */ /* 0x000fe20007ffe0ff */
[----:B------:R-:W-:-:S03]  /*02a0*/  IMAD.WIDE.U32 R12, R12, -0x2daee0ad, RZ ;  /* 0xd2511f530c0c7825 */ /* 0x000fc600078e00ff */
[----:B------:R-:W-:Y:S01]  /*02b0*/  LOP3.LUT R10, R15, R10, R3, 0x96, !PT ;  /* 0x0000000a0f0a7212 */ /* 0x000fe200078e9603 */
[----:B------:R-:W-:Y:S01]  /*02c0*/  VIADD R5, R29, 0x32370b8f ;  /* 0x32370b8f1d057836 */ /* 0x000fe20000000000 */
[----:B------:R-:W-:Y:S01]  /*02d0*/  LOP3.LUT R16, R13, R8, R4, 0x96, !PT ;  /* 0x000000080d107212 */ /* 0x000fe200078e9604 */
[----:B------:R-:W-:Y:S01]  /*02e0*/  VIADD R6, R28, 0xdaa66d2b ;  /* 0xdaa66d2b1c067836 */ /* 0x000fe20000000000 */
[----:B------:R-:W1:Y:S01]  /*02f0*/  LDC.64 R22, c[0x0][0x6f8] ;  /* 0x0001be00ff167b82 */ /* 0x000e620000000a00 */
[----:B------:R-:W-:-:S04]  /*0300*/  IMAD.WIDE.U32 R10, R10, -0x2daee0ad, RZ ;  /* 0xd2511f530a0a7825 */ /* 0x000fc800078e00ff */
[----:B------:R-:W-:Y:S01]  /*0310*/  IMAD.WIDE.U32 R16, R16, -0x326172a9, RZ ;  /* 0xcd9e8d5710107825 */ /* 0x000fe200078e00ff */
[----:B------:R-:W-:-:S03]  /*0320*/  LOP3.LUT R18, R11, R12, R5, 0x96, !PT ;  /* 0x0000000c0b127212 */ /* 0x000fc600078e9605 */
[----:B------:R-:W-:Y:S01]  /*0330*/  VIADD R8, R28, 0x78dde6e4 ;  /* 0x78dde6e41c087836 */ /* 0x000fe20000000000 */
[----:B------:R-:W-:Y:S01]  /*0340*/  LOP3.LUT R12, R17, R14, R6, 0x96, !PT ;  /* 0x0000000e110c7212 */ /* 0x000fe200078e9606 */
[----:B------:R-:W-:Y:S01]  /*0350*/  IMAD.WIDE.U32 R18, R18, -0x326172a9, RZ ;  /* 0xcd9e8d5712127825 */ /* 0x000fe200078e00ff */
[----:B0-----:R-:W1:Y:S03]  /*0360*/  MUFU.RCP64H R17, R31 ;  /* 0x0000001f00117308 */ /* 0x001e660000001800 */
        /* <DEDUP_REMOVED lines=15> */
[----:B-1----:R-:W-:-:S02]  /*0460*/  DFMA R24, R16, -R22, 1 ;  /* 0x3ff000001018742b */ /* 0x002fc40000000816 */
[----:B------:R-:W-:Y:S01]  /*0470*/  IMAD.WIDE.U32 R20, R20, -0x2daee0ad, RZ ;  /* 0xd2511f5314147825 */ /* 0x000fe200078e00ff */
[----:B------:R-:W-:-:S03]  /*0480*/  LOP3.LUT R26, R19, R26, R11, 0x96, !PT ;  /* 0x0000001a131a7212 */ /* 0x000fc600078e960b */
[----:B------:R-:W-:Y:S01]  /*0490*/  VIADD R13, R29, 0x1fd5c5a3 ;  /* 0x1fd5c5a31d0d7836 */ /* 0x000fe20000000000 */
[----:B------:R-:W-:Y:S01]  /*04a0*/  LOP3.LUT R34, R21, R14, R12, 0x96, !PT ;  /* 0x0000000e15227212 */ /* 0x000fe200078e960c */
[----:B------:R-:W-:Y:S01]  /*04b0*/  DFMA R32, R24, R24, R24 ;  /* 0x000000181820722b */ /* 0x000fe20000000018 */
[----:B------:R-:W-:-:S04]  /*04c0*/  IMAD.WIDE.U32 R26, R26, -0x2daee0ad, RZ ;  /* 0xd2511f531a1a7825 */ /* 0x000fc800078e00ff */
[----:B------:R-:W-:Y:S01]  /*04d0*/  IMAD.WIDE.U32 R34, R34, -0x326172a9, RZ ;  /* 0xcd9e8d5722227825 */ /* 0x000fe200078e00ff */
[----:B------:R-:W-:Y:S02]  /*04e0*/  LOP3.LUT R19, R27, R20, R13, 0x96, !PT ;  /* 0x000000141b137212 */ /* 0x000fe400078e960d */
[----:B------:R-:W-:Y:S01]  /*04f0*/  DFMA R32, R16, R32, R16 ;  /* 0x000000201020722b */ /* 0x000fe20000000010 */
[----:B------:R-:W-:Y:S02]  /*0500*/  VIADD R14, R28, 0x5384540f ;  /* 0x5384540f1c0e7836 */ /* 0x000fe40000000000 */
[C---:B------:R-:W-:Y:S02]  /*0510*/  VIADD R24, R29.reuse, 0xdb3d7428 ;  /* 0xdb3d74281d187836 */ /* 0x040fe40000000000 */
        /* <DEDUP_REMOVED lines=9> */
[----:B------:R-:W-:Y:S01]  /*05b0*/  IADD3 R26, R28, -0x700cb87f, RZ ;  /* 0x8ff347811c1a7810 */ /* 0x000fe20007ffe0ff */
[----:B------:R-:W-:Y:S02]  /*05c0*/  DFMA R32, R32, R22, R32 ;  /* 0x000000162020722b */ /* 0x000fe40000000020 */
[----:B------:R-:W-:Y:S01]  /*05d0*/  IMAD.HI.U32 R19, R49, -0x326172a9, RZ ;  /* 0xcd9e8d5731137827 */ /* 0x000fe200078e00ff */
[----:B------:R-:W-:-:S04]  /*05e0*/  LOP3.LUT R47, R17, R20, R25, 0x96, !PT ;  /* 0x00000014112f7212 */ /* 0x000fc800078e9619 */
[----:B------:R-:W-:Y:S01]  /*05f0*/  LOP3.LUT R48, R19, R18, R26, 0x96, !PT ;  /* 0x0000001213307212 */ /* 0x000fe200078e961a */
[----:B------:R-:W-:Y:S06]  /*0600*/  @P0 BRA `(.L_x_1646) ;  /* 0x0000000000180947 */ /* 0x000fec0003800000 */
[----:B------:R-:W-:Y:S02]  /*0610*/  LOP3.LUT R31, R31, 0x7fffffff, RZ, 0xc0, !PT ;  /* 0x7fffffff1f1f7812 */ /* 0x000fe400078ec0ff */
[----:B------:R-:W-:-:S03]  /*0620*/  MOV R32, 0x650 ;  /* 0x0000065000207802 */ /* 0x000fc60000000f00 */
[----:B------:R-:W-:-:S07]  /*0630*/  VIADD R31, R31, 0xfff00000 ;  /* 0xfff000001f1f7836 */ /* 0x000fce0000000000 */
[----:B------:R-:W-:Y:S05]  /*0640*/  CALL.REL.NOINC `($__internal_37_$__cuda_sm20_dblrcp_rn_slowpath_v3) ;  /* 0x00000008008c7944 */ /* 0x000fea0003c00000 */
[----:B------:R-:W-:Y:S01]  /*0650*/  MOV R32, R18 ;  /* 0x0000001200207202 */ /* 0x000fe20000000f00 */
[----:B------:R-:W-:-:S07]  /*0660*/  IMAD.MOV.U32 R33, RZ, RZ, R19 ;  /* 0x000000ffff217224 */ /* 0x000fce00078e0013 */
.L_x_1646:
        /* <DEDUP_REMOVED lines=8> */
.L_x_1651:
        /* <DEDUP_REMOVED lines=13> */
.L_x_1648:
[----:B------:R-:W-:Y:S05]  /*07c0*/  BSYNC B0 ;  /* 0x0000000000007941 */ /* 0x000fea0003800000 */
.L_x_1647:
        /* <DEDUP_REMOVED lines=11> */
[----:B------:R-:W-:Y:S01]  /*0880*/  IMAD.MOV.U32 R34, RZ, RZ, R49 ;  /* 0x000000ffff227224 */ /* 0x000fe200078e0031 */
        /* <DEDUP_REMOVED lines=48> */
.L_x_1650:
[----:B------:R-:W-:Y:S01]  /*0b90*/  IMAD.MOV.U32 R34, RZ, RZ, R47 ;  /* 0x000000ffff227224 */ /* 0x000fe200078e002f */
[----:B------:R-:W-:Y:S01]  /*0ba0*/  MOV R51, R44 ;  /* 0x0000002c00337202 */ /* 0x000fe20000000f00 */
[----:B------:R-:W-:Y:S02]  /*0bb0*/  IMAD.MOV.U32 R35, RZ, RZ, R21 ;  /* 0x000000ffff237224 */ /* 0x000fe400078e0015 */
[----:B------:R-:W-:-:S07]  /*0bc0*/  IMAD.MOV.U32 R50, RZ, RZ, R30 ;  /* 0x000000ffff327224 */ /* 0x000fce00078e001e */
.L_x_1649:
[C---:B------:R-:W-:Y:S01]  /*0bd0*/  IMAD.SHL.U32 R54, R46.reuse, 0x8, RZ ;  /* 0x000000082e367824 */ /* 0x040fe200078e00ff */
[----:B------:R-:W-:-:S04]  /*0be0*/  SHF.L.U64.HI R31, R46, 0x3, R27 ;  /* 0x000000032e1f7819 */ /* 0x000fc8000001021b */
[----:B------:R-:W-:-:S04]  /*0bf0*/  IADD3 R36, P0, R54, UR8, RZ ;  /* 0x0000000836247c10 */ /* 0x000fc8000ff1e0ff */
[----:B------:R-:W-:-:S05]  /*0c00*/  IADD3.X R37, R31, UR9, RZ, P0, !PT ;  /* 0x000000091f257c10 */ /* 0x000fca00087fe4ff */
[----:B------:R-:W2:Y:S04]  /*0c10*/  LDG.E.128 R16, desc[UR4][R36.64+0x10] ;  /* 0x0000100424107981 */ /* 0x000ea8000c1e1d00 */
[----:B------:R0:W3:Y:S01]  /*0c20*/  LDG.E.128 R20, desc[UR4][R36.64] ;  /* 0x0000000424147981 */ /* 0x0000e2000c1e1d00 */
[----:B------:R-:W-:Y:S01]  /*0c30*/  HFMA2.MMA R47, -RZ, RZ, 0.1171875, 0 ;  /* 0x2f800000ff2f7435 */ /* 0x000fe200000001ff */
[----:B------:R-:W-:-:S09]  /*0c40*/  I2FP.F32.U32 R34, R34 ;  /* 0x0000002200227245 */ /* 0x000fd20000201000 */
[----:B------:R-:W-:-:S04]  /*0c50*/  FFMA.FTZ R34, R34, R47, 1.1641532182693481445e-10 ;  /* 0x2f00000022227423 */ /* 0x000fc8000001002f */
[----:B------:R-:W-:Y:S01]  /*0c60*/  FMUL.FTZ R34, R34, 1 ;  /* 0x3f80000022227820 */ /* 0x000fe20000410000 */
[----:B------:R-:W-:-:S05]  /*0c70*/  I2FP.F32.U32 R48, R35 ;  /* 0x0000002300307245 */ /* 0x000fca0000201000 */
[----:B------:R-:W1:Y:S01]  /*0c80*/  F2F.F64.F32 R34, R34 ;  /* 0x0000002200227310 */ /* 0x000e620000201800 */
[----:B------:R-:W-:Y:S01]  /*0c90*/  I2FP.F32.U32 R52, R51 ;  /* 0x0000003300347245 */ /* 0x000fe20000201000 */
[----:B------:R-:W-:Y:S01]  /*0ca0*/  FFMA.FTZ R48, R48, R47, 1.1641532182693481445e-10 ;  /* 0x2f00000030307423 */ /* 0x000fe2000001002f */
[----:B0-----:R-:W-:-:S03]  /*0cb0*/  I2FP.F32.U32 R36, R50 ;  /* 0x0000003200247245 */ /* 0x001fc60000201000 */
[----:B------:R-:W-:Y:S01]  /*0cc0*/  FMUL.FTZ R48, R48, 1 ;  /* 0x3f80000030307820 */ /* 0x000fe20000410000 */
[-C--:B------:R-:W-:Y:S01]  /*0cd0*/  FFMA.FTZ R52, R52, R47.reuse, 1.1641532182693481445e-10 ;  /* 0x2f00000034347423 */ /* 0x080fe2000001002f */
[----:B------:R-:W-:-:S03]  /*0ce0*/  FFMA.FTZ R47, R36, R47, 1.1641532182693481445e-10 ;  /* 0x2f000000242f7423 */ /* 0x000fc6000001002f */
[----:B------:R-:W-:Y:S01]  /*0cf0*/  FMUL.FTZ R37, R52, 1 ;  /* 0x3f80000034257820 */ /* 0x000fe20000410000 */
[----:B------:R-:W0:Y:S01]  /*0d00*/  F2F.F64.F32 R48, R48 ;  /* 0x0000003000307310 */ /* 0x000e220000201800 */
[----:B-1----:R-:W-:Y:S01]  /*0d10*/  DSETP.GEU.AND P1, PT, R34, UR14, PT ;  /* 0x0000000e22007e2a */ /* 0x002fe2000bf2e000 */
[----:B------:R-:W-:-:S06]  /*0d20*/  FMUL.FTZ R35, R47, 1 ;  /* 0x3f8000002f237820 */ /* 0x000fcc0000410000 */
[----:B------:R-:W1:Y:S08]  /*0d30*/  F2F.F64.F32 R36, R37 ;  /* 0x0000002500247310 */ /* 0x000e700000201800 */
[----:B------:R-:W4:Y:S01]  /*0d40*/  F2F.F64.F32 R34, R35 ;  /* 0x0000002300227310 */ /* 0x000f220000201800 */
[----:B0-----:R-:W-:Y:S01]  /*0d50*/  DSETP.GEU.AND P0, PT, R48, UR14, PT ;  /* 0x0000000e30007e2a */ /* 0x001fe2000bf0e000 */
[----:B------:R-:W-:Y:S01]  /*0d60*/  FSEL R47, RZ, 1, P1 ;  /* 0x3f800000ff2f7808 */ /* 0x000fe20000800000 */
[----:B-1----:R-:W-:-:S04]  /*0d70*/  DSETP.GEU.AND P1, PT, R36, UR14, PT ;  /* 0x0000000e24007e2a */ /* 0x002fc8000bf2e000 */
[----:B------:R-:W-:Y:S01]  /*0d80*/  FSEL R49, RZ, 1, P0 ;  /* 0x3f800000ff317808 */ /* 0x000fe20000000000 */
[----:B----4-:R-:W-:Y:S01]  /*0d90*/  DSETP.GEU.AND P0, PT, R34, UR14, PT ;  /* 0x0000000e22007e2a */ /* 0x010fe2000bf0e000 */
[----:B------:R-:W-:Y:S01]  /*0da0*/  FSEL R57, RZ, 1, P1 ;  /* 0x3f800000ff397808 */ /* 0x000fe20000800000 */
[----:B------:R0:W-:Y:S01]  /*0db0*/  F2I.FTZ.U32.TRUNC.NTZ R55, R47 ;  /* 0x0000002f00377305 */ /* 0x0001e2000021f000 */
[----:B------:R-:W-:-:S03]  /*0dc0*/  FMUL.FTZ R52, R47, 1 ;  /* 0x3f8000002f347820 */ /* 0x000fc60000410000 */
[----:B------:R-:W-:Y:S01]  /*0dd0*/  FSEL R58, RZ, 1, P0 ;  /* 0x3f800000ff3a7808 */ /* 0x000fe20000000000 */
[----:B------:R-:W-:Y:S01]  /*0de0*/  FMUL.FTZ R59, R57, 1 ;  /* 0x3f800000393b7820 */ /* 0x000fe20000410000 */
[----:B0-----:R-:W0:Y:S03]  /*0df0*/  LDC R47, c[0x0][RZ] ;  /* 0x00000000ff2f7b82 */ /* 0x001e260000000800 */
[----:B------:R-:W-:Y:S01]  /*0e00*/  FMUL.FTZ R34, R58, 1 ;  /* 0x3f8000003a227820 */ /* 0x000fe20000410000 */
[----:B------:R-:W2:Y:S01]  /*0e10*/  F2F.F64.F32 R36, R59 ;  /* 0x0000003b00247310 */ /* 0x000ea20000201800 */
[----:B------:R-:W-:-:S07]  /*0e20*/  FMUL.FTZ R50, R49, 1 ;  /* 0x3f80000031327820 */ /* 0x000fce0000410000 */
[----:B------:R-:W1:Y:S01]  /*0e30*/  F2F.F64.F32 R34, R34 ;  /* 0x0000002200227310 */ /* 0x000e620000201800 */
[----:B------:R-:W-:Y:S07]  /*0e40*/  WARPSYNC.ALL ;  /* 0x0000000000007948 */ /* 0x000fee0003800000 */
[----:B------:R-:W3:Y:S01]  /*0e50*/  F2F.F64.F32 R52, R52 ;  /* 0x0000003400347310 */ /* 0x000ee20000201800 */
[----:B------:R-:W-:-:S07]  /*0e60*/  ULDC UR6, c[0x0][0xc] ;  /* 0x0000030000067ab9 */ /* 0x000fce0000000800 */
[----:B------:R-:W4:Y:S01]  /*0e70*/  F2F.F64.F32 R50, R50 ;  /* 0x0000003200327310 */ /* 0x000f220000201800 */
[----:B0-----:R-:W-:-:S07]  /*0e80*/  IMAD R47, R47, UR6, RZ ;  /* 0x000000062f2f7c24 */ /* 0x001fce000f8e02ff */
[----:B------:R-:W0:Y:S08]  /*0e90*/  F2I.FTZ.U32.TRUNC.NTZ R56, R49 ;  /* 0x0000003100387305 */ /* 0x000e30000021f000 */
[----:B------:R-:W5:Y:S08]  /*0ea0*/  F2I.FTZ.U32.TRUNC.NTZ R48, R57 ;  /* 0x0000003900307305 */ /* 0x000f70000021f000 */
[----:B------:R-:W4:Y:S01]  /*0eb0*/  F2I.FTZ.U32.TRUNC.NTZ R49, R58 ;  /* 0x0000003a00317305 */ /* 0x000f22000021f000 */
[----:B0-----:R-:W-:-:S04]  /*0ec0*/  PRMT R55, R56, 0x7604, R55 ;  /* 0x0000760438377816 */ /* 0x001fc80000000037 */
[----:B-----5:R-:W-:Y:S01]  /*0ed0*/  PRMT R48, R48, 0x7054, R55 ;  /* 0x0000705430307816 */ /* 0x020fe20000000037 */
[----:B--2---:R-:W-:Y:S01]  /*0ee0*/  DMUL R16, R16, R36 ;  /* 0x0000002410107228 */ /* 0x004fe20000000000 */
[----:B------:R-:W-:Y:S01]  /*0ef0*/  IADD3 R36, P0, R54, UR10, RZ ;  /* 0x0000000a36247c10 */ /* 0x000fe2000ff1e0ff */
[----:B-1----:R-:W-:-:S03]  /*0f00*/  DMUL R18, R18, R34 ;  /* 0x0000002212127228 */ /* 0x002fc60000000000 */
[----:B------:R-:W-:Y:S02]  /*0f10*/  IADD3.X R37, R31, UR11, RZ, P0, !PT ;  /* 0x0000000b1f257c10 */ /* 0x000fe400087fe4ff */
[----:B------:R-:W-:-:S04]  /*0f20*/  IADD3 R34, P0, R46, UR12, RZ ;  /* 0x0000000c2e227c10 */ /* 0x000fc8000ff1e0ff */
[----:B------:R-:W-:Y:S02]  /*0f30*/  IADD3.X R35, R27, UR13, RZ, P0, !PT ;  /* 0x0000000d1b237c10 */ /* 0x000fe400087fe4ff */
[----:B------:R-:W-:Y:S01]  /*0f40*/  LEA R46, P0, R47, R46, 0x2 ;  /* 0x0000002e2f2e7211 */ /* 0x000fe200078010ff */
[----:B---3--:R-:W-:Y:S02]  /*0f50*/  DMUL R20, R20, R52 ;  /* 0x0000003414147228 */ /* 0x008fe40000000000 */
[----:B----4-:R-:W-:Y:S02]  /*0f60*/  DMUL R22, R22, R50 ;  /* 0x0000003216167228 */ /* 0x010fe40000000000 */
[----:B------:R-:W-:Y:S01]  /*0f70*/  IMAD.X R27, RZ, RZ, R27, P0 ;  /* 0x000000ffff1b7224 */ /* 0x000fe200000e061b */
[----:B------:R-:W-:Y:S01]  /*0f80*/  ISETP.GE.U32.AND P0, PT, R46, UR16, PT ;  /* 0x000000102e007c0c */ /* 0x000fe2000bf06070 */
[----:B------:R-:W-:-:S03]  /*0f90*/  DMUL R16, R16, R32 ;  /* 0x0000002010107228 */ /* 0x000fc60000000000 */
[----:B------:R-:W-:Y:S01]  /*0fa0*/  ISETP.GE.U32.AND.EX P0, PT, R27, UR17, PT, P0 ;  /* 0x000000111b007c0c */ /* 0x000fe2000bf06100 */
[-C--:B------:R-:W-:Y:S02]  /*0fb0*/  DMUL R20, R20, R32.reuse ;  /* 0x0000002014147228 */ /* 0x080fe40000000000 */
[-C--:B------:R-:W-:Y:S02]  /*0fc0*/  DMUL R22, R22, R32.reuse ;  /* 0x0000002016167228 */ /* 0x080fe40000000000 */
[----:B------:R-:W-:Y:S01]  /*0fd0*/  DMUL R18, R18, R32 ;  /* 0x0000002012127228 */ /* 0x000fe20000000000 */
[----:B------:R-:W-:-:S04]  /*0fe0*/  PRMT R31, R49, 0x654, R48 ;  /* 0x00000654311f7816 */ /* 0x000fc80000000030 */
[----:B------:R0:W-:Y:S04]  /*0ff0*/  STG.E.128 desc[UR4][R36.64], R20 ;  /* 0x0000001424007986 */ /* 0x0001e8000c101d04 */
[----:B------:R0:W-:Y:S04]  /*1000*/  STG.E.128 desc[UR4][R36.64+0x10], R16 ;  /* 0x0000101024007986 */ /* 0x0001e8000c101d04 */
[----:B------:R0:W-:Y:S01]  /*1010*/  STG.E desc[UR4][R34.64], R31 ;  /* 0x0000001f22007986 */ /* 0x0001e2000c101904 */
[----:B------:R-:W-:Y:S01]  /*1020*/  IMAD.MOV.U32 R49, RZ, RZ, R30 ;  /* 0x000000ffff317224 */ /* 0x000fe200078e001e */
[----:B------:R-:W-:Y:S01]  /*1030*/  MOV R48, R44 ;  /* 0x0000002c00307202 */ /* 0x000fe20000000f00 */
[----:B------:R-:W-:Y:S01]  /*1040*/  IMAD.MOV.U32 R47, RZ, RZ, R42 ;  /* 0x000000ffff2f7224 */ /* 0x000fe200078e002a */
[----:B------:R-:W-:Y:S06]  /*1050*/  BAR.SYNC.DEFER_BLOCKING 0x0 ;  /* 0x0000000000007b1d */ /* 0x000fec0000010000 */
[----:B------:R-:W-:Y:S05]  /*1060*/  @!P0 BRA `(.L_x_1651) ;  /* 0xfffffff400a08947 */ /* 0x000fea000383ffff */
[----:B------:R-:W-:Y:S05]  /*1070*/  EXIT ;  /* 0x000000000000794d */ /* 0x000fea0003800000 */
        .weak           $__internal_37_$__cuda_sm20_dblrcp_rn_slowpath_v3
        .type           $__internal_37_$__cuda_sm20_dblrcp_rn_slowpath_v3,@function
        .size           $__internal_37_$__cuda_sm20_dblrcp_rn_slowpath_v3,(.L_x_11578 - $__internal_37_$__cuda_sm20_dblrcp_rn_slowpath_v3)
$__internal_37_$__cuda_sm20_dblrcp_rn_slowpath_v3:
        /* <DEDUP_REMOVED lines=27> */
.L_x_1654:
        /* <DEDUP_REMOVED lines=10> */
.L_x_1652:
[----:B------:R-:W0:Y:S01]  /*12d0*/  LDC R18, c[0x0][0x6f8] ;  /* 0x0001be00ff127b82 */ /* 0x000e220000000800 */
[----:B------:R-:W-:-:S07]  /*12e0*/  LOP3.LUT R19, R22, 0x80000, RZ, 0xfc, !PT ;  /* 0x0008000016137812 */ /* 0x000fce00078efcff */
.L_x_1653:
[----:B------:R-:W-:-:S04]  /*12f0*/  MOV R33, 0x0 ;  /* 0x0000000000217802 */ /* 0x000fc80000000f00 */
[----:B0-----:R-:W-:Y:S05]  /*1300*/  RET.REL.NODEC R32 `(_ZN2at6native43_GLOBAL__N__7cc8d1ed_10_Dropout_cu_0e96ed3824fused_dropout_kernel_vecIddmLi1ELi4EhEEvNS_4cuda6detail10TensorInfoIKT_T1_EENS5_IS6_S8_EENS5_IT4_S8_EES8_T0_NS_15PhiloxCudaStateE) ;  /* 0xffffffec203c7950 */ /* 0x001fea0003c3ffff */
.L_x_1655:
        /* <DEDUP_REMOVED lines=15> */
.L_x_11578:


//--------------------- .text._ZN2at6native43_GLOBAL__N__7cc8d1ed_10_Dropout_cu_0e96ed3824fused_dropout_kernel_vecIddmLi1ELi8EhEEvNS_4cuda6detail10TensorInfoIKT_T1_EENS5_IS6_S8_EENS5_IT4_S8_EES8_T0_NS_15PhiloxCudaStateE --------------------------
	.section	.text._ZN2at6native43_GLOBAL__N__7cc8d1ed_10_Dropout_cu_0e96ed3824fused_dropout_kernel_vecIddmLi1ELi8EhEEvNS_4cuda6detail10TensorInfoIKT_T1_EENS5_IS6_S8_EENS5_IT4_S8_EES8_T0_NS_15PhiloxCudaStateE,"ax",@progbits
	.align	128
.text._ZN2at6native43_GLOBAL__N__7cc8d1ed_10_Dropout_cu_0e96ed3824fused_dropout_kernel_vecIddmLi1ELi8EhEEvNS_4cuda6detail10TensorInfoIKT_T1_EENS5_IS6_S8_EENS5_IT4_S8_EES8_T0_NS_15PhiloxCudaStateE:
        .type           _ZN2at6native43_GLOBAL__N__7cc8d1ed_10_Dropout_cu_0e96ed3824fused_dropout_kernel_vecIddmLi1ELi8EhEEvNS_4cuda6detail10TensorInfoIKT_T1_EENS5_IS6_S8_EENS5_IT4_S8_EES8_T0_NS_15PhiloxCudaStateE,@function
        .size           _ZN2at6native43_GLOBAL__N__7cc8d1ed_10_Dropout_cu_0e96ed3824fused_dropout_kernel_vecIddmLi1ELi8EhEEvNS_4cuda6detail10TensorInfoIKT_T1_EENS5_IS6_S8_EENS5_IT4_S8_EES8_T0_NS_15PhiloxCudaStateE,(.L_x_11580 - _ZN2at6native43_GLOBAL__N__7cc8d1ed_10_Dropout_cu_0e96ed3824fused_dropout_kernel_vecIddmLi1ELi8EhEEvNS_4cuda6detail10TensorInfoIKT_T1_EENS5_IS6_S8_EENS5_IT4_S8_EES8_T0_NS_15PhiloxCudaStateE)
        .other          _ZN2at6native43_GLOBAL__N__7cc8d1ed_10_Dropout_cu_0e96ed3824fused_dropout_kernel_vecIddmLi1ELi8EhEEvNS_4cuda6detail10TensorInfoIKT_T1_EENS5_IS6_S8_EENS5_IT4_S8_EES8_T0_NS_15PhiloxCudaStateE,@"STO_CUDA_ENTRY STV_DEFAULT"
_ZN2at6native43_GLOBAL__N__7cc8d1ed_10_Dropout_cu_0e96ed3824fused_dropout_kernel_vecIddmLi1ELi8EhEEvNS_4cuda6detail10TensorInfoIKT_T1_EENS5_IS6_S8_EENS5_IT4_S8_EES8_T0_NS_15PhiloxCudaStateE:
[----:B------:R-:W-:Y:S08]  /*0000*/  LDC R1, c[0x0][0x28] ;  /* 0x00000a00ff017b82 */ /* 0x000ff00000000800 */
[----:B------:R-:W0:Y:S01]  /*0010*/  LDC R0, c[0x0][0x708] ;  /* 0x0001c200ff007b82 */ /* 0x000e220000000800 */
[----:B------:R-:W-:Y:S01]  /*0020*/  ULDC.U8 UR4, c[0x0][0x714] ;  /* 0x0001c50000047ab9 */ /* 0x000fe20000000000 */
[----:B------:R-:W-:Y:S01]  /*0030*/  ULDC.64 UR6, c[0x0][0x208] ;  /* 0x0000820000067ab9 */ /* 0x000fe20000000a00 */
[----:B------:R-:W-:Y:S01]  /*0040*/  ISETP.NE.AND P0, PT, RZ, UR4, PT ;  /* 0x00000004ff007c0c */ /* 0x000fe2000bf05270 */
[----:B------:R-:W-:-:S02]  /*0050*/  ULDC.64 UR4, c[0x0][0x700] ;  /* 0x0001c00000047ab9 */ /* 0x000fc40000000a00 */
[----:B------:R-:W-:Y:S02]  /*0060*/  IMAD.U32 R6, RZ, RZ, UR4 ;  /* 0x00000004ff067e24 */ /* 0x000fe4000f8e00ff */
[----:B------:R-:W1:Y:S01]  /*0070*/  LDC R13, c[0x0][0x70c] ;  /* 0x0001c300ff0d7b82 */ /* 0x000e620000000800 */
[----:B------:R-:W-:-:S07]  /*0080*/  IMAD.U32 R7, RZ, RZ, UR5 ;  /* 0x00000005ff077e24 */ /* 0x000fce000f8e00ff */
        /* <DEDUP_REMOVED lines=79> */
[----:B------:R-:W-:-:S07]  /*0580*/  IMAD.MOV.U32 R3, RZ, RZ, R29 ;  /* 0x000000ffff037224 */ /* 0x000fce00078e001d */
[----:B------:R-:W1:Y:S01]  /*0590*/  LDC.64 R30, c[0x0][0x6f8] ;  /* 0x0001be00ff1e7b82 */ /* 0x000e620000000a00 */
[----:B0-----:R-:W1:Y:S01]  /*05a0*/  MUFU.RCP64H R7, R13 ;  /* 0x0000000d00077308 */ /* 0x001e620000001800 */
[----:B------:R-:W-:-:S04]  /*05b0*/  IADD3 R6, R13, 0x300402, RZ ;  /* 0x003004020d067810 */ /* 0x000fc80007ffe0ff */
[----:B------:R-:W-:Y:S02]  /*05c0*/  FSETP.GEU.AND P0, PT, |R6|, 5.8789094863358348022e-39, PT ;  /* 0x004004020600780b */ /* 0x000fe40003f0e200 */
[----:B-1----:R-:W-:-:S08]  /*05d0*/  DFMA R8, R6, -R30, 1 ;  /* 0x3ff000000608742b */ /* 0x002fd0000000081e */
[----:B------:R-:W-:-:S08]  /*05e0*/  DFMA R8, R8, R8, R8 ;  /* 0x000000080808722b */ /* 0x000fd00000000008 */
[----:B------:R-:W-:Y:S01]  /*05f0*/  DFMA R8, R6, R8, R6 ;  /* 0x000000080608722b */ /* 0x000fe20000000006 */
[----:B------:R-:W-:Y:S01]  /*0600*/  IMAD.MOV.U32 R6, RZ, RZ, R14 ;  /* 0x000000ffff067224 */ /* 0x000fe200078e000e */
[----:B------:R-:W-:-:S06]  /*0610*/  MOV R7, R4 ;  /* 0x0000000400077202 */ /* 0x000fcc0000000f00 */
[----:B------:R-:W-:-:S08]  /*0620*/  DFMA R30, R8, -R30, 1 ;  /* 0x3ff00000081e742b */ /* 0x000fd0000000081e */
[----:B------:R-:W-:Y:S01]  /*0630*/  DFMA R30, R8, R30, R8 ;  /* 0x0000001e081e722b */ /* 0x000fe20000000008 */
[----:B------:R-:W-:Y:S01]  /*0640*/  IMAD.MOV.U32 R8, RZ, RZ, R12 ;  /* 0x000000ffff087224 */ /* 0x000fe200078e000c */
[----:B------:R-:W-:Y:S09]  /*0650*/  @P0 BRA `(.L_x_1656) ;  /* 0x0000000000100947 */ /* 0x000ff20003800000 */
[----:B------:R-:W-:-:S05]  /*0660*/  LOP3.LUT R4, R13, 0x7fffffff, RZ, 0xc0, !PT ;  /* 0x7fffffff0d047812 */ /* 0x000fca00078ec0ff */
[----:B------:R-:W-:Y:S01]  /*0670*/  VIADD R9, R4, 0xfff00000 ;  /* 0xfff0000004097836 */ /* 0x000fe20000000000 */
[----:B------:R-:W-:-:S07]  /*0680*/  MOV R4, 0x6a0 ;  /* 0x000006a000047802 */ /* 0x000fce0000000f00 */
[----:B------:R-:W-:Y:S05]  /*0690*/  CALL.REL.NOINC `($__internal_38_$__cuda_sm20_dblrcp_rn_slowpath_v3) ;  /* 0x0000001800e07944 */ /* 0x000fea0003c00000 */
.L_x_1656:
[----:B------:R-:W-:Y:S01]  /*06a0*/  IMAD R10, R10, -0x326172a9, RZ ;  /* 0xcd9e8d570a0a7824 */ /* 0x000fe200078e02ff */
[----:B------:R-:W-:Y:S01]  /*06b0*/  LOP3.LUT R9, R0, 0x3, RZ, 0xc0, !PT ;  /* 0x0000000300097812 */ /* 0x000fe200078ec0ff */
[----:B------:R-:W-:Y:S01]  /*06c0*/  ULDC.64 UR34, c[0x0][0x6f8] ;  /* 0x0001be0000227ab9 */ /* 0x000fe20000000a00 */
[----:B------:R-:W-:Y:S01]  /*06d0*/  MOV R4, RZ ;  /* 0x000000ff00047202 */ /* 0x000fe20000000f00 */
[----:B------:R-:W-:Y:S01]  /*06e0*/  ULDC.64 UR36, c[0x0][0x6f0] ;  /* 0x0001bc0000247ab9 */ /* 0x000fe20000000a00 */
[----:B------:R-:W-:Y:S01]  /*06f0*/  ULDC.64 UR14, c[0x0][0x550] ;  /* 0x00015400000e7ab9 */ /* 0x000fe20000000a00 */
[----:B------:R-:W-:Y:S01]  /*0700*/  ULDC.64 UR12, c[0x0][0x3b0] ;  /* 0x0000ec00000c7ab9 */ /* 0x000fe20000000a00 */
[----:B------:R-:W-:-:S05]  /*0710*/  ULDC.64 UR10, c[0x0][0x210] ;  /* 0x00008400000a7ab9 */ /* 0x000fca0000000a00 */
.L_x_1668:
[----:B------:R-:W-:Y:S01]  /*0720*/  ISETP.NE.AND P0, PT, R9, RZ, PT ;  /* 0x000000ff0900720c */ /* 0x000fe20003f05270 */
[----:B0-----:R-:W-:Y:S02]  /*0730*/  IMAD R14, R6, -0x2daee0ad, RZ ;  /* 0xd2511f53060e7824 */ /* 0x001fe400078e02ff */
        /* <DEDUP_REMOVED lines=16> */
.L_x_1659:
[----:B------:R-:W-:Y:S05]  /*0840*/  BSYNC B0 ;  /* 0x0000000000007941 */ /* 0x000fea0003800000 */
.L_x_1658:
[----:B------:R-:W-:Y:S01]  /*0850*/  IMAD.HI.U32 R0, R2, -0x326172a9, RZ ;  /* 0xcd9e8d5702007827 */ /* 0x000fe200078e00ff */
[----:B------:R-:W-:Y:S02]  /*0860*/  LOP3.LUT R7, R7, UR5, R4, 0x96, !PT ;  /* 0x0000000507077c12 */ /* 0x000fe4000f8e9604 */
[----:B------:R-:W-:Y:S01]  /*0870*/  ISETP.NE.AND P0, PT, R9, 0x1, PT ;  /* 0x000000010900780c */ /* 0x000fe20003f05270 */
[----:B------:R-:W-:Y:S01]  /*0880*/  IMAD.MOV.U32 R8, RZ, RZ, -0x2daee0ad ;  /* 0xd2511f53ff087424 */ /* 0x000fe200078e00ff */
[----:B------:R-:W-:Y:S01]  /*0890*/  LOP3.LUT R0, R0, UR4, R5, 0x96, !PT ;  /* 0x0000000400007c12 */ /* 0x000fe2000f8e9605 */
[----:B------:R-:W-:Y:S01]  /*08a0*/  IMAD R15, R2, -0x326172a9, RZ ;  /* 0xcd9e8d57020f7824 */ /* 0x000fe200078e02ff */
[----:B------:R-:W-:Y:S01]  /*08b0*/  ISETP.NE.AND P2, PT, R11, -0x2, PT ;  /* 0xfffffffe0b00780c */ /* 0x000fe20003f45270 */
[----:B------:R-:W-:Y:S01]  /*08c0*/  IMAD.WIDE.U32 R18, R7, -0x326172a9, RZ ;  /* 0xcd9e8d5707127825 */ /* 0x000fe200078e00ff */
[----:B------:R-:W-:Y:S02]  /*08d0*/  MOV R29, R14 ;  /* 0x0000000e001d7202 */ /* 0x000fe40000000f00 */
[----:B------:R-:W-:Y:S01]  /*08e0*/  LOP3.LUT R10, R4, UR5, RZ, 0x3c, !PT ;  /* 0x00000005040a7c12 */ /* 0x000fe2000f8e3cff */
[----:B------:R-:W-:Y:S01]  /*08f0*/  IMAD R7, R11, R8, -0x2daee0ad ;  /* 0xd2511f530b077424 */ /* 0x000fe200078e0208 */
[----:B------:R-:W-:Y:S01]  /*0900*/  LOP3.LUT R15, R19, UR16, R15, 0x96, !PT ;  /* 0x00000010130f7c12 */ /* 0x000fe2000f8e960f */
[----:B------:R-:W-:-:S04]  /*0910*/  IMAD.WIDE.U32 R16, R0, -0x2daee0ad, RZ ;  /* 0xd2511f5300107825 */ /* 0x000fc800078e00ff */
[----:B------:R-:W-:Y:S01]  /*0920*/  IMAD.WIDE.U32 R20, R15, -0x2daee0ad, RZ ;  /* 0xd2511f530f147825 */ /* 0x000fe200078e00ff */
[----:B------:R-:W-:-:S03]  /*0930*/  LOP3.LUT R7, R17, UR17, R7, 0x96, !PT ;  /* 0x0000001111077c12 */ /* 0x000fc6000f8e9607 */
[----:B------:R-:W-:Y:S01]  /*0940*/  VIADD R0, R11, 0x2 ;  /* 0x000000020b007836 */ /* 0x000fe20000000000 */
        /* <DEDUP_REMOVED lines=41> */
[----:B------:R-:W-:-:S07]  /*0be0*/  @P1 IMAD.MOV.U32 R29, RZ, RZ, R34 ;  /* 0x000000ffff1d1224 */ /* 0x000fce00078e0022 */
.L_x_1660:
[----:B------:R-:W-:Y:S01]  /*0bf0*/  IMAD.WIDE.U32 R14, R2, -0x326172a9, RZ ;  /* 0xcd9e8d57020e7825 */ /* 0x000fe200078e00ff */
[----:B------:R-:W-:Y:S03]  /*0c00*/  BSSY B0, `(.L_x_1661) ;  /* 0x0000014000007945 */ /* 0x000fe60003800000 */
[----:B------:R-:W-:Y:S01]  /*0c10*/  IMAD.HI.U32 R17, R0, -0x2daee0ad, RZ ;  /* 0xd2511f5300117827 */ /* 0x000fe200078e00ff */
[----:B------:R-:W-:-:S03]  /*0c20*/  LOP3.LUT R19, R14, UR16, RZ, 0x3c, !PT ;  /* 0x000000100e137c12 */ /* 0x000fc6000f8e3cff */
[----:B------:R-:W-:Y:S01]  /*0c30*/  IMAD.MOV.U32 R16, RZ, RZ, R15 ;  /* 0x000000ffff107224 */ /* 0x000fe200078e000f */
[----:B------:R-:W-:Y:S06]  /*0c40*/  @P2 BRA `(.L_x_1662) ;  /* 0x00000000003c2947 */ /* 0x000fec0003800000 */
[----:B------:R-:W-:Y:S01]  /*0c50*/  VIADD R5, R5, 0x1 ;  /* 0x0000000105057836 */ /* 0x000fe20000000000 */
[----:B------:R-:W-:Y:S02]  /*0c60*/  LOP3.LUT R19, R14, UR16, RZ, 0x3c, !PT ;  /* 0x000000100e137c12 */ /* 0x000fe4000f8e3cff */
[----:B------:R-:W-:Y:S02]  /*0c70*/  MOV R16, R15 ;  /* 0x0000000f00107202 */ /* 0x000fe40000000f00 */
[----:B------:R-:W-:-:S13]  /*0c80*/  ISETP.NE.AND P1, PT, R5, RZ, PT ;  /* 0x000000ff0500720c */ /* 0x000fda0003f25270 */
[----:B------:R-:W-:Y:S05]  /*0c90*/  @P1 BRA `(.L_x_1662) ;  /* 0x0000000000281947 */ /* 0x000fea0003800000 */
[----:B------:R-:W-:Y:S01]  /*0ca0*/  VIADD R2, R2, 0x1 ;  /* 0x0000000102027836 */ /* 0x000fe20000000000 */
[----:B------:R-:W-:Y:S01]  /*0cb0*/  IADD3 R14, R14, -0x326172a9, RZ ;  /* 0xcd9e8d570e0e7810 */ /* 0x000fe20007ffe0ff */
[----:B------:R-:W-:Y:S02]  /*0cc0*/  VIADD R15, R4, 0x1 ;  /* 0x00000001040f7836 */ /* 0x000fe40000000000 */
[----:B------:R-:W-:Y:S01]  /*0cd0*/  IMAD.MOV.U32 R5, RZ, RZ, RZ ;  /* 0x000000ffff057224 */ /* 0x000fe200078e00ff */
[C---:B------:R-:W-:Y:S01]  /*0ce0*/  ISETP.NE.AND P1, PT, R2.reuse, RZ, PT ;  /* 0x000000ff0200720c */ /* 0x040fe20003f25270 */
[----:B------:R-:W-:Y:S01]  /*0cf0*/  IMAD.HI.U32 R16, R2, -0x326172a9, RZ ;  /* 0xcd9e8d5702107827 */ /* 0x000fe200078e00ff */
[----:B------:R-:W-:-:S11]  /*0d00*/  LOP3.LUT R19, R14, UR16, RZ, 0x3c, !PT ;  /* 0x000000100e137c12 */ /* 0x000fd6000f8e3cff */
[----:B------:R-:W-:-:S05]  /*0d10*/  @P1 IMAD.MOV R15, RZ, RZ, R4 ;  /* 0x000000ffff0f1224 */ /* 0x000fca00078e0204 */
[----:B------:R-:W-:Y:S02]  /*0d20*/  LOP3.LUT R10, R15, UR5, RZ, 0x3c, !PT ;  /* 0x000000050f0a7c12 */ /* 0x000fe4000f8e3cff */
[----:B------:R-:W-:-:S07]  /*0d30*/  MOV R4, R15 ;  /* 0x0000000f00047202 */ /* 0x000fce0000000f00 */
.L_x_1662:
[----:B------:R-:W-:Y:S05]  /*0d40*/  BSYNC B0 ;  /* 0x0000000000007941 */ /* 0x000fea0003800000 */
.L_x_1661:
[----:B------:R-:W-:Y:S01]  /*0d50*/  LOP3.LUT R14, R16, UR4, R5, 0x96, !PT ;  /* 0x00000004100e7c12 */ /* 0x000fe2000f8e9605 */
[----:B------:R-:W-:Y:S01]  /*0d60*/  IMAD R21, R6, R8, -0x2daee0ad ;  /* 0xd2511f5306157424 */ /* 0x000fe200078e0208 */
[----:B------:R-:W-:Y:S01]  /*0d70*/  LOP3.LUT R17, R10, R17, RZ, 0x3c, !PT ;  /* 0x000000110a117212 */ /* 0x000fe200078e3cff */
[----:B------:R-:W-:Y:S01]  /*0d80*/  IMAD.MOV.U32 R36, RZ, RZ, R12 ;  /* 0x000000ffff247224 */ /* 0x000fe200078e000c */
        /* <DEDUP_REMOVED lines=32> */
[----:B------:R-:W-:Y:S01]  /*0f90*/  IMAD R16, R7, -0x2daee0ad, RZ ;  /* 0xd2511f5307107824 */ /* 0x000fe200078e02ff */
[----:B------:R-:W-:Y:S01]  /*0fa0*/  LOP3.LUT R14, R19, UR31, R14, 0x96, !PT ;  /* 0x0000001f130e7c12 */ /* 0x000fe2000f8e960e */
[----:B------:R-:W-:-:S04]  /*0fb0*/  IMAD.HI.U32 R17, R6, -0x2daee0ad, RZ ;  /* 0xd2511f5306117827 */ /* 0x000fc800078e00ff */
[----:B------:R-:W-:Y:S01]  /*0fc0*/  IMAD.WIDE.U32 R14, R14, -0x326172a9, RZ ;  /* 0xcd9e8d570e0e7825 */ /* 0x000fe200078e00ff */
[----:B------:R-:W-:-:S03]  /*0fd0*/  LOP3.LUT R8, R17, UR9, R18, 0x96, !PT ;  /* 0x0000000911087c12 */ /* 0x000fc6000f8e9612 */
[----:B------:R-:W-:Y:S01]  /*0fe0*/  IMAD.MOV.U32 R10, RZ, RZ, R14 ;  /* 0x000000ffff0a7224 */ /* 0x000fe200078e000e */
[----:B------:R-:W-:Y:S01]  /*0ff0*/  LOP3.LUT R7, R15, UR32, R20, 0x96, !PT ;  /* 0x000000200f077c12 */ /* 0x000fe2000f8e9614 */
        /* <DEDUP_REMOVED lines=11> */
[----:B------:R-:W-:Y:S01]  /*10b0*/  MOV R35, R13 ;  /* 0x0000000d00237202 */ /* 0x000fe20000000f00 */
[----:B------:R-:W-:Y:S01]  /*10c0*/  IMAD.MOV.U32 R36, RZ, RZ, R12 ;  /* 0x000000ffff247224 */ /* 0x000fe200078e000c */
[----:B------:R-:W-:Y:S01]  /*10d0*/  MOV R38, R7 ;  /* 0x0000000700267202 */ /* 0x000fe20000000f00 */
[----:B------:R-:W-:Y:S02]  /*10e0*/  IMAD.MOV.U32 R34, RZ, RZ, R16 ;  /* 0x000000ffff227224 */ /* 0x000fe400078e0010 */
[----:B------:R-:W-:Y:S02]  /*10f0*/  IMAD.MOV.U32 R40, RZ, RZ, R10 ;  /* 0x000000ffff287224 */ /* 0x000fe400078e000a */
[----:B------:R-:W-:Y:S01]  /*1100*/  IMAD.MOV.U32 R39, RZ, RZ, R8 ;  /* 0x000000ffff277224 */ /* 0x000fe200078e0008 */
[----:B------:R-:W-:Y:S06]  /*1110*/  BRA `(.L_x_1663) ;  /* 0x0000000800407947 */ /* 0x000fec0003800000 */
.L_x_1657:
[C---:B------:R-:W-:Y:S01]  /*1120*/  ISETP.NE.AND P0, PT, R11.reuse, -0x1, PT ;  /* 0xffffffff0b00780c */ /* 0x040fe20003f05270 */
[----:B------:R-:W-:Y:S01]  /*1130*/  BSSY B0, `(.L_x_1664) ;  /* 0x000000e000007945 */ /* 0x000fe20003800000 */
[C---:B------:R-:W-:Y:S01]  /*1140*/  IADD3 R6, R11.reuse, 0x1, RZ ;  /* 0x000000010b067810 */ /* 0x040fe20007ffe0ff */
[----:B------:R-:W-:Y:S02]  /*1150*/  VIADD R0, R11, 0x2 ;  /* 0x000000020b007836 */ /* 0x000fe40000000000 */
[----:B------:R-:W-:Y:S02]  /*1160*/  IMAD.MOV.U32 R15, RZ, RZ, R5 ;  /* 0x000000ffff0f7224 */ /* 0x000fe400078e0005 */
[----:B------:R-:W-:-:S06]  /*1170*/  IMAD.HI.U32 R21, R6, -0x2daee0ad, RZ ;  /* 0xd2511f5306157827 */ /* 0x000fcc00078e00ff */
        /* <DEDUP_REMOVED lines=9> */
.L_x_1665:
[----:B------:R-:W-:Y:S05]  /*1210*/  BSYNC B0 ;  /* 0x0000000000007941 */ /* 0x000fea0003800000 */
.L_x_1664:
[----:B------:R-:W-:Y:S01]  /*1220*/  ISETP.NE.AND P0, PT, R0, RZ, PT ;  /* 0x000000ff0000720c */ /* 0x000fe20003f05270 */
[----:B------:R-:W-:Y:S01]  /*1230*/  IMAD.WIDE.U32 R16, R2, -0x326172a9, RZ ;  /* 0xcd9e8d5702107825 */ /* 0x000fe200078e00ff */
[----:B------:R-:W-:Y:S01]  /*1240*/  LOP3.LUT R6, R4, UR5, RZ, 0x3c, !PT ;  /* 0x0000000504067c12 */ /* 0x000fe2000f8e3cff */
[----:B------:R-:W-:Y:S01]  /*1250*/  BSSY B0, `(.L_x_1666) ;  /* 0x0000018000007945 */ /* 0x000fe20003800000 */
[----:B------:R-:W-:Y:S01]  /*1260*/  MOV R5, R15 ;  /* 0x0000000f00057202 */ /* 0x000fe20000000f00 */
[----:B------:R-:W-:Y:S01]  /*1270*/  IMAD.HI.U32 R19, R0, -0x2daee0ad, RZ ;  /* 0xd2511f5300137827 */ /* 0x000fe200078e00ff */
[----:B------:R-:W-:Y:S02]  /*1280*/  LOP3.LUT R22, R6, R21, RZ, 0x3c, !PT ;  /* 0x0000001506167212 */ /* 0x000fe400078e3cff */
[----:B------:R-:W-:Y:S01]  /*1290*/  LOP3.LUT R21, R16, UR16, RZ, 0x3c, !PT ;  /* 0x0000001010157c12 */ /* 0x000fe2000f8e3cff */
[----:B------:R-:W-:Y:S02]  /*12a0*/  IMAD.MOV.U32 R8, RZ, RZ, R17 ;  /* 0x000000ffff087224 */ /* 0x000fe400078e0011 */
        /* <DEDUP_REMOVED lines=18> */
.L_x_1667:
[----:B------:R-:W-:Y:S05]  /*13d0*/  BSYNC B0 ;  /* 0x0000000000007941 */ /* 0x000fea0003800000 */
.L_x_1666:
[----:B------:R-:W-:Y:S01]  /*13e0*/  LOP3.LUT R19, R6, R19, RZ, 0x3c, !PT ;  /* 0x0000001306137212 */ /* 0x000fe200078e3cff */
[----:B------:R-:W-:Y:S01]  /*13f0*/  IMAD R6, R11, -0x2daee0ad, RZ ;  /* 0xd2511f530b067824 */ /* 0x000fe200078e02ff */
[----:B------:R-:W-:Y:S01]  /*1400*/  LOP3.LUT R20, R8, UR4, R5, 0x96, !PT ;  /* 0x0000000408147c12 */ /* 0x000fe2000f8e9605 */
[----:B------:R-:W-:Y:S01]  /*1410*/  IMAD R22, R22, -0x326172a9, RZ ;  /* 0xcd9e8d5716167824 */ /* 0x000fe200078e02ff */
[----:B------:R-:W-:Y:S01]  /*1420*/  LOP3.LUT R8, R21, R18, RZ, 0x3c, !PT ;  /* 0x0000001215087212 */ /* 0x000fe200078e3cff */
[----:B------:R-:W-:Y:S01]  /*1430*/  IMAD.WIDE.U32 R18, R19, -0x326172a9, RZ ;  /* 0xcd9e8d5713127825 */ /* 0x000fe200078e00ff */
[----:B------:R-:W-:Y:S02]  /*1440*/  LOP3.LUT R16, R17, UR4, R15, 0x96, !PT ;  /* 0x0000000411107c12 */ /* 0x000fe4000f8e960f */
[----:B------:R-:W-:Y:S01]  /*1450*/  MOV R35, R7 ;  /* 0x0000000700237202 */ /* 0x000fe20000000f00 */
[----:B------:R-:W-:Y:S01]  /*1460*/  IMAD.WIDE.U32 R20, R20, -0x2daee0ad, RZ ;  /* 0xd2511f5314147825 */ /* 0x000fe200078e00ff */
[----:B------:R-:W-:-:S02]  /*1470*/  LOP3.LUT R10, R23, R19, RZ, 0x3c, !PT ;  /* 0x00000013170a7212 */ /* 0x000fc400078e3cff */
[----:B------:R-:W-:Y:S01]  /*1480*/  MOV R29, R12 ;  /* 0x0000000c001d7202 */ /* 0x000fe20000000f00 */
[C---:B------:R-:W-:Y:S01]  /*1490*/  VIADD R11, R6.reuse, 0xa4a23ea6 ;  /* 0xa4a23ea6060b7836 */ /* 0x040fe20000000000 */
[----:B------:R-:W-:Y:S01]  /*14a0*/  IADD3 R6, R6, -0x2daee0ad, RZ ;  /* 0xd2511f5306067810 */ /* 0x000fe20007ffe0ff */
[----:B------:R-:W-:-:S03]  /*14b0*/  IMAD.HI.U32 R24, R8, -0x2daee0ad, RZ ;  /* 0xd2511f5308187827 */ /* 0x000fc600078e00ff */
[----:B------:R-:W-:Y:S01]  /*14c0*/  LOP3.LUT R17, R21, UR17, R11, 0x96, !PT ;  /* 0x0000001115117c12 */ /* 0x000fe2000f8e960b */
[----:B------:R-:W-:-:S04]  /*14d0*/  IMAD.HI.U32 R15, R16, -0x2daee0ad, RZ ;  /* 0xd2511f53100f7827 */ /* 0x000fc800078e00ff */
[----:B------:R-:W-:Y:S01]  /*14e0*/  IMAD R19, R16, -0x2daee0ad, RZ ;  /* 0xd2511f5310137824 */ /* 0x000fe200078e02ff */
[----:B------:R-:W-:Y:S01]  /*14f0*/  LOP3.LUT R6, R15, UR17, R6, 0x96, !PT ;  /* 0x000000110f067c12 */ /* 0x000fe2000f8e9606 */
[----:B------:R-:W-:-:S03]  /*1500*/  IMAD.WIDE.U32 R10, R10, -0x2daee0ad, RZ ;  /* 0xd2511f530a0a7825 */ /* 0x000fc600078e00ff */
[----:B------:R-:W-:Y:S01]  /*1510*/  LOP3.LUT R24, R24, UR19, R19, 0x96, !PT ;  /* 0x0000001318187c12 */ /* 0x000fe2000f8e9613 */
[----:B------:R-:W-:Y:S01]  /*1520*/  IMAD.WIDE.U32 R16, R17, -0x326172a9, RZ ;  /* 0xcd9e8d5711107825 */ /* 0x000fe200078e00ff */
        /* <DEDUP_REMOVED lines=65> */
[----:B------:R-:W-:-:S04]  /*1940*/  IMAD.WIDE.U32 R38, R38, -0x326172a9, RZ ;  /* 0xcd9e8d5726267825 */ /* 0x000fc800078e00ff */
[----:B------:R-:W-:Y:S01]  /*1950*/  IMAD.WIDE.U32 R18, R18, -0x326172a9, RZ ;  /* 0xcd9e8d5712127825 */ /* 0x000fe200078e00ff */
[----:B------:R-:W-:-:S03]  /*1960*/  LOP3.LUT R34, R39, UR32, R17, 0x96, !PT ;  /* 0x0000002027227c12 */ /* 0x000fc6000f8e9611 */
[----:B------:R-:W-:-:S04]  /*1970*/  IMAD.HI.U32 R11, R6, -0x2daee0ad, RZ ;  /* 0xd2511f53060b7827 */ /* 0x000fc800078e00ff */
[----:B------:R-:W-:Y:S01]  /*1980*/  IMAD R40, R15, -0x2daee0ad, RZ ;  /* 0xd2511f530f287824 */ /* 0x000fe200078e02ff */
[----:B------:R-:W-:Y:S01]  /*1990*/  LOP3.LUT R15, R19, UR32, R10, 0x96, !PT ;  /* 0x00000020130f7c12 */ /* 0x000fe2000f8e960a */
[----:B------:R-:W-:Y:S01]  /*19a0*/  IMAD.HI.U32 R17, R24, -0x2daee0ad, RZ ;  /* 0xd2511f5318117827 */ /* 0x000fe200078e00ff */
[----:B------:R-:W-:Y:S02]  /*19b0*/  LOP3.LUT R8, R11, UR9, R16, 0x96, !PT ;  /* 0x000000090b087c12 */ /* 0x000fe4000f8e9610 */
[----:B------:R-:W-:Y:S01]  /*19c0*/  MOV R7, R15 ;  /* 0x0000000f00077202 */ /* 0x000fe20000000f00 */
[----:B------:R-:W-:Y:S01]  /*19d0*/  IMAD.MOV.U32 R10, RZ, RZ, R18 ;  /* 0x000000ffff0a7224 */ /* 0x000fe200078e0012 */
[----:B------:R-:W-:Y:S01]  /*19e0*/  LOP3.LUT R40, R17, UR9, R40, 0x96, !PT ;  /* 0x0000000911287c12 */ /* 0x000fe2000f8e9628 */
[----:B------:R-:W-:Y:S02]  /*19f0*/  IMAD.MOV.U32 R36, RZ, RZ, R13 ;  /* 0x000000ffff247224 */ /* 0x000fe400078e000d */
[----:B------:R-:W-:-:S02]  /*1a00*/  IMAD.MOV.U32 R11, RZ, RZ, R14 ;  /* 0x000000ffff0b7224 */ /* 0x000fc400078e000e */
[----:B------:R-:W-:-:S07]  /*1a10*/  IMAD R39, R24, -0x2daee0ad, RZ ;  /* 0xd2511f5318277824 */ /* 0x000fce00078e02ff */
.L_x_1663:
        /* <DEDUP_REMOVED lines=12> */
[----:B------:R-:W-:-:S04]  /*1ae0*/  FFMA.FTZ R29, R29, R46, 1.1641532182693481445e-10 ;  /* 0x2f0000001d1d7423 */ /* 0x000fc8000001002e */
[----:B------:R-:W-:Y:S01]  /*1af0*/  FMUL.FTZ R44, R29, 1 ;  /* 0x3f8000001d2c7820 */ /* 0x000fe20000410000 */
[----:B------:R-:W-:Y:S01]  /*1b00*/  FFMA.FTZ R29, R11, R46, 1.1641532182693481445e-10 ;  /* 0x2f0000000b1d7423 */ /* 0x000fe2000001002e */
[----:B------:R-:W-:Y:S01]  /*1b10*/  I2FP.F32.U32 R11, R34 ;  /* 0x00000022000b7245 */ /* 0x000fe20000201000 */
[-C--:B------:R-:W-:Y:S02]  /*1b20*/  FFMA.FTZ R37, R35, R46.reuse, 1.1641532182693481445e-10 ;  /* 0x2f00000023257423 */ /* 0x080fe4000001002e */
[----:B------:R-:W-:Y:S02]  /*1b30*/  FMUL.FTZ R34, R29, 1 ;  /* 0x3f8000001d227820 */ /* 0x000fe40000410000 */
[----:B------:R-:W-:Y:S01]  /*1b40*/  FFMA.FTZ R29, R11, R46, 1.1641532182693481445e-10 ;  /* 0x2f0000000b1d7423 */ /* 0x000fe2000001002e */
[----:B------:R-:W-:Y:S01]  /*1b50*/  I2FP.F32.U32 R11, R38 ;  /* 0x00000026000b7245 */ /* 0x000fe20000201000 */
[----:B------:R-:W-:Y:S01]  /*1b60*/  FMUL.FTZ R37, R37, 1 ;  /* 0x3f80000025257820 */ /* 0x000fe20000410000 */
[----:B------:R-:W-:Y:S01]  /*1b70*/  I2FP.F32.U32 R35, R36 ;  /* 0x0000002400237245 */ /* 0x000fe20000201000 */
[----:B------:R-:W-:-:S02]  /*1b80*/  FMUL.FTZ R42, R29, 1 ;  /* 0x3f8000001d2a7820 */ /* 0x000fc40000410000 */
[----:B------:R-:W-:Y:S01]  /*1b90*/  FFMA.FTZ R29, R11, R46, 1.1641532182693481445e-10 ;  /* 0x2f0000000b1d7423 */ /* 0x000fe2000001002e */
[----:B------:R-:W-:Y:S01]  /*1ba0*/  I2FP.F32.U32 R11, R40 ;  /* 0x00000028000b7245 */ /* 0x000fe20000201000 */
[----:B------:R-:W1:Y:S01]  /*1bb0*/  F2F.F64.F32 R36, R37 ;  /* 0x0000002500247310 */ /* 0x000e620000201800 */
[-C--:B------:R-:W-:Y:S01]  /*1bc0*/  FFMA.FTZ R35, R35, R46.reuse, 1.1641532182693481445e-10 ;  /* 0x2f00000023237423 */ /* 0x080fe2000001002e */
[----:B------:R-:W-:Y:S02]  /*1bd0*/  FMUL.FTZ R40, R29, 1 ;  /* 0x3f8000001d287820 */ /* 0x000fe40000410000 */
[----:B------:R-:W-:Y:S01]  /*1be0*/  FFMA.FTZ R29, R11, R46, 1.1641532182693481445e-10 ;  /* 0x2f0000000b1d7423 */ /* 0x000fe2000001002e */
[----:B------:R-:W-:-:S03]  /*1bf0*/  FMUL.FTZ R41, R35, 1 ;  /* 0x3f80000023297820 */ /* 0x000fc60000410000 */
[----:B------:R-:W0:Y:S01]  /*1c00*/  F2F.F64.F32 R44, R44 ;  /* 0x0000002c002c7310 */ /* 0x000e220000201800 */
[----:B------:R-:W-:Y:S01]  /*1c10*/  FMUL.FTZ R38, R29, 1 ;  /* 0x3f8000001d267820 */ /* 0x000fe20000410000 */
[----:B------:R-:W-:-:S06]  /*1c20*/  I2FP.F32.U32 R11, R39 ;  /* 0x00000027000b7245 */ /* 0x000fcc0000201000 */
[----:B------:R-:W0:Y:S01]  /*1c30*/  F2F.F64.F32 R42, R42 ;  /* 0x0000002a002a7310 */ /* 0x000e220000201800 */
[----:B-1----:R-:W-:-:S07]  /*1c40*/  DSETP.GEU.AND P0, PT, R36, UR34, PT ;  /* 0x0000002224007e2a */ /* 0x002fce000bf0e000 */
[----:B0-----:R-:W-:Y:S08]  /*1c50*/  F2F.F64.F32 R32, R41 ;  /* 0x0000002900207310 */ /* 0x001ff00000201800 */
[----:B------:R-:W0:Y:S01]  /*1c60*/  F2F.F64.F32 R40, R40 ;  /* 0x0000002800287310 */ /* 0x000e220000201800 */
[----:B------:R-:W-:-:S07]  /*1c70*/  DSETP.GEU.AND P1, PT, R44, UR34, PT ;  /* 0x000000222c007e2a */ /* 0x000fce000bf2e000 */
[----:B------:R-:W1:Y:S01]  /*1c80*/  F2F.F64.F32 R38, R38 ;  /* 0x0000002600267310 */ /* 0x000e620000201800 */
[----:B------:R-:W-:Y:S01]  /*1c90*/  FSEL R45, RZ, 1, P0 ;  /* 0x3f800000ff2d7808 */ /* 0x000fe20000000000 */
[----:B------:R-:W-:Y:S01]  /*1ca0*/  DSETP.GEU.AND P0, PT, R42, UR34, PT ;  /* 0x000000222a007e2a */ /* 0x000fe2000bf0e000 */
[----:B------:R-:W-:Y:S01]  /*1cb0*/  FSEL R43, RZ, 1, P1 ;  /* 0x3f800000ff2b7808 */ /* 0x000fe20000800000 */
[----:B0-----:R-:W-:-:S04]  /*1cc0*/  DSETP.GEU.AND P1, PT, R40, UR34, PT ;  /* 0x0000002228007e2a */ /* 0x001fc8000bf2e000 */
[----:B------:R-:W0:Y:S01]  /*1cd0*/  F2F.F64.F32 R34, R34 ;  /* 0x0000002200227310 */ /* 0x000e220000201800 */
[----:B------:R-:W-:Y:S01]  /*1ce0*/  FSEL R40, RZ, 1, P0 ;  /* 0x3f800000ff287808 */ /* 0x000fe20000000000 */
[----:B-1----:R-:W-:-:S06]  /*1cf0*/  DSETP.GEU.AND P0, PT, R38, UR34, PT ;  /* 0x0000002226007e2a */ /* 0x002fcc000bf0e000 */
[----:B------:R-:W-:Y:S01]  /*1d00*/  FSEL R44, RZ, 1, P0 ;  /* 0x3f800000ff2c7808 */ /* 0x000fe20000000000 */
[----:B------:R-:W-:-:S06]  /*1d10*/  DSETP.GEU.AND P0, PT, R32, UR34, PT ;  /* 0x0000002220007e2a */ /* 0x000fcc000bf0e000 */
[----:B------:R-:W-:Y:S01]  /*1d20*/  FSEL R51, RZ, 1, P0 ;  /* 0x3f800000ff337808 */ /* 0x000fe20000000000 */
[----:B0-----:R-:W-:Y:S01]  /*1d30*/  DSETP.GEU.AND P0, PT, R34, UR34, PT ;  /* 0x0000002222007e2a */ /* 0x001fe2000bf0e000 */
[----:B------:R-:W-:-:S05]  /*1d40*/  FFMA.FTZ R11, R11, R46, 1.1641532182693481445e-10 ;  /* 0x2f0000000b0b7423 */ /* 0x000fca000001002e */
[----:B------:R-:W-:Y:S01]  /*1d50*/  FSEL R55, RZ, 1, P0 ;  /* 0x3f800000ff377808 */ /* 0x000fe20000000000 */
[----:B------:R-:W-:-:S04]  /*1d60*/  FMUL.FTZ R36, R11, 1 ;  /* 0x3f8000000b247820 */ /* 0x000fc80000410000 */
[----:B------:R-:W-:Y:S02]  /*1d70*/  FMUL.FTZ R38, R55, 1 ;  /* 0x3f80000037267820 */ /* 0x000fe40000410000 */
[----:B------:R-:W0:Y:S08]  /*1d80*/  F2F.F64.F32 R36, R36 ;  /* 0x0000002400247310 */ /* 0x000e300000201800 */
[----:B------:R-:W2:Y:S01]  /*1d90*/  F2F.F64.F32 R38, R38 ;  /* 0x0000002600267310 */ /* 0x000ea20000201800 */
[----:B------:R-:W-:Y:S01]  /*1da0*/  FMUL.FTZ R32, R45, 1 ;  /* 0x3f8000002d207820 */ /* 0x000fe20000410000 */
[----:B------:R-:W-:Y:S01]  /*1db0*/  FMUL.FTZ R34, R51, 1 ;  /* 0x3f80000033227820 */ /* 0x000fe20000410000 */
[----:B------:R-:W-:Y:S01]  /*1dc0*/  FSEL R42, RZ, 1, P1 ;  /* 0x3f800000ff2a7808 */ /* 0x000fe20000800000 */
[----:B0-----:R-:W-:Y:S01]  /*1dd0*/  DSETP.GEU.AND P1, PT, R36, UR34, PT ;  /* 0x0000002224007e2a */ /* 0x001fe2000bf2e000 */
[----:B------:R-:W-:-:S03]  /*1de0*/  FMUL.FTZ R36, R43, 1 ;  /* 0x3f8000002b247820 */ /* 0x000fc60000410000 */
[----:B------:R-:W3:Y:S02]  /*1df0*/  F2F.F64.F32 R32, R32 ;  /* 0x0000002000207310 */ /* 0x000ee40000201800 */
[----:B------:R-:W-:-:S06]  /*1e00*/  FSEL R46, RZ, 1, P1 ;  /* 0x3f800000ff2e7808 */ /* 0x000fcc0000800000 */
[----:B------:R0:W-:Y:S08]  /*1e10*/  F2I.FTZ.U32.TRUNC.NTZ R52, R40 ;  /* 0x0000002800347305 */ /* 0x0001f0000021f000 */
[----:B------:R-:W1:Y:S08]  /*1e20*/  F2F.F64.F32 R34, R34 ;  /* 0x0000002200227310 */ /* 0x000e700000201800 */
[----:B------:R-:W-:Y:S01]  /*1e30*/  F2I.FTZ.U32.TRUNC.NTZ R29, R43 ;  /* 0x0000002b001d7305 */ /* 0x000fe2000021f000 */
[----:B0-----:R-:W-:-:S07]  /*1e40*/  FMUL.FTZ R40, R40, 1 ;  /* 0x3f80000028287820 */ /* 0x001fce0000410000 */
[----:B------:R-:W0:Y:S08]  /*1e50*/  F2F.F64.F32 R36, R36 ;  /* 0x0000002400247310 */ /* 0x000e300000201800 */
[----:B------:R1:W-:Y:S08]  /*1e60*/  F2I.FTZ.U32.TRUNC.NTZ R50, R42 ;  /* 0x0000002a00327305 */ /* 0x0003f0000021f000 */
[----:B------:R-:W-:Y:S01]  /*1e70*/  F2I.FTZ.U32.TRUNC.NTZ R11, R45 ;  /* 0x0000002d000b7305 */ /* 0x000fe2000021f000 */
[----:B-1----:R-:W-:-:S07]  /*1e80*/  FMUL.FTZ R42, R42, 1 ;  /* 0x3f8000002a2a7820 */ /* 0x002fce0000410000 */
[----:B------:R-:W-:Y:S08]  /*1e90*/  F2I.FTZ.U32.TRUNC.NTZ R55, R55 ;  /* 0x0000003700377305 */ /* 0x000ff0000021f000 */
[----:B------:R1:W0:Y:S08]  /*1ea0*/  F2I.FTZ.U32.TRUNC.NTZ R53, R44 ;  /* 0x0000002c00357305 */ /* 0x000230000021f000 */
[----:B------:R0:W5:Y:S01]  /*1eb0*/  F2I.FTZ.U32.TRUNC.NTZ R54, R46 ;  /* 0x0000002e00367305 */ /* 0x000162000021f000 */
[----:B-1----:R-:W-:Y:S01]  /*1ec0*/  FMUL.FTZ R44, R44, 1 ;  /* 0x3f8000002c2c7820 */ /* 0x002fe20000410000 */
[----:B0-----:R-:W-:-:S06]  /*1ed0*/  FMUL.FTZ R46, R46, 1 ;  /* 0x3f8000002e2e7820 */ /* 0x001fcc0000410000 */
[----:B------:R-:W4:Y:S01]  /*1ee0*/  F2F.F64.F32 R40, R40 ;  /* 0x0000002800287310 */ /* 0x000f220000201800 */
[----:B------:R-:W-:Y:S07]  /*1ef0*/  WARPSYNC.ALL ;  /* 0x0000000000007948 */ /* 0x000fee0003800000 */
[----:B------:R-:W0:Y:S08]  /*1f00*/  F2F.F64.F32 R42, R42 ;  /* 0x0000002a002a7310 */ /* 0x000e300000201800 */
[----:B------:R-:W5:Y:S08]  /*1f10*/  F2F.F64.F32 R44, R44 ;  /* 0x0000002c002c7310 */ /* 0x000f700000201800 */
[----:B------:R-:W1:Y:S08]  /*1f20*/  F2F.F64.F32 R46, R46 ;  /* 0x0000002e002e7310 */ /* 0x000e700000201800 */
[----:B------:R-:W1:Y:S01]  /*1f30*/  F2I.FTZ.U32.TRUNC.NTZ R51, R51 ;  /* 0x0000003300337305 */ /* 0x000e62000021f000 */
[----:B------:R-:W-:Y:S01]  /*1f40*/  LOP3.LUT R53, R53, 0xff, RZ, 0xc0, !PT ;  /* 0x000000ff35357812 */ /* 0x000fe200078ec0ff */
[----:B--2---:R-:W-:Y:S01]  /*1f50*/  DMUL R18, R18, R38 ;  /* 0x0000002612127228 */ /* 0x004fe20000000000 */
[----:B------:R-:W2:Y:S01]  /*1f60*/  LDC R38, c[0x0][RZ] ;  /* 0x00000000ff267b82 */ /* 0x000ea20000000800 */
[----:B---3--:R-:W-:-:S02]  /*1f70*/  DMUL R12, R12, R32 ;  /* 0x000000200c0c7228 */ /* 0x008fc40000000000 */
[----:B------:R-:W-:Y:S01]  /*1f80*/  DMUL R14, R14, R34 ;  /* 0x000000220e0e7228 */ /* 0x000fe20000000000 */
[----:B------:R-:W-:Y:S02]  /*1f90*/  LOP3.LUT R33, R52, 0xff, RZ, 0xc0, !PT ;  /* 0x000000ff34217812 */ /* 0x000fe400078ec0ff */
[----:B------:R-:W-:Y:S02]  /*1fa0*/  IADD3 R32, P0, R49, UR12, RZ ;  /* 0x0000000c31207c10 */ /* 0x000fe4000ff1e0ff */
[----:B------:R-:W-:Y:S01]  /*1fb0*/  LOP3.LUT R34, R29, 0xff, RZ, 0xc0, !PT ;  /* 0x000000ff1d227812 */ /* 0x000fe200078ec0ff */
[----:B------:R-:W-:Y:S01]  /*1fc0*/  DMUL R16, R16, R36 ;  /* 0x0000002410107228 */ /* 0x000fe20000000000 */
[----:B------:R-:W-:Y:S01]  /*1fd0*/  ULDC UR8, c[0x0][0xc] ;  /* 0x0000030000087ab9 */ /* 0x000fe20000000800 */
[----:B------:R-:W-:Y:S02]  /*1fe0*/  PRMT R37, R50, 0x7604, R33 ;  /* 0x0000760432257816 */ /* 0x000fe40000000021 */
[----:B------:R-:W-:-:S02]  /*1ff0*/  IADD3.X R33, R48, UR13, RZ, P0, !PT ;  /* 0x0000000d30217c10 */ /* 0x000fc400087fe4ff */
[----:B------:R-:W-:Y:S02]  /*2000*/  LOP3.LUT R36, R11, 0xff, RZ, 0xc0, !PT ;  /* 0x000000ff0b247812 */ /* 0x000fe400078ec0ff */
[----:B------:R-:W-:Y:S02]  /*2010*/  PRMT R55, R55, 0x7604, R34 ;  /* 0x0000760437377816 */ /* 0x000fe40000000022 */
[----:B------:R-:W-:Y:S01]  /*2020*/  IADD3 R34, P0, R28, UR14, RZ ;  /* 0x0000000e1c227c10 */ /* 0x000fe2000ff1e0ff */
[----:B--2---:R-:W-:-:S03]  /*2030*/  IMAD R11, R38, UR8, RZ ;  /* 0x00000008260b7c24 */ /* 0x004fc6000f8e02ff */
[----:B------:R-:W-:Y:S02]  /*2040*/  IADD3.X R35, R3, UR15, RZ, P0, !PT ;  /* 0x0000000f03237c10 */ /* 0x000fe400087fe4ff */
[----:B------:R-:W-:Y:S01]  /*2050*/  LEA R28, P0, R11, R28, 0x3 ;  /* 0x0000001c0b1c7211 */ /* 0x000fe200078018ff */
[----:B----4-:R-:W-:Y:S02]  /*2060*/  DMUL R20, R20, R40 ;  /* 0x0000002814147228 */ /* 0x010fe40000000000 */
[----:B0-----:R-:W-:Y:S02]  /*2070*/  DMUL R22, R22, R42 ;  /* 0x0000002a16167228 */ /* 0x001fe40000000000 */
[----:B-----5:R-:W-:Y:S01]  /*2080*/  DMUL R24, R24, R44 ;  /* 0x0000002c18187228 */ /* 0x020fe20000000000 */
[----:B------:R-:W-:Y:S01]  /*2090*/  IMAD.X R3, RZ, RZ, R3, P0 ;  /* 0x000000ffff037224 */ /* 0x000fe200000e0603 */
[----:B-1----:R-:W-:Y:S01]  /*20a0*/  DMUL R26, R26, R46 ;  /* 0x0000002e1a1a7228 */ /* 0x002fe20000000000 */
[----:B------:R-:W-:Y:S01]  /*20b0*/  ISETP.GE.U32.AND P0, PT, R28, UR36, PT ;  /* 0x000000241c007c0c */ /* 0x000fe2000bf06070 */
[----:B------:R-:W-:Y:S01]  /*20c0*/  DMUL R12, R12, R30 ;  /* 0x0000001e0c0c7228 */ /* 0x000fe20000000000 */
[----:B------:R-:W-:-:S02]  /*20d0*/  PRMT R54, R54, 0x7604, R53 ;  /* 0x0000760436367816 */ /* 0x000fc40000000035 */
[----:B------:R-:W-:Y:S01]  /*20e0*/  ISETP.GE.U32.AND.EX P0, PT, R3, UR37, PT, P0 ;  /* 0x0000002503007c0c */ /* 0x000fe2000bf06100 */
[-C--:B------:R-:W-:Y:S01]  /*20f0*/  DMUL R14, R14, R30.reuse ;  /* 0x0000001e0e0e7228 */ /* 0x080fe20000000000 */
[----:B------:R-:W-:Y:S01]  /*2100*/  PRMT R36, R51, 0x7604, R36 ;  /* 0x0000760433247816 */ /* 0x000fe20000000024 */
[-C--:B------:R-:W-:Y:S02]  /*2110*/  DMUL R16, R16, R30.reuse ;  /* 0x0000001e10107228 */ /* 0x080fe40000000000 */
[-C--:B------:R-:W-:Y:S02]  /*2120*/  DMUL R18, R18, R30.reuse ;  /* 0x0000001e12127228 */ /* 0x080fe40000000000 */
[-C--:B------:R-:W-:Y:S02]  /*2130*/  DMUL R20, R20, R30.reuse ;  /* 0x0000001e14147228 */ /* 0x080fe40000000000 */
[-C--:B------:R-:W-:Y:S02]  /*2140*/  DMUL R22, R22, R30.reuse ;  /* 0x0000001e16167228 */ /* 0x080fe40000000000 */
[----:B------:R-:W-:-:S02]  /*2150*/  DMUL R24, R24, R30 ;  /* 0x0000001e18187228 */ /* 0x000fc40000000000 */
[----:B------:R-:W-:Y:S01]  /*2160*/  DMUL R26, R26, R30 ;  /* 0x0000001e1a1a7228 */ /* 0x000fe20000000000 */
[----:B------:R-:W-:Y:S02]  /*2170*/  PRMT R36, R36, 0x5410, R55 ;  /* 0x0000541024247816 */ /* 0x000fe40000000037 */
[----:B------:R-:W-:Y:S01]  /*2180*/  PRMT R37, R37, 0x5410, R54 ;  /* 0x0000541025257816 */ /* 0x000fe20000000036 */
[----:B------:R0:W-:Y:S04]  /*2190*/  STG.E.128 desc[UR6][R32.64], R12 ;  /* 0x0000000c20007986 */ /* 0x0001e8000c101d06 */
[----:B------:R0:W-:Y:S04]  /*21a0*/  STG.E.128 desc[UR6][R32.64+0x10], R16 ;  /* 0x0000101020007986 */ /* 0x0001e8000c101d06 */
[----:B------:R0:W-:Y:S04]  /*21b0*/  STG.E.128 desc[UR6][R32.64+0x20], R20 ;  /* 0x0000201420007986 */ /* 0x0001e8000c101d06 */
[----:B------:R0:W-:Y:S04]  /*21c0*/  STG.E.128 desc[UR6][R32.64+0x30], R24 ;  /* 0x0000301820007986 */ /* 0x0001e8000c101d06 */
[----:B------:R0:W-:Y:S01]  /*21d0*/  STG.E.64 desc[UR6][R34.64], R36 ;  /* 0x0000002422007986 */ /* 0x0001e2000c101b06 */
[----:B------:R-:W-:Y:S01]  /*21e0*/  MOV R11, R0 ;  /* 0x00000000000b7202 */ /* 0x000fe20000000f00 */
[----:B------:R-:W-:Y:S06]  /*21f0*/  BAR.SYNC.DEFER_BLOCKING 0x0 ;  /* 0x0000000000007b1d */ /* 0x000fec0000010000 */
[----:B------:R-:W-:Y:S05]  /*2200*/  @!P0 BRA `(.L_x_1668) ;  /* 0xffffffe400448947 */ /* 0x000fea000383ffff */
[----:B------:R-:W-:Y:S05]  /*2210*/  EXIT ;  /* 0x000000000000794d */ /* 0x000fea0003800000 */
        .weak           $__internal_38_$__cuda_sm20_dblrcp_rn_slowpath_v3
        .type           $__internal_38_$__cuda_sm20_dblrcp_rn_slowpath_v3,@function
        .size           $__internal_38_$__cuda_sm20_dblrcp_rn_slowpath_v3,(.L_x_11580 - $__internal_38_$__cuda_sm20_dblrcp_rn_slowpath_v3)
$__internal_38_$__cuda_sm20_dblrcp_rn_slowpath_v3:
        /* <DEDUP_REMOVED lines=14> */
[----:B------:R-:W-:Y:S01]  /*2300*/  IMAD.MOV.U32 R14, RZ, RZ, R9 ;  /* 0x000000ffff0e7224 */ /* 0x000fe200078e0009 */
        /* <DEDUP_REMOVED lines=12> */
.L_x_1671:
        /* <DEDUP_REMOVED lines=10> */
.L_x_1669:
[----:B------:R-:W0:Y:S01]  /*2470*/  LDC R12, c[0x0][0x6f8] ;  /* 0x0001be00ff0c7b82 */ /* 0x000e220000000800 */
[----:B------:R-:W-:-:S07]  /*2480*/  LOP3.LUT R13, R14, 0x80000, RZ, 0xfc, !PT ;  /* 0x000800000e0d7812 */ /* 0x000fce00078efcff */
.L_x_1670:
[----:B0-----:R-:W-:Y:S01]  /*2490*/  IMAD.MOV.U32 R30, RZ, RZ, R12 ;  /* 0x000000ffff1e7224 */ /* 0x001fe200078e000c */
[----:B------:R-:W-:Y:S01]  /*24a0*/  MOV R31, R13 ;  /* 0x0000000d001f7202 */ /* 0x000fe20000000f00 */
[----:B------:R-:W-:Y:S01]  /*24b0*/  IMAD.MOV.U32 R12, RZ, RZ, R4 ;  /* 0x000000ffff0c7224 */ /* 0x000fe200078e0004 */
[----:B------:R-:W-:-:S04]  /*24c0*/  MOV R13, 0x0 ;  /* 0x00000000000d7802 */ /* 0x000fc80000000f00 */
[----:B------:R-:W-:Y:S05]  /*24d0*/  RET.REL.NODEC R12 `(_ZN2at6native43_GLOBAL__N__7cc8d1ed_10_Dropout_cu_0e96ed3824fused_dropout_kernel_vecIddmLi1ELi8EhEEvNS_4cuda6detail10TensorInfoIKT_T1_EENS5_IS6_S8_EENS5_IT4_S8_EES8_T0_NS_15PhiloxCudaStateE) ;  /* 0xffffffd80cc87950 */ /* 0x000fea0003c3ffff */
.L_x_1672:
        /* <DEDUP_REMOVED lines=10> */
.L_x_11580:


//--------------------- .text._ZN2at6native43_GLOBAL__N__7cc8d1ed_10_Dropout_cu_0e96ed3824fused_dropout_kernel_vecIddmLi1ELi16EhEEvNS_4cuda6detail10TensorInfoIKT_T1_EENS5_IS6_S8_EENS5_IT4_S8_EES8_T0_NS_15PhiloxCudaStateE --------------------------
	.section	.text._ZN2at6native43_GLOBAL__N__7cc8d1ed_10_Dropout_cu_0e96ed3824fused_dropout_kernel_vecIddmLi1ELi16EhEEvNS_4cuda6detail10TensorInfoIKT_T1_EENS5_IS6_S8_EENS5_IT4_S8_EES8_T0_NS_15PhiloxCudaStateE,"ax",@progbits
	.align	128
.text._ZN2at6native43_GLOBAL__N__7cc8d1ed_10_Dropout_cu_0e96ed3824fused_dropout_kernel_vecIddmLi1ELi16EhEEvNS_4cuda6detail10TensorInfoIKT_T1_EENS5_IS6_S8_EENS5_IT4_S8_EES8_T0_NS_15PhiloxCudaStateE:
        .type           _ZN2at6native43_GLOBAL__N__7cc8d1ed_10_Dropout_cu_0e96ed3824fused_dropout_kernel_vecIddmLi1ELi16EhEEvNS_4cuda6detail10TensorInfoIKT_T1_EENS5_IS6_S8_EENS5_IT4_S8_EES8_T0_NS_15PhiloxCudaStateE,@function
        .size           _ZN2at6native43_GLOBAL__N__7cc8d1ed_10_Dropout_cu_0e96ed3824fused_dropout_kernel_vecIddmLi1ELi16EhEEvNS_4cuda6detail10TensorInfoIKT_T1_EENS5_IS6_S8_EENS5_IT4_S8_EES8_T0_NS_15PhiloxCudaStateE,(.L_x_11582 - _ZN2at6native43_GLOBAL__N__7cc8d1ed_10_Dropout_cu_0e96ed3824fused_dropout_kernel_vecIddmLi1ELi16EhEEvNS_4cuda6detail10TensorInfoIKT_T1_EENS5_IS6_S8_EENS5_IT4_S8_EES8_T0_NS_15PhiloxCudaStateE)
        .other          _ZN2at6native43_GLOBAL__N__7cc8d1ed_10_Dropout_cu_0e96ed3824fused_dropout_kernel_vecIddmLi1ELi16EhEEvNS_4cuda6detail10TensorInfoIKT_T1_EENS5_IS6_S8_EENS5_IT4_S8_EES8_T0_NS_15PhiloxCudaStateE,@"STO_CUDA_ENTRY STV_DEFAULT"
_ZN2at6native43_GLOBAL__N__7cc8d1ed_10_Dropout_cu_0e96ed3824fused_dropout_kernel_vecIddmLi1ELi16EhEEvNS_4cuda6detail10TensorInfoIKT_T1_EENS5_IS6_S8_EENS5_IT4_S8_EES8_T0_NS_15PhiloxCudaStateE:
        /* <DEDUP_REMOVED lines=8> */
[----:B------:R-:W-:Y:S01]  /*0080*/  IMAD.U32 R4, RZ, RZ, UR4 ;  /* 0x00000004ff047e24 */ /* 0x000fe2000f8e00ff */
[----:B------:R-:W-:Y:S01]  /*0090*/  ULDC.64 UR10, c[0x0][0x700] ;  /* 0x0001c000000a7ab9 */ /* 0x000fe20000000a00 */
[----:B------:R-:W-:Y:S01]  /*00a0*/  IMAD.U32 R5, RZ, RZ, UR5 ;  /* 0x00000005ff057e24 */ /* 0x000fe2000f8e00ff */
[----:B------:R-:W0:Y:S01]  /*00b0*/  S2R R0, SR_CTAID.X ;  /* 0x0000000000007919 */ /* 0x000e220000002500 */
[----:B------:R-:W-:-:S04]  /*00c0*/  @UP0 ULDC UR12, c[0x0][0x710] ;  /* 0x0001c400000c0ab9 */ /* 0x000fc80000000800 */
[----:B------:R-:W2:Y:S01]  /*00d0*/  @P0 LDG.E.64 R4, desc[UR8][R4.64] ;  /* 0x0000000804040981 */ /* 0x000ea2000c1e1b00 */
[----:B------:R-:W-:Y:S01]  /*00e0*/  MOV R6, UR10 ;  /* 0x0000000a00067c02 */ /* 0x000fe20008000f00 */
[----:B------:R-:W-:-:S05]  /*00f0*/  IMAD.U32 R7, RZ, RZ, UR11 ;  /* 0x0000000bff077e24 */ /* 0x000fca000f8e00ff */
        /* <DEDUP_REMOVED lines=9> */
[----:B0-----:R-:W-:Y:S01]  /*0190*/  IMAD R2, R0, UR4, R9 ;  /* 0x0000000400027c24 */ /* 0x001fe2000f8e0209 */
[----:B------:R-:W-:Y:S02]  /*01a0*/  UIADD3 UR15, UR11, -0x4498517b, URZ ;  /* 0xbb67ae850b0f7890 */ /* 0x000fe4000fffe03f */
[----:B------:R-:W-:Y:S01]  /*01b0*/  USHF.R.U32.HI UR14, URZ, 0x2, UR7 ;  /* 0x000000023f0e7899 */ /* 0x000fe20008011607 */
[C---:B------:R-:W-:Y:S01]  /*01c0*/  IMAD.WIDE.U32 R4, R2.reuse, -0x326172a9, RZ ;  /* 0xcd9e8d5702047825 */ /* 0x040fe200078e00ff */
[----:B------:R-:W-:Y:S02]  /*01d0*/  USHF.R.U64 UR7, UR6, 0x2, UR7 ;  /* 0x0000000206077899 */ /* 0x000fe40008001207 */
[----:B------:R-:W-:Y:S01]  /*01e0*/  UIADD3 UR18, UR11, -0x126145ec, URZ ;  /* 0xed9eba140b127890 */ /* 0x000fe2000fffe03f */
[----:B------:R-:W-:Y:S01]  /*01f0*/  IMAD.WIDE.U32 R52, R2, 0x10, RZ ;  /* 0x0000001002347825 */ /* 0x000fe200078e00ff */
[----:B------:R-:W-:-:S02]  /*0200*/  UIMAD.WIDE.U32 UR12, UR7, -0x2daee0ad, URZ ;  /* 0xd2511f53070c78a5 */ /* 0x000fc4000f8e003f */
[----:B------:R-:W-:Y:S01]  /*0210*/  UIADD3 UR20, UR11, -0x56f99767, URZ ;  /* 0xa90668990b147890 */ /* 0x000fe2000fffe03f */
[----:B------:R-:W-:Y:S01]  /*0220*/  IMAD.U32 R3, RZ, RZ, UR14 ;  /* 0x0000000eff037e24 */ /* 0x000fe2000f8e00ff */
[----:B------:R-:W-:Y:S02]  /*0230*/  ULOP3.LUT UR4, UR13, UR11, URZ, 0x3c, !UPT ;  /* 0x0000000b0d047292 */ /* 0x000fe4000f8e3c3f */
[----:B------:R-:W-:Y:S02]  /*0240*/  UIADD3 UR13, UR10, -0x61c88647, URZ ;  /* 0x9e3779b90a0d7890 */ /* 0x000fe4000fffe03f */
[----:B------:R-:W-:Y:S01]  /*0250*/  LOP3.LUT R6, R5, UR10, R3, 0x96, !PT ;  /* 0x0000000a05067c12 */ /* 0x000fe2000f8e9603 */
[----:B------:R-:W-:Y:S01]  /*0260*/  UIMAD.WIDE.U32 UR4, UR4, -0x326172a9, URZ ;  /* 0xcd9e8d57040478a5 */ /* 0x000fe2000f8e003f */
[----:B------:R-:W-:Y:S01]  /*0270*/  MOV R5, UR15 ;  /* 0x0000000f00057c02 */ /* 0x000fe20008000f00 */
[----:B------:R-:W-:Y:S01]  /*0280*/  UIADD3 UR19, UR10, 0x1715609d, URZ ;  /* 0x1715609d0a137890 */ /* 0x000fe2000fffe03f */
[----:B------:R-:W-:Y:S01]  /*0290*/  IMAD.U32 R3, RZ, RZ, UR13 ;  /* 0x0000000dff037e24 */ /* 0x000fe2000f8e00ff */
[----:B------:R-:W-:Y:S01]  /*02a0*/  UIADD3 UR13, UR10, 0x3c6ef372, URZ ;  /* 0x3c6ef3720a0d7890 */ /* 0x000fe2000fffe03f */
[----:B------:R-:W-:Y:S01]  /*02b0*/  IMAD.WIDE.U32 R6, R6, -0x2daee0ad, RZ ;  /* 0xd2511f5306067825 */ /* 0x000fe200078e00ff */
[----:B------:R-:W-:-:S02]  /*02c0*/  UIADD3 UR21, UR10, -0x4ab325aa, URZ ;  /* 0xb54cda560a157890 */ /* 0x000fc4000fffe03f */
[----:B------:R-:W-:Y:S01]  /*02d0*/  LOP3.LUT R4, R3, UR5, R4, 0x96, !PT ;  /* 0x0000000503047c12 */ /* 0x000fe2000f8e9604 */
[----:B------:R-:W-:Y:S01]  /*02e0*/  UIADD3 UR5, UR11, 0x76cf5d0a, URZ ;  /* 0x76cf5d0a0b057890 */ /* 0x000fe2000fffe03f */
[----:B------:R-:W-:Y:S01]  /*02f0*/  LOP3.LUT R8, R7, UR12, R5, 0x96, !PT ;  /* 0x0000000c07087c12 */ /* 0x000fe2000f8e9605 */
[----:B------:R-:W-:Y:S01]  /*0300*/  IMAD.U32 R7, RZ, RZ, UR13 ;  /* 0x0000000dff077e24 */ /* 0x000fe2000f8e00ff */
[----:B------:R-:W-:Y:S01]  /*0310*/  UIADD3 UR22, UR11, 0x646e171e, URZ ;  /* 0x646e171e0b167890 */ /* 0x000fe2000fffe03f */
[----:B------:R-:W-:Y:S01]  /*0320*/  IMAD.WIDE.U32 R4, R4, -0x2daee0ad, RZ ;  /* 0xd2511f5304047825 */ /* 0x000fe200078e00ff */
[----:B------:R-:W-:Y:S02]  /*0330*/  UIADD3 UR24, UR11, 0x1fd5c5a3, URZ ;  /* 0x1fd5c5a30b187890 */ /* 0x000fe4000fffe03f */
[----:B------:R-:W-:Y:S01]  /*0340*/  UIADD3 UR23, UR10, 0x5384540f, URZ ;  /* 0x5384540f0a177890 */ /* 0x000fe2000fffe03f */
[----:B------:R-:W-:Y:S01]  /*0350*/  IMAD.WIDE.U32 R8, R8, -0x326172a9, RZ ;  /* 0xcd9e8d5708087825 */ /* 0x000fe200078e00ff */
[----:B------:R-:W-:Y:S01]  /*0360*/  LOP3.LUT R10, R5, UR5, R6, 0x96, !PT ;  /* 0x00000005050a7c12 */ /* 0x000fe2000f8e9606 */
[----:B------:R-:W-:-:S02]  /*0370*/  UIADD3 UR5, UR11, 0x32370b8f, URZ ;  /* 0x32370b8f0b057890 */ /* 0x000fc4000fffe03f */
[----:B------:R-:W-:Y:S01]  /*0380*/  UIADD3 UR25, UR10, -0xe443238, URZ ;  /* 0xf1bbcdc80a197890 */ /* 0x000fe2000fffe03f */
[----:B------:R-:W-:Y:S01]  /*0390*/  LOP3.LUT R7, R9, UR4, R7, 0x96, !PT ;  /* 0x0000000409077c12 */ /* 0x000fe2000f8e9607 */
[----:B------:R-:W-:Y:S01]  /*03a0*/  UIADD3 UR4, UR10, -0x255992d5, URZ ;  /* 0xdaa66d2b0a047890 */ /* 0x000fe2000fffe03f */
[----:B------:R-:W-:Y:S01]  /*03b0*/  IMAD.WIDE.U32 R10, R10, -0x326172a9, RZ ;  /* 0xcd9e8d570a0a7825 */ /* 0x000fe200078e00ff */
[----:B------:R-:W-:Y:S02]  /*03c0*/  UIADD3 UR26, UR11, -0x24c28bd8, URZ ;  /* 0xdb3d74280b1a7890 */ /* 0x000fe4000fffe03f */
[----:B------:R-:W-:Y:S01]  /*03d0*/  UIADD3 UR27, UR10, -0x700cb87f, URZ ;  /* 0x8ff347810a1b7890 */ /* 0x000fe2000fffe03f */
[----:B------:R-:W-:Y:S01]  /*03e0*/  IMAD.WIDE.U32 R6, R7, -0x2daee0ad, RZ ;  /* 0xd2511f5307067825 */ /* 0x000fe200078e00ff */
[----:B------:R-:W-:-:S04]  /*03f0*/  UIADD3 UR28, UR11, -0x695add53, URZ ;  /* 0x96a522ad0b1c7890 */ /* 0x000fc8000fffe03f */
[----:B------:R-:W-:Y:S02]  /*0400*/  LOP3.LUT R9, R7, UR5, R4, 0x96, !PT ;  /* 0x0000000507097c12 */ /* 0x000fe4000f8e9604 */
[----:B------:R-:W-:Y:S01]  /*0410*/  LOP3.LUT R4, R11, UR4, R8, 0x96, !PT ;  /* 0x000000040b047c12 */ /* 0x000fe2000f8e9608 */
[----:B------:R-:W-:Y:S02]  /*0420*/  UIADD3 UR4, UR10, 0x78dde6e4, URZ ;  /* 0x78dde6e40a047890 */ /* 0x000fe4000fffe03f */
[----:B------:R-:W-:-:S04]  /*0430*/  IMAD.WIDE.U32 R8, R9, -0x326172a9, RZ ;  /* 0xcd9e8d5709087825 */ /* 0x000fc800078e00ff */
[----:B------:R-:W-:Y:S01]  /*0440*/  IMAD.WIDE.U32 R4, R4, -0x2daee0ad, RZ ;  /* 0xd2511f5304047825 */ /* 0x000fe200078e00ff */
[----:B------:R-:W-:Y:S01]  /*0450*/  LOP3.LUT R7, R9, UR4, R10, 0x96, !PT ;  /* 0x0000000409077c12 */ /* 0x000fe2000f8e960a */
[----:B------:R-:W-:Y:S02]  /*0460*/  ULDC.64 UR4, c[0x0][0x6f0] ;  /* 0x0001bc0000047ab9 */ /* 0x000fe40000000a00 */
[----:B------:R-:W-:Y:S02]  /*0470*/  ISETP.GE.U32.AND P0, PT, R52, UR4, PT ;  /* 0x0000000434007c0c */ /* 0x000fe4000bf06070 */
[----:B------:R-:W-:Y:S01]  /*0480*/  LOP3.LUT R10, R5, UR18, R6, 0x96, !PT ;  /* 0x00000012050a7c12 */ /* 0x000fe2000f8e9606 */
[----:B------:R-:W-:Y:S01]  /*0490*/  IMAD.WIDE.U32 R6, R7, -0x2daee0ad, RZ ;  /* 0xd2511f5307067825 */ /* 0x000fe200078e00ff */
[----:B------:R-:W-:-:S03]  /*04a0*/  ISETP.GE.U32.AND.EX P0, PT, R53, UR5, PT, P0 ;  /* 0x0000000535007c0c */ /* 0x000fc6000bf06100 */
        /* <DEDUP_REMOVED lines=16> */
[----:B------:R-:W-:Y:S01]  /*05b0*/  IMAD.HI.U32 R9, R7, -0x326172a9, RZ ;  /* 0xcd9e8d5707097827 */ /* 0x000fe200078e00ff */
[----:B------:R-:W-:-:S04]  /*05c0*/  LOP3.LUT R61, R5, UR28, R4, 0x96, !PT ;  /* 0x0000001c053d7c12 */ /* 0x000fc8000f8e9604 */
[----:B------:R-:W-:Y:S01]  /*05d0*/  LOP3.LUT R0, R9, UR27, R8, 0x96, !PT ;  /* 0x0000001b09007c12 */ /* 0x000fe2000f8e9608 */
[----:B------:R-:W-:Y:S06]  /*05e0*/  @P0 EXIT ;  /* 0x000000000000094d */ /* 0x000fec0003800000 */
[----:B------:R-:W0:Y:S01]  /*05f0*/  LDC R12, c[0x0][0x6fc] ;  /* 0x0001bf00ff0c7b82 */ /* 0x000e220000000800 */
[----:B------:R-:W-:Y:S02]  /*0600*/  IMAD.MOV.U32 R55, RZ, RZ, R53 ;  /* 0x000000ffff377224 */ /* 0x000fe400078e0035 */
[----:B------:R-:W-:-:S05]  /*0610*/  IMAD.U32 R6, RZ, RZ, UR14 ;  /* 0x0000000eff067e24 */ /* 0x000fca000f8e00ff */
[----:B------:R-:W1:Y:S01]  /*0620*/  LDC.64 R10, c[0x0][0x6f8] ;  /* 0x0001be00ff0a7b82 */ /* 0x000e620000000a00 */
[----:B0-----:R-:W1:Y:S01]  /*0630*/  MUFU.RCP64H R5, R12 ;  /* 0x0000000c00057308 */ /* 0x001e620000001800 */
[----:B------:R-:W-:-:S04]  /*0640*/  IADD3 R4, R12, 0x300402, RZ ;  /* 0x003004020c047810 */ /* 0x000fc80007ffe0ff */
[----:B------:R-:W-:Y:S02]  /*0650*/  FSETP.GEU.AND P0, PT, |R4|, 5.8789094863358348022e-39, PT ;  /* 0x004004020400780b */ /* 0x000fe40003f0e200 */
[----:B-1----:R-:W-:-:S08]  /*0660*/  DFMA R8, R4, -R10, 1 ;  /* 0x3ff000000408742b */ /* 0x002fd0000000080a */
[----:B------:R-:W-:-:S08]  /*0670*/  DFMA R8, R8, R8, R8 ;  /* 0x000000080808722b */ /* 0x000fd00000000008 */
[----:B------:R-:W-:Y:S01]  /*0680*/  DFMA R8, R4, R8, R4 ;  /* 0x000000080408722b */ /* 0x000fe20000000004 */
[----:B------:R-:W-:-:S07]  /*0690*/  IMAD.MOV.U32 R4, RZ, RZ, R0 ;  /* 0x000000ffff047224 */ /* 0x000fce00078e0000 */
[----:B------:R-:W-:-:S08]  /*06a0*/  DFMA R10, R8, -R10, 1 ;  /* 0x3ff00000080a742b */ /* 0x000fd0000000080a */
[----:B------:R-:W-:Y:S01]  /*06b0*/  DFMA R10, R8, R10, R8 ;  /* 0x0000000a080a722b */ /* 0x000fe20000000008 */
[----:B------:R-:W-:-:S09]  /*06c0*/  MOV R9, UR7 ;  /* 0x0000000700097c02 */ /* 0x000fd20008000f00 */
[----:B------:R-:W-:Y:S02]  /*06d0*/  R2UR UR4, R10 ;  /* 0x000000000a0472ca */ /* 0x000fe400000e0000 */
[----:B------:R-:W-:Y:S01]  /*06e0*/  R2UR UR5, R11 ;  /* 0x000000000b0572ca */ /* 0x000fe200000e0000 */
[----:B------:R-:W-:-:S14]  /*06f0*/  @P0 BRA `(.L_x_1673) ;  /* 0x0000000000100947 */ /* 0x000fdc0003800000 */
[----:B------:R-:W-:-:S05]  /*0700*/  LOP3.LUT R0, R12, 0x7fffffff, RZ, 0xc0, !PT ;  /* 0x7fffffff0c007812 */ /* 0x000fca00078ec0ff */
[----:B------:R-:W-:Y:S01]  /*0710*/  VIADD R12, R0, 0xfff00000 ;  /* 0xfff00000000c7836 */ /* 0x000fe20000000000 */
[----:B------:R-:W-:-:S07]  /*0720*/  MOV R0, 0x740 ;  /* 0x0000074000007802 */ /* 0x000fce0000000f00 */
[----:B------:R-:W-:Y:S05]  /*0730*/  CALL.REL.NOINC `($__internal_39_$__cuda_sm20_dblrcp_rn_slowpath_v3) ;  /* 0x0000003800147944 */ /* 0x000fea0003c00000 */
.L_x_1673:
[----:B------:R-:W-:Y:S01]  /*0740*/  IMAD R7, R7, -0x326172a9, RZ ;  /* 0xcd9e8d5707077824 */ /* 0x000fe200078e02ff */
[----:B------:R-:W-:Y:S01]  /*0750*/  MOV R5, RZ ;  /* 0x000000ff00057202 */ /* 0x000fe20000000f00 */
[----:B------:R-:W-:Y:S01]  /*0760*/  ULOP3.LUT UR6, UR6, 0x3, URZ, 0xc0, !UPT ;  /* 0x0000000306067892 */ /* 0x000fe2000f8ec03f */
[----:B------:R-:W-:Y:S01]  /*0770*/  ULDC.64 UR30, c[0x0][0x6f8] ;  /* 0x0001be00001e7ab9 */ /* 0x000fe20000000a00 */
[----:B------:R-:W-:Y:S01]  /*0780*/  ULDC.64 UR32, c[0x0][0x6f0] ;  /* 0x0001bc0000207ab9 */ /* 0x000fe20000000a00 */
[----:B------:R-:W-:Y:S01]  /*0790*/  ULDC.64 UR16, c[0x0][0x550] ;  /* 0x0001540000107ab9 */ /* 0x000fe20000000a00 */
[----:B------:R-:W-:Y:S01]  /*07a0*/  ULDC.64 UR14, c[0x0][0x3b0] ;  /* 0x0000ec00000e7ab9 */ /* 0x000fe20000000a00 */
[----:B------:R-:W-:-:S07]  /*07b0*/  ULDC.64 UR12, c[0x0][0x210] ;  /* 0x00008400000c7ab9 */ /* 0x000fce0000000a00 */
.L_x_1695:
[----:B------:R-:W-:Y:S01]  /*07c0*/  ISETP.NE.AND P0, PT, RZ, UR6, PT ;  /* 0x00000006ff007c0c */ /* 0x000fe2000bf05270 */
[----:B------:R-:W-:Y:S01]  /*07d0*/  IMAD R16, R3, -0x2daee0ad, RZ ;  /* 0xd2511f5303107824 */ /* 0x000fe200078e02ff */
[----:B------:R-:W-:Y:S01]  /*07e0*/  MOV R3, UR10 ;  /* 0x0000000a00037c02 */ /* 0x000fe20008000f00 */
[----:B------:R-:W-:Y:S01]  /*07f0*/  IMAD.MOV.U32 R11, RZ, RZ, R7 ;  /* 0x000000ffff0b7224 */ /* 0x000fe200078e0007 */
[----:B-1----:R-:W-:Y:S01]  /*0800*/  MOV R15, UR10 ;  /* 0x0000000a000f7c02 */ /* 0x002fe20008000f00 */
[----:B------:R-:W-:Y:S01]  /*0810*/  IMAD.U32 R7, RZ, RZ, UR11 ;  /* 0x0000000bff077e24 */ /* 0x000fe2000f8e00ff */
[----:B------:R-:W-:Y:S01]  /*0820*/  MOV R12, UR11 ;  /* 0x0000000b000c7c02 */ /* 0x000fe20008000f00 */
[----:B------:R-:W-:Y:S02]  /*0830*/  IMAD.U32 R14, RZ, RZ, UR11 ;  /* 0x0000000bff0e7e24 */ /* 0x000fe4000f8e00ff */
[----:B------:R-:W-:Y:S01]  /*0840*/  IMAD.U32 R8, RZ, RZ, UR10 ;  /* 0x0000000aff087e24 */ /* 0x000fe2000f8e00ff */
[----:B------:R-:W-:Y:S01]  /*0850*/  IADD3 R7, R7, -0x4498517b, RZ ;  /* 0xbb67ae8507077810 */ /* 0x000fe20007ffe0ff */
[----:B------:R-:W-:Y:S01]  /*0860*/  IMAD.U32 R13, RZ, RZ, UR10 ;  /* 0x0000000aff0d7e24 */ /* 0x000fe2000f8e00ff */
[----:B------:R-:W-:Y:S01]  /*0870*/  IADD3 R12, R12, 0x76cf5d0a, RZ ;  /* 0x76cf5d0a0c0c7810 */ /* 0x000fe20007ffe0ff */
[----:B------:R-:W-:Y:S01]  /*0880*/  IMAD.MOV.U32 R10, RZ, RZ, R61 ;  /* 0x000000ffff0a7224 */ /* 0x000fe200078e003d */
[----:B------:R-:W-:Y:S01]  /*0890*/  IADD3 R14, R14, 0x32370b8f, RZ ;  /* 0x32370b8f0e0e7810 */ /* 0x000fe20007ffe0ff */
[----:B------:R-:W-:-:S02]  /*08a0*/  VIADD R3, R3, 0x9e3779b9 ;  /* 0x9e3779b903037836 */ /* 0x000fc40000000000 */
[----:B------:R-:W-:Y:S02]  /*08b0*/  VIADD R8, R8, 0x3c6ef372 ;  /* 0x3c6ef37208087836 */ /* 0x000fe40000000000 */
[----:B------:R-:W-:Y:S02]  /*08c0*/  VIADD R13, R13, 0xdaa66d2b ;  /* 0xdaa66d2b0d0d7836 */ /* 0x000fe40000000000 */
[----:B------:R-:W-:Y:S01]  /*08d0*/  VIADD R15, R15, 0x78dde6e4 ;  /* 0x78dde6e40f0f7836 */ /* 0x000fe20000000000 */
[----:B------:R-:W-:Y:S06]  /*08e0*/  @!P0 BRA `(.L_x_1674) ;  /* 0x0000001000d48947 */ /* 0x000fec0003800000 */
[C---:B------:R-:W-:Y:S01]  /*08f0*/  ISETP.NE.AND P0, PT, R9.reuse, -0x1, PT ;  /* 0xffffffff0900780c */ /* 0x040fe20003f05270 */
[----:B------:R-:W-:Y:S01]  /*0900*/  BSSY B0, `(.L_x_1675) ;  /* 0x000000c000007945 */ /* 0x000fe20003800000 */
[----:B------:R-:W-:-:S05]  /*0910*/  IADD3 R4, R9, 0x1, RZ ;  /* 0x0000000109047810 */ /* 0x000fca0007ffe0ff */
        /* <DEDUP_REMOVED lines=10> */
.L_x_1676:
[----:B------:R-:W-:Y:S05]  /*09c0*/  BSYNC B0 ;  /* 0x0000000000007941 */ /* 0x000fea0003800000 */
.L_x_1675:
[----:B------:R-:W-:Y:S01]  /*09d0*/  IMAD.HI.U32 R17, R2, -0x326172a9, RZ ;  /* 0xcd9e8d5702117827 */ /* 0x000fe200078e00ff */
[----:B------:R-:W-:Y:S02]  /*09e0*/  LOP3.LUT R0, R0, UR11, R5, 0x96, !PT ;  /* 0x0000000b00007c12 */ /* 0x000fe4000f8e9605 */
[----:B------:R-:W-:Y:S01]  /*09f0*/  MOV R32, R16 ;  /* 0x0000001000207202 */ /* 0x000fe20000000f00 */
[----:B------:R-:W-:Y:S01]  /*0a00*/  IMAD.MOV.U32 R29, RZ, RZ, -0x2daee0ad ;  /* 0xd2511f53ff1d7424 */ /* 0x000fe200078e00ff */
[----:B------:R-:W-:Y:S01]  /*0a10*/  LOP3.LUT R17, R17, UR10, R6, 0x96, !PT ;  /* 0x0000000a11117c12 */ /* 0x000fe2000f8e9606 */
[----:B------:R-:W-:Y:S02]  /*0a20*/  IMAD R22, R2, -0x326172a9, RZ ;  /* 0xcd9e8d5702167824 */ /* 0x000fe400078e02ff */
[----:B------:R-:W-:-:S04]  /*0a30*/  IMAD.WIDE.U32 R20, R0, -0x326172a9, RZ ;  /* 0xcd9e8d5700147825 */ /* 0x000fc800078e00ff */
[----:B------:R-:W-:Y:S01]  /*0a40*/  IMAD R0, R9, R29, -0x2daee0ad ;  /* 0xd2511f5309007424 */ /* 0x000fe200078e021d */
[----:B------:R-:W-:Y:S01]  /*0a50*/  LOP3.LUT R22, R21, R22, R3, 0x96, !PT ;  /* 0x0000001615167212 */ /* 0x000fe200078e9603 */
[----:B------:R-:W-:Y:S01]  /*0a60*/  IMAD.WIDE.U32 R18, R17, -0x2daee0ad, RZ ;  /* 0xd2511f5311127825 */ /* 0x000fe200078e00ff */
[----:B------:R-:W-:-:S03]  /*0a70*/  MOV R17, UR6 ;  /* 0x0000000600117c02 */ /* 0x000fc60008000f00 */
[----:B------:R-:W-:Y:S01]  /*0a80*/  IMAD.WIDE.U32 R22, R22, -0x2daee0ad, RZ ;  /* 0xd2511f5316167825 */ /* 0x000fe200078e00ff */
[----:B------:R-:W-:Y:S02]  /*0a90*/  LOP3.LUT R0, R19, R0, R7, 0x96, !PT ;  /* 0x0000000013007212 */ /* 0x000fe400078e9607 */
[----:B------:R-:W-:Y:S02]  /*0aa0*/  ISETP.NE.AND P0, PT, R17, 0x1, PT ;  /* 0x000000011100780c */ /* 0x000fe40003f05270 */
        /* <DEDUP_REMOVED lines=9> */
[----:B------:R-:W-:-:S04]  /*0b40*/  LOP3.LUT R21, R23, UR18, R18, 0x96, !PT ;  /* 0x0000001217157c12 */ /* 0x000fc8000f8e9612 */
[----:B------:R-:W-:Y:S01]  /*0b50*/  LOP3.LUT R18, R25, R20, R15, 0x96, !PT ;  /* 0x0000001419127212 */ /* 0x000fe200078e960f */
        /* <DEDUP_REMOVED lines=15> */
[----:B------:R-:W-:Y:S02]  /*0c50*/  LOP3.LUT R19, R5, UR11, RZ, 0x3c, !PT ;  /* 0x0000000b05137c12 */ /* 0x000fe4000f8e3cff */
[----:B------:R-:W-:Y:S01]  /*0c60*/  LOP3.LUT R0, R23, UR25, R26, 0x96, !PT ;  /* 0x0000001917007c12 */ /* 0x000fe2000f8e961a */
[----:B------:R-:W-:-:S04]  /*0c70*/  IMAD.WIDE.U32 R38, R38, -0x326172a9, RZ ;  /* 0xcd9e8d5726267825 */ /* 0x000fc800078e00ff */
[----:B------:R-:W-:Y:S01]  /*0c80*/  VIADD R23, R9, 0x2 ;  /* 0x0000000209177836 */ /* 0x000fe20000000000 */
[----:B------:R-:W-:Y:S01]  /*0c90*/  LOP3.LUT R22, R39, UR27, R22, 0x96, !PT ;  /* 0x0000001b27167c12 */ /* 0x000fe2000f8e9616 */
[----:B------:R-:W-:-:S03]  /*0ca0*/  IMAD.HI.U32 R47, R0, -0x2daee0ad, RZ ;  /* 0xd2511f53002f7827 */ /* 0x000fc600078e00ff */
[----:B------:R-:W-:Y:S01]  /*0cb0*/  ISETP.NE.AND P1, PT, R23, RZ, PT ;  /* 0x000000ff1700720c */ /* 0x000fe20003f25270 */
[----:B------:R-:W-:Y:S01]  /*0cc0*/  IMAD.MOV.U32 R34, RZ, RZ, R22 ;  /* 0x000000ffff227224 */ /* 0x000fe200078e0016 */
[----:B------:R-:W-:Y:S01]  /*0cd0*/  LOP3.LUT R47, R47, UR28, R18, 0x96, !PT ;  /* 0x0000001c2f2f7c12 */ /* 0x000fe2000f8e9612 */
[----:B------:R-:W-:Y:S10]  /*0ce0*/  @!P0 BRA `(.L_x_1677) ;  /* 0x0000000000288947 */ /* 0x000ff40003800000 */
[----:B------:R-:W-:Y:S01]  /*0cf0*/  UISETP.NE.AND UP0, UPT, UR6, 0x2, UPT ;  /* 0x000000020600788c */ /* 0x000fe2000bf05270 */
[----:B------:R-:W-:Y:S01]  /*0d00*/  MOV R11, R10 ;  /* 0x0000000a000b7202 */ /* 0x000fe20000000f00 */
[----:B------:R-:W-:Y:S01]  /*0d10*/  IMAD.MOV.U32 R10, RZ, RZ, R16 ;  /* 0x000000ffff0a7224 */ /* 0x000fe200078e0010 */
[----:B------:R-:W-:Y:S01]  /*0d20*/  MOV R32, R22 ;  /* 0x0000001600207202 */ /* 0x000fe20000000f00 */
[----:B------:R-:W-:Y:S02]  /*0d30*/  IMAD.MOV.U32 R34, RZ, RZ, R38 ;  /* 0x000000ffff227224 */ /* 0x000fe400078e0026 */
[----:B------:R-:W-:-:S13]  /*0d40*/  PLOP3.LUT P2, PT, PT, PT, UP0, 0x80, 0x0 ;  /* 0x000000000000781c */ /* 0x000fda0003f4f008 */
[----:B------:R-:W-:Y:S01]  /*0d50*/  @P2 MOV R11, R16 ;  /* 0x00000010000b2202 */ /* 0x000fe20000000f00 */
[----:B------:R-:W-:Y:S01]  /*0d60*/  @P2 IMAD.MOV.U32 R10, RZ, RZ, R22 ;  /* 0x000000ffff0a2224 */ /* 0x000fe200078e0016 */
[----:B------:R-:W-:Y:S01]  /*0d70*/  @P2 MOV R32, R38 ;  /* 0x0000002600202202 */ /* 0x000fe20000000f00 */
[----:B------:R-:W-:-:S07]  /*0d80*/  @P2 IMAD.MOV.U32 R34, RZ, RZ, R47 ;  /* 0x000000ffff222224 */ /* 0x000fce00078e002f */
.L_x_1677:
[----:B------:R-:W-:Y:S01]  /*0d90*/  IMAD.WIDE.U32 R20, R2, -0x326172a9, RZ ;  /* 0xcd9e8d5702147825 */ /* 0x000fe200078e00ff */
[----:B------:R-:W-:Y:S01]  /*0da0*/  BSSY B0, `(.L_x_1678) ;  /* 0x0000016000007945 */ /* 0x000fe20003800000 */
[----:B------:R-:W-:Y:S02]  /*0db0*/  MOV R16, R19 ;  /* 0x0000001300107202 */ /* 0x000fe40000000f00 */
[----:B------:R-:W-:Y:S01]  /*0dc0*/  IMAD.HI.U32 R23, R23, -0x2daee0ad, RZ ;  /* 0xd2511f5317177827 */ /* 0x000fe200078e00ff */
[----:B------:R-:W-:-:S03]  /*0dd0*/  LOP3.LUT R17, R20, R3, RZ, 0x3c, !PT ;  /* 0x0000000314117212 */ /* 0x000fc600078e3cff */
[----:B------:R-:W-:Y:S01]  /*0de0*/  IMAD.MOV.U32 R18, RZ, RZ, R21 ;  /* 0x000000ffff127224 */ /* 0x000fe200078e0015 */
[----:B------:R-:W-:Y:S06]  /*0df0*/  @P1 BRA `(.L_x_1679) ;  /* 0x0000000000401947 */ /* 0x000fec0003800000 */
[----:B------:R-:W-:Y:S01]  /*0e00*/  IADD3 R6, R6, 0x1, RZ ;  /* 0x0000000106067810 */ /* 0x000fe20007ffe0ff */
[----:B------:R-:W-:Y:S01]  /*0e10*/  IMAD.MOV.U32 R16, RZ, RZ, R19 ;  /* 0x000000ffff107224 */ /* 0x000fe200078e0013 */
[----:B------:R-:W-:Y:S02]  /*0e20*/  LOP3.LUT R17, R20, R3, RZ, 0x3c, !PT ;  /* 0x0000000314117212 */ /* 0x000fe400078e3cff */
[----:B------:R-:W-:Y:S02]  /*0e30*/  ISETP.NE.AND P1, PT, R6, RZ, PT ;  /* 0x000000ff0600720c */ /* 0x000fe40003f25270 */
[----:B------:R-:W-:-:S11]  /*0e40*/  MOV R18, R21 ;  /* 0x0000001500127202 */ /* 0x000fd60000000f00 */
        /* <DEDUP_REMOVED lines=9> */
[----:B------:R-:W-:Y:S02]  /*0ee0*/  LOP3.LUT R16, R19, UR11, RZ, 0x3c, !PT ;  /* 0x0000000b13107c12 */ /* 0x000fe4000f8e3cff */
[----:B------:R-:W-:-:S07]  /*0ef0*/  MOV R5, R19 ;  /* 0x0000001300057202 */ /* 0x000fce0000000f00 */
.L_x_1679:
[----:B------:R-:W-:Y:S05]  /*0f00*/  BSYNC B0 ;  /* 0x0000000000007941 */ /* 0x000fea0003800000 */
.L_x_1678:
[----:B------:R-:W-:Y:S01]  /*0f10*/  LOP3.LUT R20, R18, UR10, R6, 0x96, !PT ;  /* 0x0000000a12147c12 */ /* 0x000fe2000f8e9606 */
[----:B------:R-:W-:Y:S01]  /*0f20*/  IMAD R19, R4, R29, -0x2daee0ad ;  /* 0xd2511f5304137424 */ /* 0x000fe200078e021d */
[----:B------:R-:W-:Y:S01]  /*0f30*/  LOP3.LUT R23, R16, R23, RZ, 0x3c, !PT ;  /* 0x0000001710177212 */ /* 0x000fe200078e3cff */
[----:B------:R-:W-:Y:S02]  /*0f40*/  IMAD R0, R0, -0x2daee0ad, RZ ;  /* 0xd2511f5300007824 */ /* 0x000fe400078e02ff */
[----:B------:R-:W-:-:S03]  /*0f50*/  IMAD.WIDE.U32 R20, R20, -0x2daee0ad, RZ ;  /* 0xd2511f5314147825 */ /* 0x000fc600078e00ff */
[----:B------:R-:W-:Y:S01]  /*0f60*/  MOV R48, R0 ;  /* 0x0000000000307202 */ /* 0x000fe20000000f00 */
        /* <DEDUP_REMOVED lines=50> */
.L_x_1680:
        /* <DEDUP_REMOVED lines=11> */
[----:B------:R-:W-:-:S05]  /*1340*/  IMAD R2, R2, R17, -0x326172a9 ;  /* 0xcd9e8d5702027424 */ /* 0x000fca00078e0211 */
[----:B------:R-:W-:Y:S02]  /*1350*/  LOP3.LUT R17, R2, R3, RZ, 0x3c, !PT ;  /* 0x0000000302117212 */ /* 0x000fe400078e3cff */
[----:B------:R-:W-:Y:S01]  /*1360*/  @P1 IMAD.MOV R0, RZ, RZ, R5 ;  /* 0x000000ffff001224 */ /* 0x000fe200078e0205 */
[----:B------:R-:W-:-:S03]  /*1370*/  MOV R2, R16 ;  /* 0x0000001000027202 */ /* 0x000fc60000000f00 */
[----:B------:R-:W-:Y:S01]  /*1380*/  IMAD.MOV.U32 R5, RZ, RZ, R0 ;  /* 0x000000ffff057224 */ /* 0x000fe200078e0000 */
[----:B------:R-:W-:-:S07]  /*1390*/  LOP3.LUT R16, R0, UR11, RZ, 0x3c, !PT ;  /* 0x0000000b00107c12 */ /* 0x000fce000f8e3cff */
.L_x_1682:
[----:B------:R-:W-:Y:S05]  /*13a0*/  BSYNC B0 ;  /* 0x0000000000007941 */ /* 0x000fea0003800000 */
.L_x_1681:
[----:B------:R-:W-:Y:S01]  /*13b0*/  LOP3.LUT R22, R18, UR10, R6, 0x96, !PT ;  /* 0x0000000a12167c12 */ /* 0x000fe2000f8e9606 */
[----:B------:R-:W-:Y:S01]  /*13c0*/  IMAD R0, R4, R29, -0x5b5dc15a ;  /* 0xa4a23ea604007424 */ /* 0x000fe200078e021d */
[----:B------:R-:W-:Y:S01]  /*13d0*/  LOP3.LUT R21, R16, R21, RZ, 0x3c, !PT ;  /* 0x0000001510157212 */ /* 0x000fe200078e3cff */
[----:B------:R-:W-:Y:S01]  /*13e0*/  IMAD R19, R19, -0x2daee0ad, RZ ;  /* 0xd2511f5313137824 */ /* 0x000fe200078e02ff */
[----:B------:R-:W-:Y:S01]  /*13f0*/  ISETP.NE.AND P1, PT, R9, -0x4, PT ;  /* 0xfffffffc0900780c */ /* 0x000fe20003f25270 */
[----:B------:R-:W-:-:S04]  /*1400*/  IMAD.WIDE.U32 R22, R22, -0x2daee0ad, RZ ;  /* 0xd2511f5316167825 */ /* 0x000fc800078e00ff */
[----:B------:R-:W-:Y:S01]  /*1410*/  IMAD.WIDE.U32 R26, R21, -0x326172a9, RZ ;  /* 0xcd9e8d57151a7825 */ /* 0x000fe200078e00ff */
[----:B------:R-:W-:-:S04]  /*1420*/  LOP3.LUT R0, R23, R0, R7, 0x96, !PT ;  /* 0x0000000017007212 */ /* 0x000fc800078e9607 */
[----:B------:R-:W-:Y:S01]  /*1430*/  LOP3.LUT R24, R17, R27, RZ, 0x3c, !PT ;  /* 0x0000001b11187212 */ /* 0x000fe200078e3cff */
[----:B------:R-:W-:Y:S01]  /*1440*/  IMAD.WIDE.U32 R20, R0, -0x326172a9, RZ ;  /* 0xcd9e8d5700147825 */ /* 0x000fe200078e00ff */
[----:B------:R-:W-:Y:S02]  /*1450*/  IADD3 R0, R9, 0x4, RZ ;  /* 0x0000000409007810 */ /* 0x000fe40007ffe0ff */
[----:B------:R-:W-:Y:S01]  /*1460*/  MOV R9, R19 ;  /* 0x0000001300097202 */ /* 0x000fe20000000f00 */
        /* <DEDUP_REMOVED lines=26> */
[----:B------:R-:W-:Y:S01]  /*1610*/  IMAD.HI.U32 R21, R0, -0x2daee0ad, RZ ;  /* 0xd2511f5300157827 */ /* 0x000fe200078e00ff */
[----:B------:R-:W-:-:S03]  /*1620*/  LOP3.LUT R22, R25, UR26, R22, 0x96, !PT ;  /* 0x0000001a19167c12 */ /* 0x000fc6000f8e9616 */
[----:B------:R-:W-:-:S04]  /*1630*/  IMAD.HI.U32 R45, R26, -0x2daee0ad, RZ ;  /* 0xd2511f531a2d7827 */ /* 0x000fc800078e00ff */
[----:B------:R-:W-:Y:S01]  /*1640*/  IMAD.WIDE.U32 R22, R22, -0x326172a9, RZ ;  /* 0xcd9e8d5716167825 */ /* 0x000fe200078e00ff */
[----:B------:R-:W-:-:S03]  /*1650*/  LOP3.LUT R45, R45, UR28, R24, 0x96, !PT ;  /* 0x0000001c2d2d7c12 */ /* 0x000fc6000f8e9618 */
[----:B------:R-:W-:Y:S01]  /*1660*/  IMAD.MOV.U32 R43, RZ, RZ, R22 ;  /* 0x000000ffff2b7224 */ /* 0x000fe200078e0016 */
[----:B------:R-:W-:-:S05]  /*1670*/  LOP3.LUT R20, R23, UR27, R20, 0x96, !PT ;  /* 0x0000001b17147c12 */ /* 0x000fca000f8e9614 */
[----:B------:R-:W-:Y:S01]  /*1680*/  IMAD.MOV.U32 R42, RZ, RZ, R20 ;  /* 0x000000ffff2a7224 */ /* 0x000fe200078e0014 */
[----:B------:R-:W-:Y:S06]  /*1690*/  @!P0 BRA `(.L_x_1683) ;  /* 0x0000000000288947 */ /* 0x000fec0003800000 */
        /* <DEDUP_REMOVED lines=10> */
.L_x_1683:
        /* <DEDUP_REMOVED lines=17> */
.L_x_1685:
[----:B------:R-:W-:Y:S05]  /*1850*/  BSYNC B0 ;  /* 0x0000000000007941 */ /* 0x000fea0003800000 */
.L_x_1684:
[----:B------:R-:W-:Y:S01]  /*1860*/  LOP3.LUT R18, R18, UR10, R6, 0x96, !PT ;  /* 0x0000000a12127c12 */ /* 0x000fe2000f8e9606 */
[----:B------:R-:W-:Y:S01]  /*1870*/  IMAD R4, R4, R29, 0x76f35df9 ;  /* 0x76f35df904047424 */ /* 0x000fe200078e021d */
[----:B------:R-:W-:Y:S01]  /*1880*/  LOP3.LUT R21, R16, R21, RZ, 0x3c, !PT ;  /* 0x0000001510157212 */ /* 0x000fe200078e3cff */
[----:B------:R-:W-:Y:S01]  /*1890*/  IMAD R26, R26, -0x2daee0ad, RZ ;  /* 0xd2511f531a1a7824 */ /* 0x000fe200078e02ff */
[----:B------:R-:W-:Y:S01]  /*18a0*/  MOV R33, R11 ;  /* 0x0000000b00217202 */ /* 0x000fe20000000f00 */
[----:B------:R-:W-:-:S04]  /*18b0*/  IMAD.WIDE.U32 R18, R18, -0x2daee0ad, RZ ;  /* 0xd2511f5312127825 */ /* 0x000fc800078e00ff */
[----:B------:R-:W-:Y:S01]  /*18c0*/  IMAD.WIDE.U32 R20, R21, -0x326172a9, RZ ;  /* 0xcd9e8d5715147825 */ /* 0x000fe200078e00ff */
[----:B------:R-:W-:-:S03]  /*18d0*/  LOP3.LUT R4, R19, R4, R7, 0x96, !PT ;  /* 0x0000000413047212 */ /* 0x000fc600078e9607 */
[----:B------:R-:W-:Y:S01]  /*18e0*/  IMAD.MOV.U32 R35, RZ, RZ, R10 ;  /* 0x000000ffff237224 */ /* 0x000fe200078e000a */
[----:B------:R-:W-:Y:S01]  /*18f0*/  LOP3.LUT R22, R17, R21, RZ, 0x3c, !PT ;  /* 0x0000001511167212 */ /* 0x000fe200078e3cff */
        /* <DEDUP_REMOVED lines=36> */
[----:B------:R-:W-:Y:S01]  /*1b40*/  UISETP.NE.AND UP0, UPT, UR6, 0x2, UPT ;  /* 0x000000020600788c */ /* 0x000fe2000bf05270 */
[----:B------:R-:W-:Y:S01]  /*1b50*/  IMAD.MOV.U32 R43, RZ, RZ, R45 ;  /* 0x000000ffff2b7224 */ /* 0x000fe200078e002d */
[----:B------:R-:W-:Y:S01]  /*1b60*/  MOV R33, R11 ;  /* 0x0000000b00217202 */ /* 0x000fe20000000f00 */
[----:B------:R-:W-:Y:S01]  /*1b70*/  IMAD.MOV.U32 R35, RZ, RZ, R10 ;  /* 0x000000ffff237224 */ /* 0x000fe200078e000a */
[----:B------:R-:W-:Y:S01]  /*1b80*/  MOV R8, R4 ;  /* 0x0000000400087202 */ /* 0x000fe20000000f00 */
[----:B------:R-:W-:Y:S01]  /*1b90*/  IMAD.MOV.U32 R37, RZ, RZ, R7 ;  /* 0x000000ffff257224 */ /* 0x000fe200078e0007 */
[----:B------:R-:W-:Y:S02]  /*1ba0*/  PLOP3.LUT P0, PT, PT, PT, UP0, 0x80, 0x0 ;  /* 0x000000000000781c */ /* 0x000fe40003f0f008 */
[----:B------:R-:W-:-:S11]  /*1bb0*/  MOV R45, R26 ;  /* 0x0000001a002d7202 */ /* 0x000fd60000000f00 */
        /* <DEDUP_REMOVED lines=8> */
.L_x_1674:
        /* <DEDUP_REMOVED lines=14> */
.L_x_1688:
[----:B------:R-:W-:Y:S05]  /*1d20*/  BSYNC B0 ;  /* 0x0000000000007941 */ /* 0x000fea0003800000 */
.L_x_1687:
[----:B------:R-:W-:Y:S01]  /*1d30*/  VIADD R35, R9, 0x2 ;  /* 0x0000000209237836 */ /* 0x000fe20000000000 */
[----:B------:R-:W-:Y:S01]  /*1d40*/  LOP3.LUT R22, R5, UR11, RZ, 0x3c, !PT ;  /* 0x0000000b05167c12 */ /* 0x000fe2000f8e3cff */
[----:B------:R-:W-:Y:S01]  /*1d50*/  IMAD.WIDE.U32 R18, R2, -0x326172a9, RZ ;  /* 0xcd9e8d5702127825 */ /* 0x000fe200078e00ff */
[----:B------:R-:W-:Y:S01]  /*1d60*/  IADD3 R34, R9, 0x3, RZ ;  /* 0x0000000309227810 */ /* 0x000fe20007ffe0ff */
[----:B------:R-:W-:Y:S01]  /*1d70*/  BSSY B0, `(.L_x_1689) ;  /* 0x000001a000007945 */ /* 0x000fe20003800000 */
[----:B------:R-:W-:Y:S01]  /*1d80*/  ISETP.NE.AND P1, PT, R35, RZ, PT ;  /* 0x000000ff2300720c */ /* 0x000fe20003f25270 */
[----:B------:R-:W-:Y:S01]  /*1d90*/  VIADD R0, R9, 0x4 ;  /* 0x0000000409007836 */ /* 0x000fe20000000000 */
[----:B------:R-:W-:Y:S01]  /*1da0*/  LOP3.LUT R24, R22, R17, RZ, 0x3c, !PT ;  /* 0x0000001116187212 */ /* 0x000fe200078e3cff */
[----:B------:R-:W-:Y:S01]  /*1db0*/  IMAD.MOV.U32 R23, RZ, RZ, R19 ;  /* 0x000000ffff177224 */ /* 0x000fe200078e0013 */
[----:B------:R-:W-:Y:S02]  /*1dc0*/  LOP3.LUT R20, R18, R3, RZ, 0x3c, !PT ;  /* 0x0000000312147212 */ /* 0x000fe400078e3cff */
        /* <DEDUP_REMOVED lines=19> */
[----:B------:R-:W-:-:S07]  /*1f00*/  LOP3.LUT R22, R6, UR11, RZ, 0x3c, !PT ;  /* 0x0000000b06167c12 */ /* 0x000fce000f8e3cff */
.L_x_1690:
[----:B------:R-:W-:Y:S05]  /*1f10*/  BSYNC B0 ;  /* 0x0000000000007941 */ /* 0x000fea0003800000 */
.L_x_1689:
        /* <DEDUP_REMOVED lines=13> */
[C---:B------:R-:W-:Y:S01]  /*1ff0*/  IADD3 R25, R2.reuse, 0x1, RZ ;  /* 0x0000000102197810 */ /* 0x040fe20007ffe0ff */
[----:B------:R-:W-:Y:S01]  /*2000*/  IMAD.MOV.U32 R27, RZ, RZ, -0x326172a9 ;  /* 0xcd9e8d57ff1b7424 */ /* 0x000fe200078e00ff */
[----:B------:R-:W-:Y:S01]  /*2010*/  IADD3 R6, R5, 0x1, RZ ;  /* 0x0000000105067810 */ /* 0x000fe20007ffe0ff */
[----:B------:R-:W-:Y:S01]  /*2020*/  IMAD.MOV.U32 R30, RZ, RZ, RZ ;  /* 0x000000ffff1e7224 */ /* 0x000fe200078e00ff */
[C---:B------:R-:W-:Y:S01]  /*2030*/  ISETP.NE.AND P1, PT, R25.reuse, RZ, PT ;  /* 0x000000ff1900720c */ /* 0x040fe20003f25270 */
[----:B------:R-:W-:Y:S02]  /*2040*/  IMAD R28, R2, R27, -0x326172a9 ;  /* 0xcd9e8d57021c7424 */ /* 0x000fe400078e021b */
[----:B------:R-:W-:-:S03]  /*2050*/  IMAD.HI.U32 R29, R25, -0x326172a9, RZ ;  /* 0xcd9e8d57191d7827 */ /* 0x000fc600078e00ff */
[----:B------:R-:W-:Y:S01]  /*2060*/  LOP3.LUT R28, R28, R3, RZ, 0x3c, !PT ;  /* 0x000000031c1c7212 */ /* 0x000fe200078e3cff */
[----:B------:R-:W-:-:S06]  /*2070*/  IMAD.MOV.U32 R2, RZ, RZ, R25 ;  /* 0x000000ffff027224 */ /* 0x000fcc00078e0019 */
[----:B------:R-:W-:-:S04]  /*2080*/  @P1 IADD3 R6, R5, RZ, RZ ;  /* 0x000000ff05061210 */ /* 0x000fc80007ffe0ff */
[----:B------:R-:W-:Y:S02]  /*2090*/  LOP3.LUT R27, R6, UR11, RZ, 0x3c, !PT ;  /* 0x0000000b061b7c12 */ /* 0x000fe4000f8e3cff */
[----:B------:R-:W-:-:S07]  /*20a0*/  MOV R5, R6 ;  /* 0x0000000600057202 */ /* 0x000fce0000000f00 */
.L_x_1692:
[----:B------:R-:W-:Y:S05]  /*20b0*/  BSYNC B0 ;  /* 0x0000000000007941 */ /* 0x000fea0003800000 */
.L_x_1691:
        /* <DEDUP_REMOVED lines=24> */
.L_x_1694:
[----:B------:R-:W-:Y:S05]  /*2240*/  BSYNC B0 ;  /* 0x0000000000007941 */ /* 0x000fea0003800000 */
.L_x_1693:
[----:B------:R-:W-:Y:S01]  /*2250*/  LOP3.LUT R32, R19, UR10, R21, 0x96, !PT ;  /* 0x0000000a13207c12 */ /* 0x000fe2000f8e9615 */
[----:B------:R-:W-:Y:S01]  /*2260*/  IMAD R21, R9, -0x2daee0ad, RZ ;  /* 0xd2511f5309157824 */ /* 0x000fe200078e02ff */
[----:B------:R-:W-:Y:S01]  /*2270*/  LOP3.LUT R19, R22, R35, RZ, 0x3c, !PT ;  /* 0x0000002316137212 */ /* 0x000fe200078e3cff */
[----:B------:R-:W-:Y:S01]  /*2280*/  IMAD.HI.U32 R34, R34, -0x2daee0ad, RZ ;  /* 0xd2511f5322227827 */ /* 0x000fe200078e00ff */
[----:B------:R-:W-:Y:S02]  /*2290*/  LOP3.LUT R18, R29, UR10, R30, 0x96, !PT ;  /* 0x0000000a1d127c12 */ /* 0x000fe4000f8e961e */
[----:B------:R-:W-:Y:S01]  /*22a0*/  IADD3 R22, R21, -0x2daee0ad, RZ ;  /* 0xd2511f5315167810 */ /* 0x000fe20007ffe0ff */
[----:B------:R-:W-:Y:S01]  /*22b0*/  IMAD.HI.U32 R9, R19, -0x326172a9, RZ ;  /* 0xcd9e8d5713097827 */ /* 0x000fe200078e00ff */
[----:B------:R-:W-:Y:S02]  /*22c0*/  LOP3.LUT R23, R23, UR10, R26, 0x96, !PT ;  /* 0x0000000a17177c12 */ /* 0x000fe4000f8e961a */
[----:B------:R-:W-:Y:S01]  /*22d0*/  LOP3.LUT R34, R27, R34, RZ, 0x3c, !PT ;  /* 0x000000221b227212 */ /* 0x000fe200078e3cff */
[----:B------:R-:W-:Y:S01]  /*22e0*/  IMAD.HI.U32 R3, R32, -0x2daee0ad, RZ ;  /* 0xd2511f5320037827 */ /* 0x000fe200078e00ff */
[----:B------:R-:W-:-:S02]  /*22f0*/  LOP3.LUT R9, R20, R9, RZ, 0x3c, !PT ;  /* 0x0000000914097212 */ /* 0x000fc400078e3cff */
[----:B------:R-:W-:Y:S01]  /*2300*/  LOP3.LUT R20, R33, UR10, R6, 0x96, !PT ;  /* 0x0000000a21147c12 */ /* 0x000fe2000f8e9606 */
[----:B------:R-:W-:Y:S01]  /*2310*/  IMAD.HI.U32 R30, R0, -0x2daee0ad, RZ ;  /* 0xd2511f53001e7827 */ /* 0x000fe200078e00ff */
[----:B------:R-:W-:Y:S02]  /*2320*/  LOP3.LUT R3, R3, R22, R7, 0x96, !PT ;  /* 0x0000001603037212 */ /* 0x000fe400078e9607 */
[----:B------:R-:W-:Y:S01]  /*2330*/  IADD3 R22, R21, 0x76f35df9, RZ ;  /* 0x76f35df915167810 */ /* 0x000fe20007ffe0ff */
[----:B------:R-:W-:Y:S01]  /*2340*/  IMAD.HI.U32 R33, R18, -0x2daee0ad, RZ ;  /* 0xd2511f5312217827 */ /* 0x000fe200078e00ff */
[----:B------:R-:W-:-:S03]  /*2350*/  LOP3.LUT R35, R31, R30, RZ, 0x3c, !PT ;  /* 0x0000001e1f237212 */ /* 0x000fc600078e3cff */
[----:B------:R-:W-:Y:S01]  /*2360*/  VIADD R27, R21, 0xa4a23ea6 ;  /* 0xa4a23ea6151b7836 */ /* 0x000fe20000000000 */
[----:B------:R-:W-:Y:S01]  /*2370*/  LOP3.LUT R33, R33, R22, R7, 0x96, !PT ;  /* 0x0000001621217212 */ /* 0x000fe200078e9607 */
[----:B------:R-:W-:-:S04]  /*2380*/  IMAD.HI.U32 R26, R23, -0x2daee0ad, RZ ;  /* 0xd2511f53171a7827 */ /* 0x000fc800078e00ff */
[----:B------:R-:W-:Y:S01]  /*2390*/  IMAD.HI.U32 R29, R34, -0x326172a9, RZ ;  /* 0xcd9e8d57221d7827 */ /* 0x000fe200078e00ff */
[----:B------:R-:W-:-:S03]  /*23a0*/  LOP3.LUT R27, R26, R27, R7, 0x96, !PT ;  /* 0x0000001b1a1b7212 */ /* 0x000fc600078e9607 */
[----:B------:R-:W-:Y:S01]  /*23b0*/  IMAD R30, R23, -0x2daee0ad, RZ ;  /* 0xd2511f53171e7824 */ /* 0x000fe200078e02ff */
[----:B------:R-:W-:Y:S01]  /*23c0*/  LOP3.LUT R28, R28, R29, RZ, 0x3c, !PT ;  /* 0x0000001d1c1c7212 */ /* 0x000fe200078e3cff */
[----:B------:R-:W-:-:S04]  /*23d0*/  IMAD.WIDE.U32 R22, R35, -0x326172a9, RZ ;  /* 0xcd9e8d5723167825 */ /* 0x000fc800078e00ff */
[----:B------:R-:W-:Y:S01]  /*23e0*/  VIADD R36, R21, 0x49447d4c ;  /* 0x49447d4c15247836 */ /* 0x000fe20000000000 */
[----:B------:R-:W-:Y:S01]  /*23f0*/  LOP3.LUT R25, R25, R23, RZ, 0x3c, !PT ;  /* 0x0000001719197212 */ /* 0x000fe200078e3cff */
[----:B------:R-:W-:-:S04]  /*2400*/  IMAD.WIDE.U32 R20, R20, -0x2daee0ad, RZ ;  /* 0xd2511f5314147825 */ /* 0x000fc800078e00ff */
[----:B------:R-:W-:Y:S01]  /*2410*/  IMAD.HI.U32 R26, R17, -0x2daee0ad, RZ ;  /* 0xd2511f53111a7827 */ /* 0x000fe200078e00ff */
[----:B------:R-:W-:-:S03]  /*2420*/  LOP3.LUT R36, R21, R36, R7, 0x96, !PT ;  /* 0x0000002415247212 */ /* 0x000fc600078e9607 */
[----:B------:R-:W-:Y:S02]  /*2430*/  IMAD R29, R32, -0x2daee0ad, RZ ;  /* 0xd2511f53201d7824 */ /* 0x000fe400078e02ff */
[----:B------:R-:W-:-:S03]  /*2440*/  IMAD.HI.U32 R31, R9, -0x2daee0ad, RZ ;  /* 0xd2511f53091f7827 */ /* 0x000fc600078e00ff */
[--C-:B------:R-:W-:Y:S01]  /*2450*/  LOP3.LUT R7, R26, R29, R12.reuse, 0x96, !PT ;  /* 0x0000001d1a077212 */ /* 0x100fe200078e960c */
[----:B------:R-:W-:Y:S01]  /*2460*/  IMAD R29, R19, -0x326172a9, RZ ;  /* 0xcd9e8d57131d7824 */ /* 0x000fe200078e02ff */
[----:B------:R-:W-:Y:S01]  /*2470*/  LOP3.LUT R26, R31, R30, R12, 0x96, !PT ;  /* 0x0000001e1f1a7212 */ /* 0x000fe200078e960c */
[----:B------:R-:W-:Y:S02]  /*2480*/  IMAD R23, R18, -0x2daee0ad, RZ ;  /* 0xd2511f5312177824 */ /* 0x000fe400078e02ff */
[----:B------:R-:W-:-:S04]  /*2490*/  IMAD.HI.U32 R32, R28, -0x2daee0ad, RZ ;  /* 0xd2511f531c207827 */ /* 0x000fc800078e00ff */
        /* <DEDUP_REMOVED lines=8> */
[----:B------:R-:W-:Y:S01]  /*2520*/  IMAD.HI.U32 R30, R33, -0x326172a9, RZ ;  /* 0xcd9e8d57211e7827 */ /* 0x000fe200078e00ff */
[----:B------:R-:W-:-:S03]  /*2530*/  LOP3.LUT R19, R24, R21, R8, 0x96, !PT ;  /* 0x0000001518137212 */ /* 0x000fc600078e9608 */
[----:B------:R-:W-:Y:S01]  /*2540*/  IMAD.WIDE.U32 R24, R36, -0x326172a9, RZ ;  /* 0xcd9e8d5724187825 */ /* 0x000fe200078e00ff */
[----:B------:R-:W-:-:S03]  /*2550*/  LOP3.LUT R29, R30, R31, R8, 0x96, !PT ;  /* 0x0000001f1e1d7212 */ /* 0x000fc600078e9608 */
[----:B------:R-:W-:Y:S01]  /*2560*/  IMAD R30, R3, -0x326172a9, RZ ;  /* 0xcd9e8d57031e7824 */ /* 0x000fe200078e02ff */
[----:B------:R-:W-:Y:S01]  /*2570*/  LOP3.LUT R8, R25, R22, R8, 0x96, !PT ;  /* 0x0000001619087212 */ /* 0x000fe200078e9608 */
[----:B------:R-:W-:Y:S02]  /*2580*/  IMAD R27, R27, -0x326172a9, RZ ;  /* 0xcd9e8d571b1b7824 */ /* 0x000fe400078e02ff */
[----:B------:R-:W-:-:S04]  /*2590*/  IMAD.HI.U32 R3, R7, -0x326172a9, RZ ;  /* 0xcd9e8d5707037827 */ /* 0x000fc800078e00ff */
[----:B------:R-:W-:Y:S01]  /*25a0*/  IMAD.HI.U32 R32, R26, -0x326172a9, RZ ;  /* 0xcd9e8d571a207827 */ /* 0x000fe200078e00ff */
[----:B------:R-:W-:-:S03]  /*25b0*/  LOP3.LUT R25, R3, R30, R13, 0x96, !PT ;  /* 0x0000001e03197212 */ /* 0x000fc600078e960d */
[----:B------:R-:W-:Y:S01]  /*25c0*/  IMAD R34, R33, -0x326172a9, RZ ;  /* 0xcd9e8d5721227824 */ /* 0x000fe200078e02ff */
[----:B------:R-:W-:Y:S01]  /*25d0*/  LOP3.LUT R27, R32, R27, R13, 0x96, !PT ;  /* 0x0000001b201b7212 */ /* 0x000fe200078e960d */
[----:B------:R-:W-:Y:S01]  /*25e0*/  IMAD.HI.U32 R31, R23, -0x326172a9, RZ ;  /* 0xcd9e8d57171f7827 */ /* 0x000fe200078e00ff */
[----:B------:R-:W-:-:S03]  /*25f0*/  MOV R33, R4 ;  /* 0x0000000400217202 */ /* 0x000fc60000000f00 */
[----:B------:R-:W-:Y:S01]  /*2600*/  IMAD.WIDE.U32 R20, R20, -0x326172a9, RZ ;  /* 0xcd9e8d5714147825 */ /* 0x000fe200078e00ff */
[----:B------:R-:W-:-:S03]  /*2610*/  LOP3.LUT R3, R31, R34, R13, 0x96, !PT ;  /* 0x000000221f037212 */ /* 0x000fc600078e960d */
[----:B------:R-:W-:Y:S01]  /*2620*/  IMAD R17, R17, -0x2daee0ad, RZ ;  /* 0xd2511f5311117824 */ /* 0x000fe200078e02ff */
[----:B------:R-:W-:Y:S01]  /*2630*/  LOP3.LUT R32, R21, R24, R13, 0x96, !PT ;  /* 0x0000001815207212 */ /* 0x000fe200078e960d */
[----:B------:R-:W-:-:S04]  /*2640*/  IMAD.HI.U32 R13, R19, -0x2daee0ad, RZ ;  /* 0xd2511f53130d7827 */ /* 0x000fc800078e00ff */
[----:B------:R-:W-:Y:S01]  /*2650*/  IMAD R24, R9, -0x2daee0ad, RZ ;  /* 0xd2511f5309187824 */ /* 0x000fe200078e02ff */
[----:B------:R-:W-:Y:S01]  /*2660*/  LOP3.LUT R13, R13, R17, R14, 0x96, !PT ;  /* 0x000000110d0d7212 */ /* 0x000fe200078e960e */
[----:B------:R-:W-:Y:S02]  /*2670*/  IMAD R31, R28, -0x2daee0ad, RZ ;  /* 0xd2511f531c1f7824 */ /* 0x000fe400078e02ff */
[----:B------:R-:W-:-:S04]  /*2680*/  IMAD.HI.U32 R21, R12, -0x2daee0ad, RZ ;  /* 0xd2511f530c157827 */ /* 0x000fc800078e00ff */
        /* <DEDUP_REMOVED lines=8> */
[----:B------:R-:W-:Y:S01]  /*2710*/  LOP3.LUT R14, R22, UR18, R19, 0x96, !PT ;  /* 0x00000012160e7c12 */ /* 0x000fe2000f8e9613 */
[----:B------:R-:W-:Y:S02]  /*2720*/  IMAD R9, R26, -0x326172a9, RZ ;  /* 0xcd9e8d571a097824 */ /* 0x000fe400078e02ff */
        /* <DEDUP_REMOVED lines=8> */
[----:B------:R-:W-:Y:S01]  /*27b0*/  IMAD.WIDE.U32 R22, R32, -0x2daee0ad, RZ ;  /* 0xd2511f5320167825 */ /* 0x000fe200078e00ff */
[----:B------:R-:W-:-:S03]  /*27c0*/  LOP3.LUT R9, R19, R20, R15, 0x96, !PT ;  /* 0x0000001413097212 */ /* 0x000fc600078e960f */
        /* <DEDUP_REMOVED lines=16> */
[----:B------:R-:W-:Y:S02]  /*28d0*/  IMAD R9, R28, -0x2daee0ad, RZ ;  /* 0xd2511f531c097824 */ /* 0x000fe400078e02ff */
[----:B------:R-:W-:-:S04]  /*28e0*/  IMAD.HI.U32 R22, R20, -0x2daee0ad, RZ ;  /* 0xd2511f5314167827 */ /* 0x000fc800078e00ff */
[----:B------:R-:W-:Y:S01]  /*28f0*/  IMAD.HI.U32 R13, R7, -0x2daee0ad, RZ ;  /* 0xd2511f53070d7827 */ /* 0x000fe200078e00ff */
[----:B------:R-:W-:-:S03]  /*2900*/  LOP3.LUT R9, R22, UR22, R9, 0x96, !PT ;  /* 0x0000001616097c12 */ /* 0x000fc6000f8e9609 */
[----:B------:R-:W-:Y:S01]  /*2910*/  IMAD R25, R25, -0x2daee0ad, RZ ;  /* 0xd2511f5319197824 */ /* 0x000fe200078e02ff */
[----:B------:R-:W-:Y:S01]  /*2920*/  LOP3.LUT R27, R13, UR20, R30, 0x96, !PT ;  /* 0x000000140d1b7c12 */ /* 0x000fe2000f8e961e */
[----:B------:R-:W-:Y:S02]  /*2930*/  IMAD R15, R24, -0x326172a9, RZ ;  /* 0xcd9e8d57180f7824 */ /* 0x000fe400078e02ff */
[----:B------:R-:W-:Y:S01]  /*2940*/  IMAD.HI.U32 R28, R23, -0x326172a9, RZ ;  /* 0xcd9e8d57171c7827 */ /* 0x000fe200078e00ff */
[----:B------:R-:W-:-:S03]  /*2950*/  LOP3.LUT R25, R18, UR20, R25, 0x96, !PT ;  /* 0x0000001412197c12 */ /* 0x000fc6000f8e9619 */
[----:B------:R-:W-:Y:S01]  /*2960*/  IMAD R13, R14, -0x326172a9, RZ ;  /* 0xcd9e8d570e0d7824 */ /* 0x000fe200078e02ff */
[----:B------:R-:W-:Y:S01]  /*2970*/  LOP3.LUT R22, R28, UR19, R15, 0x96, !PT ;  /* 0x000000131c167c12 */ /* 0x000fe2000f8e960f */
[----:B------:R-:W-:-:S04]  /*2980*/  IMAD.WIDE.U32 R14, R29, -0x326172a9, RZ ;  /* 0xcd9e8d571d0e7825 */ /* 0x000fc800078e00ff */
        /* <DEDUP_REMOVED lines=21> */
[----:B------:R-:W-:Y:S02]  /*2ae0*/  IMAD R26, R26, -0x326172a9, RZ ;  /* 0xcd9e8d571a1a7824 */ /* 0x000fe400078e02ff */
[----:B------:R-:W-:-:S04]  /*2af0*/  IMAD.HI.U32 R7, R27, -0x326172a9, RZ ;  /* 0xcd9e8d571b077827 */ /* 0x000fc800078e00ff */
[----:B------:R-:W-:Y:S01]  /*2b00*/  IMAD R25, R17, -0x2daee0ad, RZ ;  /* 0xd2511f5311197824 */ /* 0x000fe200078e02ff */
[----:B------:R-:W-:Y:S01]  /*2b10*/  LOP3.LUT R17, R30, UR21, R15, 0x96, !PT ;  /* 0x000000151e117c12 */ /* 0x000fe2000f8e960f */
[----:B------:R-:W-:Y:S01]  /*2b20*/  IMAD.HI.U32 R32, R22, -0x2daee0ad, RZ ;  /* 0xd2511f5316207827 */ /* 0x000fe200078e00ff */
[----:B------:R-:W-:-:S03]  /*2b30*/  LOP3.LUT R7, R7, UR21, R26, 0x96, !PT ;  /* 0x0000001507077c12 */ /* 0x000fc6000f8e961a */
[----:B------:R-:W-:Y:S01]  /*2b40*/  IMAD.WIDE.U32 R18, R19, -0x326172a9, RZ ;  /* 0xcd9e8d5713127825 */ /* 0x000fe200078e00ff */
[----:B------:R-:W-:Y:S02]  /*2b50*/  LOP3.LUT R25, R32, UR22, R25, 0x96, !PT ;  /* 0x0000001620197c12 */ /* 0x000fe4000f8e9619 */
[----:B------:R-:W-:Y:S01]  /*2b60*/  MOV R32, R10 ;  /* 0x0000000a00207202 */ /* 0x000fe20000000f00 */
[----:B------:R-:W-:Y:S01]  /*2b70*/  IMAD.HI.U32 R13, R28, -0x2daee0ad, RZ ;  /* 0xd2511f531c0d7827 */ /* 0x000fe200078e00ff */
[----:B------:R-:W-:-:S03]  /*2b80*/  LOP3.LUT R14, R19, UR23, R14, 0x96, !PT ;  /* 0x00000017130e7c12 */ /* 0x000fc6000f8e960e */
[----:B------:R-:W-:Y:S02]  /*2b90*/  IMAD R20, R20, -0x2daee0ad, RZ ;  /* 0xd2511f5314147824 */ /* 0x000fe400078e02ff */
[----:B------:R-:W-:Y:S02]  /*2ba0*/  IMAD R28, R28, -0x2daee0ad, RZ ;  /* 0xd2511f531c1c7824 */ /* 0x000fe400078e02ff */
[----:B------:R-:W-:-:S04]  /*2bb0*/  IMAD.HI.U32 R15, R21, -0x2daee0ad, RZ ;  /* 0xd2511f53150f7827 */ /* 0x000fc800078e00ff */
[----:B------:R-:W-:Y:S01]  /*2bc0*/  IMAD R27, R27, -0x326172a9, RZ ;  /* 0xcd9e8d571b1b7824 */ /* 0x000fe200078e02ff */
[----:B------:R-:W-:Y:S01]  /*2bd0*/  LOP3.LUT R28, R15, UR26, R28, 0x96, !PT ;  /* 0x0000001a0f1c7c12 */ /* 0x000fe2000f8e961c */
[----:B------:R-:W-:-:S04]  /*2be0*/  IMAD.HI.U32 R8, R23, -0x326172a9, RZ ;  /* 0xcd9e8d5717087827 */ /* 0x000fc800078e00ff */
[----:B------:R-:W-:Y:S01]  /*2bf0*/  IMAD R30, R24, -0x2daee0ad, RZ ;  /* 0xd2511f53181e7824 */ /* 0x000fe200078e02ff */
[----:B------:R-:W-:Y:S01]  /*2c00*/  LOP3.LUT R24, R13, UR24, R20, 0x96, !PT ;  /* 0x000000180d187c12 */ /* 0x000fe2000f8e9614 */
[----:B------:R-:W-:Y:S01]  /*2c10*/  IMAD.HI.U32 R29, R7, -0x2daee0ad, RZ ;  /* 0xd2511f53071d7827 */ /* 0x000fe200078e00ff */
        /* <DEDUP_REMOVED lines=35> */
[----:B------:R-:W-:Y:S01]  /*2e50*/  IMAD R21, R13, -0x326172a9, RZ ;  /* 0xcd9e8d570d157824 */ /* 0x000fe200078e02ff */
[----:B------:R-:W-:Y:S01]  /*2e60*/  MOV R47, R22 ;  /* 0x00000016002f7202 */ /* 0x000fe20000000f00 */
[----:B------:R-:W-:Y:S01]  /*2e70*/  IMAD.WIDE.U32 R14, R12, -0x326172a9, RZ ;  /* 0xcd9e8d570c0e7825 */ /* 0x000fe200078e00ff */
[----:B------:R-:W-:-:S03]  /*2e80*/  MOV R4, R18 ;  /* 0x0000001200047202 */ /* 0x000fc60000000f00 */
[----:B------:R-:W-:Y:S01]  /*2e90*/  IMAD R8, R19, -0x2daee0ad, RZ ;  /* 0xd2511f5313087824 */ /* 0x000fe200078e02ff */
[----:B------:R-:W-:Y:S01]  /*2ea0*/  LOP3.LUT R44, R15, UR27, R21, 0x96, !PT ;  /* 0x0000001b0f2c7c12 */ /* 0x000fe2000f8e9615 */
[----:B------:R-:W-:Y:S01]  /*2eb0*/  IMAD R26, R26, -0x2daee0ad, RZ ;  /* 0xd2511f531a1a7824 */ /* 0x000fe200078e02ff */
[----:B------:R-:W-:Y:S01]  /*2ec0*/  MOV R36, R14 ;  /* 0x0000000e00247202 */ /* 0x000fe20000000f00 */
        /* <DEDUP_REMOVED lines=8> */
[----:B------:R-:W-:Y:S01]  /*2f50*/  IMAD.MOV.U32 R7, RZ, RZ, R24 ;  /* 0x000000ffff077224 */ /* 0x000fe200078e0018 */
[----:B------:R-:W-:Y:S01]  /*2f60*/  LOP3.LUT R43, R13, UR27, R43, 0x96, !PT ;  /* 0x0000001b0d2b7c12 */ /* 0x000fe2000f8e962b */
[----:B------:R-:W-:Y:S02]  /*2f70*/  IMAD.MOV.U32 R45, RZ, RZ, R12 ;  /* 0x000000ffff2d7224 */ /* 0x000fe400078e000c */
[----:B------:R-:W-:Y:S02]  /*2f80*/  IMAD.MOV.U32 R35, RZ, RZ, R11 ;  /* 0x000000ffff237224 */ /* 0x000fe400078e000b */
[----:B------:R-:W-:Y:S02]  /*2f90*/  IMAD.MOV.U32 R34, RZ, RZ, R16 ;  /* 0x000000ffff227224 */ /* 0x000fe400078e0010 */
[----:B------:R-:W-:Y:S02]  /*2fa0*/  IMAD R42, R42, -0x2daee0ad, RZ ;  /* 0xd2511f532a2a7824 */ /* 0x000fe400078e02ff */
[----:B------:R-:W-:-:S02]  /*2fb0*/  IMAD R46, R46, -0x2daee0ad, RZ ;  /* 0xd2511f532e2e7824 */ /* 0x000fc400078e02ff */
[----:B------:R-:W-:-:S07]  /*2fc0*/  IMAD R37, R37, -0x2daee0ad, RZ ;  /* 0xd2511f5325257824 */ /* 0x000fce00078e02ff */
.L_x_1686:
[C---:B------:R-:W-:Y:S01]  /*2fd0*/  IMAD.SHL.U32 R53, R52.reuse, 0x8, RZ ;  /* 0x0000000834357824 */ /* 0x040fe200078e00ff */
[----:B------:R-:W-:-:S04]  /*2fe0*/  SHF.L.U64.HI R54, R52, 0x3, R55 ;  /* 0x0000000334367819 */ /* 0x000fc80000010237 */
[----:B------:R-:W-:-:S04]  /*2ff0*/  IADD3 R10, P0, R53, UR12, RZ ;  /* 0x0000000c350a7c10 */ /* 0x000fc8000ff1e0ff */
[----:B------:R-:W-:-:S05]  /*3000*/  IADD3.X R11, R54, UR13, RZ, P0, !PT ;  /* 0x0000000d360b7c10 */ /* 0x000fca00087fe4ff */
[----:B------:R-:W2:Y:S04]  /*3010*/  LDG.E.128 R12, desc[UR8][R10.64] ;  /* 0x000000080a0c7981 */ /* 0x000ea8000c1e1d00 */
[----:B------:R-:W3:Y:S04]  /*3020*/  LDG.E.128 R16, desc[UR8][R10.64+0x10] ;  /* 0x000010080a107981 */ /* 0x000ee8000c1e1d00 */
[----:B------:R-:W4:Y:S04]  /*3030*/  LDG.E.128 R20, desc[UR8][R10.64+0x20] ;  /* 0x000020080a147981 */ /* 0x000f28000c1e1d00 */
[----:B------:R-:W5:Y:S04]  /*3040*/  LDG.E.128 R24, desc[UR8][R10.64+0x30] ;  /* 0x000030080a187981 */ /* 0x000f68000c1e1d00 */
[----:B------:R-:W5:Y:S01]  /*3050*/  LDG.E.128 R28, desc[UR8][R10.64+0x40] ;  /* 0x000040080a1c7981 */ /* 0x000f62000c1e1d00 */
[----:B------:R-:W-:Y:S01]  /*3060*/  HFMA2.MMA R51, -RZ, RZ, 0.1171875, 0 ;  /* 0x2f800000ff337435 */ /* 0x000fe200000001ff */
[----:B------:R-:W-:-:S02]  /*3070*/  I2FP.F32.U32 R33, R33 ;  /* 0x0000002100217245 */ /* 0x000fc40000201000 */
[----:B------:R-:W-:Y:S02]  /*3080*/  I2FP.F32.U32 R35, R35 ;  /* 0x0000002300237245 */ /* 0x000fe40000201000 */
[----:B------:R-:W-:Y:S02]  /*3090*/  I2FP.F32.U32 R32, R32 ;  /* 0x0000002000207245 */ /* 0x000fe40000201000 */
[----:B------:R-:W-:Y:S02]  /*30a0*/  I2FP.F32.U32 R34, R34 ;  /* 0x0000002200227245 */ /* 0x000fe40000201000 */
[----:B------:R-:W-:Y:S01]  /*30b0*/  I2FP.F32.U32 R38, R38 ;  /* 0x0000002600267245 */ /* 0x000fe20000201000 */
[-C--:B------:R-:W-:Y:S01]  /*30c0*/  FFMA.FTZ R33, R33, R51.reuse, 1.1641532182693481445e-10 ;  /* 0x2f00000021217423 */ /* 0x080fe20000010033 */
[----:B------:R-:W-:Y:S01]  /*30d0*/  FFMA.FTZ R35, R35, R51, 1.1641532182693481445e-10 ;  /* 0x2f00000023237423 */ /* 0x000fe20000010033 */
[----:B------:R-:W-:Y:S01]  /*30e0*/  I2FP.F32.U32 R49, R47 ;  /* 0x0000002f00317245 */ /* 0x000fe20000201000 */
[-C--:B------:R-:W-:Y:S01]  /*30f0*/  FFMA.FTZ R39, R34, R51.reuse, 1.1641532182693481445e-10 ;  /* 0x2f00000022277423 */ /* 0x080fe20000010033 */
[----:B------:R-:W-:Y:S01]  /*3100*/  FMUL.FTZ R40, R33, 1 ;  /* 0x3f80000021287820 */ /* 0x000fe20000410000 */
[----:B------:R-:W-:Y:S01]  /*3110*/  FMUL.FTZ R33, R35, 1 ;  /* 0x3f80000023217820 */ /* 0x000fe20000410000 */
[-C--:B------:R-:W-:Y:S01]  /*3120*/  FFMA.FTZ R35, R32, R51.reuse, 1.1641532182693481445e-10 ;  /* 0x2f00000020237423 */ /* 0x080fe20000010033 */
[-C--:B------:R-:W-:Y:S01]  /*3130*/  FFMA.FTZ R50, R38, R51.reuse, 1.1641532182693481445e-10 ;  /* 0x2f00000026327423 */ /* 0x080fe20000010033 */
[----:B------:R-:W-:Y:S01]  /*3140*/  I2FP.F32.U32 R47, R48 ;  /* 0x00000030002f7245 */ /* 0x000fe20000201000 */
[-C--:B------:R-:W-:Y:S01]  /*3150*/  FFMA.FTZ R49, R49, R51.reuse, 1.1641532182693481445e-10 ;  /* 0x2f00000031317423 */ /* 0x080fe20000010033 */
[----:B------:R-:W0:Y:S01]  /*3160*/  F2F.F64.F32 R40, R40 ;  /* 0x0000002800287310 */ /* 0x000e220000201800 */
[----:B------:R-:W-:Y:S01]  /*3170*/  FMUL.FTZ R35, R35, 1 ;  /* 0x3f80000023237820 */ /* 0x000fe20000410000 */
[----:B------:R-:W-:Y:S01]  /*3180*/  I2FP.F32.U32 R48, R46 ;  /* 0x0000002e00307245 */ /* 0x000fe20000201000 */
[----:B------:R-:W-:Y:S01]  /*3190*/  FMUL.FTZ R46, R49, 1 ;  /* 0x3f800000312e7820 */ /* 0x000fe20000410000 */
[----:B------:R-:W-:Y:S01]  /*31a0*/  FFMA.FTZ R49, R47, R51, 1.1641532182693481445e-10 ;  /* 0x2f0000002f317423 */ /* 0x000fe20000010033 */
[----:B------:R-:W-:-:S02]  /*31b0*/  FMUL.FTZ R39, R39, 1 ;  /* 0x3f80000027277820 */ /* 0x000fc40000410000 */
[----:B------:R-:W-:Y:S01]  /*31c0*/  FFMA.FTZ R48, R48, R51, 1.1641532182693481445e-10 ;  /* 0x2f00000030307423 */ /* 0x000fe20000010033 */
[----:B------:R-:W1:Y:S01]  /*31d0*/  F2F.F64.F32 R32, R33 ;  /* 0x0000002100207310 */ /* 0x000e620000201800 */
[----:B------:R-:W-:Y:S02]  /*31e0*/  FMUL.FTZ R49, R49, 1 ;  /* 0x3f80000031317820 */ /* 0x000fe40000410000 */
[----:B------:R-:W-:Y:S01]  /*31f0*/  FMUL.FTZ R48, R48, 1 ;  /* 0x3f80000030307820 */ /* 0x000fe20000410000 */
[----:B0-----:R-:W-:-:S04]  /*3200*/  DSETP.GEU.AND P0, PT, R40, UR30, PT ;  /* 0x0000001e28007e2a */ /* 0x001fc8000bf0e000 */
[----:B------:R-:W0:Y:S01]  /*3210*/  F2F.F64.F32 R34, R35 ;  /* 0x0000002300227310 */ /* 0x000e220000201800 */
[----:B------:R-:W-:Y:S01]  /*3220*/  FMUL.FTZ R40, R50, 1 ;  /* 0x3f80000032287820 */ /* 0x000fe20000410000 */
[----:B------:R-:W-:Y:S01]  /*3230*/  FSEL R59, RZ, 1, P0 ;  /* 0x3f800000ff3b7808 */ /* 0x000fe20000000000 */
[----:B-1----:R-:W-:-:S05]  /*3240*/  DSETP.GEU.AND P1, PT, R32, UR30, PT ;  /* 0x0000001e20007e2a */ /* 0x002fca000bf2e000 */
[----:B------:R-:W1:Y:S01]  /*3250*/  F2F.F64.F32 R40, R40 ;  /* 0x0000002800287310 */ /* 0x000e620000201800 */
[----:B------:R-:W-:Y:S01]  /*3260*/  FMUL.FTZ R50, R59, 1 ;  /* 0x3f8000003b327820 */ /* 0x000fe20000410000 */
[----:B------:R-:W-:Y:S01]  /*3270*/  FSEL R57, RZ, 1, P1 ;  /* 0x3f800000ff397808 */ /* 0x000fe20000800000 */
[----:B0-----:R-:W-:-:S05]  /*3280*/  DSETP.GEU.AND P3, PT, R34, UR30, PT ;  /* 0x0000001e22007e2a */ /* 0x001fca000bf6e000 */
[----:B------:R-:W0:Y:S01]  /*3290*/  F2F.F64.F32 R38, R39 ;  /* 0x0000002700267310 */ /* 0x000e220000201800 */
[----:B------:R-:W-:Y:S01]  /*32a0*/  FMUL.FTZ R51, R57, 1 ;  /* 0x3f80000039337820 */ /* 0x000fe20000410000 */
[----:B------:R-:W-:Y:S01]  /*32b0*/  FSEL R58, RZ, 1, P3 ;  /* 0x3f800000ff3a7808 */ /* 0x000fe20001800000 */
[----:B-1----:R-:W-:-:S05]  /*32c0*/  DSETP.GEU.AND P2, PT, R40, UR30, PT ;  /* 0x0000001e28007e2a */ /* 0x002fca000bf4e000 */
[----:B------:R-:W1:Y:S01]  /*32d0*/  F2F.F64.F32 R32, R49 ;  /* 0x0000003100207310 */ /* 0x000e620000201800 */
[----:B0-----:R-:W-:-:S07]  /*32e0*/  DSETP.GEU.AND P0, PT, R38, UR30, PT ;  /* 0x0000001e26007e2a */ /* 0x001fce000bf0e000 */
[----:B------:R-:W0:Y:S01]  /*32f0*/  F2F.F64.F32 R34, R48 ;  /* 0x0000003000227310 */ /* 0x000e220000201800 */
[----:B-1----:R-:W-:-:S07]  /*3300*/  DSETP.GEU.AND P3, PT, R32, UR30, PT ;  /* 0x0000001e20007e2a */ /* 0x002fce000bf6e000 */
[----:B------:R-:W-:Y:S01]  /*3310*/  F2F.F64.F32 R40, R51 ;  /* 0x0000003300287310 */ /* 0x000fe20000201800 */
[----:B------:R-:W-:Y:S01]  /*3320*/  FSEL R60, RZ, 1, P0 ;  /* 0x3f800000ff3c7808 */ /* 0x000fe20000000000 */
[----:B0-----:R-:W-:-:S06]  /*3330*/  DSETP.GEU.AND P4, PT, R34, UR30, PT ;  /* 0x0000001e22007e2a */ /* 0x001fcc000bf8e000 */
[----:B------:R-:W0:Y:S01]  /*3340*/  F2F.F64.F32 R46, R46 ;  /* 0x0000002e002e7310 */ /* 0x000e220000201800 */
[----:B------:R-:W5:Y:S07]  /*3350*/  LDG.E.128 R32, desc[UR8][R10.64+0x50] ;  /* 0x000050080a207981 */ /* 0x000f6e000c1e1d00 */
[----:B------:R-:W1:Y:S01]  /*3360*/  F2F.F64.F32 R38, R50 ;  /* 0x0000003200267310 */ /* 0x000e620000201800 */
[----:B------:R-:W-:Y:S01]  /*3370*/  FMUL.FTZ R56, R58, 1 ;  /* 0x3f8000003a387820 */ /* 0x000fe20000410000 */
[----:B0-----:R-:W-:Y:S01]  /*3380*/  DSETP.GEU.AND P1, PT, R46, UR30, PT ;  /* 0x0000001e2e007e2a */ /* 0x001fe2000bf2e000 */
[----:B------:R-:W-:-:S02]  /*3390*/  I2FP.F32.U32 R42, R42 ;  /* 0x0000002a002a7245 */ /* 0x000fc40000201000 */
[----:B------:R-:W-:Y:S02]  /*33a0*/  I2FP.F32.U32 R9, R9 ;  /* 0x0000000900097245 */ /* 0x000fe40000201000 */
[----:B------:R-:W-:Y:S01]  /*33b0*/  I2FP.F32.U32 R8, R8 ;  /* 0x0000000800087245 */ /* 0x000fe20000201000 */
[----:B--2---:R-:W-:Y:S01]  /*33c0*/  DMUL R40, R14, R40 ;  /* 0x000000280e287228 */ /* 0x004fe20000000000 */
[----:B------:R-:W-:-:S06]  /*33d0*/  FMUL.FTZ R14, R60, 1 ;  /* 0x3f8000003c0e7820 */ /* 0x000fcc0000410000 */
[----:B------:R-:W3:Y:S01]  /*33e0*/  F2F.F64.F32 R14, R14 ;  /* 0x0000000e000e7310 */ /* 0x000ee20000201800 */
[----:B-1----:R-:W-:-:S07]  /*33f0*/  DMUL R38, R12, R38 ;  /* 0x000000260c267228 */ /* 0x002fce0000000000 */
[----:B------:R-:W0:Y:S01]  /*3400*/  F2F.F64.F32 R12, R56 ;  /* 0x00000038000c7310 */ /* 0x000e220000201800 */
[----:B---3--:R-:W-:Y:S01]  /*3410*/  DMUL R48, R18, R14 ;  /* 0x0000000e12307228 */ /* 0x008fe20000000000 */
[----:B------:R-:W-:Y:S02]  /*3420*/  MOV R18, R58 ;  /* 0x0000003a00127202 */ /* 0x000fe40000000f00 */
[----:B------:R-:W-:-:S05]  /*3430*/  FSEL R58, RZ, 1, P1 ;  /* 0x3f800000ff3a7808 */ /* 0x000fca0000800000 */
[----:B------:R-:W-:Y:S01]  /*3440*/  FMUL.FTZ R15, R58, 1 ;  /* 0x3f8000003a0f7820 */ /* 0x000fe20000410000 */
[----:B0-----:R-:W-:Y:S01]  /*3450*/  DMUL R50, R16, R12 ;  /* 0x0000000c10327228 */ /* 0x001fe20000000000 */
[----:B------:R-:W-:Y:S01]  /*3460*/  IMAD.MOV.U32 R17, RZ, RZ, R57 ;  /* 0x000000ffff117224 */ /* 0x000fe200078e0039 */
[----:B------:R-:W-:-:S03]  /*3470*/  FSEL R57, RZ, 1, P3 ;  /* 0x3f800000ff397808 */ /* 0x000fc60001800000 */
[----:B------:R-:W4:Y:S02]  /*3480*/  F2F.F64.F32 R14, R15 ;  /* 0x0000000f000e7310 */ /* 0x000f240000201800 */
[----:B------:R-:W-:Y:S01]  /*3490*/  FMUL.FTZ R16, R57, 1 ;  /* 0x3f80000039107820 */ /* 0x000fe20000410000 */
[----:B------:R-:W-:-:S05]  /*34a0*/  IMAD.MOV.U32 R56, RZ, RZ, R59 ;  /* 0x000000ffff387224 */ /* 0x000fca00078e003b */
[----:B------:R-:W5:Y:S01]  /*34b0*/  F2F.F64.F32 R12, R16 ;  /* 0x00000010000c7310 */ /* 0x000f620000201800 */
[----:B------:R-:W-:Y:S01]  /*34c0*/  FSEL R59, RZ, 1, P2 ;  /* 0x3f800000ff3b7808 */ /* 0x000fe20001000000 */
[----:B----4-:R-:W-:Y:S01]  /*34d0*/  DMUL R22, R22, R14 ;  /* 0x0000000e16167228 */ /* 0x010fe20000000000 */
[----:B------:R-:W-:Y:S02]  /*34e0*/  MOV R15, R56 ;  /* 0x00000038000f7202 */ /* 0x000fe40000000f00 */
[----:B------:R-:W-:Y:S01]  /*34f0*/  FSEL R56, RZ, 1, P4 ;  /* 0x3f800000ff387808 */ /* 0x000fe20002000000 */
[----:B------:R-:W-:-:S04]  /*3500*/  FMUL.FTZ R46, R59, 1 ;  /* 0x3f8000003b2e7820 */ /* 0x000fc80000410000 */
[----:B------:R-:W-:Y:S01]  /*3510*/  FMUL.FTZ R14, R56, 1 ;  /* 0x3f800000380e7820 */ /* 0x000fe20000410000 */
[----:B-----5:R-:W-:-:S03]  /*3520*/  DMUL R24, R24, R12 ;  /* 0x0000000c18187228 */ /* 0x020fc60000000000 */
[----:B------:R-:W0:Y:S08]  /*3530*/  F2F.F64.F32 R12, R14 ;  /* 0x0000000e000c7310 */ /* 0x000e300000201800 */
[----:B------:R-:W1:Y:S01]  /*3540*/  F2F.F64.F32 R46, R46 ;  /* 0x0000002e002e7310 */ /* 0x000e620000201800 */
[----:B------:R-:W-:Y:S01]  /*3550*/  IMAD.MOV.U32 R16, RZ, RZ, 0x2f800000 ;  /* 0x2f800000ff107424 */ /* 0x000fe200078e00ff */
[----:B0-----:R-:W-:Y:S01]  /*3560*/  DMUL R26, R26, R12 ;  /* 0x0000000c1a1a7228 */ /* 0x001fe20000000000 */
[----:B------:R-:W-:-:S02]  /*3570*/  I2FP.F32.U32 R12, R37 ;  /* 0x00000025000c7245 */ /* 0x000fc40000201000 */
[----:B------:R-:W-:Y:S02]  /*3580*/  I2FP.F32.U32 R13, R45 ;  /* 0x0000002d000d7245 */ /* 0x000fe40000201000 */
[----:B------:R-:W-:Y:S01]  /*3590*/  I2FP.F32.U32 R45, R44 ;  /* 0x0000002c002d7245 */ /* 0x000fe20000201000 */
[-C--:B------:R-:W-:Y:S01]  /*35a0*/  FFMA.FTZ R44, R42, R16.reuse, 1.1641532182693481445e-10 ;  /* 0x2f0000002a2c7423 */ /* 0x080fe20000010010 */
[----:B-1----:R-:W-:Y:S01]  /*35b0*/  DMUL R20, R20, R46 ;  /* 0x0000002e14147228 */ /* 0x002fe20000000000 */
[-C--:B------:R-:W-:Y:S01]  /*35c0*/  FFMA.FTZ R42, R9, R16.reuse, 1.1641532182693481445e-10 ;  /* 0x2f000000092a7423 */ /* 0x080fe20000010010 */
[-C--:B------:R-:W-:Y:S01]  /*35d0*/  FFMA.FTZ R19, R12, R16.reuse, 1.1641532182693481445e-10 ;  /* 0x2f0000000c137423 */ /* 0x080fe20000010010 */
[----:B------:R-:W-:Y:S01]  /*35e0*/  FFMA.FTZ R47, R13, R16, 1.1641532182693481445e-10 ;  /* 0x2f0000000d2f7423 */ /* 0x000fe20000010010 */
[----:B------:R-:W-:Y:S02]  /*35f0*/  MOV R9, R15 ;  /* 0x0000000f00097202 */ /* 0x000fe40000000f00 */
[----:B------:R-:W2:Y:S01]  /*3600*/  LDG.E.128 R12, desc[UR8][R10.64+0x60] ;  /* 0x000060080a0c7981 */ /* 0x000ea2000c1e1d00 */
[----:B------:R-:W-:-:S02]  /*3610*/  I2FP.F32.U32 R46, R43 ;  /* 0x0000002b002e7245 */ /* 0x000fc40000201000 */
[----:B------:R-:W-:Y:S02]  /*3620*/  I2FP.F32.U32 R43, R36 ;  /* 0x00000024002b7245 */ /* 0x000fe40000201000 */
[----:B------:R-:W-:Y:S01]  /*3630*/  IADD3 R36, P0, R53, UR14, RZ ;  /* 0x0000000e35247c10 */ /* 0x000fe2000ff1e0ff */
[-C--:B------:R-:W-:Y:S01]  /*3640*/  FFMA.FTZ R8, R8, R16.reuse, 1.1641532182693481445e-10 ;  /* 0x2f00000008087423 */ /* 0x080fe20000010010 */
[-C--:B------:R-:W-:Y:S01]  /*3650*/  FFMA.FTZ R46, R46, R16.reuse, 1.1641532182693481445e-10 ;  /* 0x2f0000002e2e7423 */ /* 0x080fe20000010010 */
[-C--:B------:R-:W-:Y:S01]  /*3660*/  FFMA.FTZ R43, R43, R16.reuse, 1.1641532182693481445e-10 ;  /* 0x2f0000002b2b7423 */ /* 0x080fe20000010010 */
[----:B------:R-:W-:Y:S01]  /*3670*/  FFMA.FTZ R45, R45, R16, 1.1641532182693481445e-10 ;  /* 0x2f0000002d2d7423 */ /* 0x000fe20000010010 */
[----:B------:R-:W-:Y:S01]  /*3680*/  IMAD.MOV.U32 R53, RZ, RZ, R17 ;  /* 0x000000ffff357224 */ /* 0x000fe200078e0011 */
[----:B------:R-:W-:Y:S01]  /*3690*/  DMUL R16, R38, UR4 ;  /* 0x0000000426107c28 */ /* 0x000fe20008000000 */
[----:B------:R-:W-:Y:S01]  /*36a0*/  IADD3.X R37, R54, UR15, RZ, P0, !PT ;  /* 0x0000000f36257c10 */ /* 0x000fe200087fe4ff */
[----:B------:R-:W-:Y:S01]  /*36b0*/  IMAD.MOV.U32 R54, RZ, RZ, R19 ;  /* 0x000000ffff367224 */ /* 0x000fe200078e0013 */
[----:B------:R-:W-:Y:S01]  /*36c0*/  MOV R39, R18 ;  /* 0x0000001200277202 */ /* 0x000fe20000000f00 */
[----:B------:R-:W-:Y:S01]  /*36d0*/  DMUL R18, R40, UR4 ;  /* 0x0000000428127c28 */ /* 0x000fe20008000000 */
[----:B------:R-:W-:Y:S01]  /*36e0*/  MOV R40, R9 ;  /* 0x0000000900287202 */ /* 0x000fe20000000f00 */
[----:B------:R-:W-:-:S02]  /*36f0*/  IMAD.MOV.U32 R41, RZ, RZ, R8 ;  /* 0x000000ffff297224 */ /* 0x000fc400078e0008 */
[----:B------:R-:W3:Y:S01]  /*3700*/  LDG.E.128 R8, desc[UR8][R10.64+0x70] ;  /* 0x000070080a087981 */ /* 0x000ee2000c1e1d00 */
[----:B------:R-:W-:-:S03]  /*3710*/  FMUL.FTZ R45, R45, 1 ;  /* 0x3f8000002d2d7820 */ /* 0x000fc60000410000 */
[----:B------:R0:W-:Y:S02]  /*3720*/  STG.E.128 desc[UR8][R36.64], R16 ;  /* 0x0000001024007986 */ /* 0x0001e4000c101d08 */
[----:B0-----:R-:W0:Y:S02]  /*3730*/  F2F.F64.F32 R16, R45 ;  /* 0x0000002d00107310 */ /* 0x001e240000201800 */
[----:B0-----:R-:W-:-:S06]  /*3740*/  DSETP.GEU.AND P0, PT, R16, UR30, PT ;  /* 0x0000001e10007e2a */ /* 0x001fcc000bf0e000 */
[----:B------:R-:W-:-:S05]  /*3750*/  FSEL R16, RZ, 1, P0 ;  /* 0x3f800000ff107808 */ /* 0x000fca0000000000 */
[----:B------:R-:W-:-:S04]  /*3760*/  FMUL.FTZ R38, R16, 1 ;  /* 0x3f80000010267820 */ /* 0x000fc80000410000 */
[----:B------:R-:W0:Y:S01]  /*3770*/  F2F.F64.F32 R18, R38 ;  /* 0x0000002600127310 */ /* 0x000e220000201800 */
[----:B------:R-:W-:Y:S01]  /*3780*/  FMUL.FTZ R43, R43, 1 ;  /* 0x3f8000002b2b7820 */ /* 0x000fe20000410000 */
[----:B0-----:R-:W-:-:S06]  /*3790*/  DMUL R28, R28, R18 ;  /* 0x000000121c1c7228 */ /* 0x001fcc0000000000 */
[----:B------:R0:W1:Y:S01]  /*37a0*/  F2F.F64.F32 R18, R43 ;  /* 0x0000002b00127310 */ /* 0x0000620000201800 */
[----:B------:R-:W-:Y:S01]  /*37b0*/  MOV R45, R39 ;  /* 0x00000027002d7202 */ /* 0x000fe20000000f00 */
[----:B0-----:R-:W-:Y:S01]  /*37c0*/  IMAD.MOV.U32 R43, RZ, RZ, R47 ;  /* 0x000000ffff2b7224 */ /* 0x001fe200078e002f */
[----:B-1----:R-:W-:-:S06]  /*37d0*/  DSETP.GEU.AND P0, PT, R18, UR30, PT ;  /* 0x0000001e12007e2a */ /* 0x002fcc000bf0e000 */
[----:B------:R-:W-:-:S05]  /*37e0*/  FSEL R47, RZ, 1, P0 ;  /* 0x3f800000ff2f7808 */ /* 0x000fca0000000000 */
[----:B------:R-:W-:-:S04]  /*37f0*/  FMUL.FTZ R39, R47, 1 ;  /* 0x3f8000002f277820 */ /* 0x000fc80000410000 */
[----:B------:R-:W0:Y:S01]  /*3800*/  F2F.F64.F32 R18, R39 ;  /* 0x0000002700127310 */ /* 0x000e220000201800 */
[----:B------:R-:W-:Y:S01]  /*3810*/  FMUL.FTZ R42, R42, 1 ;  /* 0x3f8000002a2a7820 */ /* 0x000fe20000410000 */
[----:B0-----:R-:W-:-:S06]  /*3820*/  DMUL R30, R30, R18 ;  /* 0x000000121e1e7228 */ /* 0x001fcc0000000000 */
[----:B------:R-:W0:Y:S02]  /*3830*/  F2F.F64.F32 R18, R42 ;  /* 0x0000002a00127310 */ /* 0x000e240000201800 */
[----:B0-----:R-:W-:Y:S01]  /*3840*/  DSETP.GEU.AND P0, PT, R18, UR30, PT ;  /* 0x0000001e12007e2a */ /* 0x001fe2000bf0e000 */
[----:B------:R-:W-:-:S05]  /*3850*/  MOV R42, R40 ;  /* 0x00000028002a7202 */ /* 0x000fca0000000f00 */
[----:B------:R-:W-:-:S05]  /*3860*/  FSEL R17, RZ, 1, P0 ;  /* 0x3f800000ff117808 */ /* 0x000fca0000000000 */
[----:B------:R-:W-:-:S04]  /*3870*/  FMUL.FTZ R40, R17, 1 ;  /* 0x3f80000011287820 */ /* 0x000fc80000410000 */
[----:B------:R-:W0:Y:S01]  /*3880*/  F2F.F64.F32 R18, R40 ;  /* 0x0000002800127310 */ /* 0x000e220000201800 */
[----:B------:R-:W-:Y:S01]  /*3890*/  FMUL.FTZ R44, R44, 1 ;  /* 0x3f8000002c2c7820 */ /* 0x000fe20000410000 */
[----:B0-----:R-:W-:-:S06]  /*38a0*/  DMUL R32, R32, R18 ;  /* 0x0000001220207228 */ /* 0x001fcc0000000000 */
[----:B------:R-:W0:Y:S02]  /*38b0*/  F2F.F64.F32 R18, R44 ;  /* 0x0000002c00127310 */ /* 0x000e240000201800 */
[----:B0-----:R-:W-:Y:S01]  /*38c0*/  DSETP.GEU.AND P0, PT, R18, UR30, PT ;  /* 0x0000001e12007e2a */ /* 0x001fe2000bf0e000 */
[----:B------:R-:W-:-:S05]  /*38d0*/  IMAD.MOV.U32 R44, RZ, RZ, R41 ;  /* 0x000000ffff2c7224 */ /* 0x000fca00078e0029 */
        /* <DEDUP_REMOVED lines=10> */
[----:B------:R0:W2:Y:S01]  /*3980*/  F2F.F64.F32 R38, R45 ;  /* 0x0000002d00267310 */ /* 0x0000a20000201800 */
[----:B------:R-:W-:Y:S01]  /*3990*/  FMUL.FTZ R43, R43, 1 ;  /* 0x3f8000002b2b7820 */ /* 0x000fe20000410000 */
[----:B------:R-:W-:Y:S01]  /*39a0*/  FMUL.FTZ R44, R44, 1 ;  /* 0x3f8000002c2c7820 */ /* 0x000fe20000410000 */
[----:B0-----:R-:W-:Y:S01]  /*39b0*/  IMAD.MOV.U32 R45, RZ, RZ, R42 ;  /* 0x000000ffff2d7224 */ /* 0x001fe200078e002a */
[----:B--2---:R-:W-:-:S04]  /*39c0*/  DMUL R38, R12, R38 ;  /* 0x000000260c267228 */ /* 0x004fc80000000000 */
[----:B------:R-:W0:Y:S02]  /*39d0*/  F2F.F64.F32 R12, R43 ;  /* 0x0000002b000c7310 */ /* 0x000e240000201800 */
[----:B0-----:R-:W-:-:S06]  /*39e0*/  DSETP.GEU.AND P0, PT, R12, UR30, PT ;  /* 0x0000001e0c007e2a */ /* 0x001fcc000bf0e000 */
[----:B------:R0:W1:Y:S01]  /*39f0*/  F2F.F64.F32 R12, R44 ;  /* 0x0000002c000c7310 */ /* 0x0000620000201800 */
[----:B------:R-:W-:Y:S02]  /*3a00*/  FSEL R42, RZ, 1, P0 ;  /* 0x3f800000ff2a7808 */ /* 0x000fe40000000000 */
[----:B0-----:R-:W-:-:S03]  /*3a10*/  MOV R44, R54 ;  /* 0x00000036002c7202 */ /* 0x001fc60000000f00 */
[----:B------:R-:W-:Y:S01]  /*3a20*/  FMUL.FTZ R40, R42, 1 ;  /* 0x3f8000002a287820 */ /* 0x000fe20000410000 */
[----:B-1----:R-:W-:-:S05]  /*3a30*/  DSETP.GEU.AND P0, PT, R12, UR30, PT ;  /* 0x0000001e0c007e2a */ /* 0x002fca000bf0e000 */
[----:B------:R-:W0:Y:S01]  /*3a40*/  F2F.F64.F32 R40, R40 ;  /* 0x0000002800287310 */ /* 0x000e220000201800 */
[----:B------:R-:W-:-:S05]  /*3a50*/  FSEL R54, RZ, 1, P0 ;  /* 0x3f800000ff367808 */ /* 0x000fca0000000000 */
[----:B------:R-:W-:-:S06]  /*3a60*/  FMUL.FTZ R13, R54, 1 ;  /* 0x3f800000360d7820 */ /* 0x000fcc0000410000 */
[----:B------:R-:W3:Y:S01]  /*3a70*/  F2F.F64.F32 R12, R13 ;  /* 0x0000000d000c7310 */ /* 0x000ee20000201800 */
[----:B0-----:R-:W-:-:S07]  /*3a80*/  DMUL R40, R14, R40 ;  /* 0x000000280e287228 */ /* 0x001fce0000000000 */
[----:B------:R-:W0:Y:S08]  /*3a90*/  F2I.FTZ.U32.TRUNC.NTZ R15, R46 ;  /* 0x0000002e000f7305 */ /* 0x000e30000021f000 */
[----:B------:R-:W1:Y:S01]  /*3aa0*/  F2I.FTZ.U32.TRUNC.NTZ R14, R59 ;  /* 0x0000003b000e7305 */ /* 0x000e62000021f000 */
[----:B---3--:R-:W-:Y:S01]  /*3ab0*/  DMUL R8, R8, R12 ;  /* 0x0000000c08087228 */ /* 0x008fe20000000000 */
[----:B------:R-:W-:-:S06]  /*3ac0*/  FMUL.FTZ R12, R44, 1 ;  /* 0x3f8000002c0c7820 */ /* 0x000fcc0000410000 */
[----:B------:R-:W-:Y:S08]  /*3ad0*/  F2I.FTZ.U32.TRUNC.NTZ R43, R45 ;  /* 0x0000002d002b7305 */ /* 0x000ff0000021f000 */
[----:B------:R-:W2:Y:S08]  /*3ae0*/  F2I.FTZ.U32.TRUNC.NTZ R46, R60 ;  /* 0x0000003c002e7305 */ /* 0x000eb0000021f000 */
[----:B------:R-:W3:Y:S08]  /*3af0*/  F2I.FTZ.U32.TRUNC.NTZ R45, R58 ;  /* 0x0000003a002d7305 */ /* 0x000ef0000021f000 */
[----:B------:R-:W4:Y:S01]  /*3b00*/  F2I.FTZ.U32.TRUNC.NTZ R16, R16 ;  /* 0x0000001000107305 */ /* 0x000f22000021f000 */
[----:B0-----:R-:W-:-:S02]  /*3b10*/  LOP3.LUT R15, R15, 0xff, RZ, 0xc0, !PT ;  /* 0x000000ff0f0f7812 */ /* 0x001fc400078ec0ff */
[----:B-1----:R-:W-:-:S05]  /*3b20*/  LOP3.LUT R14, R14, 0xff, RZ, 0xc0, !PT ;  /* 0x000000ff0e0e7812 */ /* 0x002fca00078ec0ff */
[----:B------:R-:W0:Y:S01]  /*3b30*/  F2F.F64.F32 R12, R12 ;  /* 0x0000000c000c7310 */ /* 0x000e220000201800 */
[----:B--2---:R-:W-:Y:S02]  /*3b40*/  PRMT R46, R46, 0x7604, R15 ;  /* 0x000076042e2e7816 */ /* 0x004fe4000000000f */
[----:B---3--:R-:W-:Y:S01]  /*3b50*/  PRMT R45, R45, 0x7604, R14 ;  /* 0x000076042d2d7816 */ /* 0x008fe2000000000e */
[----:B------:R-:W-:-:S04]  /*3b60*/  DMUL R14, R48, UR4 ;  /* 0x00000004300e7c28 */ /* 0x000fc80008000000 */
[----:B------:R-:W1:Y:S01]  /*3b70*/  F2I.FTZ.U32.TRUNC.NTZ R57, R57 ;  /* 0x0000003900397305 */ /* 0x000e62000021f000 */
[----:B----4-:R-:W-:-:S07]  /*3b80*/  LOP3.LUT R48, R16, 0xff, RZ, 0xc0, !PT ;  /* 0x000000ff10307812 */ /* 0x010fce00078ec0ff */
[----:B------:R2:W-:Y:S01]  /*3b90*/  F2I.FTZ.U32.TRUNC.NTZ R58, R17 ;  /* 0x00000011003a7305 */ /* 0x0005e2000021f000 */
[----:B0-----:R-:W-:Y:S02]  /*3ba0*/  DSETP.GEU.AND P0, PT, R12, UR30, PT ;  /* 0x0000001e0c007e2a */ /* 0x001fe4000bf0e000 */
[----:B--2---:R-:W-:Y:S02]  /*3bb0*/  DMUL R16, R20, UR4 ;  /* 0x0000000414107c28 */ /* 0x004fe40008000000 */
[----:B------:R-:W-:Y:S02]  /*3bc0*/  DMUL R20, R24, UR4 ;  /* 0x0000000418147c28 */ /* 0x000fe40008000000 */
[----:B------:R-:W-:Y:S01]  /*3bd0*/  DMUL R24, R38, UR4 ;  /* 0x0000000426187c28 */ /* 0x000fe20008000000 */
[----:B------:R-:W0:Y:S01]  /*3be0*/  LDC R38, c[0x0][RZ] ;  /* 0x00000000ff267b82 */ /* 0x000e220000000800 */
[----:B------:R-:W2:Y:S01]  /*3bf0*/  F2I.FTZ.U32.TRUNC.NTZ R53, R53 ;  /* 0x0000003500357305 */ /* 0x000ea2000021f000 */
[----:B-1----:R-:W-:-:S02]  /*3c00*/  LOP3.LUT R13, R57, 0xff, RZ, 0xc0, !PT ;  /* 0x000000ff390d7812 */ /* 0x002fc400078ec0ff */
[----:B------:R-:W-:-:S05]  /*3c10*/  FSEL R57, RZ, 1, P0 ;  /* 0x3f800000ff397808 */ /* 0x000fca0000000000 */
[----:B------:R-:W1:Y:S01]  /*3c20*/  F2I.FTZ.U32.TRUNC.NTZ R44, R56 ;  /* 0x00000038002c7305 */ /* 0x000e62000021f000 */
[----:B------:R-:W-:-:S07]  /*3c30*/  LOP3.LUT R43, R43, 0xff, RZ, 0xc0, !PT ;  /* 0x000000ff2b2b7812 */ /* 0x000fce00078ec0ff */
[----:B------:R3:W-:Y:S01]  /*3c40*/  F2I.FTZ.U32.TRUNC.NTZ R59, R42 ;  /* 0x0000002a003b7305 */ /* 0x0007e2000021f000 */
[----:B--2---:R-:W-:Y:S01]  /*3c50*/  PRMT R53, R53, 0x7604, R43 ;  /* 0x0000760435357816 */ /* 0x004fe2000000002b */
[----:B---3--:R-:W-:-:S06]  /*3c60*/  FMUL.FTZ R42, R57, 1 ;  /* 0x3f800000392a7820 */ /* 0x008fcc0000410000 */
[----:B------:R-:W-:Y:S01]  /*3c70*/  F2I.FTZ.U32.TRUNC.NTZ R60, R18 ;  /* 0x00000012003c7305 */ /* 0x000fe2000021f000 */
[----:B------:R-:W-:Y:S07]  /*3c80*/  WARPSYNC.ALL ;  /* 0x0000000000007948 */ /* 0x000fee0003800000 */
[----:B------:R2:W3:Y:S01]  /*3c90*/  F2I.FTZ.U32.TRUNC.NTZ R56, R19 ;  /* 0x0000001300387305 */ /* 0x0004e2000021f000 */
[----:B------:R-:W-:Y:S01]  /*3ca0*/  ULDC UR7, c[0x0][0xc] ;  /* 0x0000030000077ab9 */ /* 0x000fe20000000800 */
[----:B--2---:R-:W-:-:S06]  /*3cb0*/  DMUL R18, R22, UR4 ;  /* 0x0000000416127c28 */ /* 0x004fcc0008000000 */
[----:B------:R-:W2:Y:S01]  /*3cc0*/  F2F.F64.F32 R42, R42 ;  /* 0x0000002a002a7310 */ /* 0x000ea20000201800 */
[----:B------:R-:W-:Y:S01]  /*3cd0*/  DMUL R22, R26, UR4 ;  /* 0x000000041a167c28 */ /* 0x000fe20008000000 */
[----:B-1----:R-:W-:Y:S01]  /*3ce0*/  PRMT R44, R44, 0x7604, R13 ;  /* 0x000076042c2c7816 */ /* 0x002fe2000000000d */
[----:B------:R-:W-:Y:S01]  /*3cf0*/  DMUL R26, R40, UR4 ;  /* 0x00000004281a7c28 */ /* 0x000fe20008000000 */
[----:B------:R-:W-:Y:S01]  /*3d00*/  IADD3 R40, P0, R52, UR16, RZ ;  /* 0x0000001034287c10 */ /* 0x000fe2000ff1e0ff */
[----:B------:R0:W-:Y:S03]  /*3d10*/  STG.E.128 desc[UR8][R36.64+0x20], R16 ;  /* 0x0000201024007986 */ /* 0x0001e6000c101d08 */
[----:B------:R-:W1:Y:S01]  /*3d20*/  F2I.FTZ.U32.TRUNC.NTZ R54, R54 ;  /* 0x0000003600367305 */ /* 0x000e62000021f000 */
[----:B------:R-:W-:Y:S01]  /*3d30*/  DMUL R12, R50, UR4 ;  /* 0x00000004320c7c28 */ /* 0x000fe20008000000 */
[----:B------:R-:W-:-:S06]  /*3d40*/  IADD3.X R41, R55, UR17, RZ, P0, !PT ;  /* 0x0000001137297c10 */ /* 0x000fcc00087fe4ff */
[----:B------:R-:W4:Y:S01]  /*3d50*/  F2I.FTZ.U32.TRUNC.NTZ R47, R47 ;  /* 0x0000002f002f7305 */ /* 0x000f22000021f000 */
[----:B0-----:R-:W-:-:S07]  /*3d60*/  IMAD R17, R38, UR7, RZ ;  /* 0x0000000726117c24 */ /* 0x001fce000f8e02ff */
[----:B------:R-:W0:Y:S01]  /*3d70*/  F2I.FTZ.U32.TRUNC.NTZ R50, R57 ;  /* 0x0000003900327305 */ /* 0x000e22000021f000 */
[----:B------:R-:W-:Y:S01]  /*3d80*/  LEA R52, P0, R17, R52, 0x4 ;  /* 0x0000003411347211 */ /* 0x000fe200078020ff */
[----:B--2---:R-:W-:Y:S01]  /*3d90*/  DMUL R10, R10, R42 ;  /* 0x0000002a0a0a7228 */ /* 0x004fe20000000000 */
[----:B------:R-:W-:-:S03]  /*3da0*/  LOP3.LUT R49, R58, 0xff, RZ, 0xc0, !PT ;  /* 0x000000ff3a317812 */ /* 0x000fc600078ec0ff */
[----:B------:R-:W-:Y:S01]  /*3db0*/  IMAD.X R55, RZ, RZ, R55, P0 ;  /* 0x000000ffff377224 */ /* 0x000fe200000e0637 */
[----:B------:R-:W-:Y:S02]  /*3dc0*/  ISETP.GE.U32.AND P0, PT, R52, UR32, PT ;  /* 0x0000002034007c0c */ /* 0x000fe4000bf06070 */
[----:B---3--:R-:W-:Y:S02]  /*3dd0*/  LOP3.LUT R56, R56, 0xff, RZ, 0xc0, !PT ;  /* 0x000000ff38387812 */ /* 0x008fe400078ec0ff */
[----:B-1----:R-:W-:Y:S02]  /*3de0*/  LOP3.LUT R39, R54, 0xff, RZ, 0xc0, !PT ;  /* 0x000000ff36277812 */ /* 0x002fe400078ec0ff */
[----:B------:R-:W-:Y:S01]  /*3df0*/  ISETP.GE.U32.AND.EX P0, PT, R55, UR33, PT, P0 ;  /* 0x0000002137007c0c */ /* 0x000fe2000bf06100 */
[----:B------:R-:W-:Y:S01]  /*3e00*/  DMUL R32, R32, UR4 ;  /* 0x0000000420207c28 */ /* 0x000fe20008000000 */
[----:B----4-:R-:W-:Y:S01]  /*3e10*/  PRMT R47, R47, 0x7604, R48 ;  /* 0x000076042f2f7816 */ /* 0x010fe20000000030 */
[----:B------:R-:W-:Y:S01]  /*3e20*/  DMUL R28, R28, UR4 ;  /* 0x000000041c1c7c28 */ /* 0x000fe20008000000 */
[----:B------:R-:W-:Y:S01]  /*3e30*/  PRMT R60, R60, 0x7604, R49 ;  /* 0x000076043c3c7816 */ /* 0x000fe20000000031 */
[----:B------:R-:W-:Y:S01]  /*3e40*/  DMUL R30, R30, UR4 ;  /* 0x000000041e1e7c28 */ /* 0x000fe20008000000 */
[----:B------:R-:W-:Y:S01]  /*3e50*/  PRMT R59, R59, 0x7604, R56 ;  /* 0x000076043b3b7816 */ /* 0x000fe20000000038 */
[----:B------:R-:W-:Y:S01]  /*3e60*/  DMUL R34, R34, UR4 ;  /* 0x0000000422227c28 */ /* 0x000fe20008000000 */
[----:B0-----:R-:W-:Y:S01]  /*3e70*/  PRMT R50, R50, 0x7604, R39 ;  /* 0x0000760432327816 */ /* 0x001fe20000000027 */
[----:B------:R-:W-:-:S02]  /*3e80*/  DMUL R8, R8, UR4 ;  /* 0x0000000408087c28 */ /* 0x000fc40008000000 */
[----:B------:R-:W-:Y:S01]  /*3e90*/  DMUL R10, R10, UR4 ;  /* 0x000000040a0a7c28 */ /* 0x000fe20008000000 */
[----:B------:R0:W-:Y:S04]  /*3ea0*/  STG.E.128 desc[UR8][R36.64+0x10], R12 ;  /* 0x0000100c24007986 */ /* 0x0001e8000c101d08 */
[----:B------:R-:W-:Y:S04]  /*3eb0*/  STG.E.128 desc[UR8][R36.64+0x30], R20 ;  /* 0x0000301424007986 */ /* 0x000fe8000c101d08 */
[----:B------:R-:W-:Y:S04]  /*3ec0*/  STG.E.128 desc[UR8][R36.64+0x40], R28 ;  /* 0x0000401c24007986 */ /* 0x000fe8000c101d08 */
[----:B------:R-:W-:Y:S01]  /*3ed0*/  STG.E.128 desc[UR8][R36.64+0x50], R32 ;  /* 0x0000502024007986 */ /* 0x000fe2000c101d08 */
[----:B0-----:R-:W-:-:S02]  /*3ee0*/  PRMT R15, R50, 0x1054, R59 ;  /* 0x00001054320f7816 */ /* 0x001fc4000000003b */
[----:B------:R-:W-:Y:S02]  /*3ef0*/  PRMT R14, R60, 0x1054, R47 ;  /* 0x000010543c0e7816 */ /* 0x000fe4000000002f */
[----:B------:R-:W-:Y:S02]  /*3f00*/  PRMT R13, R44, 0x1054, R45 ;  /* 0x000010542c0d7816 */ /* 0x000fe4000000002d */
[----:B------:R-:W-:Y:S01]  /*3f10*/  PRMT R12, R46, 0x1054, R53 ;  /* 0x000010542e0c7816 */ /* 0x000fe20000000035 */
[----:B------:R-:W-:Y:S04]  /*3f20*/  STG.E.128 desc[UR8][R36.64+0x60], R24 ;  /* 0x0000601824007986 */ /* 0x000fe8000c101d08 */
[----:B------:R0:W-:Y:S04]  /*3f30*/  STG.E.128 desc[UR8][R36.64+0x70], R8 ;  /* 0x0000700824007986 */ /* 0x0001e8000c101d08 */
[----:B------:R1:W-:Y:S01]  /*3f40*/  STG.E.128 desc[UR8][R40.64], R12 ;  /* 0x0000000c28007986 */ /* 0x0003e2000c101d08 */
[----:B0-----:R-:W-:Y:S01]  /*3f50*/  MOV R9, R0 ;  /* 0x0000000000097202 */ /* 0x001fe20000000f00 */
[----:B------:R-:W-:Y:S06]  /*3f60*/  BAR.SYNC.DEFER_BLOCKING 0x0 ;  /* 0x0000000000007b1d */ /* 0x000fec0000010000 */
[----:B------:R-:W-:Y:S05]  /*3f70*/  @!P0 BRA `(.L_x_1695) ;  /* 0xffffffc800108947 */ /* 0x000fea000383ffff */
[----:B------:R-:W-:Y:S05]  /*3f80*/  EXIT ;  /* 0x000000000000794d */ /* 0x000fea0003800000 */
        .weak           $__internal_39_$__cuda_sm20_dblrcp_rn_slowpath_v3
        .type           $__internal_39_$__cuda_sm20_dblrcp_rn_slowpath_v3,@function
        .size           $__internal_39_$__cuda_sm20_dblrcp_rn_slowpath_v3,(.L_x_11582 - $__internal_39_$__cuda_sm20_dblrcp_rn_slowpath_v3)
$__internal_39_$__cuda_sm20_dblrcp_rn_slowpath_v3:
        /* <DEDUP_REMOVED lines=16> */
[----:B------:R-:W-:-:S03]  /*4090*/  IMAD.U32 R10, RZ, RZ, UR5 ;  /* 0x00000005ff0a7e24 */ /* 0x000fc6000f8e00ff */
[----:B------:R-:W-:-:S03]  /*40a0*/  MOV R11, UR4 ;  /* 0x00000004000b7c02 */ /* 0x000fc60008000f00 */
        /* <DEDUP_REMOVED lines=13> */
.L_x_1698:
        /* <DEDUP_REMOVED lines=11> */
.L_x_1696:
[----:B------:R-:W-:Y:S01]  /*4230*/  ULOP3.LUT UR5, UR7, 0x80000, URZ, 0xfc, !UPT ;  /* 0x0008000007057892 */ /* 0x000fe2000f8efc3f */
[----:B------:R-:W-:-:S11]  /*4240*/  ULDC UR4, c[0x0][0x6f8] ;  /* 0x0001be0000047ab9 */ /* 0x000fd60000000800 */
.L_x_1697:
[----:B------:R-:W-:Y:S01]  /*4250*/  IMAD.MOV.U32 R10, RZ, RZ, R0 ;  /* 0x000000ffff0a7224 */ /* 0x000fe200078e0000 */
[----:B------:R-:W-:-:S04]  /*4260*/  MOV R11, 0x0 ;  /* 0x00000000000b7802 */ /* 0x000fc80000000f00 */
[----:B------:R-:W-:Y:S05]  /*4270*/  RET.REL.NODEC R10 `(_ZN2at6native43_GLOBAL__N__7cc8d1ed_10_Dropout_cu_0e96ed3824fused_dropout_kernel_vecIddmLi1ELi16EhEEvNS_4cuda6detail10TensorInfoIKT_T1_EENS5_IS6_S8_EENS5_IT4_S8_EES8_T0_NS_15PhiloxCudaStateE) ;  /* 0xffffffbc0a607950 */ /* 0x000fea0003c3ffff */
.L_x_1699:
        /* <DEDUP_REMOVED lines=16> */
.L_x_11582:


//--------------------- .text._ZN2at6native43_GLOBAL__N__7cc8d1ed_10_Dropout_cu_0e96ed3820fused_dropout_kernelIN3c108BFloat16EfjLin1ELin1EhEEvNS_4cuda6detail10TensorInfoIKT_T1_EENS7_IS8_SA_EENS7_IT4_SA_EESA_T0_NS_15PhiloxCudaStateE --------------------------
	.section	.text._ZN2at6native43_GLOBAL__N__7cc8d1ed_10_Dropout_cu_0e96ed3820fused_dropout_kernelIN3c108BFloat16EfjLin1ELin1EhEEvNS_4cuda6detail10TensorInfoIKT_T1_EENS7_IS8_SA_EENS7_IT4_SA_EESA_T0_NS_15PhiloxCudaStateE,"ax",@progbits
	.align	128
.text._ZN2at6native43_GLOBAL__N__7cc8d1ed_10_Dropout_cu_0e96ed3820fused_dropout_kernelIN3c108BFloat16EfjLin1ELin1EhEEvNS_4cuda6detail10TensorInfoIKT_T1_EENS7_IS8_SA_EENS7_IT4_SA_EESA_T0_NS_15PhiloxCudaStateE:
        .type           _ZN2at6native43_GLOBAL__N__7cc8d1ed_10_Dropout_cu_0e96ed3820fused_dropout_kernelIN3c108BFloat16EfjLin1ELin1EhEEvNS_4cuda6detail10TensorInfoIKT_T1_EENS7_IS8_SA_EENS7_IT4_SA_EESA_T0_NS_15PhiloxCudaStateE,@function
        .size           _ZN2at6native43_GLOBAL__N__7cc8d1ed_10_Dropout_cu_0e96ed3820fused_dropout_kernelIN3c108BFloat16EfjLin1ELin1EhEEvNS_4cuda6detail10TensorInfoIKT_T1_EENS7_IS8_SA_EENS7_IT4_SA_EESA_T0_NS_15PhiloxCudaStateE,(.L_x_11584 - _ZN2at6native43_GLOBAL__N__7cc8d1ed_10_Dropout_cu_0e96ed3820fused_dropout_kernelIN3c108BFloat16EfjLin1ELin1EhEEvNS_4cuda6detail10TensorInfoIKT_T1_EENS7_IS8_SA_EENS7_IT4_SA_EESA_T0_NS_15PhiloxCudaStateE)
        .other          _ZN2at6native43_GLOBAL__N__7cc8d1ed_10_Dropout_cu_0e96ed3820fused_dropout_kernelIN3c108BFloat16EfjLin1ELin1EhEEvNS_4cuda6detail10TensorInfoIKT_T1_EENS7_IS8_SA_EENS7_IT4_SA_EESA_T0_NS_15PhiloxCudaStateE,@"STO_CUDA_ENTRY STV_DEFAULT"
_ZN2at6native43_GLOBAL__N__7cc8d1ed_10_Dropout_cu_0e96ed3820fused_dropout_kernelIN3c108BFloat16EfjLin1ELin1EhEEvNS_4cuda6detail10TensorInfoIKT_T1_EENS7_IS8_SA_EENS7_IT4_SA_EESA_T0_NS_15PhiloxCudaStateE:
        /* <DEDUP_REMOVED lines=10> */
[----:B0-----:R-:W-:-:S07]  /*00a0*/  @P0 MOV R2, R20 ;  /* 0x0000001400020202 */ /* 0x001fce0000000f00 */
        /* <DEDUP_REMOVED lines=11> */
[----:B---3--:R-:W-:-:S04]  /*0160*/  @P0 IADD3 R20, P1, R2, R7, RZ ;  /* 0x0000000702140210 */ /* 0x008fc80007f3e0ff */
[----:B------:R-:W-:-:S04]  /*0170*/  @P0 IADD3.X R21, RZ, R3, RZ, P1, !PT ;  /* 0x00000003ff150210 */ /* 0x000fc80000ffe4ff */
[--C-:B------:R-:W-:Y:S01]  /*0180*/  SHF.R.U64 R2, R20, 0x2, R21.reuse ;  /* 0x0000000214027819 */ /* 0x100fe20000001215 */
[----:B----4-:R-:W-:Y:S01]  /*0190*/  VIADD R4, R25, 0xbb67ae85 ;  /* 0xbb67ae8519047836 */ /* 0x010fe20000000000 */
[----:B------:R-:W-:Y:S02]  /*01a0*/  SHF.R.U32.HI R3, RZ, 0x2, R21 ;  /* 0x00000002ff037819 */ /* 0x000fe40000011615 */
[----:B------:R-:W-:Y:S01]  /*01b0*/  IADD3 R5, R24, -0x61c88647, RZ ;  /* 0x9e3779b918057810 */ /* 0x000fe20007ffe0ff */
[----:B------:R-:W-:Y:S01]  /*01c0*/  IMAD.WIDE.U32 R6, R2, -0x2daee0ad, RZ ;  /* 0xd2511f5302067825 */ /* 0x000fe200078e00ff */
[----:B------:R-:W-:-:S04]  /*01d0*/  LOP3.LUT R10, R9, R3, R24, 0x96, !PT ;  /* 0x00000003090a7212 */ /* 0x000fc800078e9618 */
[----:B------:R-:W-:Y:S01]  /*01e0*/  LOP3.LUT R12, R7, R25, RZ, 0x3c, !PT ;  /* 0x00000019070c7212 */ /* 0x000fe200078e3cff */
[----:B------:R-:W-:-:S04]  /*01f0*/  IMAD.WIDE.U32 R10, R10, -0x2daee0ad, RZ ;  /* 0xd2511f530a0a7825 */ /* 0x000fc800078e00ff */
[----:B------:R-:W-:Y:S01]  /*0200*/  IMAD.WIDE.U32 R12, R12, -0x326172a9, RZ ;  /* 0xcd9e8d570c0c7825 */ /* 0x000fe200078e00ff */
[----:B------:R-:W-:Y:S02]  /*0210*/  LOP3.LUT R16, R11, R6, R4, 0x96, !PT ;  /* 0x000000060b107212 */ /* 0x000fe400078e9604 */
[----:B------:R-:W-:Y:S01]  /*0220*/  IADD3 R6, R25, 0x32370b8f, RZ ;  /* 0x32370b8f19067810 */ /* 0x000fe20007ffe0ff */
[----:B------:R-:W-:Y:S01]  /*0230*/  VIADD R7, R24, 0x3c6ef372 ;  /* 0x3c6ef37218077836 */ /* 0x000fe20000000000 */
[----:B------:R-:W-:Y:S01]  /*0240*/  LOP3.LUT R8, R13, R5, R8, 0x96, !PT ;  /* 0x000000050d087212 */ /* 0x000fe200078e9608 */
[----:B------:R-:W-:Y:S01]  /*0250*/  IMAD.WIDE.U32 R16, R16, -0x326172a9, RZ ;  /* 0xcd9e8d5710107825 */ /* 0x000fe200078e00ff */
[----:B------:R-:W-:-:S03]  /*0260*/  IADD3 R5, R25, 0x76cf5d0a, RZ ;  /* 0x76cf5d0a19057810 */ /* 0x000fc60007ffe0ff */
[----:B------:R-:W-:Y:S01]  /*0270*/  IMAD.WIDE.U32 R8, R8, -0x2daee0ad, RZ ;  /* 0xd2511f5308087825 */ /* 0x000fe200078e00ff */
[----:B------:R-:W-:Y:S02]  /*0280*/  LOP3.LUT R7, R17, R12, R7, 0x96, !PT ;  /* 0x0000000c11077212 */ /* 0x000fe400078e9607 */
[----:B0-----:R-:W0:Y:S02]  /*0290*/  MUFU.RCP64H R17, R15 ;  /* 0x0000000f00117308 */ /* 0x001e240000001800 */
[----:B------:R-:W-:Y:S01]  /*02a0*/  LOP3.LUT R12, R9, R10, R5, 0x96, !PT ;  /* 0x0000000a090c7212 */ /* 0x000fe200078e9605 */
[----:B------:R-:W-:Y:S01]  /*02b0*/  IMAD.WIDE.U32 R10, R7, -0x2daee0ad, RZ ;  /* 0xd2511f53070a7825 */ /* 0x000fe200078e00ff */
[----:B------:R-:W-:-:S03]  /*02c0*/  IADD3 R7, R25, -0x126145ec, RZ ;  /* 0xed9eba1419077810 */ /* 0x000fc60007ffe0ff */
[----:B------:R-:W-:Y:S01]  /*02d0*/  VIADD R9, R24, 0xdaa66d2b ;  /* 0xdaa66d2b18097836 */ /* 0x000fe20000000000 */
[----:B------:R-:W-:Y:S01]  /*02e0*/  LOP3.LUT R22, R11, R8, R6, 0x96, !PT ;  /* 0x000000080b167212 */ /* 0x000fe200078e9606 */
[----:B------:R-:W-:Y:S01]  /*02f0*/  IMAD.WIDE.U32 R12, R12, -0x326172a9, RZ ;  /* 0xcd9e8d570c0c7825 */ /* 0x000fe200078e00ff */
[----:B------:R-:W-:-:S03]  /*0300*/  IADD3 R8, R25, -0x56f99767, RZ ;  /* 0xa906689919087810 */ /* 0x000fc60007ffe0ff */
[----:B------:R-:W-:Y:S01]  /*0310*/  VIADD R11, R24, 0x78dde6e4 ;  /* 0x78dde6e4180b7836 */ /* 0x000fe20000000000 */
[----:B------:R-:W-:Y:S01]  /*0320*/  LOP3.LUT R9, R13, R16, R9, 0x96, !PT ;  /* 0x000000100d097212 */ /* 0x000fe200078e9609 */
[----:B------:R-:W-:-:S04]  /*0330*/  IMAD.WIDE.U32 R22, R22, -0x326172a9, RZ ;  /* 0xcd9e8d5716167825 */ /* 0x000fc800078e00ff */
[----:B------:R-:W-:Y:S01]  /*0340*/  IMAD.WIDE.U32 R18, R9, -0x2daee0ad, RZ ;  /* 0xd2511f5309127825 */ /* 0x000fe200078e00ff */
[----:B------:R-:W-:-:S03]  /*0350*/  LOP3.LUT R11, R23, R12, R11, 0x96, !PT ;  /* 0x0000000c170b7212 */ /* 0x000fc600078e960b */
[----:B------:R-:W-:Y:S01]  /*0360*/  VIADD R16, R15, 0x300402 ;  /* 0x003004020f107836 */ /* 0x000fe20000000000 */
[----:B------:R-:W-:Y:S01]  /*0370*/  LOP3.LUT R26, R19, R10, R7, 0x96, !PT ;  /* 0x0000000a131a7212 */ /* 0x000fe200078e9607 */
[----:B------:R-:W-:-:S03]  /*0380*/  IMAD.WIDE.U32 R10, R11, -0x2daee0ad, RZ ;  /* 0xd2511f530b0a7825 */ /* 0x000fc600078e00ff */
[----:B------:R-:W-:Y:S01]  /*0390*/  FSETP.GEU.AND P0, PT, |R16|, 5.8789094863358348022e-39, PT ;  /* 0x004004021000780b */ /* 0x000fe20003f0e200 */
[----:B0-----:R-:W-:Y:S01]  /*03a0*/  DFMA R12, -R14, R16, 1 ;  /* 0x3ff000000e0c742b */ /* 0x001fe20000000110 */
[----:B------:R-:W-:Y:S01]  /*03b0*/  IMAD.WIDE.U32 R26, R26, -0x326172a9, RZ ;  /* 0xcd9e8d571a1a7825 */ /* 0x000fe200078e00ff */
[----:B------:R-:W-:Y:S02]  /*03c0*/  LOP3.LUT R18, R11, R18, R8, 0x96, !PT ;  /* 0x000000120b127212 */ /* 0x000fe400078e9608 */
[C---:B------:R-:W-:Y:S01]  /*03d0*/  IADD3 R11, R24.reuse, -0x4ab325aa, RZ ;  /* 0xb54cda56180b7810 */ /* 0x040fe20007ffe0ff */
[----:B------:R-:W-:-:S05]  /*03e0*/  VIADD R9, R24, 0x1715609d ;  /* 0x1715609d18097836 */ /* 0x000fca0000000000 */
[----:B------:R-:W-:Y:S01]  /*03f0*/  LOP3.LUT R9, R27, R22, R9, 0x96, !PT ;  /* 0x000000161b097212 */ /* 0x000fe200078e9609 */
[----:B------:R-:W-:Y:S01]  /*0400*/  DFMA R22, R12, R12, R12 ;  /* 0x0000000c0c16722b */ /* 0x000fe2000000000c */
[----:B------:R-:W-:-:S04]  /*0410*/  IMAD.WIDE.U32 R12, R18, -0x326172a9, RZ ;  /* 0xcd9e8d57120c7825 */ /* 0x000fc800078e00ff */
[----:B------:R-:W-:Y:S01]  /*0420*/  IMAD.WIDE.U32 R18, R9, -0x2daee0ad, RZ ;  /* 0xd2511f5309127825 */ /* 0x000fe200078e00ff */
[----:B------:R-:W-:Y:S02]  /*0430*/  LOP3.LUT R11, R13, R26, R11, 0x96, !PT ;  /* 0x0000001a0d0b7212 */ /* 0x000fe400078e960b */
[----:B------:R-:W-:Y:S01]  /*0440*/  DFMA R22, R16, R22, R16 ;  /* 0x000000161016722b */ /* 0x000fe20000000010 */
[----:B------:R-:W-:Y:S01]  /*0450*/  IADD3 R13, R24, -0xe443238, RZ ;  /* 0xf1bbcdc8180d7810 */ /* 0x000fe20007ffe0ff */
[----:B------:R-:W-:Y:S02]  /*0460*/  VIADD R9, R25, 0x646e171e ;  /* 0x646e171e19097836 */ /* 0x000fe40000000000 */
[----:B------:R-:W-:-:S03]  /*0470*/  IMAD.WIDE.U32 R44, R11, -0x2daee0ad, RZ ;  /* 0xd2511f530b2c7825 */ /* 0x000fc600078e00ff */
[----:B------:R-:W-:Y:S01]  /*0480*/  LOP3.LUT R26, R19, R10, R9, 0x96, !PT ;  /* 0x0000000a131a7212 */ /* 0x000fe200078e9609 */
[----:B------:R-:W-:Y:S01]  /*0490*/  VIADD R11, R24, 0x5384540f ;  /* 0x5384540f180b7836 */ /* 0x000fe20000000000 */
[----:B------:R-:W-:Y:S01]  /*04a0*/  IADD3 R10, R25, 0x1fd5c5a3, RZ ;  /* 0x1fd5c5a3190a7810 */ /* 0x000fe20007ffe0ff */
[----:B------:R-:W-:Y:S02]  /*04b0*/  DFMA R28, -R14, R22, 1 ;  /* 0x3ff000000e1c742b */ /* 0x000fe40000000116 */
[----:B------:R-:W-:Y:S01]  /*04c0*/  IMAD.WIDE.U32 R26, R26, -0x326172a9, RZ ;  /* 0xcd9e8d571a1a7825 */ /* 0x000fe200078e00ff */
[----:B------:R-:W-:-:S04]  /*04d0*/  LOP3.LUT R18, R45, R18, R10, 0x96, !PT ;  /* 0x000000122d127212 */ /* 0x000fc800078e960a */
[----:B------:R-:W-:Y:S01]  /*04e0*/  LOP3.LUT R11, R27, R12, R11, 0x96, !PT ;  /* 0x0000000c1b0b7212 */ /* 0x000fe200078e960b */
[----:B------:R-:W-:Y:S01]  /*04f0*/  IMAD.WIDE.U32 R18, R18, -0x326172a9, RZ ;  /* 0xcd9e8d5712127825 */ /* 0x000fe200078e00ff */
[----:B------:R-:W-:-:S03]  /*0500*/  DFMA R22, R22, R28, R22 ;  /* 0x0000001c1616722b */ /* 0x000fc60000000016 */
[----:B------:R-:W-:Y:S01]  /*0510*/  IMAD.WIDE.U32 R38, R11, -0x2daee0ad, RZ ;  /* 0xd2511f530b267825 */ /* 0x000fe200078e00ff */
[----:B------:R-:W-:Y:S02]  /*0520*/  LOP3.LUT R12, R19, R26, R13, 0x96, !PT ;  /* 0x0000001a130c7212 */ /* 0x000fe400078e960d */
[C---:B------:R-:W-:Y:S01]  /*0530*/  IADD3 R13, R25.reuse, -0x695add53, RZ ;  /* 0x96a522ad190d7810 */ /* 0x040fe20007ffe0ff */
[----:B------:R-:W-:Y:S02]  /*0540*/  VIADD R11, R25, 0xdb3d7428 ;  /* 0xdb3d7428190b7836 */ /* 0x000fe40000000000 */
[----:B------:R-:W-:-:S03]  /*0550*/  IMAD.HI.U32 R16, R12, -0x2daee0ad, RZ ;  /* 0xd2511f530c107827 */ /* 0x000fc600078e00ff */
[----:B------:R-:W-:Y:S01]  /*0560*/  LOP3.LUT R44, R39, R44, R11, 0x96, !PT ;  /* 0x0000002c272c7212 */ /* 0x000fe200078e960b */
[----:B------:R-:W-:Y:S01]  /*0570*/  VIADD R39, R24, 0x8ff34781 ;  /* 0x8ff3478118277836 */ /* 0x000fe20000000000 */
[----:B------:R-:W-:-:S03]  /*0580*/  LOP3.LUT R38, R16, R38, R13, 0x96, !PT ;  /* 0x0000002610267212 */ /* 0x000fc600078e960d */
[----:B------:R-:W-:-:S05]  /*0590*/  IMAD.HI.U32 R17, R44, -0x326172a9, RZ ;  /* 0xcd9e8d572c117827 */ /* 0x000fca00078e00ff */
[----:B------:R-:W-:Y:S01]  /*05a0*/  LOP3.LUT R39, R17, R18, R39, 0x96, !PT ;  /* 0x0000001211277212 */ /* 0x000fe200078e9627 */
[----:B------:R-:W-:Y:S06]  /*05b0*/  @P0 BRA `(.L_x_1700) ;  /* 0x0000000000100947 */ /* 0x000fec0003800000 */
[----:B------:R-:W-:-:S04]  /*05c0*/  LOP3.LUT R16, R15, 0x7fffffff, RZ, 0xc0, !PT ;  /* 0x7fffffff0f107812 */ /* 0x000fc800078ec0ff */
[----:B------:R-:W-:Y:S02]  /*05d0*/  IADD3 R22, R16, -0x100000, RZ ;  /* 0xfff0000010167810 */ /* 0x000fe40007ffe0ff */
[----:B------:R-:W-:-:S07]  /*05e0*/  MOV R16, 0x600 ;  /* 0x0000060000107802 */ /* 0x000fce0000000f00 */
[----:B------:R-:W-:Y:S05]  /*05f0*/  CALL.REL.NOINC `($__internal_40_$__cuda_sm20_dblrcp_rn_slowpath_v3) ;  /* 0x0000007000587944 */ /* 0x000fea0003c00000 */
.L_x_1700:
[----:B------:R-:W0:Y:S01]  /*0600*/  LDC R15, c[0x0][0xc] ;  /* 0x00000300ff0f7b82 */ /* 0x000e220000000800 */
[----:B------:R-:W-:Y:S01]  /*0610*/  ULDC UR4, c[0x0][0x498] ;  /* 0x0001260000047ab9 */ /* 0x000fe20000000800 */
[----:B------:R-:W-:Y:S01]  /*0620*/  UMOV UR5, 0x380fffff ;  /* 0x380fffff00057882 */ /* 0x000fe20000000000 */
[----:B------:R-:W-:Y:S01]  /*0630*/  UIADD3 UR4, UR4, -0x1, URZ ;  /* 0xffffffff04047890 */ /* 0x000fe2000fffe03f */
        /* <DEDUP_REMOVED lines=13> */
[----:B------:R-:W-:Y:S01]  /*0710*/  IMAD R21, R14, R21, UR4 ;  /* 0x000000040e157e24 */ /* 0x000fe2000f8e0215 */
[----:B------:R-:W-:-:S04]  /*0720*/  UMOV UR4, 0xf0000000 ;  /* 0xf000000000047882 */ /* 0x000fc80000000000 */
[----:B------:R-:W-:-:S13]  /*0730*/  ISETP.GE.U32.AND P0, PT, R21, R14, PT ;  /* 0x0000000e1500720c */ /* 0x000fda0003f06070 */
[----:B------:R-:W-:Y:S01]  /*0740*/  @P0 IADD3 R21, -R14, R21, RZ ;  /* 0x000000150e150210 */ /* 0x000fe20007ffe1ff */
[----:B------:R-:W-:Y:S01]  /*0750*/  @P0 VIADD R19, R19, 0x1 ;  /* 0x0000000113130836 */ /* 0x000fe20000000000 */
[----:B------:R-:W-:Y:S02]  /*0760*/  DSETP.GEU.AND P0, PT, |R22|, UR4, PT ;  /* 0x0000000416007e2a */ /* 0x000fe4000bf0e200 */
[----:B------:R-:W-:-:S13]  /*0770*/  ISETP.GE.U32.AND P1, PT, R21, R14, PT ;  /* 0x0000000e1500720c */ /* 0x000fda0003f26070 */
[----:B------:R-:W-:Y:S02]  /*0780*/  @P1 IADD3 R19, R19, 0x1, RZ ;  /* 0x0000000113131810 */ /* 0x000fe40007ffe0ff */
[----:B------:R-:W-:-:S05]  /*0790*/  @!P2 LOP3.LUT R19, RZ, R14, RZ, 0x33, !PT ;  /* 0x0000000eff13a212 */ /* 0x000fca00078e33ff */
[----:B------:R-:W-:-:S04]  /*07a0*/  VIADD R19, R19, 0x1 ;  /* 0x0000000113137836 */ /* 0x000fc80000000000 */
[----:B------:R-:W-:Y:S02]  /*07b0*/  IMAD R19, R14, R19, RZ ;  /* 0x000000130e137224 */ /* 0x000fe400078e02ff */
[----:B------:R0:W1:Y:S03]  /*07c0*/  F2F.F32.F64 R14, R22 ;  /* 0x00000016000e7310 */ /* 0x0000660000301000 */
[----:B------:R-:W-:-:S13]  /*07d0*/  ISETP.GE.U32.AND P1, PT, R0, R19, PT ;  /* 0x000000130000720c */ /* 0x000fda0003f26070 */
[----:B01----:R-:W-:Y:S05]  /*07e0*/  @P1 EXIT ;  /* 0x000000000000194d */ /* 0x003fea0003800000 */
[----:B------:R-:W-:Y:S01]  /*07f0*/  ULDC UR5, c[0x0][0x3b8] ;  /* 0x0000ee0000057ab9 */ /* 0x000fe20000000800 */
[----:B------:R-:W-:Y:S01]  /*0800*/  ULDC UR4, c[0x0][0x2e0] ;  /* 0x0000b80000047ab9 */ /* 0x000fe20000000800 */
[----:B------:R-:W-:Y:S01]  /*0810*/  LOP3.LUT R18, RZ, UR5, RZ, 0x33, !PT ;  /* 0x00000005ff127c12 */ /* 0x000fe2000f8e33ff */
[----:B------:R-:W-:Y:S01]  /*0820*/  @!P0 FMUL R14, R14, 1.175494350822287508e-38 ;  /* 0x008000000e0e8820 */ /* 0x000fe20000400000 */
[----:B------:R-:W-:Y:S01]  /*0830*/  LOP3.LUT R16, RZ, UR4, RZ, 0x33, !PT ;  /* 0x00000004ff107c12 */ /* 0x000fe2000f8e33ff */
[----:B------:R-:W-:Y:S01]  /*0840*/  IMAD R44, R44, -0x326172a9, RZ ;  /* 0xcd9e8d572c2c7824 */ /* 0x000fe200078e02ff */
[----:B------:R-:W-:Y:S01]  /*0850*/  VIMNMX R18, R18, -0x3, !PT ;  /* 0xfffffffd12127848 */ /* 0x000fe20007fe0100 */
[----:B------:R-:W-:Y:S01]  /*0860*/  IMAD.MOV.U32 R30, RZ, RZ, R0 ;  /* 0x000000ffff1e7224 */ /* 0x000fe200078e0000 */
[----:B------:R-:W-:Y:S02]  /*0870*/  VIMNMX R16, R16, -0x3, !PT ;  /* 0xfffffffd10107848 */ /* 0x000fe40007fe0100 */
[----:B------:R-:W-:Y:S01]  /*0880*/  LOP3.LUT R20, R20, 0x3, RZ, 0xc0, !PT ;  /* 0x0000000314147812 */ /* 0x000fe200078ec0ff */
[----:B------:R-:W-:Y:S01]  /*0890*/  VIADD R18, R18, UR5 ;  /* 0x0000000512127c36 */ /* 0x000fe20008000000 */
[----:B------:R-:W-:-:S02]  /*08a0*/  IADD3 R16, R16, UR4, RZ ;  /* 0x0000000410107c10 */ /* 0x000fc4000fffe0ff */
[----:B------:R-:W-:Y:S01]  /*08b0*/  MOV R23, RZ ;  /* 0x000000ff00177202 */ /* 0x000fe20000000f00 */
[----:B------:R-:W-:Y:S01]  /*08c0*/  VIADD R22, R18, 0x2 ;  /* 0x0000000212167836 */ /* 0x000fe20000000000 */
[----:B------:R-:W-:-:S04]  /*08d0*/  IADD3 R21, R16, 0x2, RZ ;  /* 0x0000000210157810 */ /* 0x000fc80007ffe0ff */
[----:B------:R-:W-:Y:S02]  /*08e0*/  LOP3.LUT R32, R21, 0x3, RZ, 0xc0, !PT ;  /* 0x0000000315207812 */ /* 0x000fe400078ec0ff */
[----:B------:R-:W-:-:S07]  /*08f0*/  LOP3.LUT R31, R22, 0x3, RZ, 0xc0, !PT ;  /* 0x00000003161f7812 */ /* 0x000fce00078ec0ff */
.L_x_1744:
        /* <DEDUP_REMOVED lines=13> */
.L_x_1702:
[----:B------:R-:W-:Y:S05]  /*09d0*/  BSYNC B0 ;  /* 0x0000000000007941 */ /* 0x000fea0003800000 */
.L_x_1701:
[----:B------:R-:W-:Y:S01]  /*09e0*/  IMAD.HI.U32 R26, R30, -0x326172a9, RZ ;  /* 0xcd9e8d571e1a7827 */ /* 0x000fe200078e00ff */
[----:B------:R-:W-:Y:S02]  /*09f0*/  LOP3.LUT R27, R27, R23, R25, 0x96, !PT ;  /* 0x000000171b1b7212 */ /* 0x000fe400078e9619 */
[----:B------:R-:W-:Y:S01]  /*0a00*/  ISETP.NE.AND P0, PT, R20, 0x1, PT ;  /* 0x000000011400780c */ /* 0x000fe20003f05270 */
[----:B------:R-:W-:Y:S01]  /*0a10*/  VIADD R28, R24, 0x9e3779b9 ;  /* 0x9e3779b9181c7836 */ /* 0x000fe20000000000 */
[----:B------:R-:W-:Y:S01]  /*0a20*/  LOP3.LUT R36, R26, R3, R24, 0x96, !PT ;  /* 0x000000031a247212 */ /* 0x000fe200078e9618 */
[----:B------:R-:W-:Y:S02]  /*0a30*/  IMAD R29, R30, -0x326172a9, RZ ;  /* 0xcd9e8d571e1d7824 */ /* 0x000fe400078e02ff */
[----:B------:R-:W-:-:S04]  /*0a40*/  IMAD.WIDE.U32 R26, R27, -0x326172a9, RZ ;  /* 0xcd9e8d571b1a7825 */ /* 0x000fc800078e00ff */
[----:B------:R-:W-:Y:S01]  /*0a50*/  IMAD R33, R2, -0x2daee0ad, RZ ;  /* 0xd2511f5302217824 */ /* 0x000fe200078e02ff */
[----:B------:R-:W-:Y:S01]  /*0a60*/  LOP3.LUT R29, R27, R29, R28, 0x96, !PT ;  /* 0x0000001d1b1d7212 */ /* 0x000fe200078e961c */
[----:B------:R-:W-:-:S04]  /*0a70*/  IMAD.WIDE.U32 R36, R36, -0x2daee0ad, RZ ;  /* 0xd2511f5324247825 */ /* 0x000fc800078e00ff */
[----:B------:R-:W-:Y:S01]  /*0a80*/  IMAD.WIDE.U32 R34, R29, -0x2daee0ad, RZ ;  /* 0xd2511f531d227825 */ /* 0x000fe200078e00ff */
[----:B------:R-:W-:Y:S02]  /*0a90*/  LOP3.LUT R28, R37, R33, R4, 0x96, !PT ;  /* 0x00000021251c7212 */ /* 0x000fe400078e9604 */
[----:B------:R-:W-:Y:S02]  /*0aa0*/  IADD3 R33, R24, 0x3c6ef372, RZ ;  /* 0x3c6ef37218217810 */ /* 0x000fe40007ffe0ff */
[----:B------:R-:W-:Y:S01]  /*0ab0*/  LOP3.LUT R27, R35, R36, R5, 0x96, !PT ;  /* 0x00000024231b7212 */ /* 0x000fe200078e9605 */
[----:B------:R-:W-:-:S04]  /*0ac0*/  IMAD.WIDE.U32 R28, R28, -0x326172a9, RZ ;  /* 0xcd9e8d571c1c7825 */ /* 0x000fc800078e00ff */
[C---:B------:R-:W-:Y:S01]  /*0ad0*/  VIADD R35, R24.reuse, 0xdaa66d2b ;  /* 0xdaa66d2b18237836 */ /* 0x040fe20000000000 */
        /* <DEDUP_REMOVED lines=9> */
[C---:B------:R-:W-:Y:S01]  /*0b70*/  VIADD R35, R24.reuse, 0x1715609d ;  /* 0x1715609d18237836 */ /* 0x040fe20000000000 */
[----:B------:R-:W-:Y:S01]  /*0b80*/  LOP3.LUT R36, R29, R26, R33, 0x96, !PT ;  /* 0x0000001a1d247212 */ /* 0x000fe200078e9621 */
[----:B------:R-:W-:Y:S01]  /*0b90*/  IMAD.WIDE.U32 R26, R27, -0x326172a9, RZ ;  /* 0xcd9e8d571b1a7825 */ /* 0x000fe200078e00ff */
[----:B------:R-:W-:-:S03]  /*0ba0*/  IADD3 R33, R24, -0x4ab325aa, RZ ;  /* 0xb54cda5618217810 */ /* 0x000fc60007ffe0ff */
        /* <DEDUP_REMOVED lines=18> */
[----:B------:R-:W-:Y:S02]  /*0cd0*/  VIADD R33, R24, 0x8ff34781 ;  /* 0x8ff3478118217836 */ /* 0x000fe40000000000 */
[----:B------:R-:W-:Y:S01]  /*0ce0*/  IMAD.WIDE.U32 R26, R27, -0x326172a9, RZ ;  /* 0xcd9e8d571b1a7825 */ /* 0x000fe200078e00ff */
[----:B------:R-:W-:-:S03]  /*0cf0*/  MOV R36, R35 ;  /* 0x0000002300247202 */ /* 0x000fc60000000f00 */
[----:B------:R-:W-:Y:S01]  /*0d00*/  IMAD.HI.U32 R29, R12, -0x2daee0ad, RZ ;  /* 0xd2511f530c1d7827 */ /* 0x000fe200078e00ff */
[----:B------:R-:W-:Y:S02]  /*0d10*/  LOP3.LUT R33, R27, R28, R33, 0x96, !PT ;  /* 0x0000001c1b217212 */ /* 0x000fe400078e9621 */
[----:B------:R-:W-:Y:S02]  /*0d20*/  MOV R28, R44 ;  /* 0x0000002c001c7202 */ /* 0x000fe40000000f00 */
        /* <DEDUP_REMOVED lines=14> */
[----:B------:R-:W-:Y:S01]  /*0e10*/  @P0 IMAD.MOV.U32 R37, RZ, RZ, R35 ;  /* 0x000000ffff250224 */ /* 0x000fe200078e0023 */
[----:B------:R-:W-:Y:S06]  /*0e20*/  BRA `(.L_x_1703) ;  /* 0x0000000000107947 */ /* 0x000fec0003800000 */
.L_x_1704:
[----:B------:R-:W-:Y:S01]  /*0e30*/  MOV R28, R38 ;  /* 0x00000026001c7202 */ /* 0x000fe20000000f00 */
[----:B------:R-:W-:Y:S01]  /*0e40*/  IMAD.MOV.U32 R29, RZ, RZ, R35 ;  /* 0x000000ffff1d7224 */ /* 0x000fe200078e0023 */
[----:B------:R-:W-:Y:S01]  /*0e50*/  MOV R36, R33 ;  /* 0x0000002100247202 */ /* 0x000fe20000000f00 */
[----:B------:R-:W-:-:S07]  /*0e60*/  IMAD.MOV.U32 R37, RZ, RZ, R26 ;  /* 0x000000ffff257224 */ /* 0x000fce00078e001a */
.L_x_1703:
[----:B------:R-:W0:Y:S01]  /*0e70*/  LDC R35, c[0x0][0x498] ;  /* 0x00012600ff237b82 */ /* 0x000e220000000800 */
[----:B------:R-:W-:Y:S01]  /*0e80*/  HFMA2.MMA R44, -RZ, RZ, 0.1171875, 0 ;  /* 0x2f800000ff2c7435 */ /* 0x000fe200000001ff */
[----:B------:R-:W-:Y:S01]  /*0e90*/  I2FP.F32.U32 R28, R28 ;  /* 0x0000001c001c7245 */ /* 0x000fe20000201000 */
[----:B------:R-:W-:Y:S01]  /*0ea0*/  BSSY B0, `(.L_x_1705) ;  /* 0x00000d0000007945 */ /* 0x000fe20003800000 */
[----:B------:R-:W-:Y:S02]  /*0eb0*/  I2FP.F32.U32 R29, R29 ;  /* 0x0000001d001d7245 */ /* 0x000fe40000201000 */
[----:B------:R-:W-:Y:S02]  /*0ec0*/  I2FP.F32.U32 R38, R36 ;  /* 0x0000002400267245 */ /* 0x000fe40000201000 */
[----:B------:R-:W-:-:S03]  /*0ed0*/  I2FP.F32.U32 R39, R37 ;  /* 0x0000002500277245 */ /* 0x000fc60000201000 */
[-C--:B------:R-:W-:Y:S01]  /*0ee0*/  FFMA.FTZ R36, R28, R44.reuse, 1.1641532182693481445e-10 ;  /* 0x2f0000001c247423 */ /* 0x080fe2000001002c */
[-C--:B------:R-:W-:Y:S01]  /*0ef0*/  FFMA.FTZ R37, R29, R44.reuse, 1.1641532182693481445e-10 ;  /* 0x2f0000001d257423 */ /* 0x080fe2000001002c */
[-C--:B------:R-:W-:Y:S01]  /*0f00*/  FFMA.FTZ R38, R38, R44.reuse, 1.1641532182693481445e-10 ;  /* 0x2f00000026267423 */ /* 0x080fe2000001002c */
[----:B------:R-:W-:Y:S01]  /*0f10*/  FFMA.FTZ R39, R39, R44, 1.1641532182693481445e-10 ;  /* 0x2f00000027277423 */ /* 0x000fe2000001002c */
[----:B0-----:R-:W-:-:S13]  /*0f20*/  ISETP.GE.U32.AND P0, PT, R0, R35, PT ;  /* 0x000000230000720c */ /* 0x001fda0003f06070 */
[----:B------:R-:W-:Y:S05]  /*0f30*/  @P0 BRA `(.L_x_1706) ;  /* 0x0000000c00180947 */ /* 0x000fea0003800000 */
[----:B------:R-:W0:Y:S01]  /*0f40*/  LDC R28, c[0x0][0x2e0] ;  /* 0x0000b800ff1c7b82 */ /* 0x000e220000000800 */
[----:B------:R-:W-:Y:S01]  /*0f50*/  IMAD.MOV.U32 R45, RZ, RZ, RZ ;  /* 0x000000ffff2d7224 */ /* 0x000fe200078e00ff */
[----:B------:R-:W-:Y:S02]  /*0f60*/  MOV R40, R0 ;  /* 0x0000000000287202 */ /* 0x000fe40000000f00 */
[----:B0-----:R-:W-:-:S13]  /*0f70*/  ISETP.GE.AND P0, PT, R28, 0x2, PT ;  /* 0x000000021c00780c */ /* 0x001fda0003f06270 */
[----:B------:R-:W-:Y:S05]  /*0f80*/  @!P0 BRA `(.L_x_1707) ;  /* 0x0000000800f08947 */ /* 0x000fea0003800000 */
[----:B------:R-:W-:Y:S01]  /*0f90*/  VIADD R28, R16, 0x1 ;  /* 0x00000001101c7836 */ /* 0x000fe20000000000 */
[----:B------:R-:W-:Y:S01]  /*0fa0*/  ULDC UR4, c[0x0][0x2e0] ;  /* 0x0000b80000047ab9 */ /* 0x000fe20000000800 */
[----:B------:R-:W-:Y:S01]  /*0fb0*/  HFMA2.MMA R45, -RZ, RZ, 0, 0 ;  /* 0x00000000ff2d7435 */ /* 0x000fe200000001ff */
[----:B------:R-:W-:Y:S01]  /*0fc0*/  ISETP.NE.AND P0, PT, R32, RZ, PT ;  /* 0x000000ff2000720c */ /* 0x000fe20003f05270 */
[----:B------:R-:W-:Y:S01]  /*0fd0*/  IMAD.MOV.U32 R40, RZ, RZ, R0 ;  /* 0x000000ffff287224 */ /* 0x000fe200078e0000 */
[----:B------:R-:W-:-:S13]  /*0fe0*/  ISETP.GE.U32.AND P1, PT, R28, 0x3, PT ;  /* 0x000000031c00780c */ /* 0x000fda0003f26070 */
[----:B------:R-:W-:Y:S05]  /*0ff0*/  @!P1 BRA `(.L_x_1708) ;  /* 0x0000000400989947 */ /* 0x000fea0003800000 */
[----:B------:R-:W-:Y:S01]  /*1000*/  IADD3 R47, R21, -R32, RZ ;  /* 0x80000020152f7210 */ /* 0x000fe20007ffe0ff */
[----:B------:R-:W-:Y:S01]  /*1010*/  IMAD.MOV.U32 R45, RZ, RZ, RZ ;  /* 0x000000ffff2d7224 */ /* 0x000fe200078e00ff */
[----:B------:R-:W-:-:S07]  /*1020*/  MOV R40, R0 ;  /* 0x0000000000287202 */ /* 0x000fce0000000f00 */
.L_x_1709:
[----:B------:R-:W-:Y:S01]  /*1030*/  UIADD3 UR5, UR4, -0x1, URZ ;  /* 0xffffffff04057890 */ /* 0x000fe2000fffe03f */
[----:B------:R-:W-:Y:S01]  /*1040*/  IADD3 R47, R47, -0x4, RZ ;  /* 0xfffffffc2f2f7810 */ /* 0x000fe20007ffe0ff */
[----:B------:R-:W-:Y:S02]  /*1050*/  UIADD3 UR4, UR4, -0x4, URZ ;  /* 0xfffffffc04047890 */ /* 0x000fe4000fffe03f */
[----:B------:R-:W-:-:S12]  /*1060*/  USHF.L.U32 UR5, UR5, 0x2, URZ ;  /* 0x0000000205057899 */ /* 0x000fd8000800063f */
[----:B------:R-:W-:Y:S01]  /*1070*/  ULDC UR9, c[0x0][UR5+0x218] ;  /* 0x0000860005097abb */ /* 0x000fe20008000800 */
[----:B------:R-:W-:Y:S01]  /*1080*/  ULDC UR10, c[0x0][UR5+0x214] ;  /* 0x00008500050a7abb */ /* 0x000fe20008000800 */
[----:B------:R-:W0:Y:S01]  /*1090*/  I2F.U32.RP R46, UR9 ;  /* 0x00000009002e7d06 */ /* 0x000e220008209000 */
[----:B------:R-:W-:Y:S01]  /*10a0*/  IADD3 R49, RZ, -UR9, RZ ;  /* 0x80000009ff317c10 */ /* 0x000fe2000fffe0ff */
[----:B------:R-:W-:Y:S01]  /*10b0*/  ULDC UR11, c[0x0][UR5+0x210] ;  /* 0x00008400050b7abb */ /* 0x000fe20008000800 */
[----:B------:R-:W-:Y:S01]  /*10c0*/  ISETP.NE.U32.AND P3, PT, RZ, UR9, PT ;  /* 0x00000009ff007c0c */ /* 0x000fe2000bf65070 */
[----:B------:R-:W-:Y:S01]  /*10d0*/  ULDC UR12, c[0x0][UR5+0x20c] ;  /* 0x00008300050c7abb */ /* 0x000fe20008000800 */
[----:B------:R-:W-:-:S03]  /*10e0*/  IADD3 R51, RZ, -UR11, RZ ;  /* 0x8000000bff337c10 */ /* 0x000fc6000fffe0ff */
[----:B------:R-:W1:Y:S08]  /*10f0*/  I2F.U32.RP R48, UR10 ;  /* 0x0000000a00307d06 */ /* 0x000e700008209000 */
[----:B0-----:R-:W0:Y:S08]  /*1100*/  MUFU.RCP R46, R46 ;  /* 0x0000002e002e7308 */ /* 0x001e300000001000 */
[----:B-1----:R-:W-:Y:S01]  /*1110*/  MUFU.RCP R48, R48 ;  /* 0x0000003000307308 */ /* 0x002fe20000001000 */
[----:B0-----:R-:W-:-:S07]  /*1120*/  VIADD R28, R46, 0xffffffe ;  /* 0x0ffffffe2e1c7836 */ /* 0x001fce0000000000 */
[----:B------:R0:W1:Y:S02]  /*1130*/  F2I.FTZ.U32.TRUNC.NTZ R29, R28 ;  /* 0x0000001c001d7305 */ /* 0x000064000021f000 */
[----:B0-----:R-:W-:Y:S02]  /*1140*/  IMAD.MOV.U32 R28, RZ, RZ, RZ ;  /* 0x000000ffff1c7224 */ /* 0x001fe400078e00ff */
[----:B-1----:R-:W-:-:S04]  /*1150*/  IMAD R49, R49, R29, RZ ;  /* 0x0000001d31317224 */ /* 0x002fc800078e02ff */
[----:B------:R-:W-:-:S04]  /*1160*/  IMAD.HI.U32 R29, R29, R49, R28 ;  /* 0x000000311d1d7227 */ /* 0x000fc800078e001c */
[----:B------:R-:W-:Y:S02]  /*1170*/  IMAD R49, RZ, RZ, -UR10 ;  /* 0x8000000aff317e24 */ /* 0x000fe4000f8e02ff */
[----:B------:R-:W-:-:S05]  /*1180*/  IMAD.HI.U32 R44, R29, R40, RZ ;  /* 0x000000281d2c7227 */ /* 0x000fca00078e00ff */
[----:B------:R-:W-:-:S05]  /*1190*/  IADD3 R29, -R44, RZ, RZ ;  /* 0x000000ff2c1d7210 */ /* 0x000fca0007ffe1ff */
[----:B------:R-:W-:Y:S02]  /*11a0*/  IMAD R28, R29, UR9, R40 ;  /* 0x000000091d1c7c24 */ /* 0x000fe4000f8e0228 */
[----:B------:R-:W-:Y:S02]  /*11b0*/  VIADD R29, R48, 0xffffffe ;  /* 0x0ffffffe301d7836 */ /* 0x000fe40000000000 */
[----:B------:R-:W0:Y:S01]  /*11c0*/  I2F.U32.RP R48, UR11 ;  /* 0x0000000b00307d06 */ /* 0x000e220008209000 */
[----:B------:R-:W-:-:S07]  /*11d0*/  ISETP.GE.U32.AND P1, PT, R28, UR9, PT ;  /* 0x000000091c007c0c */ /* 0x000fce000bf26070 */
[----:B------:R-:W1:Y:S06]  /*11e0*/  F2I.FTZ.U32.TRUNC.NTZ R29, R29 ;  /* 0x0000001d001d7305 */ /* 0x000e6c000021f000 */
[----:B------:R-:W-:Y:S02]  /*11f0*/  @P1 IADD3 R28, R28, -UR9, RZ ;  /* 0x800000091c1c1c10 */ /* 0x000fe4000fffe0ff */
[----:B------:R-:W-:Y:S01]  /*1200*/  @P1 IADD3 R44, R44, 0x1, RZ ;  /* 0x000000012c2c1810 */ /* 0x000fe20007ffe0ff */
[----:B0-----:R-:W-:Y:S01]  /*1210*/  MUFU.RCP R48, R48 ;  /* 0x0000003000307308 */ /* 0x001fe20000001000 */
[----:B------:R-:W-:Y:S01]  /*1220*/  ISETP.GE.U32.AND P2, PT, R28, UR9, PT ;  /* 0x000000091c007c0c */ /* 0x000fe2000bf46070 */
[----:B------:R-:W-:Y:S01]  /*1230*/  HFMA2.MMA R28, -RZ, RZ, 0, 0 ;  /* 0x00000000ff1c7435 */ /* 0x000fe200000001ff */
[----:B-1----:R-:W-:-:S09]  /*1240*/  IMAD R49, R49, R29, RZ ;  /* 0x0000001d31317224 */ /* 0x002fd200078e02ff */
[----:B------:R-:W-:Y:S02]  /*1250*/  IMAD.HI.U32 R29, R29, R49, R28 ;  /* 0x000000311d1d7227 */ /* 0x000fe400078e001c */
[----:B------:R-:W0:Y:S02]  /*1260*/  I2F.U32.RP R49, UR12 ;  /* 0x0000000c00317d06 */ /* 0x000e240008209000 */
[----:B------:R-:W-:Y:S01]  /*1270*/  @P2 VIADD R44, R44, 0x1 ;  /* 0x000000012c2c2836 */ /* 0x000fe20000000000 */
[----:B------:R-:W-:Y:S02]  /*1280*/  @!P3 LOP3.LUT R44, RZ, UR9, RZ, 0x33, !PT ;  /* 0x00000009ff2cbc12 */ /* 0x000fe4000f8e33ff */
[----:B------:R-:W-:-:S03]  /*1290*/  ISETP.NE.U32.AND P3, PT, RZ, UR10, PT ;  /* 0x0000000aff007c0c */ /* 0x000fc6000bf65070 */
[----:B------:R-:W-:-:S04]  /*12a0*/  IMAD.HI.U32 R46, R29, R44, RZ ;  /* 0x0000002c1d2e7227 */ /* 0x000fc800078e00ff */
[----:B------:R-:W-:Y:S01]  /*12b0*/  IMAD.MOV R29, RZ, RZ, -R46 ;  /* 0x000000ffff1d7224 */ /* 0x000fe200078e0a2e */
[----:B0-----:R-:W-:Y:S03]  /*12c0*/  MUFU.RCP R49, R49 ;  /* 0x0000003100317308 */ /* 0x001fe60000001000 */
[----:B------:R-:W-:Y:S01]  /*12d0*/  IMAD R28, R29, UR10, R44 ;  /* 0x0000000a1d1c7c24 */ /* 0x000fe2000f8e022c */
[----:B------:R-:W-:-:S04]  /*12e0*/  IADD3 R29, R48, 0xffffffe, RZ ;  /* 0x0ffffffe301d7810 */ /* 0x000fc80007ffe0ff */
[C---:B------:R-:W-:Y:S02]  /*12f0*/  ISETP.GE.U32.AND P1, PT, R28.reuse, UR10, PT ;  /* 0x0000000a1c007c0c */ /* 0x040fe4000bf26070 */
[----:B------:R-:W0:Y:S11]  /*1300*/  F2I.FTZ.U32.TRUNC.NTZ R29, R29 ;  /* 0x0000001d001d7305 */ /* 0x000e36000021f000 */
[----:B------:R-:W-:-:S02]  /*1310*/  @P1 VIADD R28, R28, -UR10 ;  /* 0x8000000a1c1c1c36 */ /* 0x000fc40008000000 */
[----:B------:R-:W-:Y:S02]  /*1320*/  @P1 VIADD R46, R46, 0x1 ;  /* 0x000000012e2e1836 */ /* 0x000fe40000000000 */
[----:B0-----:R-:W-:Y:S01]  /*1330*/  IMAD R51, R51, R29, RZ ;  /* 0x0000001d33337224 */ /* 0x001fe200078e02ff */
[----:B------:R-:W-:Y:S01]  /*1340*/  ISETP.GE.U32.AND P2, PT, R28, UR10, PT ;  /* 0x0000000a1c007c0c */ /* 0x000fe2000bf46070 */
[----:B------:R-:W-:-:S04]  /*1350*/  IMAD.MOV.U32 R28, RZ, RZ, RZ ;  /* 0x000000ffff1c7224 */ /* 0x000fc800078e00ff */
[----:B------:R-:W-:-:S08]  /*1360*/  IMAD.HI.U32 R29, R29, R51, R28 ;  /* 0x000000331d1d7227 */ /* 0x000fd000078e001c */
[----:B------:R-:W-:Y:S02]  /*1370*/  @P2 IADD3 R46, R46, 0x1, RZ ;  /* 0x000000012e2e2810 */ /* 0x000fe40007ffe0ff */
[----:B------:R-:W-:Y:S02]  /*1380*/  @!P3 LOP3.LUT R46, RZ, UR10, RZ, 0x33, !PT ;  /* 0x0000000aff2ebc12 */ /* 0x000fe4000f8e33ff */
[----:B------:R-:W-:-:S03]  /*1390*/  ISETP.NE.U32.AND P3, PT, RZ, UR11, PT ;  /* 0x0000000bff007c0c */ /* 0x000fc6000bf65070 */
[----:B------:R-:W-:-:S05]  /*13a0*/  IMAD.HI.U32 R48, R29, R46, RZ ;  /* 0x0000002e1d307227 */ /* 0x000fca00078e00ff */
[----:B------:R-:W-:-:S05]  /*13b0*/  IADD3 R29, -R48, RZ, RZ ;  /* 0x000000ff301d7210 */ /* 0x000fca0007ffe1ff */
[----:B------:R-:W-:Y:S02]  /*13c0*/  IMAD R28, R29, UR11, R46 ;  /* 0x0000000b1d1c7c24 */ /* 0x000fe4000f8e022e */
[----:B------:R-:W-:-:S03]  /*13d0*/  VIADD R29, R49, 0xffffffe ;  /* 0x0ffffffe311d7836 */ /* 0x000fc60000000000 */
[----:B------:R-:W-:-:S03]  /*13e0*/  ISETP.GE.U32.AND P1, PT, R28, UR11, PT ;  /* 0x0000000b1c007c0c */ /* 0x000fc6000bf26070 */
[----:B------:R-:W0:Y:S10]  /*13f0*/  F2I.FTZ.U32.TRUNC.NTZ R29, R29 ;  /* 0x0000001d001d7305 */ /* 0x000e34000021f000 */
[----:B------:R-:W-:-:S02]  /*1400*/  @P1 IADD3 R28, R28, -UR11, RZ ;  /* 0x8000000b1c1c1c10 */ /* 0x000fc4000fffe0ff */
[----:B------:R-:W-:Y:S02]  /*1410*/  @P1 IADD3 R48, R48, 0x1, RZ ;  /* 0x0000000130301810 */ /* 0x000fe40007ffe0ff */
[----:B------:R-:W-:Y:S01]  /*1420*/  ISETP.GE.U32.AND P2, PT, R28, UR11, PT ;  /* 0x0000000b1c007c0c */ /* 0x000fe2000bf46070 */
[----:B------:R-:W-:-:S04]  /*1430*/  IMAD R28, RZ, RZ, -UR12 ;  /* 0x8000000cff1c7e24 */ /* 0x000fc8000f8e02ff */
[----:B0-----:R-:W-:Y:S01]  /*1440*/  IMAD R49, R28, R29, RZ ;  /* 0x0000001d1c317224 */ /* 0x001fe200078e02ff */
[----:B------:R-:W-:-:S07]  /*1450*/  HFMA2.MMA R28, -RZ, RZ, 0, 0 ;  /* 0x00000000ff1c7435 */ /* 0x000fce00000001ff */
[----:B------:R-:W-:Y:S01]  /*1460*/  @P2 VIADD R48, R48, 0x1 ;  /* 0x0000000130302836 */ /* 0x000fe20000000000 */
[----:B------:R-:W-:Y:S02]  /*1470*/  @!P3 LOP3.LUT R48, RZ, UR11, RZ, 0x33, !PT ;  /* 0x0000000bff30bc12 */ /* 0x000fe4000f8e33ff */
[----:B------:R-:W-:Y:S01]  /*1480*/  IMAD.HI.U32 R49, R29, R49, R28 ;  /* 0x000000311d317227 */ /* 0x000fe200078e001c */
[----:B------:R-:W-:-:S05]  /*1490*/  ISETP.NE.U32.AND P3, PT, RZ, UR12, PT ;  /* 0x0000000cff007c0c */ /* 0x000fca000bf65070 */
[----:B------:R-:W-:-:S04]  /*14a0*/  IMAD.HI.U32 R28, R49, R48, RZ ;  /* 0x00000030311c7227 */ /* 0x000fc800078e00ff */
[----:B------:R-:W-:-:S04]  /*14b0*/  IMAD.MOV R29, RZ, RZ, -R28 ;  /* 0x000000ffff1d7224 */ /* 0x000fc800078e0a1c */
[----:B------:R-:W-:-:S05]  /*14c0*/  IMAD R29, R29, UR12, R48 ;  /* 0x0000000c1d1d7c24 */ /* 0x000fca000f8e0230 */
[----:B------:R-:W-:-:S13]  /*14d0*/  ISETP.GE.U32.AND P1, PT, R29, UR12, PT ;  /* 0x0000000c1d007c0c */ /* 0x000fda000bf26070 */
[----:B------:R-:W-:Y:S01]  /*14e0*/  @P1 IADD3 R29, R29, -UR12, RZ ;  /* 0x8000000c1d1d1c10 */ /* 0x000fe2000fffe0ff */
[----:B------:R-:W-:Y:S01]  /*14f0*/  @P1 VIADD R28, R28, 0x1 ;  /* 0x000000011c1c1836 */ /* 0x000fe20000000000 */
[----:B------:R-:W-:Y:S02]  /*1500*/  ISETP.NE.AND P1, PT, R47, RZ, PT ;  /* 0x000000ff2f00720c */ /* 0x000fe40003f25270 */
[----:B------:R-:W-:Y:S01]  /*1510*/  ISETP.GE.U32.AND P2, PT, R29, UR12, PT ;  /* 0x0000000c1d007c0c */ /* 0x000fe2000bf46070 */
[----:B------:R-:W-:-:S04]  /*1520*/  IMAD.MOV R29, RZ, RZ, -R44 ;  /* 0x000000ffff1d7224 */ /* 0x000fc800078e0a2c */
[----:B------:R-:W-:Y:S01]  /*1530*/  IMAD R40, R29, UR9, R40 ;  /* 0x000000091d287c24 */ /* 0x000fe2000f8e0228 */
[----:B------:R-:W-:Y:S01]  /*1540*/  IADD3 R29, -R46, RZ, RZ ;  /* 0x000000ff2e1d7210 */ /* 0x000fe20007ffe1ff */
[----:B------:R-:W-:Y:S02]  /*1550*/  ULDC UR9, c[0x0][UR5+0x27c] ;  /* 0x00009f0005097abb */ /* 0x000fe40008000800 */
[----:B------:R-:W-:Y:S01]  /*1560*/  IMAD R40, R40, UR9, R45 ;  /* 0x0000000928287c24 */ /* 0x000fe2000f8e022d */
[----:B------:R-:W-:Y:S01]  /*1570*/  ULDC UR9, c[0x0][UR5+0x278] ;  /* 0x00009e0005097abb */ /* 0x000fe20008000800 */
[----:B------:R-:W-:Y:S02]  /*1580*/  IMAD.MOV R45, RZ, RZ, -R48 ;  /* 0x000000ffff2d7224 */ /* 0x000fe400078e0a30 */
[----:B------:R-:W-:Y:S01]  /*1590*/  @P2 IADD3 R28, R28, 0x1, RZ ;  /* 0x000000011c1c2810 */ /* 0x000fe20007ffe0ff */
[----:B------:R-:W-:Y:S01]  /*15a0*/  IMAD R29, R29, UR10, R44 ;  /* 0x0000000a1d1d7c24 */ /* 0x000fe2000f8e022c */
[----:B------:R-:W-:Y:S01]  /*15b0*/  @!P3 LOP3.LUT R28, RZ, UR12, RZ, 0x33, !PT ;  /* 0x0000000cff1cbc12 */ /* 0x000fe2000f8e33ff */
[----:B------:R-:W-:-:S02]  /*15c0*/  IMAD R46, R45, UR11, R46 ;  /* 0x0000000b2d2e7c24 */ /* 0x000fc4000f8e022e */
[----:B------:R-:W-:Y:S01]  /*15d0*/  IMAD R29, R29, UR9, R40 ;  /* 0x000000091d1d7c24 */ /* 0x000fe2000f8e0228 */
[----:B------:R-:W-:Y:S01]  /*15e0*/  ULDC UR9, c[0x0][UR5+0x274] ;  /* 0x00009d0005097abb */ /* 0x000fe20008000800 */
[----:B------:R-:W-:Y:S01]  /*15f0*/  IMAD.MOV R45, RZ, RZ, -R28 ;  /* 0x000000ffff2d7224 */ /* 0x000fe200078e0a1c */
[----:B------:R-:W-:Y:S01]  /*1600*/  ULDC UR5, c[0x0][UR5+0x270] ;  /* 0x00009c0005057abb */ /* 0x000fe20008000800 */
[----:B------:R-:W-:Y:S01]  /*1610*/  IMAD R29, R46, UR9, R29 ;  /* 0x000000092e1d7c24 */ /* 0x000fe2000f8e021d */
[----:B------:R-:W-:Y:S01]  /*1620*/  MOV R40, R28 ;  /* 0x0000001c00287202 */ /* 0x000fe20000000f00 */
[----:B------:R-:W-:-:S04]  /*1630*/  IMAD R48, R45, UR12, R48 ;  /* 0x0000000c2d307c24 */ /* 0x000fc8000f8e0230 */
[----:B------:R-:W-:Y:S01]  /*1640*/  IMAD R45, R48, UR5, R29 ;  /* 0x00000005302d7c24 */ /* 0x000fe2000f8e021d */
[----:B------:R-:W-:Y:S06]  /*1650*/  @P1 BRA `(.L_x_1709) ;  /* 0xfffffff800741947 */ /* 0x000fec000383ffff */
.L_x_1708:
[----:B------:R-:W-:Y:S05]  /*1660*/  @!P0 BRA `(.L_x_1707) ;  /* 0x0000000400388947 */ /* 0x000fea0003800000 */
[----:B------:R-:W-:-:S04]  /*1670*/  UIADD3 UR4, UR4, -0x1, URZ ;  /* 0xffffffff04047890 */ /* 0x000fc8000fffe03f */
[----:B------:R-:W-:-:S12]  /*1680*/  USHF.L.U32 UR4, UR4, 0x2, URZ ;  /* 0x0000000204047899 */ /* 0x000fd8000800063f */
[----:B------:R-:W-:Y:S02]  /*1690*/  ULDC UR5, c[0x0][UR4+0x218] ;  /* 0x0000860004057abb */ /* 0x000fe40008000800 */
[----:B------:R-:W0:Y:S01]  /*16a0*/  I2F.U32.RP R46, UR5 ;  /* 0x00000005002e7d06 */ /* 0x000e220008209000 */
[----:B------:R-:W-:Y:S02]  /*16b0*/  IADD3 R47, RZ, -UR5, RZ ;  /* 0x80000005ff2f7c10 */ /* 0x000fe4000fffe0ff */
[----:B------:R-:W-:-:S05]  /*16c0*/  ISETP.NE.U32.AND P2, PT, RZ, UR5, PT ;  /* 0x00000005ff007c0c */ /* 0x000fca000bf45070 */
        /* <DEDUP_REMOVED lines=8> */
[----:B------:R-:W-:-:S05]  /*1750*/  IMAD R29, R29, UR5, R40 ;  /* 0x000000051d1d7c24 */ /* 0x000fca000f8e0228 */
[----:B------:R-:W-:-:S13]  /*1760*/  ISETP.GE.U32.AND P0, PT, R29, UR5, PT ;  /* 0x000000051d007c0c */ /* 0x000fda000bf06070 */
[----:B------:R-:W-:Y:S01]  /*1770*/  @P0 VIADD R29, R29, -UR5 ;  /* 0x800000051d1d0c36 */ /* 0x000fe20008000000 */
[----:B------:R-:W-:Y:S02]  /*1780*/  @P0 IADD3 R44, R44, 0x1, RZ ;  /* 0x000000012c2c0810 */ /* 0x000fe40007ffe0ff */
[----:B------:R-:W-:Y:S02]  /*1790*/  ISETP.NE.AND P0, PT, R32, 0x1, PT ;  /* 0x000000012000780c */ /* 0x000fe40003f05270 */
[----:B------:R-:W-:-:S13]  /*17a0*/  ISETP.GE.U32.AND P1, PT, R29, UR5, PT ;  /* 0x000000051d007c0c */ /* 0x000fda000bf26070 */
[----:B------:R-:W-:Y:S01]  /*17b0*/  @P1 VIADD R44, R44, 0x1 ;  /* 0x000000012c2c1836 */ /* 0x000fe20000000000 */
[----:B------:R-:W-:-:S04]  /*17c0*/  @!P2 LOP3.LUT R44, RZ, UR5, RZ, 0x33, !PT ;  /* 0x00000005ff2cac12 */ /* 0x000fc8000f8e33ff */
[----:B------:R-:W-:-:S05]  /*17d0*/  IADD3 R29, -R44, RZ, RZ ;  /* 0x000000ff2c1d7210 */ /* 0x000fca0007ffe1ff */
[----:B------:R-:W-:Y:S01]  /*17e0*/  IMAD R28, R29, UR5, R40 ;  /* 0x000000051d1c7c24 */ /* 0x000fe2000f8e0228 */
[----:B------:R-:W-:Y:S01]  /*17f0*/  ULDC UR5, c[0x0][UR4+0x27c] ;  /* 0x00009f0004057abb */ /* 0x000fe20008000800 */
[----:B------:R-:W-:Y:S02]  /*1800*/  IMAD.MOV.U32 R40, RZ, RZ, R44 ;  /* 0x000000ffff287224 */ /* 0x000fe400078e002c */
[----:B------:R-:W-:Y:S01]  /*1810*/  IMAD R45, R28, UR5, R45 ;  /* 0x000000051c2d7c24 */ /* 0x000fe2000f8e022d */
[----:B------:R-:W-:Y:S06]  /*1820*/  @!P0 BRA `(.L_x_1707) ;  /* 0x0000000000c88947 */ /* 0x000fec0003800000 */
[----:B------:R-:W-:Y:S02]  /*1830*/  ULDC UR5, c[0x0][UR4+0x214] ;  /* 0x0000850004057abb */ /* 0x000fe40008000800 */
[----:B------:R-:W0:Y:S01]  /*1840*/  I2F.U32.RP R40, UR5 ;  /* 0x0000000500287d06 */ /* 0x000e220008209000 */
[----:B------:R-:W-:Y:S01]  /*1850*/  IMAD R47, RZ, RZ, -UR5 ;  /* 0x80000005ff2f7e24 */ /* 0x000fe2000f8e02ff */
[----:B------:R-:W-:-:S06]  /*1860*/  ISETP.NE.U32.AND P2, PT, RZ, UR5, PT ;  /* 0x00000005ff007c0c */ /* 0x000fcc000bf45070 */
        /* <DEDUP_REMOVED lines=8> */
[----:B------:R-:W-:-:S05]  /*18f0*/  IMAD R46, R47, UR5, R44 ;  /* 0x000000052f2e7c24 */ /* 0x000fca000f8e022c */
[----:B------:R-:W-:-:S13]  /*1900*/  ISETP.GE.U32.AND P0, PT, R46, UR5, PT ;  /* 0x000000052e007c0c */ /* 0x000fda000bf06070 */
[----:B------:R-:W-:Y:S01]  /*1910*/  @P0 IADD3 R46, R46, -UR5, RZ ;  /* 0x800000052e2e0c10 */ /* 0x000fe2000fffe0ff */
[----:B------:R-:W-:Y:S01]  /*1920*/  @P0 VIADD R29, R29, 0x1 ;  /* 0x000000011d1d0836 */ /* 0x000fe20000000000 */
[----:B------:R-:W-:Y:S02]  /*1930*/  ISETP.NE.AND P0, PT, R32, 0x2, PT ;  /* 0x000000022000780c */ /* 0x000fe40003f05270 */
[----:B------:R-:W-:-:S13]  /*1940*/  ISETP.GE.U32.AND P1, PT, R46, UR5, PT ;  /* 0x000000052e007c0c */ /* 0x000fda000bf26070 */
[----:B------:R-:W-:Y:S02]  /*1950*/  @P1 IADD3 R29, R29, 0x1, RZ ;  /* 0x000000011d1d1810 */ /* 0x000fe40007ffe0ff */
[----:B------:R-:W-:-:S04]  /*1960*/  @!P2 LOP3.LUT R29, RZ, UR5, RZ, 0x33, !PT ;  /* 0x00000005ff1dac12 */ /* 0x000fc8000f8e33ff */
[----:B------:R-:W-:Y:S01]  /*1970*/  MOV R40, R29 ;  /* 0x0000001d00287202 */ /* 0x000fe20000000f00 */
[----:B------:R-:W-:-:S04]  /*1980*/  IMAD.MOV R47, RZ, RZ, -R29 ;  /* 0x000000ffff2f7224 */ /* 0x000fc800078e0a1d */
[----:B------:R-:W-:Y:S01]  /*1990*/  IMAD R44, R47, UR5, R44 ;  /* 0x000000052f2c7c24 */ /* 0x000fe2000f8e022c */
[----:B------:R-:W-:-:S03]  /*19a0*/  ULDC UR5, c[0x0][UR4+0x278] ;  /* 0x00009e0004057abb */ /* 0x000fc60008000800 */
[----:B------:R-:W-:Y:S01]  /*19b0*/  IMAD R45, R44, UR5, R45 ;  /* 0x000000052c2d7c24 */ /* 0x000fe2000f8e022d */
[----:B------:R-:W-:Y:S06]  /*19c0*/  @!P0 BRA `(.L_x_1707) ;  /* 0x0000000000608947 */ /* 0x000fec0003800000 */
[----:B------:R-:W-:Y:S01]  /*19d0*/  ULDC UR5, c[0x0][UR4+0x210] ;  /* 0x0000840004057abb */ /* 0x000fe20008000800 */
[----:B------:R-:W-:Y:S01]  /*19e0*/  ULDC UR4, c[0x0][UR4+0x274] ;  /* 0x00009d0004047abb */ /* 0x000fe20008000800 */
        /* <DEDUP_REMOVED lines=14> */
[----:B------:R-:W-:-:S04]  /*1ad0*/  @P0 IADD3 R29, R29, 0x1, RZ ;  /* 0x000000011d1d0810 */ /* 0x000fc80007ffe0ff */
[----:B------:R-:W-:-:S13]  /*1ae0*/  ISETP.GE.U32.AND P1, PT, R46, UR5, PT ;  /* 0x000000052e007c0c */ /* 0x000fda000bf26070 */
[----:B------:R-:W-:Y:S01]  /*1af0*/  @P1 VIADD R29, R29, 0x1 ;  /* 0x000000011d1d1836 */ /* 0x000fe20000000000 */
[----:B------:R-:W-:-:S04]  /*1b00*/  @!P2 LOP3.LUT R29, RZ, UR5, RZ, 0x33, !PT ;  /* 0x00000005ff1dac12 */ /* 0x000fc8000f8e33ff */
[----:B------:R-:W-:-:S05]  /*1b10*/  IADD3 R47, -R29, RZ, RZ ;  /* 0x000000ff1d2f7210 */ /* 0x000fca0007ffe1ff */
[----:B------:R-:W-:Y:S02]  /*1b20*/  IMAD R28, R47, UR5, R40 ;  /* 0x000000052f1c7c24 */ /* 0x000fe4000f8e0228 */
[----:B------:R-:W-:Y:S02]  /*1b30*/  IMAD.MOV.U32 R40, RZ, RZ, R29 ;  /* 0x000000ffff287224 */ /* 0x000fe400078e001d */
[----:B------:R-:W-:-:S07]  /*1b40*/  IMAD R45, R28, UR4, R45 ;  /* 0x000000041c2d7c24 */ /* 0x000fce000f8e022d */
.L_x_1707:
[----:B------:R-:W0:Y:S01]  /*1b50*/  LDC.64 R28, c[0x0][0x210] ;  /* 0x00008400ff1c7b82 */ /* 0x000e220000000a00 */
[----:B------:R-:W-:Y:S02]  /*1b60*/  ULDC UR4, c[0x0][0x27c] ;  /* 0x00009f0000047ab9 */ /* 0x000fe40000000800 */
[----:B------:R-:W-:-:S04]  /*1b70*/  IMAD R45, R40, UR4, R45 ;  /* 0x00000004282d7c24 */ /* 0x000fc8000f8e022d */
[----:B0-----:R-:W-:-:S05]  /*1b80*/  IMAD.WIDE.U32 R28, R45, 0x2, R28 ;  /* 0x000000022d1c7825 */ /* 0x001fca00078e001c */
[----:B------:R0:W5:Y:S02]  /*1b90*/  LDG.E.U16 R40, desc[UR6][R28.64] ;  /* 0x000000061c287981 */ /* 0x000164000c1e1500 */
.L_x_1706:
[----:B------:R-:W-:Y:S05]  /*1ba0*/  BSYNC B0 ;  /* 0x0000000000007941 */ /* 0x000fea0003800000 */
.L_x_1705:
[----:B0-----:R-:W-:Y:S01]  /*1bb0*/  IMAD R28, R15, UR8, R0 ;  /* 0x000000080f1c7c24 */ /* 0x001fe2000f8e0200 */
[----:B------:R-:W-:Y:S04]  /*1bc0*/  BSSY B0, `(.L_x_1710) ;  /* 0x00000c8000007945 */ /* 0x000fe80003800000 */
[----:B------:R-:W-:-:S13]  /*1bd0*/  ISETP.GE.U32.AND P0, PT, R28, R35, PT ;  /* 0x000000231c00720c */ /* 0x000fda0003f06070 */
[----:B------:R-:W-:Y:S05]  /*1be0*/  @P0 BRA `(.L_x_1711) ;  /* 0x0000000c00140947 */ /* 0x000fea0003800000 */
[----:B------:R-:W0:Y:S01]  /*1bf0*/  LDC R29, c[0x0][0x2e0] ;  /* 0x0000b800ff1d7b82 */ /* 0x000e220000000800 */
[----:B------:R-:W-:Y:S01]  /*1c00*/  MOV R41, R28 ;  /* 0x0000001c00297202 */ /* 0x000fe20000000f00 */
[----:B------:R-:W-:Y:S01]  /*1c10*/  IMAD.MOV.U32 R44, RZ, RZ, RZ ;  /* 0x000000ffff2c7224 */ /* 0x000fe200078e00ff */
[----:B0-----:R-:W-:-:S13]  /*1c20*/  ISETP.GE.AND P0, PT, R29, 0x2, PT ;  /* 0x000000021d00780c */ /* 0x001fda0003f06270 */
[----:B------:R-:W-:Y:S05]  /*1c30*/  @!P0 BRA `(.L_x_1712) ;  /* 0x0000000800ec8947 */ /* 0x000fea0003800000 */
[----:B------:R-:W-:Y:S01]  /*1c40*/  IADD3 R29, R16, 0x1, RZ ;  /* 0x00000001101d7810 */ /* 0x000fe20007ffe0ff */
[----:B------:R-:W-:Y:S01]  /*1c50*/  ULDC UR4, c[0x0][0x2e0] ;  /* 0x0000b80000047ab9 */ /* 0x000fe20000000800 */
[----:B------:R-:W-:Y:S01]  /*1c60*/  HFMA2.MMA R44, -RZ, RZ, 0, 0 ;  /* 0x00000000ff2c7435 */ /* 0x000fe200000001ff */
[----:B------:R-:W-:Y:S01]  /*1c70*/  ISETP.NE.AND P0, PT, R32, RZ, PT ;  /* 0x000000ff2000720c */ /* 0x000fe20003f05270 */
[----:B------:R-:W-:Y:S01]  /*1c80*/  IMAD.MOV.U32 R41, RZ, RZ, R28 ;  /* 0x000000ffff297224 */ /* 0x000fe200078e001c */
[----:B------:R-:W-:-:S13]  /*1c90*/  ISETP.GE.U32.AND P1, PT, R29, 0x3, PT ;  /* 0x000000031d00780c */ /* 0x000fda0003f26070 */
[----:B------:R-:W-:Y:S05]  /*1ca0*/  @!P1 BRA `(.L_x_1713) ;  /* 0x0000000400989947 */ /* 0x000fea0003800000 */
[----:B------:R-:W-:Y:S01]  /*1cb0*/  IMAD.MOV.U32 R41, RZ, RZ, R28 ;  /* 0x000000ffff297224 */ /* 0x000fe200078e001c */
[----:B------:R-:W-:Y:S01]  /*1cc0*/  IADD3 R47, R21, -R32, RZ ;  /* 0x80000020152f7210 */ /* 0x000fe20007ffe0ff */
[----:B------:R-:W-:-:S07]  /*1cd0*/  IMAD.MOV.U32 R44, RZ, RZ, RZ ;  /* 0x000000ffff2c7224 */ /* 0x000fce00078e00ff */
.L_x_1714:
[----:B------:R-:W-:Y:S01]  /*1ce0*/  UIADD3 UR5, UR4, -0x1, URZ ;  /* 0xffffffff04057890 */ /* 0x000fe2000fffe03f */
[----:B------:R-:W-:Y:S01]  /*1cf0*/  VIADD R47, R47, 0xfffffffc ;  /* 0xfffffffc2f2f7836 */ /* 0x000fe20000000000 */
[----:B------:R-:W-:Y:S02]  /*1d00*/  UIADD3 UR4, UR4, -0x4, URZ ;  /* 0xfffffffc04047890 */ /* 0x000fe4000fffe03f */
[----:B------:R-:W-:-:S12]  /*1d10*/  USHF.L.U32 UR5, UR5, 0x2, URZ ;  /* 0x0000000205057899 */ /* 0x000fd8000800063f */
[----:B------:R-:W-:Y:S01]  /*1d20*/  ULDC UR9, c[0x0][UR5+0x218] ;  /* 0x0000860005097abb */ /* 0x000fe20008000800 */
[----:B------:R-:W-:Y:S01]  /*1d30*/  ULDC UR10, c[0x0][UR5+0x214] ;  /* 0x00008500050a7abb */ /* 0x000fe20008000800 */
[----:B------:R-:W0:Y:S01]  /*1d40*/  I2F.U32.RP R46, UR9 ;  /* 0x00000009002e7d06 */ /* 0x000e220008209000 */
[----:B------:R-:W-:Y:S01]  /*1d50*/  IMAD R45, RZ, RZ, -UR9 ;  /* 0x80000009ff2d7e24 */ /* 0x000fe2000f8e02ff */
[----:B------:R-:W-:Y:S01]  /*1d60*/  ISETP.NE.U32.AND P3, PT, RZ, UR9, PT ;  /* 0x00000009ff007c0c */ /* 0x000fe2000bf65070 */
[----:B------:R-:W-:Y:S01]  /*1d70*/  ULDC UR11, c[0x0][UR5+0x210] ;  /* 0x00008400050b7abb */ /* 0x000fe20008000800 */
[----:B------:R-:W-:Y:S01]  /*1d80*/  ULDC UR12, c[0x0][UR5+0x20c] ;  /* 0x00008300050c7abb */ /* 0x000fe20008000800 */
[----:B------:R-:W-:-:S03]  /*1d90*/  IMAD R51, RZ, RZ, -UR11 ;  /* 0x8000000bff337e24 */ /* 0x000fc6000f8e02ff */
[----:B------:R-:W1:Y:S08]  /*1da0*/  I2F.U32.RP R49, UR10 ;  /* 0x0000000a00317d06 */ /* 0x000e700008209000 */
[----:B0-----:R-:W0:Y:S08]  /*1db0*/  MUFU.RCP R46, R46 ;  /* 0x0000002e002e7308 */ /* 0x001e300000001000 */
[----:B-1----:R-:W-:Y:S01]  /*1dc0*/  MUFU.RCP R49, R49 ;  /* 0x0000003100317308 */ /* 0x002fe20000001000 */
[----:B0-----:R-:W-:-:S07]  /*1dd0*/  IADD3 R28, R46, 0xffffffe, RZ ;  /* 0x0ffffffe2e1c7810 */ /* 0x001fce0007ffe0ff */
[----:B------:R0:W1:Y:S02]  /*1de0*/  F2I.FTZ.U32.TRUNC.NTZ R29, R28 ;  /* 0x0000001c001d7305 */ /* 0x000064000021f000 */
[----:B0-----:R-:W-:Y:S01]  /*1df0*/  HFMA2.MMA R28, -RZ, RZ, 0, 0 ;  /* 0x00000000ff1c7435 */ /* 0x001fe200000001ff */
[----:B-1----:R-:W-:-:S09]  /*1e00*/  IMAD R45, R45, R29, RZ ;  /* 0x0000001d2d2d7224 */ /* 0x002fd200078e02ff */
[----:B------:R-:W-:Y:S01]  /*1e10*/  IMAD.HI.U32 R48, R29, R45, R28 ;  /* 0x0000002d1d307227 */ /* 0x000fe200078e001c */
[----:B------:R-:W-:-:S05]  /*1e20*/  IADD3 R29, R49, 0xffffffe, RZ ;  /* 0x0ffffffe311d7810 */ /* 0x000fca0007ffe0ff */
[----:B------:R-:W-:Y:S01]  /*1e30*/  IMAD.HI.U32 R45, R48, R41, RZ ;  /* 0x00000029302d7227 */ /* 0x000fe200078e00ff */
[----:B------:R-:W-:Y:S03]  /*1e40*/  F2I.FTZ.U32.TRUNC.NTZ R29, R29 ;  /* 0x0000001d001d7305 */ /* 0x000fe6000021f000 */
[----:B------:R-:W-:-:S04]  /*1e50*/  IMAD.MOV R46, RZ, RZ, -R45 ;  /* 0x000000ffff2e7224 */ /* 0x000fc800078e0a2d */
[----:B------:R-:W-:Y:S01]  /*1e60*/  IMAD R28, R46, UR9, R41 ;  /* 0x000000092e1c7c24 */ /* 0x000fe2000f8e0229 */
[----:B------:R-:W0:Y:S04]  /*1e70*/  I2F.U32.RP R48, UR11 ;  /* 0x0000000b00307d06 */ /* 0x000e280008209000 */
[----:B------:R-:W-:-:S04]  /*1e80*/  ISETP.GE.U32.AND P1, PT, R28, UR9, PT ;  /* 0x000000091c007c0c */ /* 0x000fc8000bf26070 */
[----:B0-----:R-:W0:Y:S09]  /*1e90*/  MUFU.RCP R48, R48 ;  /* 0x0000003000307308 */ /* 0x001e320000001000 */
[----:B------:R-:W-:Y:S02]  /*1ea0*/  @P1 VIADD R28, R28, -UR9 ;  /* 0x800000091c1c1c36 */ /* 0x000fe40008000000 */
[----:B------:R-:W-:-:S03]  /*1eb0*/  @P1 VIADD R45, R45, 0x1 ;  /* 0x000000012d2d1836 */ /* 0x000fc60000000000 */
[----:B------:R-:W-:Y:S02]  /*1ec0*/  ISETP.GE.U32.AND P2, PT, R28, UR9, PT ;  /* 0x000000091c007c0c */ /* 0x000fe4000bf46070 */
[----:B------:R-:W-:-:S05]  /*1ed0*/  IADD3 R28, RZ, -UR10, RZ ;  /* 0x8000000aff1c7c10 */ /* 0x000fca000fffe0ff */
[----:B------:R-:W-:Y:S02]  /*1ee0*/  IMAD R49, R28, R29, RZ ;  /* 0x0000001d1c317224 */ /* 0x000fe400078e02ff */
[----:B------:R-:W-:-:S04]  /*1ef0*/  IMAD.MOV.U32 R28, RZ, RZ, RZ ;  /* 0x000000ffff1c7224 */ /* 0x000fc800078e00ff */
[----:B------:R-:W-:Y:S01]  /*1f00*/  @P2 IADD3 R45, R45, 0x1, RZ ;  /* 0x000000012d2d2810 */ /* 0x000fe20007ffe0ff */
[----:B------:R-:W-:Y:S01]  /*1f10*/  IMAD.HI.U32 R28, R29, R49, R28 ;  /* 0x000000311d1c7227 */ /* 0x000fe200078e001c */
[----:B------:R-:W-:Y:S01]  /*1f20*/  @!P3 LOP3.LUT R45, RZ, UR9, RZ, 0x33, !PT ;  /* 0x00000009ff2dbc12 */ /* 0x000fe2000f8e33ff */
[----:B------:R-:W1:Y:S01]  /*1f30*/  I2F.U32.RP R49, UR12 ;  /* 0x0000000c00317d06 */ /* 0x000e620008209000 */
[----:B------:R-:W-:Y:S01]  /*1f40*/  ISETP.NE.U32.AND P3, PT, RZ, UR10, PT ;  /* 0x0000000aff007c0c */ /* 0x000fe2000bf65070 */
[----:B0-----:R-:W-:Y:S01]  /*1f50*/  VIADD R29, R48, 0xffffffe ;  /* 0x0ffffffe301d7836 */ /* 0x001fe20000000000 */
[----:B------:R-:W-:Y:S01]  /*1f60*/  IADD3 R50, -R45, RZ, RZ ;  /* 0x000000ff2d327210 */ /* 0x000fe20007ffe1ff */
[----:B------:R-:W-:-:S04]  /*1f70*/  IMAD.HI.U32 R46, R28, R45, RZ ;  /* 0x0000002d1c2e7227 */ /* 0x000fc800078e00ff */
[----:B------:R-:W0:Y:S01]  /*1f80*/  F2I.FTZ.U32.TRUNC.NTZ R29, R29 ;  /* 0x0000001d001d7305 */ /* 0x000e22000021f000 */
[----:B------:R-:W-:-:S05]  /*1f90*/  IADD3 R28, -R46, RZ, RZ ;  /* 0x000000ff2e1c7210 */ /* 0x000fca0007ffe1ff */
[----:B------:R-:W-:Y:S02]  /*1fa0*/  IMAD R28, R28, UR10, R45 ;  /* 0x0000000a1c1c7c24 */ /* 0x000fe4000f8e022d */
[----:B-1----:R-:W1:Y:S03]  /*1fb0*/  MUFU.RCP R49, R49 ;  /* 0x0000003100317308 */ /* 0x002e660000001000 */
[----:B------:R-:W-:Y:S01]  /*1fc0*/  ISETP.GE.U32.AND P1, PT, R28, UR10, PT ;  /* 0x0000000a1c007c0c */ /* 0x000fe2000bf26070 */
[----:B0-----:R-:W-:-:S12]  /*1fd0*/  IMAD R51, R51, R29, RZ ;  /* 0x0000001d33337224 */ /* 0x001fd800078e02ff */
[----:B------:R-:W-:Y:S02]  /*1fe0*/  @P1 IADD3 R28, R28, -UR10, RZ ;  /* 0x8000000a1c1c1c10 */ /* 0x000fe4000fffe0ff */
[----:B------:R-:W-:Y:S02]  /*1ff0*/  @P1 IADD3 R46, R46, 0x1, RZ ;  /* 0x000000012e2e1810 */ /* 0x000fe40007ffe0ff */
[----:B------:R-:W-:Y:S01]  /*2000*/  ISETP.GE.U32.AND P2, PT, R28, UR10, PT ;  /* 0x0000000a1c007c0c */ /* 0x000fe2000bf46070 */
[----:B------:R-:W-:-:S10]  /*2010*/  HFMA2.MMA R28, -RZ, RZ, 0, 0 ;  /* 0x00000000ff1c7435 */ /* 0x000fd400000001ff */
[----:B------:R-:W-:-:S04]  /*2020*/  IMAD.HI.U32 R29, R29, R51, R28 ;  /* 0x000000331d1d7227 */ /* 0x000fc800078e001c */
[----:B------:R-:W-:Y:S01]  /*2030*/  @P2 VIADD R46, R46, 0x1 ;  /* 0x000000012e2e2836 */ /* 0x000fe20000000000 */
[----:B------:R-:W-:Y:S02]  /*2040*/  @!P3 LOP3.LUT R46, RZ, UR10, RZ, 0x33, !PT ;  /* 0x0000000aff2ebc12 */ /* 0x000fe4000f8e33ff */
[----:B------:R-:W-:-:S03]  /*2050*/  ISETP.NE.U32.AND P3, PT, RZ, UR11, PT ;  /* 0x0000000bff007c0c */ /* 0x000fc6000bf65070 */
[----:B------:R-:W-:-:S04]  /*2060*/  IMAD.HI.U32 R48, R29, R46, RZ ;  /* 0x0000002e1d307227 */ /* 0x000fc800078e00ff */
[----:B------:R-:W-:-:S04]  /*2070*/  IMAD.MOV R29, RZ, RZ, -R48 ;  /* 0x000000ffff1d7224 */ /* 0x000fc800078e0a30 */
[----:B------:R-:W-:Y:S01]  /*2080*/  IMAD R28, R29, UR11, R46 ;  /* 0x0000000b1d1c7c24 */ /* 0x000fe2000f8e022e */
[----:B-1----:R-:W-:-:S04]  /*2090*/  IADD3 R29, R49, 0xffffffe, RZ ;  /* 0x0ffffffe311d7810 */ /* 0x002fc80007ffe0ff */
[C---:B------:R-:W-:Y:S02]  /*20a0*/  ISETP.GE.U32.AND P1, PT, R28.reuse, UR11, PT ;  /* 0x0000000b1c007c0c */ /* 0x040fe4000bf26070 */
[----:B------:R-:W0:Y:S11]  /*20b0*/  F2I.FTZ.U32.TRUNC.NTZ R29, R29 ;  /* 0x0000001d001d7305 */ /* 0x000e36000021f000 */
[----:B------:R-:W-:-:S02]  /*20c0*/  @P1 VIADD R28, R28, -UR11 ;  /* 0x8000000b1c1c1c36 */ /* 0x000fc40008000000 */
[----:B------:R-:W-:-:S03]  /*20d0*/  @P1 VIADD R48, R48, 0x1 ;  /* 0x0000000130301836 */ /* 0x000fc60000000000 */
[----:B------:R-:W-:Y:S02]  /*20e0*/  ISETP.GE.U32.AND P2, PT, R28, UR11, PT ;  /* 0x0000000b1c007c0c */ /* 0x000fe4000bf46070 */
[----:B------:R-:W-:-:S05]  /*20f0*/  IADD3 R28, RZ, -UR12, RZ ;  /* 0x8000000cff1c7c10 */ /* 0x000fca000fffe0ff */
[----:B0-----:R-:W-:Y:S02]  /*2100*/  IMAD R49, R28, R29, RZ ;  /* 0x0000001d1c317224 */ /* 0x001fe400078e02ff */
[----:B------:R-:W-:-:S04]  /*2110*/  IMAD.MOV.U32 R28, RZ, RZ, RZ ;  /* 0x000000ffff1c7224 */ /* 0x000fc800078e00ff */
[----:B------:R-:W-:Y:S01]  /*2120*/  @P2 IADD3 R48, R48, 0x1, RZ ;  /* 0x0000000130302810 */ /* 0x000fe20007ffe0ff */
[----:B------:R-:W-:Y:S01]  /*2130*/  IMAD.HI.U32 R49, R29, R49, R28 ;  /* 0x000000311d317227 */ /* 0x000fe200078e001c */
[----:B------:R-:W-:Y:S02]  /*2140*/  @!P3 LOP3.LUT R48, RZ, UR11, RZ, 0x33, !PT ;  /* 0x0000000bff30bc12 */ /* 0x000fe4000f8e33ff */
[----:B------:R-:W-:-:S03]  /*2150*/  ISETP.NE.U32.AND P3, PT, RZ, UR12, PT ;  /* 0x0000000cff007c0c */ /* 0x000fc6000bf65070 */
[----:B------:R-:W-:-:S05]  /*2160*/  IMAD.HI.U32 R28, R49, R48, RZ ;  /* 0x00000030311c7227 */ /* 0x000fca00078e00ff */
[----:B------:R-:W-:-:S05]  /*2170*/  IADD3 R29, -R28, RZ, RZ ;  /* 0x000000ff1c1d7210 */ /* 0x000fca0007ffe1ff */
[----:B------:R-:W-:-:S05]  /*2180*/  IMAD R29, R29, UR12, R48 ;  /* 0x0000000c1d1d7c24 */ /* 0x000fca000f8e0230 */
[----:B------:R-:W-:-:S13]  /*2190*/  ISETP.GE.U32.AND P1, PT, R29, UR12, PT ;  /* 0x0000000c1d007c0c */ /* 0x000fda000bf26070 */
[----:B------:R-:W-:Y:S01]  /*21a0*/  @P1 VIADD R29, R29, -UR12 ;  /* 0x8000000c1d1d1c36 */ /* 0x000fe20008000000 */
[----:B------:R-:W-:Y:S02]  /*21b0*/  @P1 IADD3 R28, R28, 0x1, RZ ;  /* 0x000000011c1c1810 */ /* 0x000fe40007ffe0ff */
[----:B------:R-:W-:Y:S02]  /*21c0*/  ISETP.NE.AND P1, PT, R47, RZ, PT ;  /* 0x000000ff2f00720c */ /* 0x000fe40003f25270 */
[----:B------:R-:W-:Y:S01]  /*21d0*/  ISETP.GE.U32.AND P2, PT, R29, UR12, PT ;  /* 0x0000000c1d007c0c */ /* 0x000fe2000bf46070 */
[----:B------:R-:W-:Y:S01]  /*21e0*/  IMAD R29, R50, UR9, R41 ;  /* 0x00000009321d7c24 */ /* 0x000fe2000f8e0229 */
[----:B------:R-:W-:Y:S01]  /*21f0*/  ULDC UR9, c[0x0][UR5+0x27c] ;  /* 0x00009f0005097abb */ /* 0x000fe20008000800 */
[----:B------:R-:W-:Y:S01]  /*2200*/  IMAD.MOV R50, RZ, RZ, -R46 ;  /* 0x000000ffff327224 */ /* 0x000fe200078e0a2e */
[----:B------:R-:W-:Y:S01]  /*2210*/  IADD3 R41, -R48, RZ, RZ ;  /* 0x000000ff30297210 */ /* 0x000fe20007ffe1ff */
[----:B------:R-:W-:Y:S01]  /*2220*/  IMAD R29, R29, UR9, R44 ;  /* 0x000000091d1d7c24 */ /* 0x000fe2000f8e022c */
[----:B------:R-:W-:Y:S01]  /*2230*/  ULDC UR9, c[0x0][UR5+0x278] ;  /* 0x00009e0005097abb */ /* 0x000fe20008000800 */
[----:B------:R-:W-:-:S02]  /*2240*/  IMAD R44, R50, UR10, R45 ;  /* 0x0000000a322c7c24 */ /* 0x000fc4000f8e022d */
[----:B------:R-:W-:Y:S02]  /*2250*/  IMAD R46, R41, UR11, R46 ;  /* 0x0000000b292e7c24 */ /* 0x000fe4000f8e022e */
[----:B------:R-:W-:Y:S01]  /*2260*/  IMAD R29, R44, UR9, R29 ;  /* 0x000000092c1d7c24 */ /* 0x000fe2000f8e021d */
[----:B------:R-:W-:Y:S01]  /*2270*/  ULDC UR9, c[0x0][UR5+0x274] ;  /* 0x00009d0005097abb */ /* 0x000fe20008000800 */
[----:B------:R-:W-:Y:S01]  /*2280*/  @P2 VIADD R28, R28, 0x1 ;  /* 0x000000011c1c2836 */ /* 0x000fe20000000000 */
[----:B------:R-:W-:Y:S01]  /*2290*/  @!P3 LOP3.LUT R28, RZ, UR12, RZ, 0x33, !PT ;  /* 0x0000000cff1cbc12 */ /* 0x000fe2000f8e33ff */
[----:B------:R-:W-:Y:S01]  /*22a0*/  IMAD R29, R46, UR9, R29 ;  /* 0x000000092e1d7c24 */ /* 0x000fe2000f8e021d */
[----:B------:R-:W-:Y:S02]  /*22b0*/  ULDC UR5, c[0x0][UR5+0x270] ;  /* 0x00009c0005057abb */ /* 0x000fe40008000800 */
[----:B------:R-:W-:-:S05]  /*22c0*/  IADD3 R41, -R28, RZ, RZ ;  /* 0x000000ff1c297210 */ /* 0x000fca0007ffe1ff */
[----:B------:R-:W-:Y:S02]  /*22d0*/  IMAD R44, R41, UR12, R48 ;  /* 0x0000000c292c7c24 */ /* 0x000fe4000f8e0230 */
[----:B------:R-:W-:Y:S02]  /*22e0*/  IMAD.MOV.U32 R41, RZ, RZ, R28 ;  /* 0x000000ffff297224 */ /* 0x000fe400078e001c */
[----:B------:R-:W-:Y:S01]  /*22f0*/  IMAD R44, R44, UR5, R29 ;  /* 0x000000052c2c7c24 */ /* 0x000fe2000f8e021d */
[----:B------:R-:W-:Y:S06]  /*2300*/  @P1 BRA `(.L_x_1714) ;  /* 0xfffffff800741947 */ /* 0x000fec000383ffff */
.L_x_1713:
[----:B------:R-:W-:Y:S05]  /*2310*/  @!P0 BRA `(.L_x_1712) ;  /* 0x0000000400348947 */ /* 0x000fea0003800000 */
[----:B------:R-:W-:-:S04]  /*2320*/  UIADD3 UR4, UR4, -0x1, URZ ;  /* 0xffffffff04047890 */ /* 0x000fc8000fffe03f */
[----:B------:R-:W-:-:S12]  /*2330*/  USHF.L.U32 UR4, UR4, 0x2, URZ ;  /* 0x0000000204047899 */ /* 0x000fd8000800063f */
        /* <DEDUP_REMOVED lines=19> */
[----:B------:R-:W-:-:S05]  /*2470*/  @!P2 LOP3.LUT R45, RZ, UR5, RZ, 0x33, !PT ;  /* 0x00000005ff2dac12 */ /* 0x000fca000f8e33ff */
[----:B------:R-:W-:-:S04]  /*2480*/  IMAD.MOV R28, RZ, RZ, -R45 ;  /* 0x000000ffff1c7224 */ /* 0x000fc800078e0a2d */
[----:B------:R-:W-:Y:S01]  /*2490*/  IMAD R29, R28, UR5, R41 ;  /* 0x000000051c1d7c24 */ /* 0x000fe2000f8e0229 */
[----:B------:R-:W-:Y:S01]  /*24a0*/  ULDC UR5, c[0x0][UR4+0x27c] ;  /* 0x00009f0004057abb */ /* 0x000fe20008000800 */
[----:B------:R-:W-:Y:S02]  /*24b0*/  MOV R41, R45 ;  /* 0x0000002d00297202 */ /* 0x000fe40000000f00 */
[----:B------:R-:W-:Y:S01]  /*24c0*/  IMAD R44, R29, UR5, R44 ;  /* 0x000000051d2c7c24 */ /* 0x000fe2000f8e022c */
[----:B------:R-:W-:Y:S06]  /*24d0*/  @!P0 BRA `(.L_x_1712) ;  /* 0x0000000000c48947 */ /* 0x000fec0003800000 */
        /* <DEDUP_REMOVED lines=49> */
.L_x_1712:
[----:B------:R-:W0:Y:S01]  /*27f0*/  LDC.64 R28, c[0x0][0x210] ;  /* 0x00008400ff1c7b82 */ /* 0x000e220000000a00 */
[----:B------:R-:W-:Y:S02]  /*2800*/  ULDC UR4, c[0x0][0x27c] ;  /* 0x00009f0000047ab9 */ /* 0x000fe40000000800 */
[----:B------:R-:W-:-:S04]  /*2810*/  IMAD R41, R41, UR4, R44 ;  /* 0x0000000429297c24 */ /* 0x000fc8000f8e022c */
[----:B0-----:R-:W-:-:S05]  /*2820*/  IMAD.WIDE.U32 R28, R41, 0x2, R28 ;  /* 0x00000002291c7825 */ /* 0x001fca00078e001c */
[----:B------:R0:W5:Y:S02]  /*2830*/  LDG.E.U16 R41, desc[UR6][R28.64] ;  /* 0x000000061c297981 */ /* 0x000164000c1e1500 */
.L_x_1711:
[----:B------:R-:W-:Y:S05]  /*2840*/  BSYNC B0 ;  /* 0x0000000000007941 */ /* 0x000fea0003800000 */
.L_x_1710:
[----:B0-----:R-:W-:Y:S01]  /*2850*/  LEA R28, R17, R0, 0x1 ;  /* 0x00000000111c7211 */ /* 0x001fe200078e08ff */
[----:B------:R-:W-:Y:S03]  /*2860*/  BSSY B0, `(.L_x_1715) ;  /* 0x00000c9000007945 */ /* 0x000fe60003800000 */
[----:B------:R-:W-:-:S13]  /*2870*/  ISETP.GE.U32.AND P0, PT, R28, R35, PT ;  /* 0x000000231c00720c */ /* 0x000fda0003f06070 */
[----:B------:R-:W-:Y:S05]  /*2880*/  @P0 BRA `(.L_x_1716) ;  /* 0x0000000c00180947 */ /* 0x000fea0003800000 */
[----:B------:R-:W0:Y:S01]  /*2890*/  LDC R29, c[0x0][0x2e0] ;  /* 0x0000b800ff1d7b82 */ /* 0x000e220000000800 */
[----:B------:R-:W-:Y:S01]  /*28a0*/  HFMA2.MMA R45, -RZ, RZ, 0, 0 ;  /* 0x00000000ff2d7435 */ /* 0x000fe200000001ff */
[----:B------:R-:W-:Y:S01]  /*28b0*/  IMAD.MOV.U32 R42, RZ, RZ, R28 ;  /* 0x000000ffff2a7224 */ /* 0x000fe200078e001c */
[----:B0-----:R-:W-:-:S13]  /*28c0*/  ISETP.GE.AND P0, PT, R29, 0x2, PT ;  /* 0x000000021d00780c */ /* 0x001fda0003f06270 */
[----:B------:R-:W-:Y:S05]  /*28d0*/  @!P0 BRA `(.L_x_1717) ;  /* 0x0000000800f08947 */ /* 0x000fea0003800000 */
[----:B------:R-:W-:Y:S01]  /*28e0*/  VIADD R29, R16, 0x1 ;  /* 0x00000001101d7836 */ /* 0x000fe20000000000 */
[----:B------:R-:W-:Y:S01]  /*28f0*/  ULDC UR4, c[0x0][0x2e0] ;  /* 0x0000b80000047ab9 */ /* 0x000fe20000000800 */
[----:B------:R-:W-:Y:S01]  /*2900*/  ISETP.NE.AND P0, PT, R32, RZ, PT ;  /* 0x000000ff2000720c */ /* 0x000fe20003f05270 */
[----:B------:R-:W-:Y:S01]  /*2910*/  IMAD.MOV.U32 R45, RZ, RZ, RZ ;  /* 0x000000ffff2d7224 */ /* 0x000fe200078e00ff */
[----:B------:R-:W-:Y:S02]  /*2920*/  MOV R42, R28 ;  /* 0x0000001c002a7202 */ /* 0x000fe40000000f00 */
[----:B------:R-:W-:-:S13]  /*2930*/  ISETP.GE.U32.AND P1, PT, R29, 0x3, PT ;  /* 0x000000031d00780c */ /* 0x000fda0003f26070 */
[----:B------:R-:W-:Y:S05]  /*2940*/  @!P1 BRA `(.L_x_1718) ;  /* 0x0000000400989947 */ /* 0x000fea0003800000 */
[----:B------:R-:W-:Y:S01]  /*2950*/  HFMA2.MMA R45, -RZ, RZ, 0, 0 ;  /* 0x00000000ff2d7435 */ /* 0x000fe200000001ff */
[----:B------:R-:W-:Y:S01]  /*2960*/  MOV R42, R28 ;  /* 0x0000001c002a7202 */ /* 0x000fe20000000f00 */
[----:B------:R-:W-:-:S09]  /*2970*/  IMAD.IADD R47, R21, 0x1, -R32 ;  /* 0x00000001152f7824 */ /* 0x000fd200078e0a20 */
.L_x_1719:
        /* <DEDUP_REMOVED lines=31> */
[----:B------:R-:W-:-:S02]  /*2b70*/  ISETP.GE.U32.AND P2, PT, R28, UR9, PT ;  /* 0x000000091c007c0c */ /* 0x000fc4000bf46070 */
[----:B------:R-:W-:Y:S01]  /*2b80*/  MOV R28, RZ ;  /* 0x000000ff001c7202 */ /* 0x000fe20000000f00 */
[----:B-1----:R-:W-:-:S04]  /*2b90*/  IMAD R49, R49, R29, RZ ;  /* 0x0000001d31317224 */ /* 0x002fc800078e02ff */
[----:B------:R-:W-:Y:S02]  /*2ba0*/  IMAD.HI.U32 R29, R29, R49, R28 ;  /* 0x000000311d1d7227 */ /* 0x000fe400078e001c */
[----:B------:R-:W0:Y:S04]  /*2bb0*/  I2F.U32.RP R49, UR12 ;  /* 0x0000000c00317d06 */ /* 0x000e280008209000 */
        /* <DEDUP_REMOVED lines=30> */
[----:B------:R-:W-:-:S05]  /*2da0*/  MOV R28, RZ ;  /* 0x000000ff001c7202 */ /* 0x000fca0000000f00 */
[----:B------:R-:W-:-:S04]  /*2db0*/  IMAD.HI.U32 R49, R29, R49, R28 ;  /* 0x000000311d317227 */ /* 0x000fc800078e001c */
[----:B------:R-:W-:Y:S01]  /*2dc0*/  @P2 VIADD R48, R48, 0x1 ;  /* 0x0000000130302836 */ /* 0x000fe20000000000 */
[----:B------:R-:W-:Y:S02]  /*2dd0*/  @!P3 LOP3.LUT R48, RZ, UR11, RZ, 0x33, !PT ;  /* 0x0000000bff30bc12 */ /* 0x000fe4000f8e33ff */
[----:B------:R-:W-:-:S03]  /*2de0*/  ISETP.NE.U32.AND P3, PT, RZ, UR12, PT ;  /* 0x0000000cff007c0c */ /* 0x000fc6000bf65070 */
        /* <DEDUP_REMOVED lines=28> */
.L_x_1718:
        /* <DEDUP_REMOVED lines=79> */
.L_x_1717:
[----:B------:R-:W0:Y:S01]  /*34a0*/  LDC.64 R28, c[0x0][0x210] ;  /* 0x00008400ff1c7b82 */ /* 0x000e220000000a00 */
[----:B------:R-:W-:Y:S02]  /*34b0*/  ULDC UR4, c[0x0][0x27c] ;  /* 0x00009f0000047ab9 */ /* 0x000fe40000000800 */
[----:B------:R-:W-:-:S04]  /*34c0*/  IMAD R45, R42, UR4, R45 ;  /* 0x000000042a2d7c24 */ /* 0x000fc8000f8e022d */
[----:B0-----:R-:W-:-:S05]  /*34d0*/  IMAD.WIDE.U32 R28, R45, 0x2, R28 ;  /* 0x000000022d1c7825 */ /* 0x001fca00078e001c */
[----:B------:R0:W5:Y:S02]  /*34e0*/  LDG.E.U16 R42, desc[UR6][R28.64] ;  /* 0x000000061c2a7981 */ /* 0x000164000c1e1500 */
.L_x_1716:
[----:B------:R-:W-:Y:S05]  /*34f0*/  BSYNC B0 ;  /* 0x0000000000007941 */ /* 0x000fea0003800000 */
.L_x_1715:
[----:B0-----:R-:W-:Y:S01]  /*3500*/  IMAD R28, R17, 0x3, R0 ;  /* 0x00000003111c7824 */ /* 0x001fe200078e0200 */
        /* <DEDUP_REMOVED lines=18> */
.L_x_1724:
        /* <DEDUP_REMOVED lines=99> */
.L_x_1723:
        /* <DEDUP_REMOVED lines=78> */
.L_x_1722:
[----:B------:R-:W0:Y:S01]  /*4140*/  LDC.64 R28, c[0x0][0x210] ;  /* 0x00008400ff1c7b82 */ /* 0x000e220000000a00 */
[----:B------:R-:W-:Y:S02]  /*4150*/  ULDC UR4, c[0x0][0x27c] ;  /* 0x00009f0000047ab9 */ /* 0x000fe40000000800 */
[----:B------:R-:W-:-:S04]  /*4160*/  IMAD R43, R43, UR4, R44 ;  /* 0x000000042b2b7c24 */ /* 0x000fc8000f8e022c */
[----:B0-----:R-:W-:-:S05]  /*4170*/  IMAD.WIDE.U32 R28, R43, 0x2, R28 ;  /* 0x000000022b1c7825 */ /* 0x001fca00078e001c */
[----:B------:R0:W5:Y:S02]  /*4180*/  LDG.E.U16 R43, desc[UR6][R28.64] ;  /* 0x000000061c2b7981 */ /* 0x000164000c1e1500 */
.L_x_1721:
[----:B------:R-:W-:Y:S05]  /*4190*/  BSYNC B0 ;  /* 0x0000000000007941 */ /* 0x000fea0003800000 */
.L_x_1720:
[----:B------:R-:W-:Y:S01]  /*41a0*/  ISETP.GE.U32.AND P0, PT, R0, R35, PT ;  /* 0x000000230000720c */ /* 0x000fe20003f06070 */
[----:B------:R-:W-:-:S12]  /*41b0*/  BSSY B0, `(.L_x_1725) ;  /* 0x00000d5000007945 */ /* 0x000fd80003800000 */
[----:B------:R-:W-:Y:S05]  /*41c0*/  @P0 BRA `(.L_x_1726) ;  /* 0x0000000c004c0947 */ /* 0x000fea0003800000 */
[----:B0-----:R-:W0:Y:S01]  /*41d0*/  LDC R28, c[0x0][0x3b8] ;  /* 0x0000ee00ff1c7b82 */ /* 0x001e220000000800 */
[----:B------:R-:W-:Y:S01]  /*41e0*/  HFMA2.MMA R45, -RZ, RZ, 0, 0 ;  /* 0x00000000ff2d7435 */ /* 0x000fe200000001ff */
[----:B------:R-:W-:Y:S01]  /*41f0*/  IMAD.MOV.U32 R44, RZ, RZ, R0 ;  /* 0x000000ffff2c7224 */ /* 0x000fe200078e0000 */
[----:B0-----:R-:W-:-:S13]  /*4200*/  ISETP.GE.AND P0, PT, R28, 0x2, PT ;  /* 0x000000021c00780c */ /* 0x001fda0003f06270 */
[----:B------:R-:W-:Y:S05]  /*4210*/  @!P0 BRA `(.L_x_1727) ;  /* 0x0000000800f88947 */ /* 0x000fea0003800000 */
[----:B------:R-:W-:Y:S01]  /*4220*/  IADD3 R28, R18, 0x1, RZ ;  /* 0x00000001121c7810 */ /* 0x000fe20007ffe0ff */
[----:B------:R-:W-:Y:S01]  /*4230*/  ULDC UR4, c[0x0][0x3b8] ;  /* 0x0000ee0000047ab9 */ /* 0x000fe20000000800 */
[----:B------:R-:W-:Y:S01]  /*4240*/  ISETP.NE.AND P0, PT, R31, RZ, PT ;  /* 0x000000ff1f00720c */ /* 0x000fe20003f05270 */
[----:B------:R-:W-:Y:S01]  /*4250*/  IMAD.MOV.U32 R45, RZ, RZ, RZ ;  /* 0x000000ffff2d7224 */ /* 0x000fe200078e00ff */
[----:B------:R-:W-:Y:S02]  /*4260*/  ISETP.GE.U32.AND P1, PT, R28, 0x3, PT ;  /* 0x000000031c00780c */ /* 0x000fe40003f26070 */
[----:B------:R-:W-:-:S11]  /*4270*/  MOV R44, R0 ;  /* 0x00000000002c7202 */ /* 0x000fd60000000f00 */
[----:B------:R-:W-:Y:S05]  /*4280*/  @!P1 BRA `(.L_x_1728) ;  /* 0x00000004009c9947 */ /* 0x000fea0003800000 */
[----:B------:R-:W-:Y:S01]  /*4290*/  IMAD.IADD R47, R22, 0x1, -R31 ;  /* 0x00000001162f7824 */ /* 0x000fe200078e0a1f */
[----:B------:R-:W-:Y:S01]  /*42a0*/  MOV R45, RZ ;  /* 0x000000ff002d7202 */ /* 0x000fe20000000f00 */
[----:B------:R-:W-:-:S07]  /*42b0*/  IMAD.MOV.U32 R44, RZ, RZ, R0 ;  /* 0x000000ffff2c7224 */ /* 0x000fce00078e0000 */
.L_x_1729:
[----:B------:R-:W-:Y:S01]  /*42c0*/  UIADD3 UR5, UR4, -0x1, URZ ;  /* 0xffffffff04057890 */ /* 0x000fe2000fffe03f */
[----:B------:R-:W-:Y:S01]  /*42d0*/  VIADD R47, R47, 0xfffffffc ;  /* 0xfffffffc2f2f7836 */ /* 0x000fe20000000000 */
[----:B------:R-:W-:Y:S01]  /*42e0*/  UMOV UR9, 0xd8 ;  /* 0x000000d800097882 */ /* 0x000fe20000000000 */
[----:B------:R-:W-:Y:S02]  /*42f0*/  UIADD3 UR4, UR4, -0x4, URZ ;  /* 0xfffffffc04047890 */ /* 0x000fe4000fffe03f */
[----:B------:R-:W-:-:S12]  /*4300*/  ULEA UR5, UR5, UR9, 0x2 ;  /* 0x0000000905057291 */ /* 0x000fd8000f8e103f */
[----:B------:R-:W-:Y:S01]  /*4310*/  ULDC UR9, c[0x0][UR5+0x218] ;  /* 0x0000860005097abb */ /* 0x000fe20008000800 */
[----:B------:R-:W-:Y:S01]  /*4320*/  ULDC UR10, c[0x0][UR5+0x214] ;  /* 0x00008500050a7abb */ /* 0x000fe20008000800 */
[----:B------:R-:W0:Y:S01]  /*4330*/  I2F.U32.RP R48, UR9 ;  /* 0x0000000900307d06 */ /* 0x000e220008209000 */
[----:B------:R-:W-:Y:S01]  /*4340*/  IMAD R51, RZ, RZ, -UR9 ;  /* 0x80000009ff337e24 */ /* 0x000fe2000f8e02ff */
[----:B------:R-:W-:Y:S01]  /*4350*/  ISETP.NE.U32.AND P3, PT, RZ, UR9, PT ;  /* 0x00000009ff007c0c */ /* 0x000fe2000bf65070 */
[----:B------:R-:W-:Y:S01]  /*4360*/  ULDC UR11, c[0x0][UR5+0x210] ;  /* 0x00008400050b7abb */ /* 0x000fe20008000800 */
[----:B------:R-:W-:-:S04]  /*4370*/  ULDC UR12, c[0x0][UR5+0x20c] ;  /* 0x00008300050c7abb */ /* 0x000fc80008000800 */
[----:B------:R-:W1:Y:S08]  /*4380*/  I2F.U32.RP R49, UR10 ;  /* 0x0000000a00317d06 */ /* 0x000e700008209000 */
[----:B0-----:R-:W0:Y:S08]  /*4390*/  MUFU.RCP R48, R48 ;  /* 0x0000003000307308 */ /* 0x001e300000001000 */
[----:B-1----:R-:W-:Y:S08]  /*43a0*/  MUFU.RCP R49, R49 ;  /* 0x0000003100317308 */ /* 0x002ff00000001000 */
[----:B------:R-:W1:Y:S01]  /*43b0*/  I2F.U32.RP R50, UR12 ;  /* 0x0000000c00327d06 */ /* 0x000e620008209000 */
[----:B0-----:R-:W-:-:S07]  /*43c0*/  IADD3 R28, R48, 0xffffffe, RZ ;  /* 0x0ffffffe301c7810 */ /* 0x001fce0007ffe0ff */
[----:B------:R0:W2:Y:S08]  /*43d0*/  F2I.FTZ.U32.TRUNC.NTZ R29, R28 ;  /* 0x0000001c001d7305 */ /* 0x0000b0000021f000 */
[----:B-1----:R-:W-:Y:S01]  /*43e0*/  MUFU.RCP R50, R50 ;  /* 0x0000003200327308 */ /* 0x002fe20000001000 */
[----:B0-----:R-:W-:Y:S01]  /*43f0*/  HFMA2.MMA R28, -RZ, RZ, 0, 0 ;  /* 0x00000000ff1c7435 */ /* 0x001fe200000001ff */
[----:B--2---:R-:W-:-:S09]  /*4400*/  IMAD R51, R51, R29, RZ ;  /* 0x0000001d33337224 */ /* 0x004fd200078e02ff */
[----:B------:R-:W-:Y:S01]  /*4410*/  IMAD.HI.U32 R29, R29, R51, R28 ;  /* 0x000000331d1d7227 */ /* 0x000fe200078e001c */
[----:B------:R-:W-:-:S05]  /*4420*/  IADD3 R51, RZ, -UR10, RZ ;  /* 0x8000000aff337c10 */ /* 0x000fca000fffe0ff */
[----:B------:R-:W-:-:S04]  /*4430*/  IMAD.HI.U32 R46, R29, R44, RZ ;  /* 0x0000002c1d2e7227 */ /* 0x000fc800078e00ff */
[----:B------:R-:W-:-:S04]  /*4440*/  IMAD.MOV R29, RZ, RZ, -R46 ;  /* 0x000000ffff1d7224 */ /* 0x000fc800078e0a2e */
[----:B------:R-:W-:Y:S01]  /*4450*/  IMAD R28, R29, UR9, R44 ;  /* 0x000000091d1c7c24 */ /* 0x000fe2000f8e022c */
[----:B------:R-:W-:Y:S02]  /*4460*/  IADD3 R29, R49, 0xffffffe, RZ ;  /* 0x0ffffffe311d7810 */ /* 0x000fe40007ffe0ff */
[----:B------:R-:W0:Y:S02]  /*4470*/  I2F.U32.RP R49, UR11 ;  /* 0x0000000b00317d06 */ /* 0x000e240008209000 */
[----:B------:R-:W-:-:S06]  /*4480*/  ISETP.GE.U32.AND P1, PT, R28, UR9, PT ;  /* 0x000000091c007c0c */ /* 0x000fcc000bf26070 */
[----:B------:R-:W1:Y:S07]  /*4490*/  F2I.FTZ.U32.TRUNC.NTZ R29, R29 ;  /* 0x0000001d001d7305 */ /* 0x000e6e000021f000 */
[----:B------:R-:W-:Y:S01]  /*44a0*/  @P1 VIADD R28, R28, -UR9 ;  /* 0x800000091c1c1c36 */ /* 0x000fe20008000000 */
[----:B0-----:R-:W0:Y:S01]  /*44b0*/  MUFU.RCP R49, R49 ;  /* 0x0000003100317308 */ /* 0x001e220000001000 */
[----:B------:R-:W-:-:S03]  /*44c0*/  @P1 VIADD R46, R46, 0x1 ;  /* 0x000000012e2e1836 */ /* 0x000fc60000000000 */
[----:B------:R-:W-:Y:S01]  /*44d0*/  ISETP.GE.U32.AND P2, PT, R28, UR9, PT ;  /* 0x000000091c007c0c */ /* 0x000fe2000bf46070 */
[----:B------:R-:W-:Y:S02]  /*44e0*/  IMAD.MOV.U32 R28, RZ, RZ, RZ ;  /* 0x000000ffff1c7224 */ /* 0x000fe400078e00ff */
[----:B-1----:R-:W-:-:S04]  /*44f0*/  IMAD R51, R51, R29, RZ ;  /* 0x0000001d33337224 */ /* 0x002fc800078e02ff */
[----:B------:R-:W-:Y:S01]  /*4500*/  IMAD.HI.U32 R29, R29, R51, R28 ;  /* 0x000000331d1d7227 */ /* 0x000fe200078e001c */
[----:B------:R-:W-:-:S05]  /*4510*/  IADD3 R51, RZ, -UR12, RZ ;  /* 0x8000000cff337c10 */ /* 0x000fca000fffe0ff */
[----:B------:R-:W-:Y:S02]  /*4520*/  @P2 IADD3 R46, R46, 0x1, RZ ;  /* 0x000000012e2e2810 */ /* 0x000fe40007ffe0ff */
[----:B------:R-:W-:Y:S02]  /*4530*/  @!P3 LOP3.LUT R46, RZ, UR9, RZ, 0x33, !PT ;  /* 0x00000009ff2ebc12 */ /* 0x000fe4000f8e33ff */
[----:B------:R-:W-:-:S03]  /*4540*/  ISETP.NE.U32.AND P3, PT, RZ, UR10, PT ;  /* 0x0000000aff007c0c */ /* 0x000fc6000bf65070 */
[----:B------:R-:W-:-:S05]  /*4550*/  IMAD.HI.U32 R48, R29, R46, RZ ;  /* 0x0000002e1d307227 */ /* 0x000fca00078e00ff */
[----:B------:R-:W-:-:S05]  /*4560*/  IADD3 R29, -R48, RZ, RZ ;  /* 0x000000ff301d7210 */ /* 0x000fca0007ffe1ff */
[----:B------:R-:W-:Y:S02]  /*4570*/  IMAD R28, R29, UR10, R46 ;  /* 0x0000000a1d1c7c24 */ /* 0x000fe4000f8e022e */
[----:B0-----:R-:W-:-:S03]  /*4580*/  VIADD R29, R49, 0xffffffe ;  /* 0x0ffffffe311d7836 */ /* 0x001fc60000000000 */
        /* <DEDUP_REMOVED lines=34> */
[----:B------:R-:W-:Y:S02]  /*47b0*/  ISETP.GE.U32.AND P2, PT, R29, UR12, PT ;  /* 0x0000000c1d007c0c */ /* 0x000fe4000bf46070 */
[----:B------:R-:W-:-:S05]  /*47c0*/  IADD3 R29, -R46, RZ, RZ ;  /* 0x000000ff2e1d7210 */ /* 0x000fca0007ffe1ff */
[----:B------:R-:W-:Y:S01]  /*47d0*/  IMAD R44, R29, UR9, R44 ;  /* 0x000000091d2c7c24 */ /* 0x000fe2000f8e022c */
[----:B------:R-:W-:Y:S01]  /*47e0*/  ULDC UR9, c[0x0][UR5+0x27c] ;  /* 0x00009f0005097abb */ /* 0x000fe20008000800 */
[----:B------:R-:W-:Y:S02]  /*47f0*/  IMAD.MOV R29, RZ, RZ, -R48 ;  /* 0x000000ffff1d7224 */ /* 0x000fe400078e0a30 */
[----:B------:R-:W-:Y:S01]  /*4800*/  IMAD R44, R44, UR9, R45 ;  /* 0x000000092c2c7c24 */ /* 0x000fe2000f8e022d */
[----:B------:R-:W-:Y:S01]  /*4810*/  IADD3 R45, -R49, RZ, RZ ;  /* 0x000000ff312d7210 */ /* 0x000fe20007ffe1ff */
[----:B------:R-:W-:Y:S01]  /*4820*/  IMAD R29, R29, UR10, R46 ;  /* 0x0000000a1d1d7c24 */ /* 0x000fe2000f8e022e */
[----:B------:R-:W-:Y:S01]  /*4830*/  ULDC UR9, c[0x0][UR5+0x278] ;  /* 0x00009e0005097abb */ /* 0x000fe20008000800 */
[----:B------:R-:W-:Y:S01]  /*4840*/  @P2 VIADD R28, R28, 0x1 ;  /* 0x000000011c1c2836 */ /* 0x000fe20000000000 */
[----:B------:R-:W-:Y:S01]  /*4850*/  @!P3 LOP3.LUT R28, RZ, UR12, RZ, 0x33, !PT ;  /* 0x0000000cff1cbc12 */ /* 0x000fe2000f8e33ff */
[----:B------:R-:W-:Y:S01]  /*4860*/  IMAD R29, R29, UR9, R44 ;  /* 0x000000091d1d7c24 */ /* 0x000fe2000f8e022c */
[----:B------:R-:W-:Y:S01]  /*4870*/  ULDC UR9, c[0x0][UR5+0x274] ;  /* 0x00009d0005097abb */ /* 0x000fe20008000800 */
[----:B------:R-:W-:Y:S01]  /*4880*/  IMAD R48, R45, UR11, R48 ;  /* 0x0000000b2d307c24 */ /* 0x000fe2000f8e0230 */
[----:B------:R-:W-:Y:S01]  /*4890*/  IADD3 R44, -R28, RZ, RZ ;  /* 0x000000ff1c2c7210 */ /* 0x000fe20007ffe1ff */
[----:B------:R-:W-:-:S02]  /*48a0*/  ULDC UR5, c[0x0][UR5+0x270] ;  /* 0x00009c0005057abb */ /* 0x000fc40008000800 */
[----:B------:R-:W-:Y:S02]  /*48b0*/  IMAD R29, R48, UR9, R29 ;  /* 0x00000009301d7c24 */ /* 0x000fe4000f8e021d */
[----:B------:R-:W-:-:S04]  /*48c0*/  IMAD R44, R44, UR12, R49 ;  /* 0x0000000c2c2c7c24 */ /* 0x000fc8000f8e0231 */
[----:B------:R-:W-:Y:S02]  /*48d0*/  IMAD R45, R44, UR5, R29 ;  /* 0x000000052c2d7c24 */ /* 0x000fe4000f8e021d */
[----:B------:R-:W-:Y:S01]  /*48e0*/  IMAD.MOV.U32 R44, RZ, RZ, R28 ;  /* 0x000000ffff2c7224 */ /* 0x000fe200078e001c */
[----:B------:R-:W-:Y:S06]  /*48f0*/  @P1 BRA `(.L_x_1729) ;  /* 0xfffffff800701947 */ /* 0x000fec000383ffff */
.L_x_1728:
[----:B------:R-:W-:Y:S05]  /*4900*/  @!P0 BRA `(.L_x_1727) ;  /* 0x00000004003c8947 */ /* 0x000fea0003800000 */
[----:B------:R-:W-:Y:S01]  /*4910*/  UIADD3 UR4, UR4, -0x1, URZ ;  /* 0xffffffff04047890 */ /* 0x000fe2000fffe03f */
[----:B------:R-:W-:-:S03]  /*4920*/  UMOV UR5, 0xd8 ;  /* 0x000000d800057882 */ /* 0x000fc60000000000 */
[----:B------:R-:W-:-:S12]  /*4930*/  ULEA UR4, UR4, UR5, 0x2 ;  /* 0x0000000504047291 */ /* 0x000fd8000f8e103f */
        /* <DEDUP_REMOVED lines=46> */
[----:B------:R-:W-:Y:S01]  /*4c20*/  IADD3 R47, -R29, RZ, RZ ;  /* 0x000000ff1d2f7210 */ /* 0x000fe20007ffe1ff */
[----:B------:R-:W-:-:S04]  /*4c30*/  IMAD.MOV.U32 R44, RZ, RZ, R29 ;  /* 0x000000ffff2c7224 */ /* 0x000fc800078e001d */
[----:B------:R-:W-:Y:S01]  /*4c40*/  IMAD R46, R47, UR5, R46 ;  /* 0x000000052f2e7c24 */ /* 0x000fe2000f8e022e */
[----:B------:R-:W-:-:S03]  /*4c50*/  ULDC UR5, c[0x0][UR4+0x278] ;  /* 0x00009e0004057abb */ /* 0x000fc60008000800 */
[----:B------:R-:W-:Y:S01]  /*4c60*/  IMAD R45, R46, UR5, R45 ;  /* 0x000000052e2d7c24 */ /* 0x000fe2000f8e022d */
[----:B------:R-:W-:Y:S06]  /*4c70*/  @!P0 BRA `(.L_x_1727) ;  /* 0x0000000000608947 */ /* 0x000fec0003800000 */
[----:B------:R-:W-:Y:S01]  /*4c80*/  ULDC UR5, c[0x0][UR4+0x210] ;  /* 0x0000840004057abb */ /* 0x000fe20008000800 */
[----:B------:R-:W-:Y:S01]  /*4c90*/  ULDC UR4, c[0x0][UR4+0x274] ;  /* 0x00009d0004047abb */ /* 0x000fe20008000800 */
        /* <DEDUP_REMOVED lines=14> */
[----:B------:R-:W-:-:S03]  /*4d80*/  @P0 VIADD R29, R29, 0x1 ;  /* 0x000000011d1d0836 */ /* 0x000fc60000000000 */
[----:B------:R-:W-:-:S13]  /*4d90*/  ISETP.GE.U32.AND P1, PT, R47, UR5, PT ;  /* 0x000000052f007c0c */ /* 0x000fda000bf26070 */
[----:B------:R-:W-:Y:S02]  /*4da0*/  @P1 IADD3 R29, R29, 0x1, RZ ;  /* 0x000000011d1d1810 */ /* 0x000fe40007ffe0ff */
[----:B------:R-:W-:-:S05]  /*4db0*/  @!P2 LOP3.LUT R29, RZ, UR5, RZ, 0x33, !PT ;  /* 0x00000005ff1dac12 */ /* 0x000fca000f8e33ff */
[----:B------:R-:W-:-:S04]  /*4dc0*/  IMAD.MOV R47, RZ, RZ, -R29 ;  /* 0x000000ffff2f7224 */ /* 0x000fc800078e0a1d */
[----:B------:R-:W-:Y:S01]  /*4dd0*/  IMAD R28, R47, UR5, R44 ;  /* 0x000000052f1c7c24 */ /* 0x000fe2000f8e022c */
[----:B------:R-:W-:-:S03]  /*4de0*/  MOV R44, R29 ;  /* 0x0000001d002c7202 */ /* 0x000fc60000000f00 */
[----:B------:R-:W-:-:S07]  /*4df0*/  IMAD R45, R28, UR4, R45 ;  /* 0x000000041c2d7c24 */ /* 0x000fce000f8e022d */
.L_x_1727:
[----:B------:R-:W0:Y:S01]  /*4e00*/  LDC.64 R28, c[0x0][0x2e8] ;  /* 0x0000ba00ff1c7b82 */ /* 0x000e220000000a00 */
[----:B------:R-:W-:Y:S01]  /*4e10*/  ULDC UR4, c[0x0][0x49c] ;  /* 0x0001270000047ab9 */ /* 0x000fe20000000800 */
[----:B-----5:R-:W-:Y:S01]  /*4e20*/  IMAD.U32 R47, R40, 0x10000, RZ ;  /* 0x00010000282f7824 */ /* 0x020fe200078e00ff */
[----:B------:R-:W-:Y:S01]  /*4e30*/  FSET.BF.LT.FTZ.AND R36, R36, UR4, PT ;  /* 0x0000000424247c0a */ /* 0x000fe2000b811000 */
[----:B------:R-:W-:Y:S02]  /*4e40*/  ULDC UR4, c[0x0][0x354] ;  /* 0x0000d50000047ab9 */ /* 0x000fe40000000800 */
[----:B------:R-:W-:Y:S01]  /*4e50*/  IMAD R45, R44, UR4, R45 ;  /* 0x000000042c2d7c24 */ /* 0x000fe2000f8e022d */
[----:B------:R-:W1:Y:S01]  /*4e60*/  F2I.FTZ.U32.TRUNC.NTZ R49, R36 ;  /* 0x0000002400317305 */ /* 0x000e62000021f000 */
[----:B------:R-:W-:Y:S01]  /*4e70*/  FMUL.FTZ R47, R36, R47 ;  /* 0x0000002f242f7220 */ /* 0x000fe20000410000 */
[----:B------:R-:W-:Y:S02]  /*4e80*/  ULDC.64 UR4, c[0x0][0x3c0] ;  /* 0x0000f00000047ab9 */ /* 0x000fe40000000a00 */
[----:B------:R-:W-:Y:S01]  /*4e90*/  IADD3 R44, P0, R45, UR4, RZ ;  /* 0x000000042d2c7c10 */ /* 0x000fe2000ff1e0ff */
[----:B------:R-:W-:-:S05]  /*4ea0*/  FMUL.FTZ R47, R14, R47 ;  /* 0x0000002f0e2f7220 */ /* 0x000fca0000410000 */
[----:B------:R-:W-:Y:S01]  /*4eb0*/  F2FP.BF16.F32.PACK_AB R47, RZ, R47 ;  /* 0x0000002fff2f723e */ /* 0x000fe200000010ff */
[----:B0-----:R-:W-:Y:S01]  /*4ec0*/  IMAD.WIDE.U32 R28, R45, 0x2, R28 ;  /* 0x000000022d1c7825 */ /* 0x001fe200078e001c */
[----:B------:R-:W-:-:S04]  /*4ed0*/  IADD3.X R45, RZ, UR5, RZ, P0, !PT ;  /* 0x00000005ff2d7c10 */ /* 0x000fc800087fe4ff */
[----:B------:R2:W-:Y:S04]  /*4ee0*/  STG.E.U16 desc[UR6][R28.64], R47 ;  /* 0x0000002f1c007986 */ /* 0x0005e8000c101506 */
[----:B-1----:R2:W-:Y:S02]  /*4ef0*/  STG.E.U8 desc[UR6][R44.64], R49 ;  /* 0x000000312c007986 */ /* 0x0025e4000c101106 */
.L_x_1726:
[----:B------:R-:W-:Y:S05]  /*4f00*/  BSYNC B0 ;  /* 0x0000000000007941 */ /* 0x000fea0003800000 */
.L_x_1725:
[----:B------:R-:W-:Y:S01]  /*4f10*/  IMAD R36, R15, UR8, R0 ;  /* 0x000000080f247c24 */ /* 0x000fe2000f8e0200 */
[----:B------:R-:W-:Y:S04]  /*4f20*/  BSSY B0, `(.L_x_1730) ;  /* 0x00000d3000007945 */ /* 0x000fe80003800000 */
[----:B------:R-:W-:-:S13]  /*4f30*/  ISETP.GE.U32.AND P0, PT, R36, R35, PT ;  /* 0x000000232400720c */ /* 0x000fda0003f06070 */
[----:B------:R-:W-:Y:S05]  /*4f40*/  @P0 BRA `(.L_x_1731) ;  /* 0x0000000c00400947 */ /* 0x000fea0003800000 */
[----:B0-2---:R-:W0:Y:S01]  /*4f50*/  LDC R28, c[0x0][0x3b8] ;  /* 0x0000ee00ff1c7b82 */ /* 0x005e220000000800 */
[----:B------:R-:W-:Y:S01]  /*4f60*/  IMAD.MOV.U32 R45, RZ, RZ, RZ ;  /* 0x000000ffff2d7224 */ /* 0x000fe200078e00ff */
[----:B0-----:R-:W-:-:S13]  /*4f70*/  ISETP.GE.AND P0, PT, R28, 0x2, PT ;  /* 0x000000021c00780c */ /* 0x001fda0003f06270 */
[----:B------:R-:W-:Y:S05]  /*4f80*/  @!P0 BRA `(.L_x_1732) ;  /* 0x0000000800f08947 */ /* 0x000fea0003800000 */
[----:B------:R-:W-:Y:S01]  /*4f90*/  IADD3 R28, R18, 0x1, RZ ;  /* 0x00000001121c7810 */ /* 0x000fe20007ffe0ff */
[----:B------:R-:W-:Y:S01]  /*4fa0*/  ULDC UR4, c[0x0][0x3b8] ;  /* 0x0000ee0000047ab9 */ /* 0x000fe20000000800 */
[----:B------:R-:W-:Y:S01]  /*4fb0*/  ISETP.NE.AND P0, PT, R31, RZ, PT ;  /* 0x000000ff1f00720c */ /* 0x000fe20003f05270 */
[----:B------:R-:W-:Y:S01]  /*4fc0*/  IMAD.MOV.U32 R45, RZ, RZ, RZ ;  /* 0x000000ffff2d7224 */ /* 0x000fe200078e00ff */
[----:B------:R-:W-:-:S13]  /*4fd0*/  ISETP.GE.U32.AND P1, PT, R28, 0x3, PT ;  /* 0x000000031c00780c */ /* 0x000fda0003f26070 */
[----:B------:R-:W-:Y:S05]  /*4fe0*/  @!P1 BRA `(.L_x_1733) ;  /* 0x0000000400989947 */ /* 0x000fea0003800000 */
[----:B------:R-:W-:Y:S01]  /*4ff0*/  IADD3 R47, R22, -R31, RZ ;  /* 0x8000001f162f7210 */ /* 0x000fe20007ffe0ff */
[----:B------:R-:W-:-:S07]  /*5000*/  IMAD.MOV.U32 R45, RZ, RZ, RZ ;  /* 0x000000ffff2d7224 */ /* 0x000fce00078e00ff */
.L_x_1734:
        /* <DEDUP_REMOVED lines=30> */
[----:B0-----:R-:W-:Y:S01]  /*51f0*/  MUFU.RCP R48, R48 ;  /* 0x0000003000307308 */ /* 0x001fe20000001000 */
[----:B------:R-:W-:-:S03]  /*5200*/  @P1 VIADD R44, R44, 0x1 ;  /* 0x000000012c2c1836 */ /* 0x000fc60000000000 */
[----:B------:R-:W-:Y:S01]  /*5210*/  ISETP.GE.U32.AND P2, PT, R28, UR9, PT ;  /* 0x000000091c007c0c */ /* 0x000fe2000bf46070 */
[----:B------:R-:W-:Y:S02]  /*5220*/  IMAD.MOV.U32 R28, RZ, RZ, RZ ;  /* 0x000000ffff1c7224 */ /* 0x000fe400078e00ff */
[----:B-1----:R-:W-:-:S04]  /*5230*/  IMAD R49, R49, R29, RZ ;  /* 0x0000001d31317224 */ /* 0x002fc800078e02ff */
[----:B------:R-:W-:Y:S02]  /*5240*/  IMAD.HI.U32 R29, R29, R49, R28 ;  /* 0x000000311d1d7227 */ /* 0x000fe400078e001c */
[----:B------:R-:W0:Y:S04]  /*5250*/  I2F.U32.RP R49, UR12 ;  /* 0x0000000c00317d06 */ /* 0x000e280008209000 */
[----:B------:R-:W-:Y:S02]  /*5260*/  @P2 IADD3 R44, R44, 0x1, RZ ;  /* 0x000000012c2c2810 */ /* 0x000fe40007ffe0ff */
[----:B------:R-:W-:Y:S02]  /*5270*/  @!P3 LOP3.LUT R44, RZ, UR9, RZ, 0x33, !PT ;  /* 0x00000009ff2cbc12 */ /* 0x000fe4000f8e33ff */
[----:B------:R-:W-:-:S03]  /*5280*/  ISETP.NE.U32.AND P3, PT, RZ, UR10, PT ;  /* 0x0000000aff007c0c */ /* 0x000fc6000bf65070 */
[----:B------:R-:W-:Y:S01]  /*5290*/  IMAD.HI.U32 R46, R29, R44, RZ ;  /* 0x0000002c1d2e7227 */ /* 0x000fe200078e00ff */
[----:B0-----:R-:W-:Y:S04]  /*52a0*/  MUFU.RCP R49, R49 ;  /* 0x0000003100317308 */ /* 0x001fe80000001000 */
        /* <DEDUP_REMOVED lines=8> */
[----:B------:R-:W-:Y:S01]  /*5330*/  HFMA2.MMA R28, -RZ, RZ, 0, 0 ;  /* 0x00000000ff1c7435 */ /* 0x000fe200000001ff */
[----:B0-----:R-:W-:-:S09]  /*5340*/  IMAD R51, R51, R29, RZ ;  /* 0x0000001d33337224 */ /* 0x001fd200078e02ff */
[----:B------:R-:W-:-:S04]  /*5350*/  IMAD.HI.U32 R29, R29, R51, R28 ;  /* 0x000000331d1d7227 */ /* 0x000fc800078e001c */
[----:B------:R-:W-:Y:S01]  /*5360*/  @P2 VIADD R46, R46, 0x1 ;  /* 0x000000012e2e2836 */ /* 0x000fe20000000000 */
[----:B------:R-:W-:Y:S02]  /*5370*/  @!P3 LOP3.LUT R46, RZ, UR10, RZ, 0x33, !PT ;  /* 0x0000000aff2ebc12 */ /* 0x000fe4000f8e33ff */
[----:B------:R-:W-:-:S03]  /*5380*/  ISETP.NE.U32.AND P3, PT, RZ, UR11, PT ;  /* 0x0000000bff007c0c */ /* 0x000fc6000bf65070 */
[----:B------:R-:W-:-:S04]  /*5390*/  IMAD.HI.U32 R48, R29, R46, RZ ;  /* 0x0000002e1d307227 */ /* 0x000fc800078e00ff */
[----:B------:R-:W-:-:S04]  /*53a0*/  IMAD.MOV R29, RZ, RZ, -R48 ;  /* 0x000000ffff1d7224 */ /* 0x000fc800078e0a30 */
[----:B------:R-:W-:Y:S01]  /*53b0*/  IMAD R28, R29, UR11, R46 ;  /* 0x0000000b1d1c7c24 */ /* 0x000fe2000f8e022e */
[----:B------:R-:W-:-:S04]  /*53c0*/  IADD3 R29, R49, 0xffffffe, RZ ;  /* 0x0ffffffe311d7810 */ /* 0x000fc80007ffe0ff */
        /* <DEDUP_REMOVED lines=26> */
[----:B------:R-:W-:Y:S01]  /*5570*/  @P2 VIADD R28, R28, 0x1 ;  /* 0x000000011c1c2836 */ /* 0x000fe20000000000 */
[----:B------:R-:W-:Y:S01]  /*5580*/  @!P3 LOP3.LUT R28, RZ, UR12, RZ, 0x33, !PT ;  /* 0x0000000cff1cbc12 */ /* 0x000fe2000f8e33ff */
[----:B------:R-:W-:Y:S01]  /*5590*/  IMAD R29, R29, UR10, R44 ;  /* 0x0000000a1d1d7c24 */ /* 0x000fe2000f8e022c */
[----:B------:R-:W-:Y:S01]  /*55a0*/  ULDC UR9, c[0x0][UR5+0x278] ;  /* 0x00009e0005097abb */ /* 0x000fe20008000800 */
[----:B------:R-:W-:Y:S01]  /*55b0*/  IMAD R46, R45, UR11, R46 ;  /* 0x0000000b2d2e7c24 */ /* 0x000fe2000f8e022e */
[----:B------:R-:W-:Y:S01]  /*55c0*/  IADD3 R45, -R28, RZ, RZ ;  /* 0x000000ff1c2d7210 */ /* 0x000fe20007ffe1ff */
[----:B------:R-:W-:Y:S01]  /*55d0*/  IMAD R29, R29, UR9, R36 ;  /* 0x000000091d1d7c24 */ /* 0x000fe2000f8e0224 */
[----:B------:R-:W-:Y:S01]  /*55e0*/  ULDC UR9, c[0x0][UR5+0x274] ;  /* 0x00009d0005097abb */ /* 0x000fe20008000800 */
[----:B------:R-:W-:Y:S01]  /*55f0*/  ULDC UR5, c[0x0][UR5+0x270] ;  /* 0x00009c0005057abb */ /* 0x000fe20008000800 */
[----:B------:R-:W-:-:S02]  /*5600*/  IMAD.MOV.U32 R36, RZ, RZ, R28 ;  /* 0x000000ffff247224 */ /* 0x000fc400078e001c */
[----:B------:R-:W-:Y:S02]  /*5610*/  IMAD R29, R46, UR9, R29 ;  /* 0x000000092e1d7c24 */ /* 0x000fe4000f8e021d */
[----:B------:R-:W-:-:S04]  /*5620*/  IMAD R48, R45, UR12, R48 ;  /* 0x0000000c2d307c24 */ /* 0x000fc8000f8e0230 */
[----:B------:R-:W-:Y:S01]  /*5630*/  IMAD R45, R48, UR5, R29 ;  /* 0x00000005302d7c24 */ /* 0x000fe2000f8e021d */
[----:B------:R-:W-:Y:S06]  /*5640*/  @P1 BRA `(.L_x_1734) ;  /* 0xfffffff800701947 */ /* 0x000fec000383ffff */
.L_x_1733:
        /* <DEDUP_REMOVED lines=74> */
[----:B------:R-:W-:Y:S02]  /*5af0*/  @P1 IADD3 R29, R29, 0x1, RZ ;  /* 0x000000011d1d1810 */ /* 0x000fe40007ffe0ff */
[----:B------:R-:W-:-:S05]  /*5b00*/  @!P2 LOP3.LUT R29, RZ, UR5, RZ, 0x33, !PT ;  /* 0x00000005ff1dac12 */ /* 0x000fca000f8e33ff */
[----:B------:R-:W-:-:S04]  /*5b10*/  IMAD.MOV R47, RZ, RZ, -R29 ;  /* 0x000000ffff2f7224 */ /* 0x000fc800078e0a1d */
[----:B------:R-:W-:Y:S01]  /*5b20*/  IMAD R28, R47, UR5, R36 ;  /* 0x000000052f1c7c24 */ /* 0x000fe2000f8e0224 */
[----:B------:R-:W-:-:S03]  /*5b30*/  MOV R36, R29 ;  /* 0x0000001d00247202 */ /* 0x000fc60000000f00 */
[----:B------:R-:W-:-:S07]  /*5b40*/  IMAD R45, R28, UR4, R45 ;  /* 0x000000041c2d7c24 */ /* 0x000fce000f8e022d */
.L_x_1732:
[----:B------:R-:W0:Y:S01]  /*5b50*/  LDC.64 R28, c[0x0][0x2e8] ;  /* 0x0000ba00ff1c7b82 */ /* 0x000e220000000a00 */
[----:B------:R-:W-:Y:S01]  /*5b60*/  ULDC UR4, c[0x0][0x49c] ;  /* 0x0001270000047ab9 */ /* 0x000fe20000000800 */
[----:B-----5:R-:W-:Y:S02]  /*5b70*/  SHF.L.U32 R47, R41, 0x10, RZ ;  /* 0x00000010292f7819 */ /* 0x020fe400000006ff */
[----:B------:R-:W-:Y:S01]  /*5b80*/  FSET.BF.LT.FTZ.AND R44, R37, UR4, PT ;  /* 0x00000004252c7c0a */ /* 0x000fe2000b811000 */
[----:B------:R-:W-:Y:S02]  /*5b90*/  ULDC UR4, c[0x0][0x354] ;  /* 0x0000d50000047ab9 */ /* 0x000fe40000000800 */
[----:B------:R-:W-:Y:S01]  /*5ba0*/  IMAD R45, R36, UR4, R45 ;  /* 0x00000004242d7c24 */ /* 0x000fe2000f8e022d */
[----:B------:R-:W1:Y:S01]  /*5bb0*/  F2I.FTZ.U32.TRUNC.NTZ R49, R44 ;  /* 0x0000002c00317305 */ /* 0x000e62000021f000 */
[----:B------:R-:W-:Y:S01]  /*5bc0*/  FMUL.FTZ R47, R44, R47 ;  /* 0x0000002f2c2f7220 */ /* 0x000fe20000410000 */
[----:B------:R-:W-:-:S02]  /*5bd0*/  ULDC.64 UR4, c[0x0][0x3c0] ;  /* 0x0000f00000047ab9 */ /* 0x000fc40000000a00 */
[----:B------:R-:W-:Y:S01]  /*5be0*/  IADD3 R36, P0, R45, UR4, RZ ;  /* 0x000000042d247c10 */ /* 0x000fe2000ff1e0ff */
[----:B------:R-:W-:-:S04]  /*5bf0*/  FMUL.FTZ R47, R14, R47 ;  /* 0x0000002f0e2f7220 */ /* 0x000fc80000410000 */
[----:B------:R-:W-:Y:S01]  /*5c00*/  IMAD.X R37, RZ, RZ, UR5, P0 ;  /* 0x00000005ff257e24 */ /* 0x000fe200080e06ff */
[----:B------:R-:W-:Y:S01]  /*5c10*/  F2FP.BF16.F32.PACK_AB R47, RZ, R47 ;  /* 0x0000002fff2f723e */ /* 0x000fe200000010ff */
[----:B0-----:R-:W-:-:S05]  /*5c20*/  IMAD.WIDE.U32 R28, R45, 0x2, R28 ;  /* 0x000000022d1c7825 */ /* 0x001fca00078e001c */
[----:B------:R3:W-:Y:S04]  /*5c30*/  STG.E.U16 desc[UR6][R28.64], R47 ;  /* 0x0000002f1c007986 */ /* 0x0007e8000c101506 */
[----:B-1----:R3:W-:Y:S02]  /*5c40*/  STG.E.U8 desc[UR6][R36.64], R49 ;  /* 0x0000003124007986 */ /* 0x0027e4000c101106 */
.L_x_1731:
[----:B------:R-:W-:Y:S05]  /*5c50*/  BSYNC B0 ;  /* 0x0000000000007941 */ /* 0x000fea0003800000 */
.L_x_1730:
[----:B---3--:R-:W-:Y:S01]  /*5c60*/  LEA R37, R17, R0, 0x1 ;  /* 0x0000000011257211 */ /* 0x008fe200078e08ff */
[----:B------:R-:W-:Y:S03]  /*5c70*/  BSSY B0, `(.L_x_1735) ;  /* 0x00000d3000007945 */ /* 0x000fe60003800000 */
[----:B------:R-:W-:-:S13]  /*5c80*/  ISETP.GE.U32.AND P0, PT, R37, R35, PT ;  /* 0x000000232500720c */ /* 0x000fda0003f06070 */
[----:B------:R-:W-:Y:S05]  /*5c90*/  @P0 BRA `(.L_x_1736) ;  /* 0x0000000c00400947 */ /* 0x000fea0003800000 */
[----:B0-2---:R-:W0:Y:S01]  /*5ca0*/  LDC R28, c[0x0][0x3b8] ;  /* 0x0000ee00ff1c7b82 */ /* 0x005e220000000800 */
[----:B------:R-:W-:Y:S01]  /*5cb0*/  HFMA2.MMA R36, -RZ, RZ, 0, 0 ;  /* 0x00000000ff247435 */ /* 0x000fe200000001ff */
[----:B0-----:R-:W-:-:S13]  /*5cc0*/  ISETP.GE.AND P0, PT, R28, 0x2, PT ;  /* 0x000000021c00780c */ /* 0x001fda0003f06270 */
[----:B------:R-:W-:Y:S05]  /*5cd0*/  @!P0 BRA `(.L_x_1737) ;  /* 0x0000000800f08947 */ /* 0x000fea0003800000 */
[----:B------:R-:W-:Y:S01]  /*5ce0*/  VIADD R28, R18, 0x1 ;  /* 0x00000001121c7836 */ /* 0x000fe20000000000 */
[----:B------:R-:W-:Y:S01]  /*5cf0*/  ULDC UR4, c[0x0][0x3b8] ;  /* 0x0000ee0000047ab9 */ /* 0x000fe20000000800 */
[----:B------:R-:W-:Y:S02]  /*5d00*/  ISETP.NE.AND P0, PT, R31, RZ, PT ;  /* 0x000000ff1f00720c */ /* 0x000fe40003f05270 */
[----:B------:R-:W-:Y:S02]  /*5d10*/  MOV R36, RZ ;  /* 0x000000ff00247202 */ /* 0x000fe40000000f00 */
[----:B------:R-:W-:-:S13]  /*5d20*/  ISETP.GE.U32.AND P1, PT, R28, 0x3, PT ;  /* 0x000000031c00780c */ /* 0x000fda0003f26070 */
[----:B------:R-:W-:Y:S05]  /*5d30*/  @!P1 BRA `(.L_x_1738) ;  /* 0x0000000400989947 */ /* 0x000fea0003800000 */
[----:B------:R-:W-:Y:S01]  /*5d40*/  IADD3 R47, R22, -R31, RZ ;  /* 0x8000001f162f7210 */ /* 0x000fe20007ffe0ff */
[----:B------:R-:W-:-:S07]  /*5d50*/  IMAD.MOV.U32 R36, RZ, RZ, RZ ;  /* 0x000000ffff247224 */ /* 0x000fce00078e00ff */
.L_x_1739:
[----:B------:R-:W-:Y:S01]  /*5d60*/  UIADD3 UR5, UR4, -0x1, URZ ;  /* 0xffffffff04057890 */ /* 0x000fe2000fffe03f */
[----:B------:R-:W-:Y:S01]  /*5d70*/  IADD3 R47, R47, -0x4, RZ ;  /* 0xfffffffc2f2f7810 */ /* 0x000fe20007ffe0ff */
[----:B------:R-:W-:Y:S01]  /*5d80*/  UMOV UR9, 0xd8 ;  /* 0x000000d800097882 */ /* 0x000fe20000000000 */
[----:B------:R-:W-:Y:S02]  /*5d90*/  UIADD3 UR4, UR4, -0x4, URZ ;  /* 0xfffffffc04047890 */ /* 0x000fe4000fffe03f */
[----:B------:R-:W-:-:S12]  /*5da0*/  ULEA UR5, UR5, UR9, 0x2 ;  /* 0x0000000905057291 */ /* 0x000fd8000f8e103f */
[----:B------:R-:W-:Y:S01]  /*5db0*/  ULDC UR9, c[0x0][UR5+0x218] ;  /* 0x0000860005097abb */ /* 0x000fe20008000800 */
[----:B------:R-:W-:Y:S01]  /*5dc0*/  ULDC UR10, c[0x0][UR5+0x214] ;  /* 0x00008500050a7abb */ /* 0x000fe20008000800 */
[----:B------:R-:W0:Y:S01]  /*5dd0*/  I2F.U32.RP R45, UR9 ;  /* 0x00000009002d7d06 */ /* 0x000e220008209000 */
[----:B------:R-:W-:Y:S01]  /*5de0*/  IADD3 R49, RZ, -UR9, RZ ;  /* 0x80000009ff317c10 */ /* 0x000fe2000fffe0ff */
[----:B------:R-:W-:Y:S01]  /*5df0*/  ULDC UR11, c[0x0][UR5+0x210] ;  /* 0x00008400050b7abb */ /* 0x000fe20008000800 */
[----:B------:R-:W-:Y:S01]  /*5e00*/  ISETP.NE.U32.AND P3, PT, RZ, UR9, PT ;  /* 0x00000009ff007c0c */ /* 0x000fe2000bf65070 */
[----:B------:R-:W-:-:S04]  /*5e10*/  ULDC UR12, c[0x0][UR5+0x20c] ;  /* 0x00008300050c7abb */ /* 0x000fc80008000800 */
[----:B------:R-:W1:Y:S08]  /*5e20*/  I2F.U32.RP R46, UR10 ;  /* 0x0000000a002e7d06 */ /* 0x000e700008209000 */
[----:B0-----:R-:W0:Y:S08]  /*5e30*/  MUFU.RCP R45, R45 ;  /* 0x0000002d002d7308 */ /* 0x001e300000001000 */
[----:B-1----:R-:W-:Y:S01]  /*5e40*/  MUFU.RCP R46, R46 ;  /* 0x0000002e002e7308 */ /* 0x002fe20000001000 */
[----:B0-----:R-:W-:-:S02]  /*5e50*/  IADD3 R28, R45, 0xffffffe, RZ ;  /* 0x0ffffffe2d1c7810 */ /* 0x001fc40007ffe0ff */
[----:B------:R-:W-:-:S05]  /*5e60*/  IADD3 R45, RZ, -UR10, RZ ;  /* 0x8000000aff2d7c10 */ /* 0x000fca000fffe0ff */
[----:B------:R0:W1:Y:S02]  /*5e70*/  F2I.FTZ.U32.TRUNC.NTZ R29, R28 ;  /* 0x0000001c001d7305 */ /* 0x000064000021f000 */
[----:B0-----:R-:W-:Y:S02]  /*5e80*/  IMAD.MOV.U32 R28, RZ, RZ, RZ ;  /* 0x000000ffff1c7224 */ /* 0x001fe400078e00ff */
[----:B-1----:R-:W-:-:S04]  /*5e90*/  IMAD R49, R49, R29, RZ ;  /* 0x0000001d31317224 */ /* 0x002fc800078e02ff */
[----:B------:R-:W-:Y:S01]  /*5ea0*/  IMAD.HI.U32 R44, R29, R49, R28 ;  /* 0x000000311d2c7227 */ /* 0x000fe200078e001c */
[----:B------:R-:W-:Y:S02]  /*5eb0*/  IADD3 R29, R46, 0xffffffe, RZ ;  /* 0x0ffffffe2e1d7810 */ /* 0x000fe40007ffe0ff */
[----:B------:R-:W0:Y:S01]  /*5ec0*/  I2F.U32.RP R46, UR11 ;  /* 0x0000000b002e7d06 */ /* 0x000e220008209000 */
[----:B------:R-:W-:Y:S02]  /*5ed0*/  IADD3 R49, RZ, -UR11, RZ ;  /* 0x8000000bff317c10 */ /* 0x000fe4000fffe0ff */
[----:B------:R-:W-:-:S05]  /*5ee0*/  IMAD.HI.U32 R44, R44, R37, RZ ;  /* 0x000000252c2c7227 */ /* 0x000fca00078e00ff */
[----:B------:R-:W-:Y:S01]  /*5ef0*/  IADD3 R48, -R44, RZ, RZ ;  /* 0x000000ff2c307210 */ /* 0x000fe20007ffe1ff */
[----:B------:R-:W1:Y:S04]  /*5f00*/  F2I.FTZ.U32.TRUNC.NTZ R29, R29 ;  /* 0x0000001d001d7305 */ /* 0x000e68000021f000 */
[----:B------:R-:W-:-:S04]  /*5f10*/  IMAD R28, R48, UR9, R37 ;  /* 0x00000009301c7c24 */ /* 0x000fc8000f8e0225 */
[----:B0-----:R-:W-:Y:S01]  /*5f20*/  MUFU.RCP R46, R46 ;  /* 0x0000002e002e7308 */ /* 0x001fe20000001000 */
[----:B------:R-:W-:Y:S01]  /*5f30*/  ISETP.GE.U32.AND P1, PT, R28, UR9, PT ;  /* 0x000000091c007c0c */ /* 0x000fe2000bf26070 */
[----:B-1----:R-:W-:-:S06]  /*5f40*/  IMAD R45, R45, R29, RZ ;  /* 0x0000001d2d2d7224 */ /* 0x002fcc00078e02ff */
[----:B------:R-:W0:Y:S06]  /*5f50*/  I2F.U32.RP R48, UR12 ;  /* 0x0000000c00307d06 */ /* 0x000e2c0008209000 */
[----:B------:R-:W-:Y:S01]  /*5f60*/  @P1 VIADD R28, R28, -UR9 ;  /* 0x800000091c1c1c36 */ /* 0x000fe20008000000 */
[----:B------:R-:W-:-:S04]  /*5f70*/  @P1 IADD3 R44, R44, 0x1, RZ ;  /* 0x000000012c2c1810 */ /* 0x000fc80007ffe0ff */
[----:B------:R-:W-:Y:S01]  /*5f80*/  ISETP.GE.U32.AND P2, PT, R28, UR9, PT ;  /* 0x000000091c007c0c */ /* 0x000fe2000bf46070 */
[----:B------:R-:W-:Y:S01]  /*5f90*/  HFMA2.MMA R28, -RZ, RZ, 0, 0 ;  /* 0x00000000ff1c7435 */ /* 0x000fe200000001ff */
[----:B0-----:R-:W-:Y:S09]  /*5fa0*/  MUFU.RCP R48, R48 ;  /* 0x0000003000307308 */ /* 0x001ff20000001000 */
[----:B------:R-:W-:-:S04]  /*5fb0*/  IMAD.HI.U32 R29, R29, R45, R28 ;  /* 0x0000002d1d1d7227 */ /* 0x000fc800078e001c */
[----:B------:R-:W-:Y:S01]  /*5fc0*/  @P2 VIADD R44, R44, 0x1 ;  /* 0x000000012c2c2836 */ /* 0x000fe20000000000 */
        /* <DEDUP_REMOVED lines=8> */
[----:B------:R-:W-:Y:S01]  /*6050*/  @P1 IADD3 R28, R28, -UR10, RZ ;  /* 0x8000000a1c1c1c10 */ /* 0x000fe2000fffe0ff */
[----:B------:R-:W-:-:S03]  /*6060*/  @P1 VIADD R45, R45, 0x1 ;  /* 0x000000012d2d1836 */ /* 0x000fc60000000000 */
[----:B------:R-:W-:Y:S01]  /*6070*/  ISETP.GE.U32.AND P2, PT, R28, UR10, PT ;  /* 0x0000000a1c007c0c */ /* 0x000fe2000bf46070 */
[----:B------:R-:W-:Y:S01]  /*6080*/  HFMA2.MMA R28, -RZ, RZ, 0, 0 ;  /* 0x00000000ff1c7435 */ /* 0x000fe200000001ff */
[----:B0-----:R-:W-:-:S09]  /*6090*/  IMAD R49, R49, R29, RZ ;  /* 0x0000001d31317224 */ /* 0x001fd200078e02ff */
[----:B------:R-:W-:Y:S01]  /*60a0*/  IMAD.HI.U32 R28, R29, R49, R28 ;  /* 0x000000311d1c7227 */ /* 0x000fe200078e001c */
[----:B------:R-:W-:Y:S02]  /*60b0*/  IADD3 R29, R48, 0xffffffe, RZ ;  /* 0x0ffffffe301d7810 */ /* 0x000fe40007ffe0ff */
[----:B------:R-:W-:Y:S01]  /*60c0*/  @P2 IADD3 R45, R45, 0x1, RZ ;  /* 0x000000012d2d2810 */ /* 0x000fe20007ffe0ff */
[----:B------:R-:W-:Y:S01]  /*60d0*/  IMAD R49, RZ, RZ, -UR12 ;  /* 0x8000000cff317e24 */ /* 0x000fe2000f8e02ff */
[----:B------:R-:W-:Y:S01]  /*60e0*/  @!P3 LOP3.LUT R45, RZ, UR10, RZ, 0x33, !PT ;  /* 0x0000000aff2dbc12 */ /* 0x000fe2000f8e33ff */
[----:B------:R-:W-:Y:S01]  /*60f0*/  IMAD.MOV R48, RZ, RZ, -R44 ;  /* 0x000000ffff307224 */ /* 0x000fe200078e0a2c */
[----:B------:R-:W0:Y:S01]  /*6100*/  F2I.FTZ.U32.TRUNC.NTZ R29, R29 ;  /* 0x0000001d001d7305 */ /* 0x000e22000021f000 */
[----:B------:R-:W-:Y:S02]  /*6110*/  ISETP.NE.U32.AND P3, PT, RZ, UR11, PT ;  /* 0x0000000bff007c0c */ /* 0x000fe4000bf65070 */
[----:B------:R-:W-:-:S04]  /*6120*/  IMAD.HI.U32 R46, R28, R45, RZ ;  /* 0x0000002d1c2e7227 */ /* 0x000fc800078e00ff */
[----:B------:R-:W-:-:S04]  /*6130*/  IMAD.MOV R28, RZ, RZ, -R46 ;  /* 0x000000ffff1c7224 */ /* 0x000fc800078e0a2e */
[----:B------:R-:W-:Y:S02]  /*6140*/  IMAD R28, R28, UR11, R45 ;  /* 0x0000000b1c1c7c24 */ /* 0x000fe4000f8e022d */
[----:B0-----:R-:W-:-:S03]  /*6150*/  IMAD R49, R49, R29, RZ ;  /* 0x0000001d31317224 */ /* 0x001fc600078e02ff */
[----:B------:R-:W-:-:S13]  /*6160*/  ISETP.GE.U32.AND P1, PT, R28, UR11, PT ;  /* 0x0000000b1c007c0c */ /* 0x000fda000bf26070 */
[----:B------:R-:W-:Y:S02]  /*6170*/  @P1 IADD3 R28, R28, -UR11, RZ ;  /* 0x8000000b1c1c1c10 */ /* 0x000fe4000fffe0ff */
[----:B------:R-:W-:Y:S02]  /*6180*/  @P1 IADD3 R46, R46, 0x1, RZ ;  /* 0x000000012e2e1810 */ /* 0x000fe40007ffe0ff */
        /* <DEDUP_REMOVED lines=10> */
[----:B------:R-:W-:Y:S02]  /*6230*/  @P1 IADD3 R29, R29, -UR12, RZ ;  /* 0x8000000c1d1d1c10 */ /* 0x000fe4000fffe0ff */
[----:B------:R-:W-:Y:S02]  /*6240*/  @P1 IADD3 R28, R28, 0x1, RZ ;  /* 0x000000011c1c1810 */ /* 0x000fe40007ffe0ff */
[----:B------:R-:W-:Y:S01]  /*6250*/  ISETP.GE.U32.AND P2, PT, R29, UR12, PT ;  /* 0x0000000c1d007c0c */ /* 0x000fe2000bf46070 */
[----:B------:R-:W-:Y:S01]  /*6260*/  IMAD R29, R48, UR9, R37 ;  /* 0x00000009301d7c24 */ /* 0x000fe2000f8e0225 */
[----:B------:R-:W-:Y:S01]  /*6270*/  IADD3 R37, -R45, RZ, RZ ;  /* 0x000000ff2d257210 */ /* 0x000fe20007ffe1ff */
[----:B------:R-:W-:Y:S01]  /*6280*/  ULDC UR9, c[0x0][UR5+0x27c] ;  /* 0x00009f0005097abb */ /* 0x000fe20008000800 */
[----:B------:R-:W-:Y:S01]  /*6290*/  ISETP.NE.AND P1, PT, R47, RZ, PT ;  /* 0x000000ff2f00720c */ /* 0x000fe20003f25270 */
[----:B------:R-:W-:Y:S01]  /*62a0*/  IMAD R29, R29, UR9, R36 ;  /* 0x000000091d1d7c24 */ /* 0x000fe2000f8e0224 */
[----:B------:R-:W-:Y:S01]  /*62b0*/  IADD3 R36, -R46, RZ, RZ ;  /* 0x000000ff2e247210 */ /* 0x000fe20007ffe1ff */
[----:B------:R-:W-:Y:S01]  /*62c0*/  IMAD R44, R37, UR10, R44 ;  /* 0x0000000a252c7c24 */ /* 0x000fe2000f8e022c */
[----:B------:R-:W-:-:S03]  /*62d0*/  ULDC UR9, c[0x0][UR5+0x278] ;  /* 0x00009e0005097abb */ /* 0x000fc60008000800 */
[----:B------:R-:W-:Y:S01]  /*62e0*/  IMAD R29, R44, UR9, R29 ;  /* 0x000000092c1d7c24 */ /* 0x000fe2000f8e021d */
[----:B------:R-:W-:Y:S01]  /*62f0*/  ULDC UR9, c[0x0][UR5+0x274] ;  /* 0x00009d0005097abb */ /* 0x000fe20008000800 */
[----:B------:R-:W-:Y:S01]  /*6300*/  @P2 VIADD R28, R28, 0x1 ;  /* 0x000000011c1c2836 */ /* 0x000fe20000000000 */
[----:B------:R-:W-:Y:S01]  /*6310*/  @!P3 LOP3.LUT R28, RZ, UR12, RZ, 0x33, !PT ;  /* 0x0000000cff1cbc12 */ /* 0x000fe2000f8e33ff */
[----:B------:R-:W-:Y:S01]  /*6320*/  IMAD R36, R36, UR11, R45 ;  /* 0x0000000b24247c24 */ /* 0x000fe2000f8e022d */
[----:B------:R-:W-:-:S03]  /*6330*/  ULDC UR5, c[0x0][UR5+0x270] ;  /* 0x00009c0005057abb */ /* 0x000fc60008000800 */
[----:B------:R-:W-:Y:S02]  /*6340*/  IMAD.MOV R37, RZ, RZ, -R28 ;  /* 0x000000ffff257224 */ /* 0x000fe400078e0a1c */
[----:B------:R-:W-:Y:S02]  /*6350*/  IMAD R36, R36, UR9, R29 ;  /* 0x0000000924247c24 */ /* 0x000fe4000f8e021d */
[----:B------:R-:W-:Y:S01]  /*6360*/  IMAD R29, R37, UR12, R46 ;  /* 0x0000000c251d7c24 */ /* 0x000fe2000f8e022e */
[----:B------:R-:W-:-:S03]  /*6370*/  MOV R37, R28 ;  /* 0x0000001c00257202 */ /* 0x000fc60000000f00 */
[----:B------:R-:W-:Y:S01]  /*6380*/  IMAD R36, R29, UR5, R36 ;  /* 0x000000051d247c24 */ /* 0x000fe2000f8e0224 */
[----:B------:R-:W-:Y:S06]  /*6390*/  @P1 BRA `(.L_x_1739) ;  /* 0xfffffff800701947 */ /* 0x000fec000383ffff */
.L_x_1738:
        /* <DEDUP_REMOVED lines=37> */
[----:B0-----:R-:W-:Y:S01]  /*65f0*/  MOV R28, RZ ;  /* 0x000000ff001c7202 */ /* 0x001fe20000000f00 */
        /* <DEDUP_REMOVED lines=42> */
.L_x_1737:
        /* <DEDUP_REMOVED lines=10> */
[----:B------:R-:W-:-:S05]  /*6940*/  FMUL.FTZ R45, R14, R45 ;  /* 0x0000002d0e2d7220 */ /* 0x000fca0000410000 */
[----:B------:R-:W-:Y:S01]  /*6950*/  F2FP.BF16.F32.PACK_AB R45, RZ, R45 ;  /* 0x0000002dff2d723e */ /* 0x000fe200000010ff */
[----:B0-----:R-:W-:-:S04]  /*6960*/  IMAD.WIDE.U32 R28, R37, 0x2, R28 ;  /* 0x00000002251c7825 */ /* 0x001fc800078e001c */
[----:B------:R-:W-:Y:S01]  /*6970*/  IMAD.X R37, RZ, RZ, UR5, P0 ;  /* 0x00000005ff257e24 */ /* 0x000fe200080e06ff */
[----:B------:R3:W-:Y:S04]  /*6980*/  STG.E.U16 desc[UR6][R28.64], R45 ;  /* 0x0000002d1c007986 */ /* 0x0007e8000c101506 */
[----:B-1----:R3:W-:Y:S02]  /*6990*/  STG.E.U8 desc[UR6][R36.64], R47 ;  /* 0x0000002f24007986 */ /* 0x0027e4000c101106 */
.L_x_1736:
[----:B------:R-:W-:Y:S05]  /*69a0*/  BSYNC B0 ;  /* 0x0000000000007941 */ /* 0x000fea0003800000 */
.L_x_1735:
[----:B---3--:R-:W-:-:S05]  /*69b0*/  IMAD R36, R17, 0x3, R0 ;  /* 0x0000000311247824 */ /* 0x008fca00078e0200 */
[----:B------:R-:W-:-:S13]  /*69c0*/  ISETP.GE.U32.AND P0, PT, R36, R35, PT ;  /* 0x000000232400720c */ /* 0x000fda0003f06070 */
[----:B------:R-:W-:Y:S05]  /*69d0*/  @P0 BRA `(.L_x_1740) ;  /* 0x0000000c003c0947 */ /* 0x000fea0003800000 */
[----:B0-2---:R-:W0:Y:S01]  /*69e0*/  LDC R28, c[0x0][0x3b8] ;  /* 0x0000ee00ff1c7b82 */ /* 0x005e220000000800 */
[----:B------:R-:W-:Y:S01]  /*69f0*/  HFMA2.MMA R35, -RZ, RZ, 0, 0 ;  /* 0x00000000ff237435 */ /* 0x000fe200000001ff */
        /* <DEDUP_REMOVED lines=8> */
[----:B------:R-:W-:Y:S02]  /*6a80*/  IADD3 R45, R22, -R31, RZ ;  /* 0x8000001f162d7210 */ /* 0x000fe40007ffe0ff */
[----:B------:R-:W-:-:S07]  /*6a90*/  MOV R35, RZ ;  /* 0x000000ff00237202 */ /* 0x000fce0000000f00 */
.L_x_1743:
        /* <DEDUP_REMOVED lines=9> */
[----:B------:R-:W-:Y:S01]  /*6b30*/  IMAD R47, RZ, RZ, -UR10 ;  /* 0x8000000aff2f7e24 */ /* 0x000fe2000f8e02ff */
[----:B------:R-:W-:Y:S01]  /*6b40*/  ISETP.NE.U32.AND P3, PT, RZ, UR9, PT ;  /* 0x00000009ff007c0c */ /* 0x000fe2000bf65070 */
[----:B------:R-:W-:Y:S01]  /*6b50*/  ULDC UR11, c[0x0][UR5+0x210] ;  /* 0x00008400050b7abb */ /* 0x000fe20008000800 */
[----:B------:R-:W-:-:S03]  /*6b60*/  ULDC UR12, c[0x0][UR5+0x20c] ;  /* 0x00008300050c7abb */ /* 0x000fc60008000800 */
[----:B------:R-:W1:Y:S08]  /*6b70*/  I2F.U32.RP R44, UR10 ;  /* 0x0000000a002c7d06 */ /* 0x000e700008209000 */
[----:B0-----:R-:W0:Y:S08]  /*6b80*/  MUFU.RCP R38, R38 ;  /* 0x0000002600267308 */ /* 0x001e300000001000 */
[----:B-1----:R-:W-:Y:S08]  /*6b90*/  MUFU.RCP R44, R44 ;  /* 0x0000002c002c7308 */ /* 0x002ff00000001000 */
[----:B------:R-:W1:Y:S01]  /*6ba0*/  I2F.U32.RP R46, UR12 ;  /* 0x0000000c002e7d06 */ /* 0x000e620008209000 */
[----:B0-----:R-:W-:-:S07]  /*6bb0*/  VIADD R28, R38, 0xffffffe ;  /* 0x0ffffffe261c7836 */ /* 0x001fce0000000000 */
[----:B------:R0:W2:Y:S08]  /*6bc0*/  F2I.FTZ.U32.TRUNC.NTZ R29, R28 ;  /* 0x0000001c001d7305 */ /* 0x0000b0000021f000 */
[----:B-1----:R-:W-:Y:S01]  /*6bd0*/  MUFU.RCP R46, R46 ;  /* 0x0000002e002e7308 */ /* 0x002fe20000001000 */
[----:B0-----:R-:W-:Y:S01]  /*6be0*/  HFMA2.MMA R28, -RZ, RZ, 0, 0 ;  /* 0x00000000ff1c7435 */ /* 0x001fe200000001ff */
[----:B--2---:R-:W-:-:S09]  /*6bf0*/  IMAD R37, R37, R29, RZ ;  /* 0x0000001d25257224 */ /* 0x004fd200078e02ff */
[----:B------:R-:W-:-:S06]  /*6c00*/  IMAD.HI.U32 R29, R29, R37, R28 ;  /* 0x000000251d1d7227 */ /* 0x000fcc00078e001c */
[----:B------:R-:W-:-:S04]  /*6c10*/  IMAD.HI.U32 R37, R29, R36, RZ ;  /* 0x000000241d257227 */ /* 0x000fc800078e00ff */
[----:B------:R-:W-:-:S04]  /*6c20*/  IMAD.MOV R29, RZ, RZ, -R37 ;  /* 0x000000ffff1d7224 */ /* 0x000fc800078e0a25 */
[----:B------:R-:W-:Y:S01]  /*6c30*/  IMAD R28, R29, UR9, R36 ;  /* 0x000000091d1c7c24 */ /* 0x000fe2000f8e0224 */
[----:B------:R-:W-:Y:S02]  /*6c40*/  IADD3 R29, R44, 0xffffffe, RZ ;  /* 0x0ffffffe2c1d7810 */ /* 0x000fe40007ffe0ff */
[----:B------:R-:W0:Y:S02]  /*6c50*/  I2F.U32.RP R44, UR11 ;  /* 0x0000000b002c7d06 */ /* 0x000e240008209000 */
[----:B------:R-:W-:-:S06]  /*6c60*/  ISETP.GE.U32.AND P1, PT, R28, UR9, PT ;  /* 0x000000091c007c0c */ /* 0x000fcc000bf26070 */
[----:B------:R-:W1:Y:S07]  /*6c70*/  F2I.FTZ.U32.TRUNC.NTZ R29, R29 ;  /* 0x0000001d001d7305 */ /* 0x000e6e000021f000 */
[----:B------:R-:W-:Y:S01]  /*6c80*/  @P1 IADD3 R28, R28, -UR9, RZ ;  /* 0x800000091c1c1c10 */ /* 0x000fe2000fffe0ff */
[----:B0-----:R-:W0:Y:S01]  /*6c90*/  MUFU.RCP R44, R44 ;  /* 0x0000002c002c7308 */ /* 0x001e220000001000 */
[----:B------:R-:W-:Y:S02]  /*6ca0*/  @P1 IADD3 R37, R37, 0x1, RZ ;  /* 0x0000000125251810 */ /* 0x000fe40007ffe0ff */
[----:B------:R-:W-:Y:S01]  /*6cb0*/  ISETP.GE.U32.AND P2, PT, R28, UR9, PT ;  /* 0x000000091c007c0c */ /* 0x000fe2000bf46070 */
[----:B------:R-:W-:-:S02]  /*6cc0*/  IMAD.MOV.U32 R28, RZ, RZ, RZ ;  /* 0x000000ffff1c7224 */ /* 0x000fc400078e00ff */
[----:B-1----:R-:W-:-:S04]  /*6cd0*/  IMAD R47, R47, R29, RZ ;  /* 0x0000001d2f2f7224 */ /* 0x002fc800078e02ff */
[----:B------:R-:W-:Y:S01]  /*6ce0*/  IMAD.HI.U32 R28, R29, R47, R28 ;  /* 0x0000002f1d1c7227 */ /* 0x000fe200078e001c */
[----:B------:R-:W-:-:S05]  /*6cf0*/  IADD3 R47, RZ, -UR11, RZ ;  /* 0x8000000bff2f7c10 */ /* 0x000fca000fffe0ff */
[----:B------:R-:W-:Y:S02]  /*6d00*/  @P2 IADD3 R37, R37, 0x1, RZ ;  /* 0x0000000125252810 */ /* 0x000fe40007ffe0ff */
[----:B------:R-:W-:Y:S02]  /*6d10*/  @!P3 LOP3.LUT R37, RZ, UR9, RZ, 0x33, !PT ;  /* 0x00000009ff25bc12 */ /* 0x000fe4000f8e33ff */
[----:B0-----:R-:W-:Y:S02]  /*6d20*/  IADD3 R29, R44, 0xffffffe, RZ ;  /* 0x0ffffffe2c1d7810 */ /* 0x001fe40007ffe0ff */
[----:B------:R-:W-:Y:S01]  /*6d30*/  ISETP.NE.U32.AND P3, PT, RZ, UR10, PT ;  /* 0x0000000aff007c0c */ /* 0x000fe2000bf65070 */
[----:B------:R-:W-:-:S03]  /*6d40*/  IMAD.HI.U32 R38, R28, R37, RZ ;  /* 0x000000251c267227 */ /* 0x000fc600078e00ff */
[----:B------:R-:W0:Y:S02]  /*6d50*/  F2I.FTZ.U32.TRUNC.NTZ R29, R29 ;  /* 0x0000001d001d7305 */ /* 0x000e24000021f000 */
[----:B------:R-:W-:-:S05]  /*6d60*/  IADD3 R28, -R38, RZ, RZ ;  /* 0x000000ff261c7210 */ /* 0x000fca0007ffe1ff */
[----:B------:R-:W-:-:S05]  /*6d70*/  IMAD R28, R28, UR10, R37 ;  /* 0x0000000a1c1c7c24 */ /* 0x000fca000f8e0225 */
[----:B------:R-:W-:Y:S01]  /*6d80*/  ISETP.GE.U32.AND P1, PT, R28, UR10, PT ;  /* 0x0000000a1c007c0c */ /* 0x000fe2000bf26070 */
[----:B0-----:R-:W-:-:S12]  /*6d90*/  IMAD R47, R47, R29, RZ ;  /* 0x0000001d2f2f7224 */ /* 0x001fd800078e02ff */
[----:B------:R-:W-:Y:S01]  /*6da0*/  @P1 VIADD R28, R28, -UR10 ;  /* 0x8000000a1c1c1c36 */ /* 0x000fe20008000000 */
[----:B------:R-:W-:-:S04]  /*6db0*/  @P1 IADD3 R38, R38, 0x1, RZ ;  /* 0x0000000126261810 */ /* 0x000fc80007ffe0ff */
[----:B------:R-:W-:Y:S01]  /*6dc0*/  ISETP.GE.U32.AND P2, PT, R28, UR10, PT ;  /* 0x0000000a1c007c0c */ /* 0x000fe2000bf46070 */
[----:B------:R-:W-:-:S10]  /*6dd0*/  HFMA2.MMA R28, -RZ, RZ, 0, 0 ;  /* 0x00000000ff1c7435 */ /* 0x000fd400000001ff */
[----:B------:R-:W-:Y:S01]  /*6de0*/  IMAD.HI.U32 R29, R29, R47, R28 ;  /* 0x0000002f1d1d7227 */ /* 0x000fe200078e001c */
[----:B------:R-:W-:-:S03]  /*6df0*/  IADD3 R47, RZ, -UR12, RZ ;  /* 0x8000000cff2f7c10 */ /* 0x000fc6000fffe0ff */
[----:B------:R-:W-:Y:S01]  /*6e00*/  @P2 VIADD R38, R38, 0x1 ;  /* 0x0000000126262836 */ /* 0x000fe20000000000 */
[----:B------:R-:W-:Y:S02]  /*6e10*/  @!P3 LOP3.LUT R38, RZ, UR10, RZ, 0x33, !PT ;  /* 0x0000000aff26bc12 */ /* 0x000fe4000f8e33ff */
[----:B------:R-:W-:-:S03]  /*6e20*/  ISETP.NE.U32.AND P3, PT, RZ, UR11, PT ;  /* 0x0000000bff007c0c */ /* 0x000fc6000bf65070 */
[----:B------:R-:W-:-:S05]  /*6e30*/  IMAD.HI.U32 R44, R29, R38, RZ ;  /* 0x000000261d2c7227 */ /* 0x000fca00078e00ff */
[----:B------:R-:W-:-:S05]  /*6e40*/  IADD3 R29, -R44, RZ, RZ ;  /* 0x000000ff2c1d7210 */ /* 0x000fca0007ffe1ff */
[--C-:B------:R-:W-:Y:S02]  /*6e50*/  IMAD R28, R29, UR11, R38.reuse ;  /* 0x0000000b1d1c7c24 */ /* 0x100fe4000f8e0226 */
[----:B------:R-:W-:Y:S02]  /*6e60*/  VIADD R29, R46, 0xffffffe ;  /* 0x0ffffffe2e1d7836 */ /* 0x000fe40000000000 */
[----:B------:R-:W-:Y:S01]  /*6e70*/  IMAD.MOV R46, RZ, RZ, -R38 ;  /* 0x000000ffff2e7224 */ /* 0x000fe200078e0a26 */
[----:B------:R-:W-:-:S03]  /*6e80*/  ISETP.GE.U32.AND P1, PT, R28, UR11, PT ;  /* 0x0000000b1c007c0c */ /* 0x000fc6000bf26070 */
[----:B------:R-:W0:Y:S10]  /*6e90*/  F2I.FTZ.U32.TRUNC.NTZ R29, R29 ;  /* 0x0000001d001d7305 */ /* 0x000e34000021f000 */
[----:B------:R-:W-:Y:S01]  /*6ea0*/  @P1 IADD3 R28, R28, -UR11, RZ ;  /* 0x8000000b1c1c1c10 */ /* 0x000fe2000fffe0ff */
[----:B------:R-:W-:-:S03]  /*6eb0*/  @P1 VIADD R44, R44, 0x1 ;  /* 0x000000012c2c1836 */ /* 0x000fc60000000000 */
[----:B------:R-:W-:Y:S01]  /*6ec0*/  ISETP.GE.U32.AND P2, PT, R28, UR11, PT ;  /* 0x0000000b1c007c0c */ /* 0x000fe2000bf46070 */
[----:B0-----:R-:W-:Y:S01]  /*6ed0*/  IMAD R47, R47, R29, RZ ;  /* 0x0000001d2f2f7224 */ /* 0x001fe200078e02ff */
[----:B------:R-:W-:-:S05]  /*6ee0*/  MOV R28, RZ ;  /* 0x000000ff001c7202 */ /* 0x000fca0000000f00 */
[----:B------:R-:W-:-:S06]  /*6ef0*/  IMAD.HI.U32 R47, R29, R47, R28 ;  /* 0x0000002f1d2f7227 */ /* 0x000fcc00078e001c */
[----:B------:R-:W-:Y:S02]  /*6f00*/  @P2 IADD3 R44, R44, 0x1, RZ ;  /* 0x000000012c2c2810 */ /* 0x000fe40007ffe0ff */
[----:B------:R-:W-:Y:S02]  /*6f10*/  @!P3 LOP3.LUT R44, RZ, UR11, RZ, 0x33, !PT ;  /* 0x0000000bff2cbc12 */ /* 0x000fe4000f8e33ff */
[----:B------:R-:W-:-:S03]  /*6f20*/  ISETP.NE.U32.AND P3, PT, RZ, UR12, PT ;  /* 0x0000000cff007c0c */ /* 0x000fc6000bf65070 */
[----:B------:R-:W-:-:S04]  /*6f30*/  IMAD.HI.U32 R28, R47, R44, RZ ;  /* 0x0000002c2f1c7227 */ /* 0x000fc800078e00ff */
[----:B------:R-:W-:-:S04]  /*6f40*/  IMAD.MOV R29, RZ, RZ, -R28 ;  /* 0x000000ffff1d7224 */ /* 0x000fc800078e0a1c */
[----:B------:R-:W-:-:S05]  /*6f50*/  IMAD R29, R29, UR12, R44 ;  /* 0x0000000c1d1d7c24 */ /* 0x000fca000f8e022c */
[----:B------:R-:W-:-:S13]  /*6f60*/  ISETP.GE.U32.AND P1, PT, R29, UR12, PT ;  /* 0x0000000c1d007c0c */ /* 0x000fda000bf26070 */
[----:B------:R-:W-:Y:S02]  /*6f70*/  @P1 IADD3 R29, R29, -UR12, RZ ;  /* 0x8000000c1d1d1c10 */ /* 0x000fe4000fffe0ff */
[----:B------:R-:W-:Y:S02]  /*6f80*/  @P1 IADD3 R28, R28, 0x1, RZ ;  /* 0x000000011c1c1810 */ /* 0x000fe40007ffe0ff */
[----:B------:R-:W-:Y:S02]  /*6f90*/  ISETP.GE.U32.AND P2, PT, R29, UR12, PT ;  /* 0x0000000c1d007c0c */ /* 0x000fe4000bf46070 */
[----:B------:R-:W-:Y:S01]  /*6fa0*/  IADD3 R29, -R37, RZ, RZ ;  /* 0x000000ff251d7210 */ /* 0x000fe20007ffe1ff */
[----:B------:R-:W-:Y:S01]  /*6fb0*/  IMAD R37, R46, UR10, R37 ;  /* 0x0000000a2e257c24 */ /* 0x000fe2000f8e0225 */
[----:B------:R-:W-:-:S03]  /*6fc0*/  ISETP.NE.AND P1, PT, R45, RZ, PT ;  /* 0x000000ff2d00720c */ /* 0x000fc60003f25270 */
[----:B------:R-:W-:Y:S01]  /*6fd0*/  IMAD R36, R29, UR9, R36 ;  /* 0x000000091d247c24 */ /* 0x000fe2000f8e0224 */
[----:B------:R-:W-:Y:S01]  /*6fe0*/  ULDC UR9, c[0x0][UR5+0x27c] ;  /* 0x00009f0005097abb */ /* 0x000fe20008000800 */
[----:B------:R-:W-:Y:S02]  /*6ff0*/  IMAD.MOV R29, RZ, RZ, -R44 ;  /* 0x000000ffff1d7224 */ /* 0x000fe400078e0a2c */
[----:B------:R-:W-:Y:S01]  /*7000*/  IMAD R36, R36, UR9, R35 ;  /* 0x0000000924247c24 */ /* 0x000fe2000f8e0223 */
[----:B------:R-:W-:Y:S01]  /*7010*/  ULDC UR9, c[0x0][UR5+0x278] ;  /* 0x00009e0005097abb */ /* 0x000fe20008000800 */
[----:B------:R-:W-:Y:S01]  /*7020*/  @P2 IADD3 R28, R28, 0x1, RZ ;  /* 0x000000011c1c2810 */ /* 0x000fe20007ffe0ff */
[----:B------:R-:W-:Y:S01]  /*7030*/  IMAD R29, R29, UR11, R38 ;  /* 0x0000000b1d1d7c24 */ /* 0x000fe2000f8e0226 */
[----:B------:R-:W-:Y:S01]  /*7040*/  @!P3 LOP3.LUT R28, RZ, UR12, RZ, 0x33, !PT ;  /* 0x0000000cff1cbc12 */ /* 0x000fe2000f8e33ff */
[----:B------:R-:W-:Y:S01]  /*7050*/  IMAD R36, R37, UR9, R36 ;  /* 0x0000000925247c24 */ /* 0x000fe2000f8e0224 */
[----:B------:R-:W-:Y:S01]  /*7060*/  ULDC UR9, c[0x0][UR5+0x274] ;  /* 0x00009d0005097abb */ /* 0x000fe20008000800 */
[----:B------:R-:W-:Y:S01]  /*7070*/  ULDC UR5, c[0x0][UR5+0x270] ;  /* 0x00009c0005057abb */ /* 0x000fe20008000800 */
[----:B------:R-:W-:Y:S01]  /*7080*/  IADD3 R35, -R28, RZ, RZ ;  /* 0x000000ff1c237210 */ /* 0x000fe20007ffe1ff */
[----:B------:R-:W-:-:S02]  /*7090*/  IMAD R29, R29, UR9, R36 ;  /* 0x000000091d1d7c24 */ /* 0x000fc4000f8e0224 */
[----:B------:R-:W-:Y:S02]  /*70a0*/  IMAD.MOV.U32 R36, RZ, RZ, R28 ;  /* 0x000000ffff247224 */ /* 0x000fe400078e001c */
[----:B------:R-:W-:-:S04]  /*70b0*/  IMAD R44, R35, UR12, R44 ;  /* 0x0000000c232c7c24 */ /* 0x000fc8000f8e022c */
[----:B------:R-:W-:Y:S01]  /*70c0*/  IMAD R35, R44, UR5, R29 ;  /* 0x000000052c237c24 */ /* 0x000fe2000f8e021d */
[----:B------:R-:W-:Y:S06]  /*70d0*/  @P1 BRA `(.L_x_1743) ;  /* 0xfffffff800701947 */ /* 0x000fec000383ffff */
.L_x_1742:
[----:B------:R-:W-:Y:S05]  /*70e0*/  @!P0 BRA `(.L_x_1741) ;  /* 0x0000000400388947 */ /* 0x000fea0003800000 */
[----:B------:R-:W-:Y:S01]  /*70f0*/  UIADD3 UR4, UR4, -0x1, URZ ;  /* 0xffffffff04047890 */ /* 0x000fe2000fffe03f */
[----:B------:R-:W-:-:S03]  /*7100*/  UMOV UR5, 0xd8 ;  /* 0x000000d800057882 */ /* 0x000fc60000000000 */
[----:B------:R-:W-:-:S12]  /*7110*/  ULEA UR4, UR4, UR5, 0x2 ;  /* 0x0000000504047291 */ /* 0x000fd8000f8e103f */
[----:B------:R-:W-:Y:S02]  /*7120*/  ULDC UR5, c[0x0][UR4+0x218] ;  /* 0x0000860004057abb */ /* 0x000fe40008000800 */
[----:B------:R-:W0:Y:S01]  /*7130*/  I2F.U32.RP R38, UR5 ;  /* 0x0000000500267d06 */ /* 0x000e220008209000 */
[----:B------:R-:W-:Y:S02]  /*7140*/  IADD3 R37, RZ, -UR5, RZ ;  /* 0x80000005ff257c10 */ /* 0x000fe4000fffe0ff */
[----:B------:R-:W-:-:S05]  /*7150*/  ISETP.NE.U32.AND P2, PT, RZ, UR5, PT ;  /* 0x00000005ff007c0c */ /* 0x000fca000bf45070 */
        /* <DEDUP_REMOVED lines=62> */
[----:B------:R-:W-:Y:S02]  /*7540*/  @P0 IADD3 R38, R38, -UR5, RZ ;  /* 0x8000000526260c10 */ /* 0x000fe4000fffe0ff */
[----:B------:R-:W-:Y:S02]  /*7550*/  @P0 IADD3 R29, R29, 0x1, RZ ;  /* 0x000000011d1d0810 */ /* 0x000fe40007ffe0ff */
[----:B------:R-:W-:-:S13]  /*7560*/  ISETP.GE.U32.AND P1, PT, R38, UR5, PT ;  /* 0x0000000526007c0c */ /* 0x000fda000bf26070 */
[----:B------:R-:W-:Y:S01]  /*7570*/  @P1 VIADD R29, R29, 0x1 ;  /* 0x000000011d1d1836 */ /* 0x000fe20000000000 */
[----:B------:R-:W-:-:S04]  /*7580*/  @!P2 LOP3.LUT R29, RZ, UR5, RZ, 0x33, !PT ;  /* 0x00000005ff1dac12 */ /* 0x000fc8000f8e33ff */
[----:B------:R-:W-:-:S05]  /*7590*/  IADD3 R37, -R29, RZ, RZ ;  /* 0x000000ff1d257210 */ /* 0x000fca0007ffe1ff */
[----:B------:R-:W-:Y:S01]  /*75a0*/  IMAD R28, R37, UR5, R36 ;  /* 0x00000005251c7c24 */ /* 0x000fe2000f8e0224 */
[----:B------:R-:W-:-:S03]  /*75b0*/  MOV R36, R29 ;  /* 0x0000001d00247202 */ /* 0x000fc60000000f00 */
[----:B------:R-:W-:-:S07]  /*75c0*/  IMAD R35, R28, UR4, R35 ;  /* 0x000000041c237c24 */ /* 0x000fce000f8e0223 */
.L_x_1741:
[----:B------:R-:W0:Y:S01]  /*75d0*/  LDC.64 R28, c[0x0][0x2e8] ;  /* 0x0000ba00ff1c7b82 */ /* 0x000e220000000a00 */
[----:B------:R-:W-:Y:S01]  /*75e0*/  ULDC UR4, c[0x0][0x49c] ;  /* 0x0001270000047ab9 */ /* 0x000fe20000000800 */
[----:B-----5:R-:W-:Y:S01]  /*75f0*/  IMAD.U32 R38, R43, 0x10000, RZ ;  /* 0x000100002b267824 */ /* 0x020fe200078e00ff */
[----:B------:R-:W-:Y:S01]  /*7600*/  FSET.BF.LT.FTZ.AND R39, R39, UR4, PT ;  /* 0x0000000427277c0a */ /* 0x000fe2000b811000 */
[----:B------:R-:W-:Y:S02]  /*7610*/  ULDC UR4, c[0x0][0x354] ;  /* 0x0000d50000047ab9 */ /* 0x000fe40000000800 */
[----:B------:R-:W-:Y:S01]  /*7620*/  IMAD R35, R36, UR4, R35 ;  /* 0x0000000424237c24 */ /* 0x000fe2000f8e0223 */
[----:B------:R-:W-:Y:S01]  /*7630*/  ULDC.64 UR4, c[0x0][0x3c0] ;  /* 0x0000f00000047ab9 */ /* 0x000fe20000000a00 */
[----:B------:R-:W-:Y:S02]  /*7640*/  FMUL.FTZ R37, R39, R38 ;  /* 0x0000002627257220 */ /* 0x000fe40000410000 */
[----:B------:R-:W1:Y:S01]  /*7650*/  F2I.FTZ.U32.TRUNC.NTZ R39, R39 ;  /* 0x0000002700277305 */ /* 0x000e62000021f000 */
[----:B------:R-:W-:Y:S01]  /*7660*/  IADD3 R36, P0, R35, UR4, RZ ;  /* 0x0000000423247c10 */ /* 0x000fe2000ff1e0ff */
[----:B------:R-:W-:-:S05]  /*7670*/  FMUL.FTZ R37, R14, R37 ;  /* 0x000000250e257220 */ /* 0x000fca0000410000 */
[----:B------:R-:W-:Y:S02]  /*7680*/  F2FP.BF16.F32.PACK_AB R38, RZ, R37 ;  /* 0x00000025ff26723e */ /* 0x000fe400000010ff */
[----:B------:R-:W-:Y:S01]  /*7690*/  IADD3.X R37, RZ, UR5, RZ, P0, !PT ;  /* 0x00000005ff257c10 */ /* 0x000fe200087fe4ff */
[----:B0-----:R-:W-:-:S05]  /*76a0*/  IMAD.WIDE.U32 R28, R35, 0x2, R28 ;  /* 0x00000002231c7825 */ /* 0x001fca00078e001c */
[----:B------:R3:W-:Y:S04]  /*76b0*/  STG.E.U16 desc[UR6][R28.64], R38 ;  /* 0x000000261c007986 */ /* 0x0007e8000c101506 */
[----:B-1----:R3:W-:Y:S02]  /*76c0*/  STG.E.U8 desc[UR6][R36.64], R39 ;  /* 0x0000002724007986 */ /* 0x0027e4000c101106 */
.L_x_1740:
[----:B------:R-:W-:Y:S01]  /*76d0*/  LEA R0, R17, R0, 0x2 ;  /* 0x0000000011007211 */ /* 0x000fe200078e10ff */
[----:B------:R-:W-:Y:S05]  /*76e0*/  WARPSYNC.ALL ;  /* 0x0000000000007948 */ /* 0x000fea0003800000 */
[----:B------:R-:W-:Y:S01]  /*76f0*/  BAR.SYNC.DEFER_BLOCKING 0x0 ;  /* 0x0000000000007b1d */ /* 0x000fe20000010000 */
[----:B------:R-:W-:Y:S01]  /*7700*/  ISETP.GE.U32.AND P0, PT, R0, R19, PT ;  /* 0x000000130000720c */ /* 0x000fe20003f06070 */
[----:B--2---:R-:W-:Y:S01]  /*7710*/  IMAD.MOV.U32 R44, RZ, RZ, R26 ;  /* 0x000000ffff2c7224 */ /* 0x004fe200078e001a */
[----:B---3--:R-:W-:Y:S02]  /*7720*/  MOV R39, R33 ;  /* 0x0000002100277202 */ /* 0x008fe40000000f00 */
[----:B------:R-:W-:-:S09]  /*7730*/  MOV R38, R34 ;  /* 0x0000002200267202 */ /* 0x000fd20000000f00 */
[----:B------:R-:W-:Y:S05]  /*7740*/  @!P0 BRA `(.L_x_1744) ;  /* 0xffffff90006c8947 */ /* 0x000fea000383ffff */
[----:B------:R-:W-:Y:S05]  /*7750*/  EXIT ;  /* 0x000000000000794d */ /* 0x000fea0003800000 */
        .weak           $__internal_40_$__cuda_sm20_dblrcp_rn_slowpath_v3
        .type           $__internal_40_$__cuda_sm20_dblrcp_rn_slowpath_v3,@function
        .size           $__internal_40_$__cuda_sm20_dblrcp_rn_slowpath_v3,(.L_x_11584 - $__internal_40_$__cuda_sm20_dblrcp_rn_slowpath_v3)
$__internal_40_$__cuda_sm20_dblrcp_rn_slowpath_v3:
        /* <DEDUP_REMOVED lines=23> */
.L_x_1747:
        /* <DEDUP_REMOVED lines=10> */
.L_x_1745:
[----:B------:R-:W-:Y:S02]  /*7970*/  LOP3.LUT R19, R15, 0x80000, RZ, 0xfc, !PT ;  /* 0x000800000f137812 */ /* 0x000fe400078efcff */
[----:B------:R-:W-:-:S07]  /*7980*/  MOV R18, R14 ;  /* 0x0000000e00127202 */ /* 0x000fce0000000f00 */
.L_x_1746:
[----:B------:R-:W-:Y:S01]  /*7990*/  MOV R17, 0x0 ;  /* 0x0000000000117802 */ /* 0x000fe20000000f00 */
[----:B------:R-:W-:Y:S01]  /*79a0*/  IMAD.MOV.U32 R22, RZ, RZ, R18 ;  /* 0x000000ffff167224 */ /* 0x000fe200078e0012 */
[----:B------:R-:W-:Y:S02]  /*79b0*/  MOV R23, R19 ;  /* 0x0000001300177202 */ /* 0x000fe40000000f00 */
[----:B------:R-:W-:Y:S05]  /*79c0*/  RET.REL.NODEC R16 `(_ZN2at6native43_GLOBAL__N__7cc8d1ed_10_Dropout_cu_0e96ed3820fused_dropout_kernelIN3c108BFloat16EfjLin1ELin1EhEEvNS_4cuda6detail10TensorInfoIKT_T1_EENS7_IS8_SA_EENS7_IT4_SA_EESA_T0_NS_15PhiloxCudaStateE) ;  /* 0xffffff84108c7950 */ /* 0x000fea0003c3ffff */
.L_x_1748:
        /* <DEDUP_REMOVED lines=11> */
.L_x_11584:


//--------------------- .text._ZN2at6native43_GLOBAL__N__7cc8d1ed_10_Dropout_cu_0e96ed3820fused_dropout_kernelIN3c108BFloat16EfjLin1ELi1EhEEvNS_4cuda6detail10TensorInfoIKT_T1_EENS7_IS8_SA_EENS7_IT4_SA_EESA_T0_NS_15PhiloxCudaStateE --------------------------
	.section	.text._ZN2at6native43_GLOBAL__N__7cc8d1ed_10_Dropout_cu_0e96ed3820fused_dropout_kernelIN3c108BFloat16EfjLin1ELi1EhEEvNS_4cuda6detail10TensorInfoIKT_T1_EENS7_IS8_SA_EENS7_IT4_SA_EESA_T0_NS_15PhiloxCudaStateE,"ax",@progbits
	.align	128
.text._ZN2at6native43_GLOBAL__N__7cc8d1ed_10_Dropout_cu_0e96ed3820fused_dropout_kernelIN3c108BFloat16EfjLin1ELi1EhEEvNS_4cuda6detail10TensorInfoIKT_T1_EENS7_IS8_SA_EENS7_IT4_SA_EESA_T0_NS_15PhiloxCudaStateE:
        .type           _ZN2at6native43_GLOBAL__N__7cc8d1ed_10_Dropout_cu_0e96ed3820fused_dropout_kernelIN3c108BFloat16EfjLin1ELi1EhEEvNS_4cuda6detail10TensorInfoIKT_T1_EENS7_IS8_SA_EENS7_IT4_SA_EESA_T0_NS_15PhiloxCudaStateE,@function
        .size           _ZN2at6native43_GLOBAL__N__7cc8d1ed_10_Dropout_cu_0e96ed3820fused_dropout_kernelIN3c108BFloat16EfjLin1ELi1EhEEvNS_4cuda6detail10TensorInfoIKT_T1_EENS7_IS8_SA_EENS7_IT4_SA_EESA_T0_NS_15PhiloxCudaStateE,(.L_x_11586 - _ZN2at6native43_GLOBAL__N__7cc8d1ed_10_Dropout_cu_0e96ed3820fused_dropout_kernelIN3c108BFloat16EfjLin1ELi1EhEEvNS_4cuda6detail10TensorInfoIKT_T1_EENS7_IS8_SA_EENS7_IT4_SA_EESA_T0_NS_15PhiloxCudaStateE)
        .other          _ZN2at6native43_GLOBAL__N__7cc8d1ed_10_Dropout_cu_0e96ed3820fused_dropout_kernelIN3c108BFloat16EfjLin1ELi1EhEEvNS_4cuda6detail10TensorInfoIKT_T1_EENS7_IS8_SA_EENS7_IT4_SA_EESA_T0_NS_15PhiloxCudaStateE,@"STO_CUDA_ENTRY STV_DEFAULT"
_ZN2at6native43_GLOBAL__N__7cc8d1ed_10_Dropout_cu_0e96ed3820fused_dropout_kernelIN3c108BFloat16EfjLin1ELi1EhEEvNS_4cuda6detail10TensorInfoIKT_T1_EENS7_IS8_SA_EENS7_IT4_SA_EESA_T0_NS_15PhiloxCudaStateE:
        /* <DEDUP_REMOVED lines=95> */
[----:B------:R-:W-:Y:S05]  /*05f0*/  CALL.REL.NOINC `($__internal_41_$__cuda_sm20_dblrcp_rn_slowpath_v3) ;  /* 0x0000004000147944 */ /* 0x000fea0003c00000 */
.L_x_1749:
        /* <DEDUP_REMOVED lines=32> */
[----:B------:R-:W-:Y:S01]  /*0800*/  @!P0 FMUL R14, R14, 1.175494350822287508e-38 ;  /* 0x008000000e0e8820 */ /* 0x000fe20000400000 */
[----:B------:R-:W-:Y:S01]  /*0810*/  LOP3.LUT R16, RZ, UR4, RZ, 0x33, !PT ;  /* 0x00000004ff107c12 */ /* 0x000fe2000f8e33ff */
[----:B------:R-:W-:Y:S01]  /*0820*/  IMAD R36, R36, -0x326172a9, RZ ;  /* 0xcd9e8d5724247824 */ /* 0x000fe200078e02ff */
[----:B------:R-:W-:Y:S01]  /*0830*/  LOP3.LUT R20, R20, 0x3, RZ, 0xc0, !PT ;  /* 0x0000000314147812 */ /* 0x000fe200078ec0ff */
[----:B------:R-:W-:Y:S01]  /*0840*/  IMAD.MOV.U32 R22, RZ, RZ, R0 ;  /* 0x000000ffff167224 */ /* 0x000fe200078e0000 */
[----:B------:R-:W-:Y:S02]  /*0850*/  VIMNMX R16, R16, -0x3, !PT ;  /* 0xfffffffd10107848 */ /* 0x000fe40007fe0100 */
[----:B------:R-:W-:Y:S02]  /*0860*/  MOV R21, RZ ;  /* 0x000000ff00157202 */ /* 0x000fe40000000f00 */
[----:B------:R-:W-:-:S05]  /*0870*/  IADD3 R16, R16, UR4, RZ ;  /* 0x0000000410107c10 */ /* 0x000fca000fffe0ff */
[----:B------:R-:W-:-:S05]  /*0880*/  VIADD R18, R16, 0x2 ;  /* 0x0000000210127836 */ /* 0x000fca0000000000 */
[----:B------:R-:W-:-:S07]  /*0890*/  LOP3.LUT R23, R18, 0x3, RZ, 0xc0, !PT ;  /* 0x0000000312177812 */ /* 0x000fce00078ec0ff */
.L_x_1781:
[----:B------:R-:W-:Y:S01]  /*08a0*/  IADD3 R2, R2, 0x1, RZ ;  /* 0x0000000102027810 */ /* 0x000fe20007ffe0ff */
[----:B------:R-:W-:Y:S03]  /*08b0*/  BSSY B0, `(.L_x_1750) ;  /* 0x000000c000007945 */ /* 0x000fe60003800000 */
[C---:B------:R-:W-:Y:S01]  /*08c0*/  ISETP.NE.AND P0, PT, R2.reuse, RZ, PT ;  /* 0x000000ff0200720c */ /* 0x040fe20003f05270 */
[----:B------:R-:W-:-:S12]  /*08d0*/  IMAD.HI.U32 R27, R2, -0x2daee0ad, RZ ;  /* 0xd2511f53021b7827 */ /* 0x000fd800078e00ff */
[----:B-12345:R-:W-:Y:S05]  /*08e0*/  @P0 BRA `(.L_x_1751) ;  /* 0x0000000000200947 */ /* 0x03efea0003800000 */
        /* <DEDUP_REMOVED lines=8> */
.L_x_1751:
[----:B------:R-:W-:Y:S05]  /*0970*/  BSYNC B0 ;  /* 0x0000000000007941 */ /* 0x000fea0003800000 */
.L_x_1750:
[----:B------:R-:W-:Y:S01]  /*0980*/  IMAD.HI.U32 R26, R22, -0x326172a9, RZ ;  /* 0xcd9e8d57161a7827 */ /* 0x000fe200078e00ff */
[----:B------:R-:W-:Y:S02]  /*0990*/  LOP3.LUT R27, R27, R21, R25, 0x96, !PT ;  /* 0x000000151b1b7212 */ /* 0x000fe400078e9619 */
[C---:B------:R-:W-:Y:S01]  /*09a0*/  IADD3 R41, R24.reuse, -0xe443238, RZ ;  /* 0xf1bbcdc818297810 */ /* 0x040fe20007ffe0ff */
[----:B------:R-:W-:Y:S01]  /*09b0*/  VIADD R28, R24, 0x9e3779b9 ;  /* 0x9e3779b9181c7836 */ /* 0x000fe20000000000 */
[----:B------:R-:W-:Y:S01]  /*09c0*/  LOP3.LUT R32, R26, R3, R24, 0x96, !PT ;  /* 0x000000031a207212 */ /* 0x000fe200078e9618 */
[----:B------:R-:W-:Y:S01]  /*09d0*/  IMAD R29, R22, -0x326172a9, RZ ;  /* 0xcd9e8d57161d7824 */ /* 0x000fe200078e02ff */
[----:B------:R-:W-:Y:S01]  /*09e0*/  ISETP.NE.AND P0, PT, R20, 0x1, PT ;  /* 0x000000011400780c */ /* 0x000fe20003f05270 */
[----:B------:R-:W-:-:S04]  /*09f0*/  IMAD.WIDE.U32 R26, R27, -0x326172a9, RZ ;  /* 0xcd9e8d571b1a7825 */ /* 0x000fc800078e00ff */
[----:B------:R-:W-:Y:S01]  /*0a00*/  IMAD R31, R2, -0x2daee0ad, RZ ;  /* 0xd2511f53021f7824 */ /* 0x000fe200078e02ff */
[----:B------:R-:W-:Y:S01]  /*0a10*/  LOP3.LUT R29, R27, R29, R28, 0x96, !PT ;  /* 0x0000001d1b1d7212 */ /* 0x000fe200078e961c */
[----:B------:R-:W-:-:S05]  /*0a20*/  IMAD.WIDE.U32 R32, R32, -0x2daee0ad, RZ ;  /* 0xd2511f5320207825 */ /* 0x000fca00078e00ff */
        /* <DEDUP_REMOVED lines=24> */
[----:B------:R-:W-:-:S04]  /*0bb0*/  LOP3.LUT R27, R31, R32, R9, 0x96, !PT ;  /* 0x000000201f1b7212 */ /* 0x000fc800078e9609 */
[----:B------:R-:W-:Y:S01]  /*0bc0*/  LOP3.LUT R32, R29, R26, R33, 0x96, !PT ;  /* 0x0000001a1d207212 */ /* 0x000fe200078e9621 */
[----:B------:R-:W-:-:S04]  /*0bd0*/  IMAD.WIDE.U32 R26, R27, -0x326172a9, RZ ;  /* 0xcd9e8d571b1a7825 */ /* 0x000fc800078e00ff */
[----:B------:R-:W-:Y:S02]  /*0be0*/  VIADD R29, R24, 0x5384540f ;  /* 0x5384540f181d7836 */ /* 0x000fe40000000000 */
[----:B------:R-:W-:-:S03]  /*0bf0*/  IMAD.WIDE.U32 R32, R32, -0x2daee0ad, RZ ;  /* 0xd2511f5320207825 */ /* 0x000fc600078e00ff */
[----:B------:R-:W-:Y:S02]  /*0c00*/  LOP3.LUT R28, R27, R28, R29, 0x96, !PT ;  /* 0x0000001c1b1c7212 */ /* 0x000fe400078e961d */
[----:B------:R-:W-:Y:S01]  /*0c10*/  LOP3.LUT R30, R33, R30, R10, 0x96, !PT ;  /* 0x0000001e211e7212 */ /* 0x000fe200078e960a */
[----:B------:R-:W-:Y:S02]  /*0c20*/  IMAD R33, R12, -0x2daee0ad, RZ ;  /* 0xd2511f530c217824 */ /* 0x000fe400078e02ff */
[----:B------:R-:W-:-:S04]  /*0c30*/  IMAD.WIDE.U32 R28, R28, -0x2daee0ad, RZ ;  /* 0xd2511f531c1c7825 */ /* 0x000fc800078e00ff */
[----:B------:R-:W-:Y:S01]  /*0c40*/  IMAD.WIDE.U32 R30, R30, -0x326172a9, RZ ;  /* 0xcd9e8d571e1e7825 */ /* 0x000fe200078e00ff */
[----:B------:R-:W-:Y:S02]  /*0c50*/  LOP3.LUT R27, R29, R32, R11, 0x96, !PT ;  /* 0x000000201d1b7212 */ /* 0x000fe400078e960b */
[----:B------:R-:W-:Y:S01]  /*0c60*/  MOV R32, R33 ;  /* 0x0000002100207202 */ /* 0x000fe20000000f00 */
[----:B------:R-:W-:Y:S01]  /*0c70*/  VIADD R29, R24, 0x8ff34781 ;  /* 0x8ff34781181d7836 */ /* 0x000fe20000000000 */
[----:B------:R-:W-:Y:S01]  /*0c80*/  LOP3.LUT R12, R31, R26, R41, 0x96, !PT ;  /* 0x0000001a1f0c7212 */ /* 0x000fe200078e9629 */
[----:B------:R-:W-:-:S04]  /*0c90*/  IMAD.WIDE.U32 R26, R27, -0x326172a9, RZ ;  /* 0xcd9e8d571b1a7825 */ /* 0x000fc800078e00ff */
[----:B------:R-:W-:Y:S01]  /*0ca0*/  IMAD.HI.U32 R31, R12, -0x2daee0ad, RZ ;  /* 0xd2511f530c1f7827 */ /* 0x000fe200078e00ff */
[----:B------:R-:W-:-:S03]  /*0cb0*/  LOP3.LUT R30, R27, R30, R29, 0x96, !PT ;  /* 0x0000001e1b1e7212 */ /* 0x000fc600078e961d */
[----:B------:R-:W-:Y:S01]  /*0cc0*/  IMAD.MOV.U32 R29, RZ, RZ, R34 ;  /* 0x000000ffff1d7224 */ /* 0x000fe200078e0022 */
[----:B------:R-:W-:Y:S01]  /*0cd0*/  LOP3.LUT R31, R31, R28, R13, 0x96, !PT ;  /* 0x0000001c1f1f7212 */ /* 0x000fe200078e960d */
[----:B------:R-:W-:Y:S01]  /*0ce0*/  IMAD.MOV.U32 R41, RZ, RZ, R30 ;  /* 0x000000ffff297224 */ /* 0x000fe200078e001e */
[----:B------:R-:W-:Y:S01]  /*0cf0*/  MOV R28, R36 ;  /* 0x00000024001c7202 */ /* 0x000fe20000000f00 */
        /* <DEDUP_REMOVED lines=13> */
.L_x_1753:
[----:B------:R-:W-:Y:S01]  /*0dd0*/  MOV R28, R34 ;  /* 0x00000022001c7202 */ /* 0x000fe20000000f00 */
[----:B------:R-:W-:Y:S01]  /*0de0*/  IMAD.MOV.U32 R29, RZ, RZ, R33 ;  /* 0x000000ffff1d7224 */ /* 0x000fe200078e0021 */
[----:B------:R-:W-:Y:S01]  /*0df0*/  MOV R32, R30 ;  /* 0x0000001e00207202 */ /* 0x000fe20000000f00 */
[----:B------:R-:W-:-:S07]  /*0e00*/  IMAD.MOV.U32 R41, RZ, RZ, R26 ;  /* 0x000000ffff297224 */ /* 0x000fce00078e001a */
.L_x_1752:
[----:B------:R-:W0:Y:S01]  /*0e10*/  LDC R33, c[0x0][0x498] ;  /* 0x00012600ff217b82 */ /* 0x000e220000000800 */
[----:B------:R-:W-:Y:S01]  /*0e20*/  I2FP.F32.U32 R34, R29 ;  /* 0x0000001d00227245 */ /* 0x000fe20000201000 */
[----:B------:R-:W-:Y:S01]  /*0e30*/  HFMA2.MMA R29, -RZ, RZ, 0.1171875, 0 ;  /* 0x2f800000ff1d7435 */ /* 0x000fe200000001ff */
[----:B------:R-:W-:Y:S01]  /*0e40*/  I2FP.F32.U32 R28, R28 ;  /* 0x0000001c001c7245 */ /* 0x000fe20000201000 */
[----:B------:R-:W-:Y:S01]  /*0e50*/  BSSY B0, `(.L_x_1754) ;  /* 0x00000ce000007945 */ /* 0x000fe20003800000 */
[----:B------:R-:W-:Y:S02]  /*0e60*/  I2FP.F32.U32 R35, R32 ;  /* 0x0000002000237245 */ /* 0x000fe40000201000 */
[----:B------:R-:W-:-:S05]  /*0e70*/  I2FP.F32.U32 R36, R41 ;  /* 0x0000002900247245 */ /* 0x000fca0000201000 */
        /* <DEDUP_REMOVED lines=21> */
.L_x_1758:
        /* <DEDUP_REMOVED lines=14> */
[----:B-1----:R-:W-:Y:S08]  /*10b0*/  MUFU.RCP R44, R44 ;  /* 0x0000002c002c7308 */ /* 0x002ff00000001000 */
[----:B------:R-:W1:Y:S01]  /*10c0*/  I2F.U32.RP R46, UR12 ;  /* 0x0000000c002e7d06 */ /* 0x000e620008209000 */
[----:B0-----:R-:W-:-:S02]  /*10d0*/  VIADD R28, R43, 0xffffffe ;  /* 0x0ffffffe2b1c7836 */ /* 0x001fc40000000000 */
[----:B------:R-:W-:-:S05]  /*10e0*/  IMAD R43, RZ, RZ, -UR10 ;  /* 0x8000000aff2b7e24 */ /* 0x000fca000f8e02ff */
[----:B------:R0:W2:Y:S08]  /*10f0*/  F2I.FTZ.U32.TRUNC.NTZ R29, R28 ;  /* 0x0000001c001d7305 */ /* 0x0000b0000021f000 */
[----:B-1----:R-:W-:Y:S01]  /*1100*/  MUFU.RCP R46, R46 ;  /* 0x0000002e002e7308 */ /* 0x002fe20000001000 */
[----:B0-----:R-:W-:Y:S02]  /*1110*/  IMAD.MOV.U32 R28, RZ, RZ, RZ ;  /* 0x000000ffff1c7224 */ /* 0x001fe400078e00ff */
[----:B--2---:R-:W-:-:S04]  /*1120*/  IMAD R41, R41, R29, RZ ;  /* 0x0000001d29297224 */ /* 0x004fc800078e02ff */
[----:B------:R-:W-:-:S06]  /*1130*/  IMAD.HI.U32 R29, R29, R41, R28 ;  /* 0x000000291d1d7227 */ /* 0x000fcc00078e001c */
        /* <DEDUP_REMOVED lines=9> */
[----:B0-----:R-:W0:Y:S01]  /*11d0*/  MUFU.RCP R44, R44 ;  /* 0x0000002c002c7308 */ /* 0x001e220000001000 */
[----:B------:R-:W-:Y:S01]  /*11e0*/  ISETP.GE.U32.AND P2, PT, R28, UR9, PT ;  /* 0x000000091c007c0c */ /* 0x000fe2000bf46070 */
[----:B------:R-:W-:Y:S01]  /*11f0*/  HFMA2.MMA R28, -RZ, RZ, 0, 0 ;  /* 0x00000000ff1c7435 */ /* 0x000fe200000001ff */
[----:B-1----:R-:W-:-:S09]  /*1200*/  IMAD R43, R43, R29, RZ ;  /* 0x0000001d2b2b7224 */ /* 0x002fd200078e02ff */
[----:B------:R-:W-:-:S04]  /*1210*/  IMAD.HI.U32 R28, R29, R43, R28 ;  /* 0x0000002b1d1c7227 */ /* 0x000fc800078e001c */
[----:B------:R-:W-:Y:S01]  /*1220*/  @P2 VIADD R41, R41, 0x1 ;  /* 0x0000000129292836 */ /* 0x000fe20000000000 */
[----:B------:R-:W-:Y:S02]  /*1230*/  @!P3 LOP3.LUT R41, RZ, UR9, RZ, 0x33, !PT ;  /* 0x00000009ff29bc12 */ /* 0x000fe4000f8e33ff */
[----:B0-----:R-:W-:Y:S02]  /*1240*/  IADD3 R29, R44, 0xffffffe, RZ ;  /* 0x0ffffffe2c1d7810 */ /* 0x001fe40007ffe0ff */
[----:B------:R-:W-:Y:S01]  /*1250*/  ISETP.NE.U32.AND P3, PT, RZ, UR10, PT ;  /* 0x0000000aff007c0c */ /* 0x000fe2000bf65070 */
[----:B------:R-:W-:-:S03]  /*1260*/  IMAD.HI.U32 R43, R28, R41, RZ ;  /* 0x000000291c2b7227 */ /* 0x000fc600078e00ff */
[----:B------:R-:W0:Y:S01]  /*1270*/  F2I.FTZ.U32.TRUNC.NTZ R29, R29 ;  /* 0x0000001d001d7305 */ /* 0x000e22000021f000 */
[----:B------:R-:W-:-:S04]  /*1280*/  IMAD.MOV R28, RZ, RZ, -R43 ;  /* 0x000000ffff1c7224 */ /* 0x000fc800078e0a2b */
[----:B------:R-:W-:-:S05]  /*1290*/  IMAD R28, R28, UR10, R41 ;  /* 0x0000000a1c1c7c24 */ /* 0x000fca000f8e0229 */
[----:B------:R-:W-:Y:S01]  /*12a0*/  ISETP.GE.U32.AND P1, PT, R28, UR10, PT ;  /* 0x0000000a1c007c0c */ /* 0x000fe2000bf26070 */
[----:B0-----:R-:W-:-:S12]  /*12b0*/  IMAD R47, R47, R29, RZ ;  /* 0x0000001d2f2f7224 */ /* 0x001fd800078e02ff */
[----:B------:R-:W-:Y:S02]  /*12c0*/  @P1 VIADD R28, R28, -UR10 ;  /* 0x8000000a1c1c1c36 */ /* 0x000fe40008000000 */
[----:B------:R-:W-:-:S03]  /*12d0*/  @P1 VIADD R43, R43, 0x1 ;  /* 0x000000012b2b1836 */ /* 0x000fc60000000000 */
[----:B------:R-:W-:Y:S01]  /*12e0*/  ISETP.GE.U32.AND P2, PT, R28, UR10, PT ;  /* 0x0000000a1c007c0c */ /* 0x000fe2000bf46070 */
[----:B------:R-:W-:-:S04]  /*12f0*/  IMAD.MOV.U32 R28, RZ, RZ, RZ ;  /* 0x000000ffff1c7224 */ /* 0x000fc800078e00ff */
[----:B------:R-:W-:-:S04]  /*1300*/  IMAD.HI.U32 R28, R29, R47, R28 ;  /* 0x0000002f1d1c7227 */ /* 0x000fc800078e001c */
[----:B------:R-:W-:Y:S02]  /*1310*/  VIADD R29, R46, 0xffffffe ;  /* 0x0ffffffe2e1d7836 */ /* 0x000fe40000000000 */
[----:B------:R-:W-:Y:S02]  /*1320*/  IMAD R47, RZ, RZ, -UR12 ;  /* 0x8000000cff2f7e24 */ /* 0x000fe4000f8e02ff */
[----:B------:R-:W-:Y:S02]  /*1330*/  @P2 IADD3 R43, R43, 0x1, RZ ;  /* 0x000000012b2b2810 */ /* 0x000fe40007ffe0ff */
[----:B------:R-:W-:Y:S01]  /*1340*/  @!P3 LOP3.LUT R43, RZ, UR10, RZ, 0x33, !PT ;  /* 0x0000000aff2bbc12 */ /* 0x000fe2000f8e33ff */
[----:B------:R-:W0:Y:S01]  /*1350*/  F2I.FTZ.U32.TRUNC.NTZ R29, R29 ;  /* 0x0000001d001d7305 */ /* 0x000e22000021f000 */
[----:B------:R-:W-:Y:S02]  /*1360*/  ISETP.NE.U32.AND P3, PT, RZ, UR11, PT ;  /* 0x0000000bff007c0c */ /* 0x000fe4000bf65070 */
[----:B------:R-:W-:Y:S01]  /*1370*/  IADD3 R46, -R43, RZ, RZ ;  /* 0x000000ff2b2e7210 */ /* 0x000fe20007ffe1ff */
[----:B------:R-:W-:-:S05]  /*1380*/  IMAD.HI.U32 R44, R28, R43, RZ ;  /* 0x0000002b1c2c7227 */ /* 0x000fca00078e00ff */
[----:B------:R-:W-:-:S05]  /*1390*/  IADD3 R28, -R44, RZ, RZ ;  /* 0x000000ff2c1c7210 */ /* 0x000fca0007ffe1ff */
[----:B------:R-:W-:Y:S02]  /*13a0*/  IMAD R28, R28, UR11, R43 ;  /* 0x0000000b1c1c7c24 */ /* 0x000fe4000f8e022b */
[----:B0-----:R-:W-:-:S03]  /*13b0*/  IMAD R47, R47, R29, RZ ;  /* 0x0000001d2f2f7224 */ /* 0x001fc600078e02ff */
[----:B------:R-:W-:-:S13]  /*13c0*/  ISETP.GE.U32.AND P1, PT, R28, UR11, PT ;  /* 0x0000000b1c007c0c */ /* 0x000fda000bf26070 */
        /* <DEDUP_REMOVED lines=16> */
[--C-:B------:R-:W-:Y:S02]  /*14d0*/  IMAD.MOV R29, RZ, RZ, -R41.reuse ;  /* 0x000000ffff1d7224 */ /* 0x100fe400078e0a29 */
[----:B------:R-:W-:Y:S02]  /*14e0*/  IMAD R41, R46, UR10, R41 ;  /* 0x0000000a2e297c24 */ /* 0x000fe4000f8e0229 */
[----:B------:R-:W-:Y:S01]  /*14f0*/  IMAD R42, R29, UR9, R42 ;  /* 0x000000091d2a7c24 */ /* 0x000fe2000f8e022a */
[----:B------:R-:W-:Y:S01]  /*1500*/  ULDC UR9, c[0x0][UR5+0x27c] ;  /* 0x00009f0005097abb */ /* 0x000fe20008000800 */
[----:B------:R-:W-:-:S02]  /*1510*/  IMAD.MOV R46, RZ, RZ, -R44 ;  /* 0x000000ffff2e7224 */ /* 0x000fc400078e0a2c */
[----:B------:R-:W-:Y:S01]  /*1520*/  IMAD R42, R42, UR9, R37 ;  /* 0x000000092a2a7c24 */ /* 0x000fe2000f8e0225 */
[----:B------:R-:W-:-:S03]  /*1530*/  ULDC UR9, c[0x0][UR5+0x278] ;  /* 0x00009e0005097abb */ /* 0x000fc60008000800 */
[----:B------:R-:W-:Y:S01]  /*1540*/  @P2 IADD3 R28, R28, 0x1, RZ ;  /* 0x000000011c1c2810 */ /* 0x000fe20007ffe0ff */
[----:B------:R-:W-:Y:S01]  /*1550*/  IMAD R41, R41, UR9, R42 ;  /* 0x0000000929297c24 */ /* 0x000fe2000f8e022a */
[----:B------:R-:W-:Y:S01]  /*1560*/  @!P3 LOP3.LUT R28, RZ, UR12, RZ, 0x33, !PT ;  /* 0x0000000cff1cbc12 */ /* 0x000fe2000f8e33ff */
[----:B------:R-:W-:Y:S01]  /*1570*/  IMAD R42, R46, UR11, R43 ;  /* 0x0000000b2e2a7c24 */ /* 0x000fe2000f8e022b */
[----:B------:R-:W-:Y:S01]  /*1580*/  ULDC UR9, c[0x0][UR5+0x274] ;  /* 0x00009d0005097abb */ /* 0x000fe20008000800 */
[----:B------:R-:W-:Y:S02]  /*1590*/  ULDC UR5, c[0x0][UR5+0x270] ;  /* 0x00009c0005057abb */ /* 0x000fe40008000800 */
[----:B------:R-:W-:Y:S02]  /*15a0*/  IMAD.MOV R29, RZ, RZ, -R28 ;  /* 0x000000ffff1d7224 */ /* 0x000fe400078e0a1c */
[----:B------:R-:W-:Y:S01]  /*15b0*/  IMAD R41, R42, UR9, R41 ;  /* 0x000000092a297c24 */ /* 0x000fe2000f8e0229 */
[----:B------:R-:W-:Y:S01]  /*15c0*/  MOV R42, R28 ;  /* 0x0000001c002a7202 */ /* 0x000fe20000000f00 */
[----:B------:R-:W-:-:S04]  /*15d0*/  IMAD R44, R29, UR12, R44 ;  /* 0x0000000c1d2c7c24 */ /* 0x000fc8000f8e022c */
[----:B------:R-:W-:Y:S01]  /*15e0*/  IMAD R37, R44, UR5, R41 ;  /* 0x000000052c257c24 */ /* 0x000fe2000f8e0229 */
[----:B------:R-:W-:Y:S06]  /*15f0*/  @P1 BRA `(.L_x_1758) ;  /* 0xfffffff800741947 */ /* 0x000fec000383ffff */
.L_x_1757:
        /* <DEDUP_REMOVED lines=78> */
.L_x_1756:
[----:B------:R-:W0:Y:S01]  /*1ae0*/  LDC.64 R28, c[0x0][0x210] ;  /* 0x00008400ff1c7b82 */ /* 0x000e220000000a00 */
[----:B------:R-:W-:Y:S02]  /*1af0*/  ULDC UR4, c[0x0][0x27c] ;  /* 0x00009f0000047ab9 */ /* 0x000fe40000000800 */
[----:B------:R-:W-:-:S04]  /*1b00*/  IMAD R37, R42, UR4, R37 ;  /* 0x000000042a257c24 */ /* 0x000fc8000f8e0225 */
[----:B0-----:R-:W-:-:S05]  /*1b10*/  IMAD.WIDE.U32 R28, R37, 0x2, R28 ;  /* 0x00000002251c7825 */ /* 0x001fca00078e001c */
[----:B------:R0:W5:Y:S02]  /*1b20*/  LDG.E.U16 R37, desc[UR6][R28.64] ;  /* 0x000000061c257981 */ /* 0x000164000c1e1500 */
.L_x_1755:
[----:B------:R-:W-:Y:S05]  /*1b30*/  BSYNC B0 ;  /* 0x0000000000007941 */ /* 0x000fea0003800000 */
.L_x_1754:
[----:B------:R-:W-:Y:S01]  /*1b40*/  IMAD R41, R15, UR8, R0 ;  /* 0x000000080f297c24 */ /* 0x000fe2000f8e0200 */
[----:B------:R-:W-:Y:S04]  /*1b50*/  BSSY B0, `(.L_x_1759) ;  /* 0x00000c6000007945 */ /* 0x000fe80003800000 */
[----:B------:R-:W-:-:S13]  /*1b60*/  ISETP.GE.U32.AND P0, PT, R41, R33, PT ;  /* 0x000000212900720c */ /* 0x000fda0003f06070 */
[----:B------:R-:W-:Y:S05]  /*1b70*/  @P0 BRA `(.L_x_1760) ;  /* 0x0000000c000c0947 */ /* 0x000fea0003800000 */
[----:B0-----:R-:W0:Y:S01]  /*1b80*/  LDC R28, c[0x0][0x2e0] ;  /* 0x0000b800ff1c7b82 */ /* 0x001e220000000800 */
        /* <DEDUP_REMOVED lines=11> */
.L_x_1763:
        /* <DEDUP_REMOVED lines=13> */
[----:B-1----:R-:W-:Y:S01]  /*1d10*/  MUFU.RCP R44, R44 ;  /* 0x0000002c002c7308 */ /* 0x002fe20000001000 */
[----:B0-----:R-:W-:-:S02]  /*1d20*/  IADD3 R28, R43, 0xffffffe, RZ ;  /* 0x0ffffffe2b1c7810 */ /* 0x001fc40007ffe0ff */
[----:B------:R-:W-:-:S05]  /*1d30*/  IADD3 R43, RZ, -UR10, RZ ;  /* 0x8000000aff2b7c10 */ /* 0x000fca000fffe0ff */
[----:B------:R0:W1:Y:S02]  /*1d40*/  F2I.FTZ.U32.TRUNC.NTZ R29, R28 ;  /* 0x0000001c001d7305 */ /* 0x000064000021f000 */
[----:B0-----:R-:W-:Y:S01]  /*1d50*/  HFMA2.MMA R28, -RZ, RZ, 0, 0 ;  /* 0x00000000ff1c7435 */ /* 0x001fe200000001ff */
[----:B-1----:R-:W-:-:S09]  /*1d60*/  IMAD R47, R47, R29, RZ ;  /* 0x0000001d2f2f7224 */ /* 0x002fd200078e02ff */
[----:B------:R-:W-:Y:S01]  /*1d70*/  IMAD.HI.U32 R42, R29, R47, R28 ;  /* 0x0000002f1d2a7227 */ /* 0x000fe200078e001c */
[----:B------:R-:W-:Y:S02]  /*1d80*/  IADD3 R29, R44, 0xffffffe, RZ ;  /* 0x0ffffffe2c1d7810 */ /* 0x000fe40007ffe0ff */
[----:B------:R-:W0:Y:S01]  /*1d90*/  I2F.U32.RP R44, UR11 ;  /* 0x0000000b002c7d06 */ /* 0x000e220008209000 */
[----:B------:R-:W-:Y:S02]  /*1da0*/  IMAD R47, RZ, RZ, -UR11 ;  /* 0x8000000bff2f7e24 */ /* 0x000fe4000f8e02ff */
[----:B------:R-:W-:-:S04]  /*1db0*/  IMAD.HI.U32 R42, R42, R41, RZ ;  /* 0x000000292a2a7227 */ /* 0x000fc800078e00ff */
[----:B------:R-:W-:Y:S01]  /*1dc0*/  IMAD.MOV R46, RZ, RZ, -R42 ;  /* 0x000000ffff2e7224 */ /* 0x000fe200078e0a2a */
[----:B------:R-:W1:Y:S03]  /*1dd0*/  F2I.FTZ.U32.TRUNC.NTZ R29, R29 ;  /* 0x0000001d001d7305 */ /* 0x000e66000021f000 */
[----:B------:R-:W-:-:S05]  /*1de0*/  IMAD R28, R46, UR9, R41 ;  /* 0x000000092e1c7c24 */ /* 0x000fca000f8e0229 */
[----:B------:R-:W-:Y:S01]  /*1df0*/  ISETP.GE.U32.AND P1, PT, R28, UR9, PT ;  /* 0x000000091c007c0c */ /* 0x000fe2000bf26070 */
[----:B0-----:R-:W-:Y:S01]  /*1e00*/  MUFU.RCP R44, R44 ;  /* 0x0000002c002c7308 */ /* 0x001fe20000001000 */
[----:B-1----:R-:W-:-:S07]  /*1e10*/  IMAD R43, R43, R29, RZ ;  /* 0x0000001d2b2b7224 */ /* 0x002fce00078e02ff */
[----:B------:R-:W0:Y:S04]  /*1e20*/  I2F.U32.RP R46, UR12 ;  /* 0x0000000c002e7d06 */ /* 0x000e280008209000 */
[----:B------:R-:W-:Y:S02]  /*1e30*/  @P1 VIADD R28, R28, -UR9 ;  /* 0x800000091c1c1c36 */ /* 0x000fe40008000000 */
[----:B------:R-:W-:-:S03]  /*1e40*/  @P1 VIADD R42, R42, 0x1 ;  /* 0x000000012a2a1836 */ /* 0x000fc60000000000 */
[----:B------:R-:W-:Y:S01]  /*1e50*/  ISETP.GE.U32.AND P2, PT, R28, UR9, PT ;  /* 0x000000091c007c0c */ /* 0x000fe2000bf46070 */
[----:B------:R-:W-:-:S04]  /*1e60*/  IMAD.MOV.U32 R28, RZ, RZ, RZ ;  /* 0x000000ffff1c7224 */ /* 0x000fc800078e00ff */
[----:B------:R-:W-:Y:S01]  /*1e70*/  IMAD.HI.U32 R29, R29, R43, R28 ;  /* 0x0000002b1d1d7227 */ /* 0x000fe200078e001c */
[----:B0-----:R-:W-:Y:S07]  /*1e80*/  MUFU.RCP R46, R46 ;  /* 0x0000002e002e7308 */ /* 0x001fee0000001000 */
[----:B------:R-:W-:Y:S02]  /*1e90*/  @P2 IADD3 R42, R42, 0x1, RZ ;  /* 0x000000012a2a2810 */ /* 0x000fe40007ffe0ff */
[----:B------:R-:W-:-:S02]  /*1ea0*/  @!P3 LOP3.LUT R42, RZ, UR9, RZ, 0x33, !PT ;  /* 0x00000009ff2abc12 */ /* 0x000fc4000f8e33ff */
        /* <DEDUP_REMOVED lines=12> */
[----:B------:R-:W-:Y:S01]  /*1f70*/  IMAD.HI.U32 R28, R29, R47, R28 ;  /* 0x0000002f1d1c7227 */ /* 0x000fe200078e001c */
[----:B------:R-:W-:Y:S02]  /*1f80*/  IADD3 R29, R46, 0xffffffe, RZ ;  /* 0x0ffffffe2e1d7810 */ /* 0x000fe40007ffe0ff */
[----:B------:R-:W-:Y:S01]  /*1f90*/  IADD3 R47, RZ, -UR12, RZ ;  /* 0x8000000cff2f7c10 */ /* 0x000fe2000fffe0ff */
[----:B------:R-:W-:Y:S01]  /*1fa0*/  @P2 VIADD R43, R43, 0x1 ;  /* 0x000000012b2b2836 */ /* 0x000fe20000000000 */
[----:B------:R-:W-:Y:S02]  /*1fb0*/  @!P3 LOP3.LUT R43, RZ, UR10, RZ, 0x33, !PT ;  /* 0x0000000aff2bbc12 */ /* 0x000fe4000f8e33ff */
[----:B------:R-:W0:Y:S01]  /*1fc0*/  F2I.FTZ.U32.TRUNC.NTZ R29, R29 ;  /* 0x0000001d001d7305 */ /* 0x000e22000021f000 */
[----:B------:R-:W-:Y:S02]  /*1fd0*/  ISETP.NE.U32.AND P3, PT, RZ, UR11, PT ;  /* 0x0000000bff007c0c */ /* 0x000fe4000bf65070 */
[----:B------:R-:W-:Y:S01]  /*1fe0*/  IMAD.HI.U32 R44, R28, R43, RZ ;  /* 0x0000002b1c2c7227 */ /* 0x000fe200078e00ff */
[----:B------:R-:W-:-:S03]  /*1ff0*/  IADD3 R46, -R42, RZ, RZ ;  /* 0x000000ff2a2e7210 */ /* 0x000fc60007ffe1ff */
[----:B------:R-:W-:-:S04]  /*2000*/  IMAD.MOV R28, RZ, RZ, -R44 ;  /* 0x000000ffff1c7224 */ /* 0x000fc800078e0a2c */
[----:B------:R-:W-:Y:S02]  /*2010*/  IMAD R28, R28, UR11, R43 ;  /* 0x0000000b1c1c7c24 */ /* 0x000fe4000f8e022b */
[----:B0-----:R-:W-:-:S03]  /*2020*/  IMAD R47, R47, R29, RZ ;  /* 0x0000001d2f2f7224 */ /* 0x001fc600078e02ff */
[----:B------:R-:W-:-:S13]  /*2030*/  ISETP.GE.U32.AND P1, PT, R28, UR11, PT ;  /* 0x0000000b1c007c0c */ /* 0x000fda000bf26070 */
[----:B------:R-:W-:Y:S02]  /*2040*/  @P1 VIADD R28, R28, -UR11 ;  /* 0x8000000b1c1c1c36 */ /* 0x000fe40008000000 */
[----:B------:R-:W-:-:S03]  /*2050*/  @P1 VIADD R44, R44, 0x1 ;  /* 0x000000012c2c1836 */ /* 0x000fc60000000000 */
        /* <DEDUP_REMOVED lines=16> */
[----:B------:R-:W-:Y:S02]  /*2160*/  IMAD.MOV R41, RZ, RZ, -R43 ;  /* 0x000000ffff297224 */ /* 0x000fe400078e0a2b */
        /* <DEDUP_REMOVED lines=9> */
[----:B------:R-:W-:Y:S02]  /*2200*/  ULDC UR5, c[0x0][UR5+0x270] ;  /* 0x00009c0005057abb */ /* 0x000fe40008000800 */
[----:B------:R-:W-:Y:S01]  /*2210*/  IADD3 R41, -R28, RZ, RZ ;  /* 0x000000ff1c297210 */ /* 0x000fe20007ffe1ff */
[----:B------:R-:W-:-:S04]  /*2220*/  IMAD R38, R38, UR9, R29 ;  /* 0x0000000926267c24 */ /* 0x000fc8000f8e021d */
[----:B------:R-:W-:Y:S02]  /*2230*/  IMAD R29, R41, UR12, R44 ;  /* 0x0000000c291d7c24 */ /* 0x000fe4000f8e022c */
[----:B------:R-:W-:Y:S02]  /*2240*/  IMAD.MOV.U32 R41, RZ, RZ, R28 ;  /* 0x000000ffff297224 */ /* 0x000fe400078e001c */
[----:B------:R-:W-:Y:S01]  /*2250*/  IMAD R38, R29, UR5, R38 ;  /* 0x000000051d267c24 */ /* 0x000fe2000f8e0226 */
[----:B------:R-:W-:Y:S06]  /*2260*/  @P1 BRA `(.L_x_1763) ;  /* 0xfffffff800741947 */ /* 0x000fec000383ffff */
.L_x_1762:
        /* <DEDUP_REMOVED lines=79> */
.L_x_1761:
[----:B------:R-:W0:Y:S01]  /*2760*/  LDC.64 R28, c[0x0][0x210] ;  /* 0x00008400ff1c7b82 */ /* 0x000e220000000a00 */
[----:B------:R-:W-:Y:S02]  /*2770*/  ULDC UR4, c[0x0][0x27c] ;  /* 0x00009f0000047ab9 */ /* 0x000fe40000000800 */
[----:B------:R-:W-:-:S04]  /*2780*/  IMAD R41, R41, UR4, R38 ;  /* 0x0000000429297c24 */ /* 0x000fc8000f8e0226 */
[----:B0-----:R-:W-:-:S05]  /*2790*/  IMAD.WIDE.U32 R28, R41, 0x2, R28 ;  /* 0x00000002291c7825 */ /* 0x001fca00078e001c */
[----:B------:R1:W5:Y:S02]  /*27a0*/  LDG.E.U16 R38, desc[UR6][R28.64] ;  /* 0x000000061c267981 */ /* 0x000364000c1e1500 */
.L_x_1760:
[----:B------:R-:W-:Y:S05]  /*27b0*/  BSYNC B0 ;  /* 0x0000000000007941 */ /* 0x000fea0003800000 */
.L_x_1759:
[----:B------:R-:W-:Y:S01]  /*27c0*/  IMAD R42, R17, 0x2, R0 ;  /* 0x00000002112a7824 */ /* 0x000fe200078e0200 */
[----:B------:R-:W-:Y:S04]  /*27d0*/  BSSY B0, `(.L_x_1764) ;  /* 0x00000c5000007945 */ /* 0x000fe80003800000 */
[----:B------:R-:W-:-:S13]  /*27e0*/  ISETP.GE.U32.AND P0, PT, R42, R33, PT ;  /* 0x000000212a00720c */ /* 0x000fda0003f06070 */
[----:B------:R-:W-:Y:S05]  /*27f0*/  @P0 BRA `(.L_x_1765) ;  /* 0x0000000c00080947 */ /* 0x000fea0003800000 */
[----:B01----:R-:W0:Y:S01]  /*2800*/  LDC R28, c[0x0][0x2e0] ;  /* 0x0000b800ff1c7b82 */ /* 0x003e220000000800 */
        /* <DEDUP_REMOVED lines=9> */
[----:B------:R-:W-:Y:S01]  /*28a0*/  IMAD.IADD R45, R18, 0x1, -R23 ;  /* 0x00000001122d7824 */ /* 0x000fe200078e0a17 */
[----:B------:R-:W-:-:S07]  /*28b0*/  MOV R39, RZ ;  /* 0x000000ff00277202 */ /* 0x000fce0000000f00 */
.L_x_1768:
        /* <DEDUP_REMOVED lines=99> */
.L_x_1767:
        /* <DEDUP_REMOVED lines=78> */
.L_x_1766:
[----:B------:R-:W0:Y:S01]  /*33d0*/  LDC.64 R28, c[0x0][0x210] ;  /* 0x00008400ff1c7b82 */ /* 0x000e220000000a00 */
[----:B------:R-:W-:Y:S02]  /*33e0*/  ULDC UR4, c[0x0][0x27c] ;  /* 0x00009f0000047ab9 */ /* 0x000fe40000000800 */
[----:B------:R-:W-:-:S04]  /*33f0*/  IMAD R39, R42, UR4, R39 ;  /* 0x000000042a277c24 */ /* 0x000fc8000f8e0227 */
[----:B0-----:R-:W-:-:S05]  /*3400*/  IMAD.WIDE.U32 R28, R39, 0x2, R28 ;  /* 0x00000002271c7825 */ /* 0x001fca00078e001c */
[----:B------:R2:W5:Y:S02]  /*3410*/  LDG.E.U16 R39, desc[UR6][R28.64] ;  /* 0x000000061c277981 */ /* 0x000564000c1e1500 */
.L_x_1765:
[----:B------:R-:W-:Y:S05]  /*3420*/  BSYNC B0 ;  /* 0x0000000000007941 */ /* 0x000fea0003800000 */
.L_x_1764:
[----:B------:R-:W-:Y:S01]  /*3430*/  IMAD R41, R17, 0x3, R0 ;  /* 0x0000000311297824 */ /* 0x000fe200078e0200 */
[----:B------:R-:W-:Y:S04]  /*3440*/  BSSY B0, `(.L_x_1769) ;  /* 0x00000c6000007945 */ /* 0x000fe80003800000 */
[----:B------:R-:W-:-:S13]  /*3450*/  ISETP.GE.U32.AND P0, PT, R41, R33, PT ;  /* 0x000000212900720c */ /* 0x000fda0003f06070 */
[----:B------:R-:W-:Y:S05]  /*3460*/  @P0 BRA `(.L_x_1770) ;  /* 0x0000000c000c0947 */ /* 0x000fea0003800000 */
[----:B012---:R-:W0:Y:S01]  /*3470*/  LDC R28, c[0x0][0x2e0] ;  /* 0x0000b800ff1c7b82 */ /* 0x007e220000000800 */
        /* <DEDUP_REMOVED lines=11> */
.L_x_1773:
[----:B------:R-:W-:Y:S01]  /*3530*/  UIADD3 UR5, UR4, -0x1, URZ ;  /* 0xffffffff04057890 */ /* 0x000fe2000fffe03f */
[----:B------:R-:W-:Y:S01]  /*3540*/  IADD3 R45, R45, -0x4, RZ ;  /* 0xfffffffc2d2d7810 */ /* 0x000fe20007ffe0ff */
        /* <DEDUP_REMOVED lines=20> */
[----:B------:R-:W-:Y:S02]  /*3690*/  IADD3 R47, RZ, -UR11, RZ ;  /* 0x8000000bff2f7c10 */ /* 0x000fe4000fffe0ff */
        /* <DEDUP_REMOVED lines=76> */
.L_x_1772:
        /* <DEDUP_REMOVED lines=79> */
.L_x_1771:
[----:B------:R-:W0:Y:S01]  /*4050*/  LDC.64 R28, c[0x0][0x210] ;  /* 0x00008400ff1c7b82 */ /* 0x000e220000000a00 */
[----:B------:R-:W-:Y:S02]  /*4060*/  ULDC UR4, c[0x0][0x27c] ;  /* 0x00009f0000047ab9 */ /* 0x000fe40000000800 */
[----:B------:R-:W-:-:S04]  /*4070*/  IMAD R41, R41, UR4, R40 ;  /* 0x0000000429297c24 */ /* 0x000fc8000f8e0228 */
[----:B0-----:R-:W-:-:S05]  /*4080*/  IMAD.WIDE.U32 R28, R41, 0x2, R28 ;  /* 0x00000002291c7825 */ /* 0x001fca00078e001c */
[----:B------:R3:W5:Y:S02]  /*4090*/  LDG.E.U16 R40, desc[UR6][R28.64] ;  /* 0x000000061c287981 */ /* 0x000764000c1e1500 */
.L_x_1770:
[----:B------:R-:W-:Y:S05]  /*40a0*/  BSYNC B0 ;  /* 0x0000000000007941 */ /* 0x000fea0003800000 */
.L_x_1769:
[-C--:B------:R-:W-:Y:S01]  /*40b0*/  ISETP.GE.U32.AND P3, PT, R0, R33.reuse, PT ;  /* 0x000000210000720c */ /* 0x080fe20003f66070 */
[--C-:B------:R-:W-:Y:S01]  /*40c0*/  IMAD R46, R15, UR8, R0.reuse ;  /* 0x000000080f2e7c24 */ /* 0x100fe2000f8e0200 */
[C---:B------:R-:W-:Y:S01]  /*40d0*/  LEA R44, R17.reuse, R0, 0x1 ;  /* 0x00000000112c7211 */ /* 0x040fe200078e08ff */
[----:B------:R-:W-:Y:S01]  /*40e0*/  IMAD R42, R17, 0x3, R0 ;  /* 0x00000003112a7824 */ /* 0x000fe200078e0200 */
[----:B------:R-:W-:Y:S02]  /*40f0*/  BSSY B0, `(.L_x_1774) ;  /* 0x0000015000007945 */ /* 0x000fe40003800000 */
[-C--:B------:R-:W-:Y:S02]  /*4100*/  ISETP.GE.U32.AND P2, PT, R46, R33.reuse, PT ;  /* 0x000000212e00720c */ /* 0x080fe40003f46070 */
[-C--:B------:R-:W-:Y:S02]  /*4110*/  ISETP.GE.U32.AND P0, PT, R44, R33.reuse, PT ;  /* 0x000000212c00720c */ /* 0x080fe40003f06070 */
[----:B------:R-:W-:-:S03]  /*4120*/  ISETP.GE.U32.AND P1, PT, R42, R33, PT ;  /* 0x000000212a00720c */ /* 0x000fc60003f26070 */
[----:B------:R-:W-:Y:S10]  /*4130*/  @P3 BRA `(.L_x_1775) ;  /* 0x0000000000403947 */ /* 0x000ff40003800000 */
[----:B0123--:R-:W0:Y:S01]  /*4140*/  LDC.64 R28, c[0x0][0x2e8] ;  /* 0x0000ba00ff1c7b82 */ /* 0x00fe220000000a00 */
[----:B------:R-:W-:Y:S01]  /*4150*/  ULDC UR4, c[0x0][0x49c] ;  /* 0x0001270000047ab9 */ /* 0x000fe20000000800 */
[----:B-----5:R-:W-:Y:S01]  /*4160*/  IMAD.U32 R48, R37, 0x10000, RZ ;  /* 0x0001000025307824 */ /* 0x020fe200078e00ff */
[----:B------:R-:W-:Y:S01]  /*4170*/  FSET.BF.LT.FTZ.AND R41, R32, UR4, PT ;  /* 0x0000000420297c0a */ /* 0x000fe2000b811000 */
[----:B------:R-:W-:Y:S02]  /*4180*/  ULDC UR4, c[0x0][0x354] ;  /* 0x0000d50000047ab9 */ /* 0x000fe40000000800 */
[----:B------:R-:W-:Y:S01]  /*4190*/  IMAD R33, R0, UR4, RZ ;  /* 0x0000000400217c24 */ /* 0x000fe2000f8e02ff */
[----:B------:R-:W-:Y:S01]  /*41a0*/  ULDC.64 UR4, c[0x0][0x3c0] ;  /* 0x0000f00000047ab9 */ /* 0x000fe20000000a00 */
[----:B------:R-:W-:Y:S02]  /*41b0*/  FMUL.FTZ R43, R41, R48 ;  /* 0x00000030292b7220 */ /* 0x000fe40000410000 */
[----:B------:R-:W1:Y:S01]  /*41c0*/  F2I.FTZ.U32.TRUNC.NTZ R41, R41 ;  /* 0x0000002900297305 */ /* 0x000e62000021f000 */
[----:B------:R-:W-:Y:S01]  /*41d0*/  IADD3 R32, P3, R33, UR4, RZ ;  /* 0x0000000421207c10 */ /* 0x000fe2000ff7e0ff */
[----:B------:R-:W-:-:S05]  /*41e0*/  FMUL.FTZ R43, R14, R43 ;  /* 0x0000002b0e2b7220 */ /* 0x000fca0000410000 */
[----:B------:R-:W-:Y:S01]  /*41f0*/  F2FP.BF16.F32.PACK_AB R43, RZ, R43 ;  /* 0x0000002bff2b723e */ /* 0x000fe200000010ff */
[----:B0-----:R-:W-:Y:S01]  /*4200*/  IMAD.WIDE.U32 R28, R33, 0x2, R28 ;  /* 0x00000002211c7825 */ /* 0x001fe200078e001c */
[----:B------:R-:W-:-:S04]  /*4210*/  IADD3.X R33, RZ, UR5, RZ, P3, !PT ;  /* 0x00000005ff217c10 */ /* 0x000fc80009ffe4ff */
[----:B------:R4:W-:Y:S04]  /*4220*/  STG.E.U16 desc[UR6][R28.64], R43 ;  /* 0x0000002b1c007986 */ /* 0x0009e8000c101506 */
[----:B-1----:R4:W-:Y:S02]  /*4230*/  STG.E.U8 desc[UR6][R32.64], R41 ;  /* 0x0000002920007986 */ /* 0x0029e4000c101106 */
.L_x_1775:
[----:B------:R-:W-:Y:S05]  /*4240*/  BSYNC B0 ;  /* 0x0000000000007941 */ /* 0x000fea0003800000 */
.L_x_1774:
[----:B------:R-:W-:Y:S04]  /*4250*/  BSSY B0, `(.L_x_1776) ;  /* 0x0000012000007945 */ /* 0x000fe80003800000 */
[----:B------:R-:W-:Y:S05]  /*4260*/  @P2 BRA `(.L_x_1777) ;  /* 0x0000000000402947 */ /* 0x000fea0003800000 */
[----:B01234-:R-:W0:Y:S01]  /*4270*/  LDC.64 R28, c[0x0][0x2e8] ;  /* 0x0000ba00ff1c7b82 */ /* 0x01fe220000000a00 */
[----:B------:R-:W-:Y:S01]  /*4280*/  ULDC UR4, c[0x0][0x49c] ;  /* 0x0001270000047ab9 */ /* 0x000fe20000000800 */
[----:B-----5:R-:W-:Y:S02]  /*4290*/  SHF.L.U32 R33, R38, 0x10, RZ ;  /* 0x0000001026217819 */ /* 0x020fe400000006ff */
[----:B------:R-:W-:Y:S01]  /*42a0*/  FSET.BF.LT.FTZ.AND R34, R34, UR4, PT ;  /* 0x0000000422227c0a */ /* 0x000fe2000b811000 */
[----:B------:R-:W-:-:S03]  /*42b0*/  ULDC UR4, c[0x0][0x354] ;  /* 0x0000d50000047ab9 */ /* 0x000fc60000000800 */
[----:B------:R-:W1:Y:S01]  /*42c0*/  F2I.FTZ.U32.TRUNC.NTZ R43, R34 ;  /* 0x00000022002b7305 */ /* 0x000e62000021f000 */
[----:B------:R-:W-:Y:S01]  /*42d0*/  FMUL.FTZ R41, R34, R33 ;  /* 0x0000002122297220 */ /* 0x000fe20000410000 */
[----:B------:R-:W-:Y:S01]  /*42e0*/  IMAD R33, R46, UR4, RZ ;  /* 0x000000042e217c24 */ /* 0x000fe2000f8e02ff */
[----:B------:R-:W-:Y:S02]  /*42f0*/  ULDC.64 UR4, c[0x0][0x3c0] ;  /* 0x0000f00000047ab9 */ /* 0x000fe40000000a00 */
[----:B------:R-:W-:Y:S02]  /*4300*/  FMUL.FTZ R41, R14, R41 ;  /* 0x000000290e297220 */ /* 0x000fe40000410000 */
[----:B------:R-:W-:-:S03]  /*4310*/  IADD3 R32, P2, R33, UR4, RZ ;  /* 0x0000000421207c10 */ /* 0x000fc6000ff5e0ff */
[----:B------:R-:W-:Y:S01]  /*4320*/  F2FP.BF16.F32.PACK_AB R41, RZ, R41 ;  /* 0x00000029ff29723e */ /* 0x000fe200000010ff */
[----:B0-----:R-:W-:-:S04]  /*4330*/  IMAD.WIDE.U32 R28, R33, 0x2, R28 ;  /* 0x00000002211c7825 */ /* 0x001fc800078e001c */
[----:B------:R-:W-:Y:S01]  /*4340*/  IMAD.X R33, RZ, RZ, UR5, P2 ;  /* 0x00000005ff217e24 */ /* 0x000fe200090e06ff */
[----:B------:R0:W-:Y:S04]  /*4350*/  STG.E.U16 desc[UR6][R28.64], R41 ;  /* 0x000000291c007986 */ /* 0x0001e8000c101506 */
[----:B-1----:R0:W-:Y:S02]  /*4360*/  STG.E.U8 desc[UR6][R32.64], R43 ;  /* 0x0000002b20007986 */ /* 0x0021e4000c101106 */
.L_x_1777:
[----:B------:R-:W-:Y:S05]  /*4370*/  BSYNC B0 ;  /* 0x0000000000007941 */ /* 0x000fea0003800000 */
.L_x_1776:
[----:B------:R-:W-:Y:S04]  /*4380*/  BSSY B0, `(.L_x_1778) ;  /* 0x0000012000007945 */ /* 0x000fe80003800000 */
[----:B------:R-:W-:Y:S05]  /*4390*/  @P0 BRA `(.L_x_1779) ;  /* 0x0000000000400947 */ /* 0x000fea0003800000 */
[----:B01234-:R-:W0:Y:S01]  /*43a0*/  LDC.64 R28, c[0x0][0x2e8] ;  /* 0x0000ba00ff1c7b82 */ /* 0x01fe220000000a00 */
[----:B------:R-:W-:Y:S01]  /*43b0*/  ULDC UR4, c[0x0][0x49c] ;  /* 0x0001270000047ab9 */ /* 0x000fe20000000800 */
[----:B-----5:R-:W-:Y:S02]  /*43c0*/  SHF.L.U32 R32, R39, 0x10, RZ ;  /* 0x0000001027207819 */ /* 0x020fe400000006ff */
        /* <DEDUP_REMOVED lines=13> */
.L_x_1779:
[----:B------:R-:W-:Y:S05]  /*44a0*/  BSYNC B0 ;  /* 0x0000000000007941 */ /* 0x000fea0003800000 */
.L_x_1778:
[----:B------:R-:W-:Y:S05]  /*44b0*/  @P1 BRA `(.L_x_1780) ;  /* 0x0000000000401947 */ /* 0x000fea0003800000 */
[----:B01234-:R-:W0:Y:S01]  /*44c0*/  LDC.64 R28, c[0x0][0x2e8] ;  /* 0x0000ba00ff1c7b82 */ /* 0x01fe220000000a00 */
[----:B------:R-:W-:Y:S01]  /*44d0*/  ULDC UR4, c[0x0][0x49c] ;  /* 0x0001270000047ab9 */ /* 0x000fe20000000800 */
[----:B-----5:R-:W-:Y:S01]  /*44e0*/  IMAD.U32 R33, R40, 0x10000, RZ ;  /* 0x0001000028217824 */ /* 0x020fe200078e00ff */
        /* <DEDUP_REMOVED lines=9> */
[----:B0-----:R-:W-:Y:S01]  /*4580*/  IMAD.WIDE.U32 R28, R33, 0x2, R28 ;  /* 0x00000002211c7825 */ /* 0x001fe200078e001c */
[----:B------:R-:W-:-:S04]  /*4590*/  IADD3.X R33, RZ, UR5, RZ, P0, !PT ;  /* 0x00000005ff217c10 */ /* 0x000fc800087fe4ff */
[----:B------:R0:W-:Y:S04]  /*45a0*/  STG.E.U16 desc[UR6][R28.64], R35 ;  /* 0x000000231c007986 */ /* 0x0001e8000c101506 */
[----:B-1----:R0:W-:Y:S02]  /*45b0*/  STG.E.U8 desc[UR6][R32.64], R41 ;  /* 0x0000002920007986 */ /* 0x0021e4000c101106 */
.L_x_1780:
[----:B------:R-:W-:Y:S01]  /*45c0*/  LEA R0, R17, R0, 0x2 ;  /* 0x0000000011007211 */ /* 0x000fe200078e10ff */
[----:B------:R-:W-:Y:S05]  /*45d0*/  WARPSYNC.ALL ;  /* 0x0000000000007948 */ /* 0x000fea0003800000 */
[----:B------:R-:W-:Y:S01]  /*45e0*/  BAR.SYNC.DEFER_BLOCKING 0x0 ;  /* 0x0000000000007b1d */ /* 0x000fe20000010000 */
[----:B------:R-:W-:Y:S01]  /*45f0*/  ISETP.GE.U32.AND P0, PT, R0, R19, PT ;  /* 0x000000130000720c */ /* 0x000fe20003f06070 */
[----:B------:R-:W-:Y:S01]  /*4600*/  IMAD.MOV.U32 R36, RZ, RZ, R26 ;  /* 0x000000ffff247224 */ /* 0x000fe200078e001a */
[----:B0-----:R-:W-:Y:S02]  /*4610*/  MOV R35, R30 ;  /* 0x0000001e00237202 */ /* 0x001fe40000000f00 */
[----:B------:R-:W-:-:S09]  /*4620*/  MOV R34, R31 ;  /* 0x0000001f00227202 */ /* 0x000fd20000000f00 */
[----:B------:R-:W-:Y:S05]  /*4630*/  @!P0 BRA `(.L_x_1781) ;  /* 0xffffffc000988947 */ /* 0x000fea000383ffff */
[----:B------:R-:W-:Y:S05]  /*4640*/  EXIT ;  /* 0x000000000000794d */ /* 0x000fea0003800000 */
        .weak           $__internal_41_$__cuda_sm20_dblrcp_rn_slowpath_v3
        .type           $__internal_41_$__cuda_sm20_dblrcp_rn_slowpath_v3,@function
        .size           $__internal_41_$__cuda_sm20_dblrcp_rn_slowpath_v3,(.L_x_11586 - $__internal_41_$__cuda_sm20_dblrcp_rn_slowpath_v3)
$__internal_41_$__cuda_sm20_dblrcp_rn_slowpath_v3:
        /* <DEDUP_REMOVED lines=23> */
.L_x_1784:
        /* <DEDUP_REMOVED lines=10> */
.L_x_1782:
[----:B------:R-:W-:Y:S02]  /*4860*/  LOP3.LUT R19, R15, 0x80000, RZ, 0xfc, !PT ;  /* 0x000800000f137812 */ /* 0x000fe400078efcff */
[----:B------:R-:W-:-:S07]  /*4870*/  MOV R18, R14 ;  /* 0x0000000e00127202 */ /* 0x000fce0000000f00 */
.L_x_1783:
[----:B------:R-:W-:Y:S01]  /*4880*/  MOV R17, 0x0 ;  /* 0x0000000000117802 */ /* 0x000fe20000000f00 */
[----:B------:R-:W-:Y:S01]  /*4890*/  IMAD.MOV.U32 R22, RZ, RZ, R18 ;  /* 0x000000ffff167224 */ /* 0x000fe200078e0012 */
[----:B------:R-:W-:Y:S02]  /*48a0*/  MOV R23, R19 ;  /* 0x0000001300177202 */ /* 0x000fe40000000f00 */
[----:B------:R-:W-:Y:S05]  /*48b0*/  RET.REL.NODEC R16 `(_ZN2at6native43_GLOBAL__N__7cc8d1ed_10_Dropout_cu_0e96ed3820fused_dropout_kernelIN3c108BFloat16EfjLin1ELi1EhEEvNS_4cuda6detail10TensorInfoIKT_T1_EENS7_IS8_SA_EENS7_IT4_SA_EESA_T0_NS_15PhiloxCudaStateE) ;  /* 0xffffffb410d07950 */ /* 0x000fea0003c3ffff */
.L_x_1785:
        /* <DEDUP_REMOVED lines=12> */
.L_x_11586:


//--------------------- .text._ZN2at6native43_GLOBAL__N__7cc8d1ed_10_Dropout_cu_0e96ed3820fused_dropout_kernelIN3c108BFloat16EfjLi1ELi1EhEEvNS_4cuda6detail10TensorInfoIKT_T1_EENS7_IS8_SA_EENS7_IT4_SA_EESA_T0_NS_15PhiloxCudaStateE --------------------------
	.section	.text._ZN2at6native43_GLOBAL__N__7cc8d1ed_10_Dropout_cu_0e96ed3820fused_dropout_kernelIN3c108BFloat16EfjLi1ELi1EhEEvNS_4cuda6detail10TensorInfoIKT_T1_EENS7_IS8_SA_EENS7_IT4_SA_EESA_T0_NS_15PhiloxCudaStateE,"ax",@progbits
	.align	128
.text._ZN2at6native43_GLOBAL__N__7cc8d1ed_10_Dropout_cu_0e96ed3820fused_dropout_kernelIN3c108BFloat16EfjLi1ELi1EhEEvNS_4cuda6detail10TensorInfoIKT_T1_EENS7_IS8_SA_EENS7_IT4_SA_EESA_T0_NS_15PhiloxCudaStateE:
        .type           _ZN2at6native43_GLOBAL__N__7cc8d1ed_10_Dropout_cu_0e96ed3820fused_dropout_kernelIN3c108BFloat16EfjLi1ELi1EhEEvNS_4cuda6detail10TensorInfoIKT_T1_EENS7_IS8_SA_EENS7_IT4_SA_EESA_T0_NS_15PhiloxCudaStateE,@function
        .size           _ZN2at6native43_GLOBAL__N__7cc8d1ed_10_Dropout_cu_0e96ed3820fused_dropout_kernelIN3c108BFloat16EfjLi1ELi1EhEEvNS_4cuda6detail10TensorInfoIKT_T1_EENS7_IS8_SA_EENS7_IT4_SA_EESA_T0_NS_15PhiloxCudaStateE,(.L_x_11588 - _ZN2at6native43_GLOBAL__N__7cc8d1ed_10_Dropout_cu_0e96ed3820fused_dropout_kernelIN3c108BFloat16EfjLi1ELi1EhEEvNS_4cuda6detail10TensorInfoIKT_T1_EENS7_IS8_SA_EENS7_IT4_SA_EESA_T0_NS_15PhiloxCudaStateE)
        .other          _ZN2at6native43_GLOBAL__N__7cc8d1ed_10_Dropout_cu_0e96ed3820fused_dropout_kernelIN3c108BFloat16EfjLi1ELi1EhEEvNS_4cuda6detail10TensorInfoIKT_T1_EENS7_IS8_SA_EENS7_IT4_SA_EESA_T0_NS_15PhiloxCudaStateE,@"STO_CUDA_ENTRY STV_DEFAULT"
_ZN2at6native43_GLOBAL__N__7cc8d1ed_10_Dropout_cu_0e96ed3820fused_dropout_kernelIN3c108BFloat16EfjLi1ELi1EhEEvNS_4cuda6detail10TensorInfoIKT_T1_EENS7_IS8_SA_EENS7_IT4_SA_EESA_T0_NS_15PhiloxCudaStateE:
        /* <DEDUP_REMOVED lines=20> */
[----:B------:R-:W-:Y:S01]  /*0140*/  IMAD.WIDE.U32 R8, R4, -0x326172a9, RZ ;  /* 0xcd9e8d5704087825 */ /* 0x000fe200078e00ff */
[----:B---3--:R-:W-:-:S04]  /*0150*/  @P0 IADD3 R34, P1, R2, R7, RZ ;  /* 0x0000000702220210 */ /* 0x008fc80007f3e0ff */
[----:B------:R-:W-:-:S04]  /*0160*/  @P0 IADD3.X R35, RZ, R3, RZ, P1, !PT ;  /* 0x00000003ff230210 */ /* 0x000fc80000ffe4ff */
[--C-:B------:R-:W-:Y:S01]  /*0170*/  SHF.R.U64 R5, R34, 0x2, R35.reuse ;  /* 0x0000000222057819 */ /* 0x100fe20000001223 */
[----:B----4-:R-:W-:Y:S01]  /*0180*/  VIADD R7, R21, 0xbb67ae85 ;  /* 0xbb67ae8515077836 */ /* 0x010fe20000000000 */
[----:B------:R-:W-:-:S03]  /*0190*/  SHF.R.U32.HI R6, RZ, 0x2, R35 ;  /* 0x00000002ff067819 */ /* 0x000fc60000011623 */
[----:B------:R-:W-:Y:S01]  /*01a0*/  IMAD.WIDE.U32 R2, R5, -0x2daee0ad, RZ ;  /* 0xd2511f5305027825 */ /* 0x000fe200078e00ff */
[----:B------:R-:W-:-:S03]  /*01b0*/  LOP3.LUT R10, R9, R6, R20, 0x96, !PT ;  /* 0x00000006090a7212 */ /* 0x000fc600078e9614 */
[----:B------:R-:W-:Y:S01]  /*01c0*/  VIADD R9, R20, 0x3c6ef372 ;  /* 0x3c6ef37214097836 */ /* 0x000fe20000000000 */
[----:B------:R-:W-:Y:S01]  /*01d0*/  LOP3.LUT R12, R3, R21, RZ, 0x3c, !PT ;  /* 0x00000015030c7212 */ /* 0x000fe200078e3cff */
[----:B------:R-:W-:Y:S01]  /*01e0*/  IMAD.WIDE.U32 R10, R10, -0x2daee0ad, RZ ;  /* 0xd2511f530a0a7825 */ /* 0x000fe200078e00ff */
[----:B------:R-:W-:-:S03]  /*01f0*/  IADD3 R3, R20, -0x61c88647, RZ ;  /* 0x9e3779b914037810 */ /* 0x000fc60007ffe0ff */
[----:B------:R-:W-:Y:S01]  /*0200*/  IMAD.WIDE.U32 R12, R12, -0x326172a9, RZ ;  /* 0xcd9e8d570c0c7825 */ /* 0x000fe200078e00ff */
[----:B------:R-:W-:-:S03]  /*0210*/  LOP3.LUT R16, R11, R2, R7, 0x96, !PT ;  /* 0x000000020b107212 */ /* 0x000fc600078e9607 */
[----:B------:R-:W-:Y:S01]  /*0220*/  VIADD R11, R20, 0xdaa66d2b ;  /* 0xdaa66d2b140b7836 */ /* 0x000fe20000000000 */
[----:B------:R-:W-:Y:S01]  /*0230*/  LOP3.LUT R14, R13, R3, R8, 0x96, !PT ;  /* 0x000000030d0e7212 */ /* 0x000fe200078e9608 */
[----:B------:R-:W-:Y:S01]  /*0240*/  IMAD.WIDE.U32 R16, R16, -0x326172a9, RZ ;  /* 0xcd9e8d5710107825 */ /* 0x000fe200078e00ff */
[----:B------:R-:W0:Y:S01]  /*0250*/  F2F.F64.F32 R2, R0 ;  /* 0x0000000000027310 */ /* 0x000e220000201800 */
[----:B------:R-:W-:Y:S02]  /*0260*/  IADD3 R8, R21, 0x76cf5d0a, RZ ;  /* 0x76cf5d0a15087810 */ /* 0x000fe40007ffe0ff */
[----:B------:R-:W-:Y:S01]  /*0270*/  IMAD.WIDE.U32 R14, R14, -0x2daee0ad, RZ ;  /* 0xd2511f530e0e7825 */ /* 0x000fe200078e00ff */
[----:B------:R-:W-:Y:S02]  /*0280*/  LOP3.LUT R12, R17, R12, R9, 0x96, !PT ;  /* 0x0000000c110c7212 */ /* 0x000fe400078e9609 */
[----:B------:R-:W-:Y:S02]  /*0290*/  IADD3 R9, R21, 0x32370b8f, RZ ;  /* 0x32370b8f15097810 */ /* 0x000fe40007ffe0ff */
[----:B------:R-:W-:Y:S01]  /*02a0*/  LOP3.LUT R18, R15, R10, R8, 0x96, !PT ;  /* 0x0000000a0f127212 */ /* 0x000fe200078e9608 */
[----:B------:R-:W-:Y:S01]  /*02b0*/  IMAD.WIDE.U32 R12, R12, -0x2daee0ad, RZ ;  /* 0xd2511f530c0c7825 */ /* 0x000fe200078e00ff */
[----:B------:R-:W-:-:S03]  /*02c0*/  IADD3 R10, R21, -0x126145ec, RZ ;  /* 0xed9eba14150a7810 */ /* 0x000fc60007ffe0ff */
[----:B------:R-:W-:Y:S01]  /*02d0*/  IMAD.WIDE.U32 R18, R18, -0x326172a9, RZ ;  /* 0xcd9e8d5712127825 */ /* 0x000fe200078e00ff */
[----:B------:R-:W-:Y:S01]  /*02e0*/  LOP3.LUT R24, R13, R14, R9, 0x96, !PT ;  /* 0x0000000e0d187212 */ /* 0x000fe200078e9609 */
[----:B0-----:R-:W0:Y:S02]  /*02f0*/  MUFU.RCP64H R17, R3 ;  /* 0x0000000300117308 */ /* 0x001e240000001800 */
[----:B------:R-:W-:Y:S01]  /*0300*/  VIADD R13, R20, 0x78dde6e4 ;  /* 0x78dde6e4140d7836 */ /* 0x000fe20000000000 */
[----:B------:R-:W-:Y:S01]  /*0310*/  LOP3.LUT R11, R19, R16, R11, 0x96, !PT ;  /* 0x00000010130b7212 */ /* 0x000fe200078e960b */
[----:B------:R-:W-:-:S04]  /*0320*/  IMAD.WIDE.U32 R24, R24, -0x326172a9, RZ ;  /* 0xcd9e8d5718187825 */ /* 0x000fc800078e00ff */
[----:B------:R-:W-:Y:S01]  /*0330*/  IMAD.WIDE.U32 R22, R11, -0x2daee0ad, RZ ;  /* 0xd2511f530b167825 */ /* 0x000fe200078e00ff */
[----:B------:R-:W-:Y:S02]  /*0340*/  LOP3.LUT R14, R25, R18, R13, 0x96, !PT ;  /* 0x00000012190e7212 */ /* 0x000fe400078e960d */
[----:B------:R-:W-:Y:S01]  /*0350*/  IADD3 R11, R21, -0x56f99767, RZ ;  /* 0xa9066899150b7810 */ /* 0x000fe20007ffe0ff */
[----:B------:R-:W-:Y:S01]  /*0360*/  VIADD R16, R3, 0x300402 ;  /* 0x0030040203107836 */ /* 0x000fe20000000000 */
[----:B------:R-:W-:Y:S01]  /*0370*/  LOP3.LUT R26, R23, R12, R10, 0x96, !PT ;  /* 0x0000000c171a7212 */ /* 0x000fe200078e960a */
[----:B------:R-:W-:-:S03]  /*0380*/  IMAD.WIDE.U32 R14, R14, -0x2daee0ad, RZ ;  /* 0xd2511f530e0e7825 */ /* 0x000fc600078e00ff */
[----:B------:R-:W-:Y:S01]  /*0390*/  FSETP.GEU.AND P0, PT, |R16|, 5.8789094863358348022e-39, PT ;  /* 0x004004021000780b */ /* 0x000fe20003f0e200 */
[----:B------:R-:W-:Y:S01]  /*03a0*/  IMAD.WIDE.U32 R26, R26, -0x326172a9, RZ ;  /* 0xcd9e8d571a1a7825 */ /* 0x000fe200078e00ff */
[----:B0-----:R-:W-:Y:S01]  /*03b0*/  DFMA R12, -R2, R16, 1 ;  /* 0x3ff00000020c742b */ /* 0x001fe20000000110 */
[----:B------:R-:W-:Y:S02]  /*03c0*/  LOP3.LUT R22, R15, R22, R11, 0x96, !PT ;  /* 0x000000160f167212 */ /* 0x000fe400078e960b */
[C---:B------:R-:W-:Y:S01]  /*03d0*/  VIADD R19, R20.reuse, 0x1715609d ;  /* 0x1715609d14137836 */ /* 0x040fe20000000000 */
[----:B------:R-:W-:Y:S02]  /*03e0*/  IADD3 R15, R20, -0x4ab325aa, RZ ;  /* 0xb54cda56140f7810 */ /* 0x000fe40007ffe0ff */
[----:B------:R-:W-:Y:S02]  /*03f0*/  IMAD.WIDE.U32 R22, R22, -0x326172a9, RZ ;  /* 0xcd9e8d5716167825 */ /* 0x000fe400078e00ff */
[----:B------:R-:W-:Y:S01]  /*0400*/  LOP3.LUT R28, R27, R24, R19, 0x96, !PT ;  /* 0x000000181b1c7212 */ /* 0x000fe200078e9613 */
[----:B------:R-:W-:Y:S01]  /*0410*/  DFMA R18, R12, R12, R12 ;  /* 0x0000000c0c12722b */ /* 0x000fe2000000000c */
[----:B------:R-:W-:Y:S01]  /*0420*/  VIADD R12, R21, 0x646e171e ;  /* 0x646e171e150c7836 */ /* 0x000fe20000000000 */
[----:B------:R-:W-:-:S02]  /*0430*/  LOP3.LUT R15, R23, R26, R15, 0x96, !PT ;  /* 0x0000001a170f7212 */ /* 0x000fc400078e960f */
[----:B------:R-:W-:Y:S01]  /*0440*/  IMAD.WIDE.U32 R28, R28, -0x2daee0ad, RZ ;  /* 0xd2511f531c1c7825 */ /* 0x000fe200078e00ff */
[----:B------:R-:W-:-:S03]  /*0450*/  IADD3 R13, R21, 0x1fd5c5a3, RZ ;  /* 0x1fd5c5a3150d7810 */ /* 0x000fc60007ffe0ff */
[----:B------:R-:W-:Y:S01]  /*0460*/  IMAD.WIDE.U32 R40, R15, -0x2daee0ad, RZ ;  /* 0xd2511f530f287825 */ /* 0x000fe200078e00ff */
[----:B------:R-:W-:Y:S01]  /*0470*/  LOP3.LUT R24, R29, R14, R12, 0x96, !PT ;  /* 0x0000000e1d187212 */ /* 0x000fe200078e960c */
[----:B------:R-:W-:Y:S02]  /*0480*/  DFMA R18, R16, R18, R16 ;  /* 0x000000121012722b */ /* 0x000fe40000000010 */
[----:B------:R-:W-:Y:S01]  /*0490*/  VIADD R15, R20, 0x5384540f ;  /* 0x5384540f140f7836 */ /* 0x000fe20000000000 */
[----:B------:R-:W-:Y:S01]  /*04a0*/  LOP3.LUT R23, R41, R28, R13, 0x96, !PT ;  /* 0x0000001c29177212 */ /* 0x000fe200078e960d */
[----:B------:R-:W-:Y:S01]  /*04b0*/  IMAD.WIDE.U32 R24, R24, -0x326172a9, RZ ;  /* 0xcd9e8d5718187825 */ /* 0x000fe200078e00ff */
[----:B------:R-:W-:Y:S02]  /*04c0*/  IADD3 R17, R20, -0xe443238, RZ ;  /* 0xf1bbcdc814117810 */ /* 0x000fe40007ffe0ff */
[C---:B------:R-:W-:Y:S01]  /*04d0*/  IADD3 R16, R21.reuse, -0x695add53, RZ ;  /* 0x96a522ad15107810 */ /* 0x040fe20007ffe0ff */
[----:B------:R-:W-:Y:S01]  /*04e0*/  VIADD R14, R21, 0xdb3d7428 ;  /* 0xdb3d7428150e7836 */ /* 0x000fe20000000000 */
[----:B------:R-:W-:Y:S01]  /*04f0*/  LOP3.LUT R15, R25, R22, R15, 0x96, !PT ;  /* 0x00000016190f7212 */ /* 0x000fe200078e960f */
[----:B------:R-:W-:Y:S01]  /*0500*/  IMAD.WIDE.U32 R22, R23, -0x326172a9, RZ ;  /* 0xcd9e8d5717167825 */ /* 0x000fe200078e00ff */
[----:B------:R-:W-:-:S03]  /*0510*/  DFMA R26, -R2, R18, 1 ;  /* 0x3ff00000021a742b */ /* 0x000fc60000000112 */
[----:B------:R-:W-:Y:S01]  /*0520*/  IMAD.WIDE.U32 R32, R15, -0x2daee0ad, RZ ;  /* 0xd2511f530f207825 */ /* 0x000fe200078e00ff */
[----:B------:R-:W-:-:S04]  /*0530*/  LOP3.LUT R15, R23, R24, R17, 0x96, !PT ;  /* 0x00000018170f7212 */ /* 0x000fc800078e9611 */
[----:B------:R-:W-:Y:S01]  /*0540*/  LOP3.LUT R40, R33, R40, R14, 0x96, !PT ;  /* 0x0000002821287212 */ /* 0x000fe200078e960e */
[----:B------:R-:W-:Y:S01]  /*0550*/  IMAD.HI.U32 R17, R15, -0x2daee0ad, RZ ;  /* 0xd2511f530f117827 */ /* 0x000fe200078e00ff */
[----:B------:R-:W-:-:S03]  /*0560*/  DFMA R24, R18, R26, R18 ;  /* 0x0000001a1218722b */ /* 0x000fc60000000012 */
[----:B------:R-:W-:Y:S01]  /*0570*/  IMAD.HI.U32 R0, R40, -0x326172a9, RZ ;  /* 0xcd9e8d5728007827 */ /* 0x000fe200078e00ff */
[----:B------:R-:W-:-:S03]  /*0580*/  LOP3.LUT R32, R17, R32, R16, 0x96, !PT ;  /* 0x0000002011207212 */ /* 0x000fc600078e9610 */
[----:B------:R-:W-:-:S05]  /*0590*/  VIADD R33, R20, 0x8ff34781 ;  /* 0x8ff3478114217836 */ /* 0x000fca0000000000 */
[----:B------:R-:W-:Y:S01]  /*05a0*/  LOP3.LUT R33, R0, R22, R33, 0x96, !PT ;  /* 0x0000001600217212 */ /* 0x000fe200078e9621 */
[----:B------:R-:W-:Y:S06]  /*05b0*/  @P0 BRA `(.L_x_1786) ;  /* 0x0000000000100947 */ /* 0x000fec0003800000 */
[----:B------:R-:W-:-:S04]  /*05c0*/  LOP3.LUT R0, R3, 0x7fffffff, RZ, 0xc0, !PT ;  /* 0x7fffffff03007812 */ /* 0x000fc800078ec0ff */
[----:B------:R-:W-:Y:S02]  /*05d0*/  IADD3 R22, R0, -0x100000, RZ ;  /* 0xfff0000000167810 */ /* 0x000fe40007ffe0ff */
[----:B------:R-:W-:-:S07]  /*05e0*/  MOV R0, 0x600 ;  /* 0x0000060000007802 */ /* 0x000fce0000000f00 */
[----:B------:R-:W-:Y:S05]  /*05f0*/  CALL.REL.NOINC `($__internal_42_$__cuda_sm20_dblrcp_rn_slowpath_v3) ;  /* 0x0000000c009c7944 */ /* 0x000fea0003c00000 */
.L_x_1786:
[----:B------:R-:W0:Y:S01]  /*0600*/  LDC R17, c[0x0][0xc] ;  /* 0x00000300ff117b82 */ /* 0x000e220000000800 */
[----:B------:R-:W-:Y:S01]  /*0610*/  ULDC UR4, c[0x0][0x498] ;  /* 0x0001260000047ab9 */ /* 0x000fe20000000800 */
[----:B------:R-:W-:Y:S01]  /*0620*/  UMOV UR8, 0xf0000000 ;  /* 0xf000000000087882 */ /* 0x000fe20000000000 */
[----:B------:R-:W-:Y:S01]  /*0630*/  UIADD3 UR4, UR4, -0x1, URZ ;  /* 0xffffffff04047890 */ /* 0x000fe2000fffe03f */
[----:B------:R-:W-:Y:S01]  /*0640*/  UMOV UR9, 0x380fffff ;  /* 0x380fffff00097882 */ /* 0x000fe20000000000 */
[----:B0-----:R-:W-:-:S04]  /*0650*/  IMAD R0, R17, UR5, RZ ;  /* 0x0000000511007c24 */ /* 0x001fc8000f8e02ff */
[----:B------:R-:W-:-:S04]  /*0660*/  IMAD.SHL.U32 R0, R0, 0x4, RZ ;  /* 0x0000000400007824 */ /* 0x000fc800078e00ff */
[----:B------:R-:W0:Y:S01]  /*0670*/  I2F.U32.RP R18, R0 ;  /* 0x0000000000127306 */ /* 0x000e220000209000 */
[----:B------:R-:W-:Y:S01]  /*0680*/  IMAD.MOV R19, RZ, RZ, -R0 ;  /* 0x000000ffff137224 */ /* 0x000fe200078e0a00 */
[----:B------:R-:W-:-:S06]  /*0690*/  ISETP.NE.U32.AND P2, PT, R0, RZ, PT ;  /* 0x000000ff0000720c */ /* 0x000fcc0003f45070 */
[----:B0-----:R-:W0:Y:S02]  /*06a0*/  MUFU.RCP R18, R18 ;  /* 0x0000001200127308 */ /* 0x001e240000001000 */
[----:B0-----:R-:W-:-:S06]  /*06b0*/  IADD3 R2, R18, 0xffffffe, RZ ;  /* 0x0ffffffe12027810 */ /* 0x001fcc0007ffe0ff */
[----:B------:R0:W1:Y:S08]  /*06c0*/  F2F.F32.F64 R18, R24 ;  /* 0x0000001800127310 */ /* 0x0000700000301000 */
[----:B------:R2:W3:Y:S02]  /*06d0*/  F2I.FTZ.U32.TRUNC.NTZ R3, R2 ;  /* 0x0000000200037305 */ /* 0x0004e4000021f000 */
[----:B--2---:R-:W-:Y:S01]  /*06e0*/  MOV R2, RZ ;  /* 0x000000ff00027202 */ /* 0x004fe20000000f00 */
[----:B---3--:R-:W-:-:S04]  /*06f0*/  IMAD R19, R19, R3, RZ ;  /* 0x0000000313137224 */ /* 0x008fc800078e02ff */
[----:B------:R-:W-:-:S06]  /*0700*/  IMAD.HI.U32 R3, R3, R19, R2 ;  /* 0x0000001303037227 */ /* 0x000fcc00078e0002 */
[----:B------:R-:W-:-:S04]  /*0710*/  IMAD.HI.U32 R3, R3, UR4, RZ ;  /* 0x0000000403037c27 */ /* 0x000fc8000f8e00ff */
[----:B------:R-:W-:-:S04]  /*0720*/  IMAD.MOV R19, RZ, RZ, -R3 ;  /* 0x000000ffff137224 */ /* 0x000fc800078e0a03 */
[----:B------:R-:W-:-:S05]  /*0730*/  IMAD R19, R0, R19, UR4 ;  /* 0x0000000400137e24 */ /* 0x000fca000f8e0213 */
        /* <DEDUP_REMOVED lines=8> */
[----:B------:R-:W-:-:S05]  /*07c0*/  IMAD R19, R0, R19, RZ ;  /* 0x0000001300137224 */ /* 0x000fca00078e02ff */
[----:B------:R-:W-:-:S13]  /*07d0*/  ISETP.GE.U32.AND P1, PT, R4, R19, PT ;  /* 0x000000130400720c */ /* 0x000fda0003f26070 */
[----:B01----:R-:W-:Y:S05]  /*07e0*/  @P1 EXIT ;  /* 0x000000000000194d */ /* 0x003fea0003800000 */
[----:B------:R-:W0:Y:S01]  /*07f0*/  LDC.64 R22, c[0x0][0x2e8] ;  /* 0x0000ba00ff167b82 */ /* 0x000e220000000a00 */
[----:B------:R-:W-:Y:S01]  /*0800*/  @!P0 FMUL R18, R18, 1.175494350822287508e-38 ;  /* 0x0080000012128820 */ /* 0x000fe20000400000 */
[----:B------:R-:W-:Y:S01]  /*0810*/  IMAD R40, R40, -0x326172a9, RZ ;  /* 0xcd9e8d5728287824 */ /* 0x000fe200078e02ff */
[----:B------:R-:W-:Y:S01]  /*0820*/  LOP3.LUT R34, R34, 0x3, RZ, 0xc0, !PT ;  /* 0x0000000322227812 */ /* 0x000fe200078ec0ff */
[----:B------:R-:W-:Y:S01]  /*0830*/  IMAD.MOV.U32 R36, RZ, RZ, R4 ;  /* 0x000000ffff247224 */ /* 0x000fe200078e0004 */
[----:B------:R-:W-:Y:S01]  /*0840*/  MOV R35, RZ ;  /* 0x000000ff00237202 */ /* 0x000fe20000000f00 */
[----:B------:R-:W-:Y:S01]  /*0850*/  ULDC UR11, c[0x0][0x49c] ;  /* 0x00012700000b7ab9 */ /* 0x000fe20000000800 */
[----:B------:R-:W-:Y:S01]  /*0860*/  ULDC UR4, c[0x0][0x354] ;  /* 0x0000d50000047ab9 */ /* 0x000fe20000000800 */
[----:B------:R-:W-:Y:S01]  /*0870*/  ULDC UR10, c[0x0][0x498] ;  /* 0x00012600000a7ab9 */ /* 0x000fe20000000800 */
[----:B------:R-:W-:-:S05]  /*0880*/  ULDC.64 UR8, c[0x0][0x3c0] ;  /* 0x0000f00000087ab9 */ /* 0x000fca0000000a00 */
.L_x_1798:
[----:B------:R-:W-:Y:S01]  /*0890*/  IADD3 R5, R5, 0x1, RZ ;  /* 0x0000000105057810 */ /* 0x000fe20007ffe0ff */
[----:B------:R-:W-:Y:S03]  /*08a0*/  BSSY B0, `(.L_x_1787) ;  /* 0x000000c000007945 */ /* 0x000fe60003800000 */
[C---:B------:R-:W-:Y:S01]  /*08b0*/  ISETP.NE.AND P0, PT, R5.reuse, RZ, PT ;  /* 0x000000ff0500720c */ /* 0x040fe20003f05270 */
[----:B------:R-:W-:-:S12]  /*08c0*/  IMAD.HI.U32 R24, R5, -0x2daee0ad, RZ ;  /* 0xd2511f5305187827 */ /* 0x000fd800078e00ff */
[----:B----45:R-:W-:Y:S05]  /*08d0*/  @P0 BRA `(.L_x_1788) ;  /* 0x0000000000200947 */ /* 0x030fea0003800000 */
        /* <DEDUP_REMOVED lines=8> */
.L_x_1788:
[----:B------:R-:W-:Y:S05]  /*0960*/  BSYNC B0 ;  /* 0x0000000000007941 */ /* 0x000fea0003800000 */
.L_x_1787:
        /* <DEDUP_REMOVED lines=11> */
[----:B------:R-:W-:Y:S01]  /*0a20*/  IMAD.WIDE.U32 R30, R27, -0x2daee0ad, RZ ;  /* 0xd2511f531b1e7825 */ /* 0x000fe200078e00ff */
[----:B------:R-:W-:Y:S02]  /*0a30*/  LOP3.LUT R26, R29, R26, R7, 0x96, !PT ;  /* 0x0000001a1d1a7212 */ /* 0x000fe400078e9607 */
[C---:B------:R-:W-:Y:S01]  /*0a40*/  IADD3 R29, R20.reuse, 0x3c6ef372, RZ ;  /* 0x3c6ef372141d7810 */ /* 0x040fe20007ffe0ff */
[----:B------:R-:W-:Y:S01]  /*0a50*/  VIADD R37, R20, 0x8ff34781 ;  /* 0x8ff3478114257836 */ /* 0x000fe20000000000 */
[----:B------:R-:W-:Y:S01]  /*0a60*/  LOP3.LUT R25, R31, R28, R8, 0x96, !PT ;  /* 0x0000001c1f197212 */ /* 0x000fe200078e9608 */
[----:B------:R-:W-:-:S04]  /*0a70*/  IMAD.WIDE.U32 R26, R26, -0x326172a9, RZ ;  /* 0xcd9e8d571a1a7825 */ /* 0x000fc800078e00ff */
[----:B------:R-:W-:Y:S01]  /*0a80*/  VIADD R31, R20, 0xdaa66d2b ;  /* 0xdaa66d2b141f7836 */ /* 0x000fe20000000000 */
[----:B------:R-:W-:Y:S01]  /*0a90*/  LOP3.LUT R28, R27, R24, R29, 0x96, !PT ;  /* 0x000000181b1c7212 */ /* 0x000fe200078e961d */
[----:B------:R-:W-:-:S04]  /*0aa0*/  IMAD.WIDE.U32 R24, R25, -0x326172a9, RZ ;  /* 0xcd9e8d5719187825 */ /* 0x000fc800078e00ff */
[----:B------:R-:W-:Y:S01]  /*0ab0*/  IMAD.WIDE.U32 R28, R28, -0x2daee0ad, RZ ;  /* 0xd2511f531c1c7825 */ /* 0x000fe200078e00ff */
[----:B------:R-:W-:-:S03]  /*0ac0*/  LOP3.LUT R31, R25, R26, R31, 0x96, !PT ;  /* 0x0000001a191f7212 */ /* 0x000fc600078e961f */
        /* <DEDUP_REMOVED lines=28> */
[----:B------:R-:W-:-:S03]  /*0c90*/  IMAD.WIDE.U32 R24, R25, -0x326172a9, RZ ;  /* 0xcd9e8d5719187825 */ /* 0x000fc600078e00ff */
[----:B------:R-:W-:Y:S01]  /*0ca0*/  MOV R45, R28 ;  /* 0x0000001c002d7202 */ /* 0x000fe20000000f00 */
        /* <DEDUP_REMOVED lines=17> */
.L_x_1790:
[----:B------:R-:W-:Y:S01]  /*0dc0*/  MOV R46, R32 ;  /* 0x00000020002e7202 */ /* 0x000fe20000000f00 */
[----:B------:R-:W-:Y:S01]  /*0dd0*/  IMAD.MOV.U32 R43, RZ, RZ, R28 ;  /* 0x000000ffff2b7224 */ /* 0x000fe200078e001c */
[----:B------:R-:W-:Y:S01]  /*0de0*/  MOV R45, R37 ;  /* 0x00000025002d7202 */ /* 0x000fe20000000f00 */
[----:B------:R-:W-:-:S07]  /*0df0*/  IMAD.MOV.U32 R39, RZ, RZ, R24 ;  /* 0x000000ffff277224 */ /* 0x000fce00078e0018 */
.L_x_1789:
[----:B------:R-:W-:Y:S01]  /*0e00*/  IMAD R40, R17, UR5, R4 ;  /* 0x0000000511287c24 */ /* 0x000fe2000f8e0204 */
[----:B------:R-:W-:-:S03]  /*0e10*/  ISETP.GE.U32.AND P3, PT, R4, UR10, PT ;  /* 0x0000000a04007c0c */ /* 0x000fc6000bf66070 */
[----:B------:R-:W-:Y:S01]  /*0e20*/  IMAD R42, R17, UR5, R40 ;  /* 0x00000005112a7c24 */ /* 0x000fe2000f8e0228 */
[----:B------:R-:W-:-:S03]  /*0e30*/  ISETP.GE.U32.AND P2, PT, R40, UR10, PT ;  /* 0x0000000a28007c0c */ /* 0x000fc6000bf46070 */
[----:B------:R-:W-:Y:S01]  /*0e40*/  IMAD R44, R17, UR5, R42 ;  /* 0x00000005112c7c24 */ /* 0x000fe2000f8e022a */
[----:B------:R-:W-:-:S04]  /*0e50*/  ISETP.GE.U32.AND P0, PT, R42, UR10, PT ;  /* 0x0000000a2a007c0c */ /* 0x000fc8000bf06070 */
[----:B------:R-:W-:Y:S01]  /*0e60*/  ISETP.GE.U32.AND P1, PT, R44, UR10, PT ;  /* 0x0000000a2c007c0c */ /* 0x000fe2000bf26070 */
[----:B------:R-:W1:Y:S08]  /*0e70*/  @!P3 LDC R53, c[0x0][0x27c] ;  /* 0x00009f00ff35bb82 */ /* 0x000e700000000800 */
[----:B------:R-:W2:Y:S08]  /*0e80*/  @!P2 LDC R51, c[0x0][0x27c] ;  /* 0x00009f00ff33ab82 */ /* 0x000eb00000000800 */
[----:B------:R-:W3:Y:S08]  /*0e90*/  @!P0 LDC R49, c[0x0][0x27c] ;  /* 0x00009f00ff318b82 */ /* 0x000ef00000000800 */
[----:B------:R-:W4:Y:S01]  /*0ea0*/  @!P1 LDC R47, c[0x0][0x27c] ;  /* 0x00009f00ff2f9b82 */ /* 0x000f220000000800 */
[----:B-1----:R-:W-:-:S07]  /*0eb0*/  @!P3 IMAD R53, R4, R53, RZ ;  /* 0x000000350435b224 */ /* 0x002fce00078e02ff */
[----:B------:R-:W1:Y:S01]  /*0ec0*/  @!P3 LDC.64 R26, c[0x0][0x210] ;  /* 0x00008400ff1abb82 */ /* 0x000e620000000a00 */
[----:B--2---:R-:W-:-:S07]  /*0ed0*/  @!P2 IMAD R51, R40, R51, RZ ;  /* 0x000000332833a224 */ /* 0x004fce00078e02ff */
[----:B------:R-:W2:Y:S01]  /*0ee0*/  @!P2 LDC.64 R32, c[0x0][0x210] ;  /* 0x00008400ff20ab82 */ /* 0x000ea20000000a00 */
[----:B---3--:R-:W-:-:S07]  /*0ef0*/  @!P0 IMAD R49, R42, R49, RZ ;  /* 0x000000312a318224 */ /* 0x008fce00078e02ff */
[----:B------:R-:W3:Y:S01]  /*0f00*/  @!P0 LDC.64 R30, c[0x0][0x210] ;  /* 0x00008400ff1e8b82 */ /* 0x000ee20000000a00 */
[----:B----4-:R-:W-:-:S07]  /*0f10*/  @!P1 IMAD R47, R44, R47, RZ ;  /* 0x0000002f2c2f9224 */ /* 0x010fce00078e02ff */
[----:B------:R-:W4:Y:S01]  /*0f20*/  @!P1 LDC.64 R28, c[0x0][0x210] ;  /* 0x00008400ff1c9b82 */ /* 0x000f220000000a00 */
[----:B-1----:R-:W-:-:S05]  /*0f30*/  @!P3 IMAD.WIDE.U32 R26, R53, 0x2, R26 ;  /* 0x00000002351ab825 */ /* 0x002fca00078e001a */
[----:B------:R1:W5:Y:S01]  /*0f40*/  @!P3 LDG.E.U16 R3, desc[UR6][R26.64] ;  /* 0x000000061a03b981 */ /* 0x000362000c1e1500 */
[----:B--2---:R-:W-:-:S05]  /*0f50*/  @!P2 IMAD.WIDE.U32 R32, R51, 0x2, R32 ;  /* 0x000000023320a825 */ /* 0x004fca00078e0020 */
[----:B------:R1:W5:Y:S01]  /*0f60*/  @!P2 LDG.E.U16 R2, desc[UR6][R32.64] ;  /* 0x000000062002a981 */ /* 0x000362000c1e1500 */
[----:B---3--:R-:W-:-:S05]  /*0f70*/  @!P0 IMAD.WIDE.U32 R30, R49, 0x2, R30 ;  /* 0x00000002311e8825 */ /* 0x008fca00078e001e */
[----:B------:R1:W5:Y:S01]  /*0f80*/  @!P0 LDG.E.U16 R0, desc[UR6][R30.64] ;  /* 0x000000061e008981 */ /* 0x000362000c1e1500 */
[----:B----4-:R-:W-:-:S05]  /*0f90*/  @!P1 IMAD.WIDE.U32 R28, R47, 0x2, R28 ;  /* 0x000000022f1c9825 */ /* 0x010fca00078e001c */
[----:B------:R1:W5:Y:S01]  /*0fa0*/  @!P1 LDG.E.U16 R41, desc[UR6][R28.64] ;  /* 0x000000061c299981 */ /* 0x000362000c1e1500 */
[----:B------:R-:W-:Y:S01]  /*0fb0*/  I2FP.F32.U32 R47, R46 ;  /* 0x0000002e002f7245 */ /* 0x000fe20000201000 */
[----:B------:R-:W-:Y:S01]  /*0fc0*/  HFMA2.MMA R46, -RZ, RZ, 0.1171875, 0 ;  /* 0x2f800000ff2e7435 */ /* 0x000fe200000001ff */
[----:B------:R-:W-:Y:S01]  /*0fd0*/  BSSY B0, `(.L_x_1791) ;  /* 0x0000011000007945 */ /* 0x000fe20003800000 */
[----:B------:R-:W-:Y:S02]  /*0fe0*/  I2FP.F32.U32 R43, R43 ;  /* 0x0000002b002b7245 */ /* 0x000fe40000201000 */
[----:B------:R-:W-:-:S06]  /*0ff0*/  I2FP.F32.U32 R45, R45 ;  /* 0x0000002d002d7245 */ /* 0x000fcc0000201000 */
[----:B------:R-:W-:Y:S01]  /*1000*/  FFMA.FTZ R47, R47, R46, 1.1641532182693481445e-10 ;  /* 0x2f0000002f2f7423 */ /* 0x000fe2000001002e */
[----:B-1----:R-:W-:Y:S06]  /*1010*/  @P3 BRA `(.L_x_1792) ;  /* 0x0000000000303947 */ /* 0x002fec0003800000 */
[----:B------:R-:W-:Y:S01]  /*1020*/  FSET.BF.LT.FTZ.AND R30, R47, UR11, PT ;  /* 0x0000000b2f1e7c0a */ /* 0x000fe2000b811000 */
[----:B-----5:R-:W-:Y:S02]  /*1030*/  IMAD.U32 R27, R3, 0x10000, RZ ;  /* 0x00010000031b7824 */ /* 0x020fe400078e00ff */
[----:B------:R-:W-:Y:S01]  /*1040*/  IMAD R29, R4, UR4, RZ ;  /* 0x00000004041d7c24 */ /* 0x000fe2000f8e02ff */
[----:B------:R-:W1:Y:S01]  /*1050*/  F2I.FTZ.U32.TRUNC.NTZ R31, R30 ;  /* 0x0000001e001f7305 */ /* 0x000e62000021f000 */
[----:B------:R-:W-:-:S03]  /*1060*/  FMUL.FTZ R27, R30, R27 ;  /* 0x0000001b1e1b7220 */ /* 0x000fc60000410000 */
[C---:B------:R-:W-:Y:S01]  /*1070*/  IADD3 R26, P3, R29.reuse, UR8, RZ ;  /* 0x000000081d1a7c10 */ /* 0x040fe2000ff7e0ff */
[----:B------:R-:W-:Y:S01]  /*1080*/  FMUL.FTZ R27, R18, R27 ;  /* 0x0000001b121b7220 */ /* 0x000fe20000410000 */
[----:B0-----:R-:W-:-:S04]  /*1090*/  IMAD.WIDE.U32 R28, R29, 0x2, R22 ;  /* 0x000000021d1c7825 */ /* 0x001fc800078e0016 */
[----:B------:R-:W-:Y:S02]  /*10a0*/  F2FP.BF16.F32.PACK_AB R4, RZ, R27 ;  /* 0x0000001bff04723e */ /* 0x000fe400000010ff */
[----:B------:R-:W-:-:S03]  /*10b0*/  IADD3.X R27, RZ, UR9, RZ, P3, !PT ;  /* 0x00000009ff1b7c10 */ /* 0x000fc60009ffe4ff */
[----:B------:R2:W-:Y:S04]  /*10c0*/  STG.E.U16 desc[UR6][R28.64], R4 ;  /* 0x000000041c007986 */ /* 0x0005e8000c101506 */
[----:B-1----:R2:W-:Y:S02]  /*10d0*/  STG.E.U8 desc[UR6][R26.64], R31 ;  /* 0x0000001f1a007986 */ /* 0x0025e4000c101106 */
.L_x_1792:
[----:B------:R-:W-:Y:S05]  /*10e0*/  BSYNC B0 ;  /* 0x0000000000007941 */ /* 0x000fea0003800000 */
.L_x_1791:
[----:B------:R-:W-:Y:S01]  /*10f0*/  BSSY B0, `(.L_x_1793) ;  /* 0x0000011000007945 */ /* 0x000fe20003800000 */
[----:B--2---:R-:W-:Y:S01]  /*1100*/  I2FP.F32.U32 R31, R39 ;  /* 0x00000027001f7245 */ /* 0x004fe20000201000 */
[-C--:B------:R-:W-:Y:S01]  /*1110*/  FFMA.FTZ R45, R45, R46.reuse, 1.1641532182693481445e-10 ;  /* 0x2f0000002d2d7423 */ /* 0x080fe2000001002e */
[----:B------:R-:W-:Y:S01]  /*1120*/  FFMA.FTZ R4, R43, R46, 1.1641532182693481445e-10 ;  /* 0x2f0000002b047423 */ /* 0x000fe2000001002e */
[----:B------:R-:W-:Y:S06]  /*1130*/  @P2 BRA `(.L_x_1794) ;  /* 0x0000000000302947 */ /* 0x000fec0003800000 */
        /* <DEDUP_REMOVED lines=12> */
.L_x_1794:
[----:B------:R-:W-:Y:S05]  /*1200*/  BSYNC B0 ;  /* 0x0000000000007941 */ /* 0x000fea0003800000 */
.L_x_1793:
[----:B------:R-:W-:Y:S04]  /*1210*/  BSSY B0, `(.L_x_1795) ;  /* 0x000000e000007945 */ /* 0x000fe80003800000 */
[----:B------:R-:W-:Y:S05]  /*1220*/  @P0 BRA `(.L_x_1796) ;  /* 0x0000000000300947 */ /* 0x000fea0003800000 */
[----:B------:R-:W-:Y:S01]  /*1230*/  FSET.BF.LT.FTZ.AND R4, R45, UR11, PT ;  /* 0x0000000b2d047c0a */ /* 0x000fe2000b811000 */
[----:B--2--5:R-:W-:Y:S02]  /*1240*/  IMAD.U32 R27, R0, 0x10000, RZ ;  /* 0x00010000001b7824 */ /* 0x024fe400078e00ff */
        /* <DEDUP_REMOVED lines=10> */
.L_x_1796:
[----:B------:R-:W-:Y:S05]  /*12f0*/  BSYNC B0 ;  /* 0x0000000000007941 */ /* 0x000fea0003800000 */
.L_x_1795:
[----:B------:R-:W-:Y:S01]  /*1300*/  FFMA.FTZ R4, R31, R46, 1.1641532182693481445e-10 ;  /* 0x2f0000001f047423 */ /* 0x000fe2000001002e */
[----:B------:R-:W-:Y:S06]  /*1310*/  @P1 BRA `(.L_x_1797) ;  /* 0x0000000000301947 */ /* 0x000fec0003800000 */
[----:B------:R-:W-:Y:S01]  /*1320*/  FSET.BF.LT.FTZ.AND R4, R4, UR11, PT ;  /* 0x0000000b04047c0a */ /* 0x000fe2000b811000 */
[----:B--23-5:R-:W-:Y:S02]  /*1330*/  IMAD.U32 R27, R41, 0x10000, RZ ;  /* 0x00010000291b7824 */ /* 0x02cfe400078e00ff */
        /* <DEDUP_REMOVED lines=10> */
.L_x_1797:
[----:B------:R-:W-:Y:S01]  /*13e0*/  IMAD R4, R17, UR5, R44 ;  /* 0x0000000511047c24 */ /* 0x000fe2000f8e022c */
[----:B------:R-:W-:Y:S05]  /*13f0*/  WARPSYNC.ALL ;  /* 0x0000000000007948 */ /* 0x000fea0003800000 */
[----:B------:R-:W-:Y:S01]  /*1400*/  BAR.SYNC.DEFER_BLOCKING 0x0 ;  /* 0x0000000000007b1d */ /* 0x000fe20000010000 */
[----:B------:R-:W-:Y:S01]  /*1410*/  ISETP.GE.U32.AND P0, PT, R4, R19, PT ;  /* 0x000000130400720c */ /* 0x000fe20003f06070 */
[----:B------:R-:W-:Y:S01]  /*1420*/  IMAD.MOV.U32 R40, RZ, RZ, R24 ;  /* 0x000000ffff287224 */ /* 0x000fe200078e0018 */
[----:B--23--:R-:W-:Y:S01]  /*1430*/  MOV R33, R37 ;  /* 0x0000002500217202 */ /* 0x00cfe20000000f00 */
[----:B------:R-:W-:-:S10]  /*1440*/  IMAD.MOV.U32 R32, RZ, RZ, R38 ;  /* 0x000000ffff207224 */ /* 0x000fd400078e0026 */
[----:B------:R-:W-:Y:S05]  /*1450*/  @!P0 BRA `(.L_x_1798) ;  /* 0xfffffff4000c8947 */ /* 0x000fea000383ffff */
[----:B------:R-:W-:Y:S05]  /*1460*/  EXIT ;  /* 0x000000000000794d */ /* 0x000fea0003800000 */
        .weak           $__internal_42_$__cuda_sm20_dblrcp_rn_slowpath_v3
        .type           $__internal_42_$__cuda_sm20_dblrcp_rn_slowpath_v3,@function
        .size           $__internal_42_$__cuda_sm20_dblrcp_rn_slowpath_v3,(.L_x_11588 - $__internal_42_$__cuda_sm20_dblrcp_rn_slowpath_v3)
$__internal_42_$__cuda_sm20_dblrcp_rn_slowpath_v3:
        /* <DEDUP_REMOVED lines=23> */
.L_x_1801:
        /* <DEDUP_REMOVED lines=10> */
.L_x_1799:
[----:B------:R-:W-:Y:S01]  /*1680*/  LOP3.LUT R19, R3, 0x80000, RZ, 0xfc, !PT ;  /* 0x0008000003137812 */ /* 0x000fe200078efcff */
[----:B------:R-:W-:-:S07]  /*1690*/  IMAD.MOV.U32 R18, RZ, RZ, R2 ;  /* 0x000000ffff127224 */ /* 0x000fce00078e0002 */
.L_x_1800:
[----:B------:R-:W-:Y:S01]  /*16a0*/  MOV R2, R0 ;  /* 0x0000000000027202 */ /* 0x000fe20000000f00 */
[----:B------:R-:W-:Y:S01]  /*16b0*/  IMAD.MOV.U32 R25, RZ, RZ, R19 ;  /* 0x000000ffff197224 */ /* 0x000fe200078e0013 */
[----:B------:R-:W-:Y:S02]  /*16c0*/  MOV R3, 0x0 ;  /* 0x0000000000037802 */ /* 0x000fe40000000f00 */
[----:B------:R-:W-:Y:S02]  /*16d0*/  MOV R24, R18 ;  /* 0x0000001200187202 */ /* 0x000fe40000000f00 */
[----:B------:R-:W-:Y:S05]  /*16e0*/  RET.REL.NODEC R2 `(_ZN2at6native43_GLOBAL__N__7cc8d1ed_10_Dropout_cu_0e96ed3820fused_dropout_kernelIN3c108BFloat16EfjLi1ELi1EhEEvNS_4cuda6detail10TensorInfoIKT_T1_EENS7_IS8_SA_EENS7_IT4_SA_EESA_T0_NS_15PhiloxCudaStateE) ;  /* 0xffffffe802447950 */ /* 0x000fea0003c3ffff */
.L_x_1802:
        /* <DEDUP_REMOVED lines=9> */
.L_x_11588:


//--------------------- .text._ZN2at6native43_GLOBAL__N__7cc8d1ed_10_Dropout_cu_0e96ed3824fused_dropout_kernel_vecIN3c108BFloat16EfjLi1ELi2EhEEvNS_4cuda6detail10TensorInfoIKT_T1_EENS7_IS8_SA_EENS7_IT4_SA_EESA_T0_NS_15PhiloxCudaStateE --------------------------
	.section	.text._ZN2at6native43_GLOBAL__N__7cc8d1ed_10_Dropout_cu_0e96ed3824fused_dropout_kernel_vecIN3c108BFloat16EfjLi1ELi2EhEEvNS_4cuda6detail10TensorInfoIKT_T1_EENS7_IS8_SA_EENS7_IT4_SA_EESA_T0_NS_15PhiloxCudaStateE,"ax",@progbits
	.align	128
.text._ZN2at6native43_GLOBAL__N__7cc8d1ed_10_Dropout_cu_0e96ed3824fused_dropout_kernel_vecIN3c108BFloat16EfjLi1ELi2EhEEvNS_4cuda6detail10TensorInfoIKT_T1_EENS7_IS8_SA_EENS7_IT4_SA_EESA_T0_NS_15PhiloxCudaStateE:
        .type           _ZN2at6native43_GLOBAL__N__7cc8d1ed_10_Dropout_cu_0e96ed3824fused_dropout_kernel_vecIN3c108BFloat16EfjLi1ELi2EhEEvNS_4cuda6detail10TensorInfoIKT_T1_EENS7_IS8_SA_EENS7_IT4_SA_EESA_T0_NS_15PhiloxCudaStateE,@function
        .size           _ZN2at6native43_GLOBAL__N__7cc8d1ed_10_Dropout_cu_0e96ed3824fused_dropout_kernel_vecIN3c108BFloat16EfjLi1ELi2EhEEvNS_4cuda6detail10TensorInfoIKT_T1_EENS7_IS8_SA_EENS7_IT4_SA_EESA_T0_NS_15PhiloxCudaStateE,(.L_x_11590 - _ZN2at6native43_GLOBAL__N__7cc8d1ed_10_Dropout_cu_0e96ed3824fused_dropout_kernel_vecIN3c108BFloat16EfjLi1ELi2EhEEvNS_4cuda6detail10TensorInfoIKT_T1_EENS7_IS8_SA_EENS7_IT4_SA_EESA_T0_NS_15PhiloxCudaStateE)
        .other          _ZN2at6native43_GLOBAL__N__7cc8d1ed_10_Dropout_cu_0e96ed3824fused_dropout_kernel_vecIN3c108BFloat16EfjLi1ELi2EhEEvNS_4cuda6detail10TensorInfoIKT_T1_EENS7_IS8_SA_EENS7_IT4_SA_EESA_T0_NS_15PhiloxCudaStateE,@"STO_CUDA_ENTRY STV_DEFAULT"
_ZN2at6native43_GLOBAL__N__7cc8d1ed_10_Dropout_cu_0e96ed3824fused_dropout_kernel_vecIN3c108BFloat16EfjLi1ELi2EhEEvNS_4cuda6detail10TensorInfoIKT_T1_EENS7_IS8_SA_EENS7_IT4_SA_EESA_T0_NS_15PhiloxCudaStateE:
[----:B------:R-:W-:Y:S08]  /*0000*/  LDC R1, c[0x0][0x28] ;  /* 0x00000a00ff017b82 */ /* 0x000ff00000000800 */
[----:B------:R-:W0:Y:S01]  /*0010*/  LDC R0, c[0x0][0x4a8] ;  /* 0x00012a00ff007b82 */ /* 0x000e220000000800 */
[----:B------:R-:W-:Y:S01]  /*0020*/  ULDC.U8 UR4, c[0x0][0x4b4] ;  /* 0x00012d0000047ab9 */ /* 0x000fe20000000000 */
[----:B------:R-:W-:Y:S01]  /*0030*/  ULDC.64 UR6, c[0x0][0x208] ;  /* 0x0000820000067ab9 */ /* 0x000fe20000000a00 */
[----:B------:R-:W-:-:S05]  /*0040*/  ISETP.NE.AND P0, PT, RZ, UR4, PT ;  /* 0x00000004ff007c0c */ /* 0x000fca000bf05270 */
[----:B------:R-:W1:Y:S01]  /*0050*/  LDC R19, c[0x0][0x4ac] ;  /* 0x00012b00ff137b82 */ /* 0x000e620000000800 */
[----:B------:R-:W-:Y:S02]  /*0060*/  ULDC.64 UR4, c[0x0][0x4a0] ;  /* 0x0001280000047ab9 */ /* 0x000fe40000000a00 */
[----:B------:R-:W-:Y:S01]  /*0070*/  MOV R16, UR4 ;  /* 0x0000000400107c02 */ /* 0x000fe20008000f00 */
[----:B------:R-:W-:Y:S01]  /*0080*/  IMAD.U32 R17, RZ, RZ, UR5 ;  /* 0x00000005ff117e24 */ /* 0x000fe2000f8e00ff */
[----:B------:R-:W2:Y:S03]  /*0090*/  S2R R21, SR_CTAID.X ;  /* 0x0000000000157919 */ /* 0x000ea60000002500 */
[----:B------:R-:W3:Y:S01]  /*00a0*/  @P0 LDC R5, c[0x0][0x4b0] ;  /* 0x00012c00ff050b82 */ /* 0x000ee20000000800 */
[----:B0-----:R-:W-:Y:S01]  /*00b0*/  @P0 IMAD.MOV.U32 R2, RZ, RZ, R0 ;  /* 0x000000ffff020224 */ /* 0x001fe200078e0000 */
[----:B------:R-:W5:Y:S01]  /*00c0*/  @P0 LDG.E.64 R16, desc[UR6][R16.64] ;  /* 0x0000000610100981 */ /* 0x000f62000c1e1b00 */
[----:B-1----:R-:W-:Y:S01]  /*00d0*/  @P0 IMAD.MOV.U32 R3, RZ, RZ, R19 ;  /* 0x000000ffff030224 */ /* 0x002fe200078e0013 */
[----:B------:R-:W2:Y:S01]  /*00e0*/  S2R R4, SR_TID.X ;  /* 0x0000000000047919 */ /* 0x000ea20000002100 */
[----:B------:R-:W-:Y:S01]  /*00f0*/  ULDC UR4, c[0x0][0x0] ;  /* 0x0000000000047ab9 */ /* 0x000fe20000000800 */
[----:B------:R-:W-:-:S03]  /*0100*/  ULDC UR5, c[0x0][0x498] ;  /* 0x0001260000057ab9 */ /* 0x000fc60000000800 */
[----:B------:R-:W3:Y:S01]  /*0110*/  @P0 LDG.E.64 R2, desc[UR6][R2.64] ;  /* 0x0000000602020981 */ /* 0x000ee2000c1e1b00 */
[----:B--2---:R-:W-:-:S04]  /*0120*/  IMAD R21, R21, UR4, R4 ;  /* 0x0000000415157c24 */ /* 0x004fc8000f8e0204 */
[----:B------:R-:W-:-:S05]  /*0130*/  IMAD.SHL.U32 R18, R21, 0x2, RZ ;  /* 0x0000000215127824 */ /* 0x000fca00078e00ff */
[----:B------:R-:W-:Y:S02]  /*0140*/  ISETP.GE.U32.AND P1, PT, R18, UR5, PT ;  /* 0x0000000512007c0c */ /* 0x000fe4000bf26070 */
[----:B---3--:R-:W-:-:S04]  /*0150*/  @P0 IADD3 R0, P2, R2, R5, RZ ;  /* 0x0000000502000210 */ /* 0x008fc80007f5e0ff */
[----:B------:R-:W-:Y:S01]  /*0160*/  @P0 IADD3.X R19, RZ, R3, RZ, P2, !PT ;  /* 0x00000003ff130210 */ /* 0x000fe200017fe4ff */
[----:B------:R-:W-:-:S03]  /*0170*/  IMAD.WIDE.U32 R4, R21, -0x326172a9, RZ ;  /* 0xcd9e8d5715047825 */ /* 0x000fc600078e00ff */
        /* <DEDUP_REMOVED lines=9> */
[C---:B------:R-:W-:Y:S01]  /*0210*/  VIADD R43, R16.reuse, 0x9e3779b9 ;  /* 0x9e3779b9102b7836 */ /* 0x040fe20000000000 */
[----:B------:R-:W-:Y:S01]  /*0220*/  IADD3 R39, R16, -0x255992d5, RZ ;  /* 0xdaa66d2b10277810 */ /* 0x000fe20007ffe0ff */
[----:B------:R-:W-:Y:S01]  /*0230*/  IMAD.WIDE.U32 R8, R8, -0x2daee0ad, RZ ;  /* 0xd2511f5308087825 */ /* 0x000fe200078e00ff */
[----:B------:R-:W-:-:S02]  /*0240*/  IADD3 R36, R17, -0x56f99767, RZ ;  /* 0xa906689911247810 */ /* 0x000fc40007ffe0ff */
[----:B------:R-:W-:Y:S01]  /*0250*/  IADD3 R32, R16, -0x4ab325aa, RZ ;  /* 0xb54cda5610207810 */ /* 0x000fe20007ffe0ff */
[----:B------:R-:W-:Y:S01]  /*0260*/  IMAD.WIDE.U32 R10, R10, -0x326172a9, RZ ;  /* 0xcd9e8d570a0a7825 */ /* 0x000fe200078e00ff */
[----:B------:R-:W-:Y:S02]  /*0270*/  LOP3.LUT R5, R9, R2, R44, 0x96, !PT ;  /* 0x0000000209057212 */ /* 0x000fe400078e962c */
[----:B------:R-:W-:Y:S01]  /*0280*/  IADD3 R33, R16, 0x5384540f, RZ ;  /* 0x5384540f10217810 */ /* 0x000fe20007ffe0ff */
        /* <DEDUP_REMOVED lines=29> */
[----:B0-----:R-:W-:Y:S01]  /*0460*/  DFMA R8, -R2, R10, 1 ;  /* 0x3ff000000208742b */ /* 0x001fe2000000010a */
[----:B------:R-:W-:Y:S02]  /*0470*/  LOP3.LUT R22, R5, R12, R32, 0x96, !PT ;  /* 0x0000000c05167212 */ /* 0x000fe400078e9620 */
[C---:B------:R-:W-:Y:S02]  /*0480*/  VIADD R30, R17.reuse, 0x646e171e ;  /* 0x646e171e111e7836 */ /* 0x040fe40000000000 */
[----:B------:R-:W-:Y:S02]  /*0490*/  VIADD R35, R17, 0x1fd5c5a3 ;  /* 0x1fd5c5a311237836 */ /* 0x000fe40000000000 */
[----:B------:R-:W-:Y:S01]  /*04a0*/  IMAD.WIDE.U32 R22, R22, -0x2daee0ad, RZ ;  /* 0xd2511f5316167825 */ /* 0x000fe200078e00ff */
[----:B------:R-:W-:Y:S01]  /*04b0*/  LOP3.LUT R12, R7, R14, R30, 0x96, !PT ;  /* 0x0000000e070c7212 */ /* 0x000fe200078e961e */
[----:B------:R-:W-:Y:S01]  /*04c0*/  DFMA R8, R8, R8, R8 ;  /* 0x000000080808722b */ /* 0x000fe20000000008 */
[----:B------:R-:W-:Y:S01]  /*04d0*/  IADD3 R14, R17, -0x695add53, RZ ;  /* 0x96a522ad110e7810 */ /* 0x000fe20007ffe0ff */
        /* <DEDUP_REMOVED lines=10> */
[----:B------:R-:W-:Y:S02]  /*0580*/  VIADD R13, R16, 0x8ff34781 ;  /* 0x8ff34781100d7836 */ /* 0x000fe40000000000 */
[----:B------:R-:W-:Y:S01]  /*0590*/  IMAD.MOV.U32 R12, RZ, RZ, R21 ;  /* 0x000000ffff0c7224 */ /* 0x000fe200078e0015 */
[----:B------:R-:W-:Y:S01]  /*05a0*/  LOP3.LUT R22, R7, R22, R15, 0x96, !PT ;  /* 0x0000001607167212 */ /* 0x000fe200078e960f */
[----:B------:R-:W-:Y:S01]  /*05b0*/  IMAD.HI.U32 R7, R5, -0x2daee0ad, RZ ;  /* 0xd2511f5305077827 */ /* 0x000fe200078e00ff */
[----:B------:R-:W-:Y:S01]  /*05c0*/  DFMA R24, R8, R24, R8 ;  /* 0x000000180818722b */ /* 0x000fe20000000008 */
[----:B------:R-:W-:-:S02]  /*05d0*/  MOV R8, R5 ;  /* 0x0000000500087202 */ /* 0x000fc40000000f00 */
[----:B------:R-:W-:Y:S01]  /*05e0*/  IMAD.HI.U32 R11, R22, -0x326172a9, RZ ;  /* 0xcd9e8d57160b7827 */ /* 0x000fe200078e00ff */
[----:B------:R-:W-:-:S03]  /*05f0*/  LOP3.LUT R7, R7, R6, R14, 0x96, !PT ;  /* 0x0000000607077212 */ /* 0x000fc600078e960e */
        /* <DEDUP_REMOVED lines=8> */
[----:B------:R-:W-:Y:S05]  /*0680*/  CALL.REL.NOINC `($__internal_43_$__cuda_sm20_dblrcp_rn_slowpath_v3) ;  /* 0x0000000400e47944 */ /* 0x000fea0003c00000 */
[----:B------:R-:W-:Y:S01]  /*0690*/  IMAD.MOV.U32 R24, RZ, RZ, R4 ;  /* 0x000000ffff187224 */ /* 0x000fe200078e0004 */
[----:B------:R-:W-:-:S07]  /*06a0*/  MOV R25, R5 ;  /* 0x0000000500197202 */ /* 0x000fce0000000f00 */
.L_x_1803:
[----:B------:R-:W0:Y:S01]  /*06b0*/  LDC.64 R18, c[0x0][0x210] ;  /* 0x00008400ff127b82 */ /* 0x000e220000000a00 */
[----:B------:R-:W-:Y:S01]  /*06c0*/  UMOV UR8, 0xf0000000 ;  /* 0xf000000000087882 */ /* 0x000fe20000000000 */
[----:B------:R-:W-:Y:S01]  /*06d0*/  UMOV UR9, 0x380fffff ;  /* 0x380fffff00097882 */ /* 0x000fe20000000000 */
[----:B------:R-:W1:Y:S01]  /*06e0*/  F2F.F32.F64 R5, R24 ;  /* 0x0000001800057310 */ /* 0x000e620000301000 */
[----:B------:R-:W-:Y:S01]  /*06f0*/  DSETP.GEU.AND P0, PT, |R24|, UR8, PT ;  /* 0x0000000818007e2a */ /* 0x000fe2000bf0e200 */
[----:B------:R-:W-:Y:S01]  /*0700*/  IMAD R4, R22, -0x326172a9, RZ ;  /* 0xcd9e8d5716047824 */ /* 0x000fe200078e02ff */
[----:B------:R-:W-:Y:S01]  /*0710*/  LOP3.LUT R3, R0, 0x3, RZ, 0xc0, !PT ;  /* 0x0000000300037812 */ /* 0x000fe200078ec0ff */
[----:B------:R-:W-:Y:S01]  /*0720*/  IMAD.MOV.U32 R2, RZ, RZ, RZ ;  /* 0x000000ffff027224 */ /* 0x000fe200078e00ff */
[----:B------:R-:W2:Y:S01]  /*0730*/  LDC.64 R20, c[0x0][0x2e8] ;  /* 0x0000ba00ff147b82 */ /* 0x000ea20000000a00 */
[----:B------:R-:W-:Y:S01]  /*0740*/  USHF.L.U32 UR4, UR4, 0x1, URZ ;  /* 0x0000000104047899 */ /* 0x000fe2000800063f */
[----:B------:R-:W-:Y:S01]  /*0750*/  ULDC UR5, c[0x0][0x49c] ;  /* 0x0001270000057ab9 */ /* 0x000fe20000000800 */
[----:B------:R-:W-:Y:S01]  /*0760*/  ULDC UR10, c[0x0][0x498] ;  /* 0x00012600000a7ab9 */ /* 0x000fe20000000800 */
[----:B------:R-:W-:-:S06]  /*0770*/  ULDC.64 UR8, c[0x0][0x3c0] ;  /* 0x0000f00000087ab9 */ /* 0x000fcc0000000a00 */
[----:B-1----:R-:W-:-:S07]  /*0780*/  @!P0 FMUL R5, R5, 1.175494350822287508e-38 ;  /* 0x0080000005058820 */ /* 0x002fce0000400000 */
.L_x_1808:
[----:B------:R-:W-:Y:S01]  /*0790*/  IADD3 R11, R11, 0x1, RZ ;  /* 0x000000010b0b7810 */ /* 0x000fe20007ffe0ff */
[----:B------:R-:W-:Y:S03]  /*07a0*/  BSSY B0, `(.L_x_1804) ;  /* 0x000000c000007945 */ /* 0x000fe60003800000 */
[C---:B------:R-:W-:Y:S01]  /*07b0*/  ISETP.NE.AND P0, PT, R11.reuse, RZ, PT ;  /* 0x000000ff0b00720c */ /* 0x040fe20003f05270 */
[----:B------:R-:W-:-:S12]  /*07c0*/  IMAD.HI.U32 R25, R11, -0x2daee0ad, RZ ;  /* 0xd2511f530b197827 */ /* 0x000fd800078e00ff */
        /* <DEDUP_REMOVED lines=9> */
.L_x_1805:
[----:B------:R-:W-:Y:S05]  /*0860*/  BSYNC B0 ;  /* 0x0000000000007941 */ /* 0x000fea0003800000 */
.L_x_1804:
        /* <DEDUP_REMOVED lines=49> */
[----:B------:R-:W-:-:S11]  /*0b80*/  MOV R26, R0 ;  /* 0x00000000001a7202 */ /* 0x000fd60000000f00 */
[----:B------:R-:W-:Y:S05]  /*0b90*/  @!P0 BRA `(.L_x_1806) ;  /* 0x0000000000148947 */ /* 0x000fea0003800000 */
[----:B------:R-:W-:Y:S01]  /*0ba0*/  MOV R26, R6 ;  /* 0x00000006001a7202 */ /* 0x000fe20000000f00 */
[----:B------:R-:W-:Y:S01]  /*0bb0*/  IMAD.MOV.U32 R7, RZ, RZ, R4 ;  /* 0x000000ffff077224 */ /* 0x000fe200078e0004 */
[----:B------:R-:W-:Y:S06]  /*0bc0*/  BRA `(.L_x_1806) ;  /* 0x0000000000087947 */ /* 0x000fec0003800000 */
.L_x_1807:
[----:B------:R-:W-:Y:S01]  /*0bd0*/  MOV R26, R7 ;  /* 0x00000007001a7202 */ /* 0x000fe20000000f00 */
[----:B------:R-:W-:-:S07]  /*0be0*/  IMAD.MOV.U32 R7, RZ, RZ, R0 ;  /* 0x000000ffff077224 */ /* 0x000fce00078e0000 */
.L_x_1806:
[----:B0-----:R-:W-:-:S06]  /*0bf0*/  IMAD.WIDE.U32 R24, R9, 0x2, R18 ;  /* 0x0000000209187825 */ /* 0x001fcc00078e0012 */
[----:B------:R-:W3:Y:S01]  /*0c00*/  LDG.E R24, desc[UR6][R24.64] ;  /* 0x0000000618187981 */ /* 0x000ee2000c1e1900 */
[----:B------:R-:W-:Y:S01]  /*0c10*/  HFMA2.MMA R23, -RZ, RZ, 0.1171875, 0 ;  /* 0x2f800000ff177435 */ /* 0x000fe200000001ff */
[----:B------:R-:W-:Y:S01]  /*0c20*/  I2FP.F32.U32 R0, R26 ;  /* 0x0000001a00007245 */ /* 0x000fe20000201000 */
[----:B------:R-:W-:Y:S05]  /*0c30*/  WARPSYNC.ALL ;  /* 0x0000000000007948 */ /* 0x000fea0003800000 */
[----:B------:R-:W-:-:S03]  /*0c40*/  I2FP.F32.U32 R4, R7 ;  /* 0x0000000700047245 */ /* 0x000fc60000201000 */
[-C--:B------:R-:W-:Y:S02]  /*0c50*/  FFMA.FTZ R0, R0, R23.reuse, 1.1641532182693481445e-10 ;  /* 0x2f00000000007423 */ /* 0x080fe40000010017 */
[----:B------:R-:W-:-:S03]  /*0c60*/  FFMA.FTZ R4, R4, R23, 1.1641532182693481445e-10 ;  /* 0x2f00000004047423 */ /* 0x000fc60000010017 */
[----:B------:R-:W-:Y:S02]  /*0c70*/  FSET.BF.LT.FTZ.AND R6, R0, UR5, PT ;  /* 0x0000000500067c0a */ /* 0x000fe4000b811000 */
[----:B------:R-:W-:Y:S02]  /*0c80*/  FSET.BF.LT.FTZ.AND R23, R4, UR5, PT ;  /* 0x0000000504177c0a */ /* 0x000fe4000b811000 */
[----:B------:R0:W-:Y:S01]  /*0c90*/  F2I.FTZ.U32.TRUNC.NTZ R0, R6 ;  /* 0x0000000600007305 */ /* 0x0001e2000021f000 */
[C---:B---3--:R-:W-:Y:S01]  /*0ca0*/  PRMT R7, R24.reuse, 0x7632, R7 ;  /* 0x0000763218077816 */ /* 0x048fe20000000007 */
[----:B------:R-:W-:-:S03]  /*0cb0*/  IMAD.U32 R27, R24, 0x10000, RZ ;  /* 0x00010000181b7824 */ /* 0x000fc600078e00ff */
[----:B------:R-:W-:Y:S01]  /*0cc0*/  SHF.L.U32 R24, R7, 0x10, RZ ;  /* 0x0000001007187819 */ /* 0x000fe200000006ff */
[----:B------:R-:W-:Y:S02]  /*0cd0*/  FMUL.FTZ R4, R6, R27 ;  /* 0x0000001b06047220 */ /* 0x000fe40000410000 */
[----:B------:R-:W1:Y:S01]  /*0ce0*/  F2I.FTZ.U32.TRUNC.NTZ R7, R23 ;  /* 0x0000001700077305 */ /* 0x000e62000021f000 */
[----:B0-----:R-:W-:Y:S02]  /*0cf0*/  IMAD.MOV.U32 R6, RZ, RZ, R28 ;  /* 0x000000ffff067224 */ /* 0x001fe400078e001c */
[----:B------:R-:W-:Y:S01]  /*0d00*/  FMUL.FTZ R26, R23, R24 ;  /* 0x00000018171a7220 */ /* 0x000fe20000410000 */
[C---:B------:R-:W-:Y:S02]  /*0d10*/  FMUL.FTZ R24, R5.reuse, R4 ;  /* 0x0000000405187220 */ /* 0x040fe40000410000 */
[----:B------:R-:W0:Y:S01]  /*0d20*/  LDC R4, c[0x0][0xc] ;  /* 0x00000300ff047b82 */ /* 0x000e220000000800 */
[----:B------:R-:W-:Y:S01]  /*0d30*/  FMUL.FTZ R25, R5, R26 ;  /* 0x0000001a05197220 */ /* 0x000fe20000410000 */
[----:B--2---:R-:W-:-:S04]  /*0d40*/  IMAD.WIDE.U32 R26, R9, 0x2, R20 ;  /* 0x00000002091a7825 */ /* 0x004fc800078e0014 */
[----:B------:R-:W-:Y:S02]  /*0d50*/  F2FP.BF16.F32.PACK_AB R45, R25, R24 ;  /* 0x00000018192d723e */ /* 0x000fe400000010ff */
[----:B------:R-:W-:Y:S02]  /*0d60*/  IADD3 R24, P0, R9, UR8, RZ ;  /* 0x0000000809187c10 */ /* 0x000fe4000ff1e0ff */
[----:B-1----:R-:W-:Y:S01]  /*0d70*/  PRMT R0, R7, 0x7604, R0 ;  /* 0x0000760407007816 */ /* 0x002fe20000000000 */
[----:B------:R1:W-:Y:S01]  /*0d80*/  STG.E desc[UR6][R26.64], R45 ;  /* 0x0000002d1a007986 */ /* 0x0003e2000c101906 */
[----:B------:R-:W-:Y:S01]  /*0d90*/  MOV R7, R29 ;  /* 0x0000001d00077202 */ /* 0x000fe20000000f00 */
[----:B------:R-:W-:-:S05]  /*0da0*/  IMAD.X R25, RZ, RZ, UR9, P0 ;  /* 0x00000009ff197e24 */ /* 0x000fca00080e06ff */
[----:B------:R1:W-:Y:S01]  /*0db0*/  STG.E.U16 desc[UR6][R24.64], R0 ;  /* 0x0000000018007986 */ /* 0x0003e2000c101506 */
[----:B0-----:R-:W-:Y:S01]  /*0dc0*/  IMAD R9, R4, UR4, R9 ;  /* 0x0000000404097c24 */ /* 0x001fe2000f8e0209 */
[----:B------:R-:W-:Y:S01]  /*0dd0*/  MOV R4, R22 ;  /* 0x0000001600047202 */ /* 0x000fe20000000f00 */
[----:B------:R-:W-:Y:S03]  /*0de0*/  BAR.SYNC.DEFER_BLOCKING 0x0 ;  /* 0x0000000000007b1d */ /* 0x000fe60000010000 */
[----:B------:R-:W-:-:S13]  /*0df0*/  ISETP.GE.U32.AND P0, PT, R9, UR10, PT ;  /* 0x0000000a09007c0c */ /* 0x000fda000bf06070 */
[----:B-1----:R-:W-:Y:S05]  /*0e00*/  @!P0 BRA `(.L_x_1808) ;  /* 0xfffffff800608947 */ /* 0x002fea000383ffff */
[----:B------:R-:W-:Y:S05]  /*0e10*/  EXIT ;  /* 0x000000000000794d */ /* 0x000fea0003800000 */
        .weak           $__internal_43_$__cuda_sm20_dblrcp_rn_slowpath_v3
        .type           $__internal_43_$__cuda_sm20_dblrcp_rn_slowpath_v3,@function
        .size           $__internal_43_$__cuda_sm20_dblrcp_rn_slowpath_v3,(.L_x_11590 - $__internal_43_$__cuda_sm20_dblrcp_rn_slowpath_v3)
$__internal_43_$__cuda_sm20_dblrcp_rn_slowpath_v3:
        /* <DEDUP_REMOVED lines=25> */
.L_x_1811:
        /* <DEDUP_REMOVED lines=9> */
.L_x_1809:
[----:B------:R-:W-:Y:S01]  /*1040*/  LOP3.LUT R3, R21, 0x80000, RZ, 0xfc, !PT ;  /* 0x0008000015037812 */ /* 0x000fe200078efcff */
[----:B------:R-:W-:-:S07]  /*1050*/  IMAD.MOV.U32 R2, RZ, RZ, R20 ;  /* 0x000000ffff027224 */ /* 0x000fce00078e0014 */
.L_x_1810:
[----:B------:R-:W-:Y:S01]  /*1060*/  MOV R25, 0x0 ;  /* 0x0000000000197802 */ /* 0x000fe20000000f00 */
[----:B------:R-:W-:Y:S01]  /*1070*/  IMAD.MOV.U32 R5, RZ, RZ, R3 ;  /* 0x000000ffff057224 */ /* 0x000fe200078e0003 */
[----:B------:R-:W-:Y:S02]  /*1080*/  MOV R4, R2 ;  /* 0x0000000200047202 */ /* 0x000fe40000000f00 */
[----:B------:R-:W-:Y:S05]  /*1090*/  RET.REL.NODEC R24 `(_ZN2at6native43_GLOBAL__N__7cc8d1ed_10_Dropout_cu_0e96ed3824fused_dropout_kernel_vecIN3c108BFloat16EfjLi1ELi2EhEEvNS_4cuda6detail10TensorInfoIKT_T1_EENS7_IS8_SA_EENS7_IT4_SA_EESA_T0_NS_15PhiloxCudaStateE) ;  /* 0xffffffec18d87950 */ /* 0x000fea0003c3ffff */
.L_x_1812:
        /* <DEDUP_REMOVED lines=14> */
.L_x_11590:


//--------------------- .text._ZN2at6native43_GLOBAL__N__7cc8d1ed_10_Dropout_cu_0e96ed3824fused_dropout_kernel_vecIN3c108BFloat16EfjLi1ELi4EhEEvNS_4cuda6detail10TensorInfoIKT_T1_EENS7_IS8_SA_EENS7_IT4_SA_EESA_T0_NS_15PhiloxCudaStateE --------------------------
	.section	.text._ZN2at6native43_GLOBAL__N__7cc8d1ed_10_Dropout_cu_0e96ed3824fused_dropout_kernel_vecIN3c108BFloat16EfjLi1ELi4EhEEvNS_4cuda6detail10TensorInfoIKT_T1_EENS7_IS8_SA_EENS7_IT4_SA_EESA_T0_NS_15PhiloxCudaStateE,"ax",@progbits
	.align	128
.text._ZN2at6native43_GLOBAL__N__7cc8d1ed_10_Dropout_cu_0e96ed3824fused_dropout_kernel_vecIN3c108BFloat16EfjLi1ELi4EhEEvNS_4cuda6detail10TensorInfoIKT_T1_EENS7_IS8_SA_EENS7_IT4_SA_EESA_T0_NS_15PhiloxCudaStateE:
        .type           _ZN2at6native43_GLOBAL__N__7cc8d1ed_10_Dropout_cu_0e96ed3824fused_dropout_kernel_vecIN3c108BFloat16EfjLi1ELi4EhEEvNS_4cuda6detail10TensorInfoIKT_T1_EENS7_IS8_SA_EENS7_IT4_SA_EESA_T0_NS_15PhiloxCudaStateE,@function
        .size           _ZN2at6native43_GLOBAL__N__7cc8d1ed_10_Dropout_cu_0e96ed3824fused_dropout_kernel_vecIN3c108BFloat16EfjLi1ELi4EhEEvNS_4cuda6detail10TensorInfoIKT_T1_EENS7_IS8_SA_EENS7_IT4_SA_EESA_T0_NS_15PhiloxCudaStateE,(.L_x_11592 - _ZN2at6native43_GLOBAL__N__7cc8d1ed_10_Dropout_cu_0e96ed3824fused_dropout_kernel_vecIN3c108BFloat16EfjLi1ELi4EhEEvNS_4cuda6detail10TensorInfoIKT_T1_EENS7_IS8_SA_EENS7_IT4_SA_EESA_T0_NS_15PhiloxCudaStateE)
        .other          _ZN2at6native43_GLOBAL__N__7cc8d1ed_10_Dropout_cu_0e96ed3824fused_dropout_kernel_vecIN3c108BFloat16EfjLi1ELi4EhEEvNS_4cuda6detail10TensorInfoIKT_T1_EENS7_IS8_SA_EENS7_IT4_SA_EESA_T0_NS_15PhiloxCudaStateE,@"STO_CUDA_ENTRY STV_DEFAULT"
_ZN2at6native43_GLOBAL__N__7cc8d1ed_10_Dropout_cu_0e96ed3824fused_dropout_kernel_vecIN3c108BFloat16EfjLi1ELi4EhEEvNS_4cuda6detail10TensorInfoIKT_T1_EENS7_IS8_SA_EENS7_IT4_SA_EESA_T0_NS_15PhiloxCudaStateE:
        /* <DEDUP_REMOVED lines=16> */
[----:B------:R-:W-:-:S04]  /*0100*/  ULDC UR6, c[0x0][0x498] ;  /* 0x0001260000067ab9 */ /* 0x000fc80000000800 */
[----:B------:R-:W-:-:S04]  /*0110*/  SHF.L.U32 R37, R34, 0x2, RZ ;  /* 0x0000000222257819 */ /* 0x000fc800000006ff */
[----:B------:R-:W-:Y:S02]  /*0120*/  ISETP.GE.U32.AND P1, PT, R37, UR6, PT ;  /* 0x0000000625007c0c */ /* 0x000fe4000bf26070 */
[----:B--2---:R-:W-:-:S05]  /*0130*/  @P0 IADD3 R38, P2, R2, R7, RZ ;  /* 0x0000000702260210 */ /* 0x004fca0007f5e0ff */
[----:B------:R-:W-:Y:S02]  /*0140*/  @P0 IMAD.X R39, RZ, RZ, R3, P2 ;  /* 0x000000ffff270224 */ /* 0x000fe400010e0603 */
[----:B------:R-:W-:-:S03]  /*0150*/  IMAD.WIDE.U32 R6, R34, -0x326172a9, RZ ;  /* 0xcd9e8d5722067825 */ /* 0x000fc600078e00ff */
        /* <DEDUP_REMOVED lines=11> */
[----:B------:R-:W-:-:S04]  /*0210*/  IMAD.WIDE.U32 R8, R8, -0x2daee0ad, RZ ;  /* 0xd2511f5308087825 */ /* 0x000fc800078e00ff */
        /* <DEDUP_REMOVED lines=36> */
[----:B------:R-:W-:Y:S02]  /*0460*/  VIADD R15, R20, 0xf1bbcdc8 ;  /* 0xf1bbcdc8140f7836 */ /* 0x000fe40000000000 */
[----:B------:R-:W-:-:S04]  /*0470*/  IMAD.WIDE.U32 R22, R22, -0x2daee0ad, RZ ;  /* 0xd2511f5316167825 */ /* 0x000fc800078e00ff */
        /* <DEDUP_REMOVED lines=9> */
[----:B------:R-:W-:-:S03]  /*0510*/  IADD3 R16, R21, -0x24c28bd8, RZ ;  /* 0xdb3d742815107810 */ /* 0x000fc60007ffe0ff */
[----:B------:R-:W-:Y:S01]  /*0520*/  IMAD.WIDE.U32 R28, R28, -0x2daee0ad, RZ ;  /* 0xd2511f531c1c7825 */ /* 0x000fe200078e00ff */
[----:B------:R-:W-:Y:S01]  /*0530*/  LOP3.LUT R40, R27, R30, R15, 0x96, !PT ;  /* 0x0000001e1b287212 */ /* 0x000fe200078e960f */
[----:B------:R-:W-:Y:S02]  /*0540*/  DFMA R30, -R24, R22, 1 ;  /* 0x3ff00000181e742b */ /* 0x000fe40000000116 */
[----:B------:R-:W-:Y:S01]  /*0550*/  VIADD R17, R21, 0x96a522ad ;  /* 0x96a522ad15117836 */ /* 0x000fe20000000000 */
[----:B------:R-:W-:Y:S01]  /*0560*/  LOP3.LUT R43, R29, R18, R16, 0x96, !PT ;  /* 0x000000121d2b7212 */ /* 0x000fe200078e9610 */
[----:B------:R-:W-:-:S04]  /*0570*/  IMAD.HI.U32 R19, R40, -0x2daee0ad, RZ ;  /* 0xd2511f5328137827 */ /* 0x000fc800078e00ff */
[----:B------:R-:W-:Y:S01]  /*0580*/  IMAD.HI.U32 R27, R43, -0x326172a9, RZ ;  /* 0xcd9e8d572b1b7827 */ /* 0x000fe200078e00ff */
[----:B------:R-:W-:Y:S01]  /*0590*/  LOP3.LUT R41, R19, R28, R17, 0x96, !PT ;  /* 0x0000001c13297212 */ /* 0x000fe200078e9611 */
[----:B------:R-:W-:Y:S01]  /*05a0*/  DFMA R22, R22, R30, R22 ;  /* 0x0000001e1616722b */ /* 0x000fe20000000016 */
[----:B------:R-:W-:Y:S01]  /*05b0*/  MOV R19, R34 ;  /* 0x0000002200137202 */ /* 0x000fe20000000f00 */
[----:B------:R-:W-:Y:S02]  /*05c0*/  VIADD R18, R20, 0x8ff34781 ;  /* 0x8ff3478114127836 */ /* 0x000fe40000000000 */
[----:B------:R-:W-:-:S03]  /*05d0*/  IMAD.MOV.U32 R34, RZ, RZ, R36 ;  /* 0x000000ffff227224 */ /* 0x000fc600078e0024 */
[----:B------:R-:W-:Y:S01]  /*05e0*/  LOP3.LUT R42, R27, R26, R18, 0x96, !PT ;  /* 0x0000001a1b2a7212 */ /* 0x000fe200078e9612 */
[----:B------:R-:W-:Y:S06]  /*05f0*/  @P0 BRA `(.L_x_1813) ;  /* 0x0000000000180947 */ /* 0x000fec0003800000 */
[----:B------:R-:W-:Y:S02]  /*0600*/  LOP3.LUT R22, R25, 0x7fffffff, RZ, 0xc0, !PT ;  /* 0x7fffffff19167812 */ /* 0x000fe400078ec0ff */
[----:B------:R-:W-:-:S03]  /*0610*/  MOV R30, 0x640 ;  /* 0x00000640001e7802 */ /* 0x000fc60000000f00 */
[----:B------:R-:W-:-:S07]  /*0620*/  VIADD R31, R22, 0xfff00000 ;  /* 0xfff00000161f7836 */ /* 0x000fce0000000000 */
[----:B------:R-:W-:Y:S05]  /*0630*/  CALL.REL.NOINC `($__internal_44_$__cuda_sm20_dblrcp_rn_slowpath_v3) ;  /* 0x0000000800507944 */ /* 0x000fea0003c00000 */
[----:B------:R-:W-:Y:S01]  /*0640*/  MOV R22, R24 ;  /* 0x0000001800167202 */ /* 0x000fe20000000f00 */
[----:B------:R-:W-:-:S07]  /*0650*/  IMAD.MOV.U32 R23, RZ, RZ, R25 ;  /* 0x000000ffff177224 */ /* 0x000fce00078e0019 */
.L_x_1813:
        /* <DEDUP_REMOVED lines=9> */
[----:B------:R-:W-:Y:S01]  /*06f0*/  ULDC UR7, c[0x0][0x49c] ;  /* 0x0001270000077ab9 */ /* 0x000fe20000000800 */
[----:B------:R-:W-:Y:S01]  /*0700*/  ULDC UR10, c[0x0][0x498] ;  /* 0x00012600000a7ab9 */ /* 0x000fe20000000800 */
[----:B------:R-:W-:-:S07]  /*0710*/  ULDC.64 UR8, c[0x0][0x3c0] ;  /* 0x0000f00000087ab9 */ /* 0x000fce0000000a00 */
[----:B-1----:R-:W-:-:S07]  /*0720*/  @!P0 FMUL R36, R36, 1.175494350822287508e-38 ;  /* 0x0080000024248820 */ /* 0x002fce0000400000 */
.L_x_1818:
        /* <DEDUP_REMOVED lines=13> */
.L_x_1815:
[----:B------:R-:W-:Y:S05]  /*0800*/  BSYNC B0 ;  /* 0x0000000000007941 */ /* 0x000fea0003800000 */
.L_x_1814:
        /* <DEDUP_REMOVED lines=39> */
[----:B------:R-:W-:Y:S01]  /*0a80*/  IMAD.WIDE.U32 R22, R23, -0x326172a9, RZ ;  /* 0xcd9e8d5717167825 */ /* 0x000fe200078e00ff */
[----:B------:R-:W-:-:S03]  /*0a90*/  MOV R33, R41 ;  /* 0x0000002900217202 */ /* 0x000fc60000000f00 */
        /* <DEDUP_REMOVED lines=17> */
[----:B------:R-:W-:Y:S01]  /*0bb0*/  @P0 MOV R30, R29 ;  /* 0x0000001d001e0202 */ /* 0x000fe20000000f00 */
[----:B------:R-:W-:Y:S06]  /*0bc0*/  BRA `(.L_x_1816) ;  /* 0x0000000000107947 */ /* 0x000fec0003800000 */
.L_x_1817:
[----:B------:R-:W-:Y:S01]  /*0bd0*/  IMAD.MOV.U32 R32, RZ, RZ, R41 ;  /* 0x000000ffff207224 */ /* 0x000fe200078e0029 */
[----:B------:R-:W-:Y:S01]  /*0be0*/  MOV R33, R29 ;  /* 0x0000001d00217202 */ /* 0x000fe20000000f00 */
[----:B------:R-:W-:Y:S01]  /*0bf0*/  IMAD.MOV.U32 R31, RZ, RZ, R44 ;  /* 0x000000ffff1f7224 */ /* 0x000fe200078e002c */
[----:B------:R-:W-:-:S07]  /*0c00*/  MOV R30, R22 ;  /* 0x00000016001e7202 */ /* 0x000fce0000000f00 */
.L_x_1816:
[----:B0-----:R-:W-:-:S06]  /*0c10*/  IMAD.WIDE.U32 R28, R37, 0x2, R24 ;  /* 0x00000002251c7825 */ /* 0x001fcc00078e0018 */
[----:B------:R-:W3:Y:S01]  /*0c20*/  LDG.E.64 R28, desc[UR4][R28.64] ;  /* 0x000000041c1c7981 */ /* 0x000ee2000c1e1b00 */
[----:B------:R-:W-:Y:S01]  /*0c30*/  I2FP.F32.U32 R32, R32 ;  /* 0x0000002000207245 */ /* 0x000fe20000201000 */
[----:B------:R-:W-:Y:S01]  /*0c40*/  IMAD.MOV.U32 R43, RZ, RZ, 0x2f800000 ;  /* 0x2f800000ff2b7424 */ /* 0x000fe200078e00ff */
[----:B------:R-:W-:Y:S01]  /*0c50*/  I2FP.F32.U32 R41, R31 ;  /* 0x0000001f00297245 */ /* 0x000fe20000201000 */
[----:B------:R-:W-:Y:S05]  /*0c60*/  WARPSYNC.ALL ;  /* 0x0000000000007948 */ /* 0x000fea0003800000 */
[----:B------:R-:W-:Y:S01]  /*0c70*/  FFMA.FTZ R23, R32, R43, 1.1641532182693481445e-10 ;  /* 0x2f00000020177423 */ /* 0x000fe2000001002b */
[----:B------:R-:W-:-:S02]  /*0c80*/  I2FP.F32.U32 R32, R33 ;  /* 0x0000002100207245 */ /* 0x000fc40000201000 */
[----:B------:R-:W-:Y:S01]  /*0c90*/  I2FP.F32.U32 R42, R30 ;  /* 0x0000001e002a7245 */ /* 0x000fe20000201000 */
[-C--:B------:R-:W-:Y:S01]  /*0ca0*/  FFMA.FTZ R30, R41, R43.reuse, 1.1641532182693481445e-10 ;  /* 0x2f000000291e7423 */ /* 0x080fe2000001002b */
[----:B------:R-:W-:Y:S01]  /*0cb0*/  FSET.BF.LT.FTZ.AND R23, R23, UR7, PT ;  /* 0x0000000717177c0a */ /* 0x000fe2000b811000 */
[-C--:B------:R-:W-:Y:S02]  /*0cc0*/  FFMA.FTZ R33, R32, R43.reuse, 1.1641532182693481445e-10 ;  /* 0x2f00000020217423 */ /* 0x080fe4000001002b */
[----:B------:R-:W-:Y:S01]  /*0cd0*/  FFMA.FTZ R41, R42, R43, 1.1641532182693481445e-10 ;  /* 0x2f0000002a297423 */ /* 0x000fe2000001002b */
[----:B------:R-:W-:Y:S01]  /*0ce0*/  F2I.FTZ.U32.TRUNC.NTZ R32, R23 ;  /* 0x0000001700207305 */ /* 0x000fe2000021f000 */
[----:B------:R-:W-:Y:S02]  /*0cf0*/  FSET.BF.LT.FTZ.AND R30, R30, UR7, PT ;  /* 0x000000071e1e7c0a */ /* 0x000fe4000b811000 */
[----:B------:R-:W-:Y:S02]  /*0d00*/  FSET.BF.LT.FTZ.AND R31, R33, UR7, PT ;  /* 0x00000007211f7c0a */ /* 0x000fe4000b811000 */
[----:B------:R-:W-:-:S03]  /*0d10*/  FSET.BF.LT.FTZ.AND R41, R41, UR7, PT ;  /* 0x0000000729297c0a */ /* 0x000fc6000b811000 */
[----:B------:R-:W0:Y:S02]  /*0d20*/  F2I.FTZ.U32.TRUNC.NTZ R33, R31 ;  /* 0x0000001f00217305 */ /* 0x000e24000021f000 */
[----:B0-----:R-:W-:Y:S02]  /*0d30*/  PRMT R33, R33, 0x7604, R32 ;  /* 0x0000760421217816 */ /* 0x001fe40000000020 */
[C---:B---3--:R-:W-:Y:S01]  /*0d40*/  SHF.L.U32 R46, R28.reuse, 0x10, RZ ;  /* 0x000000101c2e7819 */ /* 0x048fe200000006ff */
[C---:B------:R-:W-:Y:S01]  /*0d50*/  IMAD.U32 R47, R29.reuse, 0x10000, RZ ;  /* 0x000100001d2f7824 */ /* 0x040fe200078e00ff */
[----:B------:R-:W-:Y:S02]  /*0d60*/  PRMT R43, R29, 0x7632, R43 ;  /* 0x000076321d2b7816 */ /* 0x000fe4000000002b */
[----:B------:R-:W-:Y:S01]  /*0d70*/  PRMT R42, R28, 0x7632, R42 ;  /* 0x000076321c2a7816 */ /* 0x000fe2000000002a */
[----:B------:R-:W-:Y:S01]  /*0d80*/  FMUL.FTZ R29, R23, R46 ;  /* 0x0000002e171d7220 */ /* 0x000fe20000410000 */
[----:B------:R0:W1:Y:S01]  /*0d90*/  F2I.FTZ.U32.TRUNC.NTZ R28, R30 ;  /* 0x0000001e001c7305 */ /* 0x000062000021f000 */
[----:B------:R-:W3:Y:S01]  /*0da0*/  LDC R23, c[0x0][RZ] ;  /* 0x00000000ff177b82 */ /* 0x000ee20000000800 */
[----:B------:R-:W-:Y:S01]  /*0db0*/  IMAD.U32 R48, R43, 0x10000, RZ ;  /* 0x000100002b307824 */ /* 0x000fe200078e00ff */
[----:B------:R-:W-:Y:S01]  /*0dc0*/  SHF.L.U32 R42, R42, 0x10, RZ ;  /* 0x000000102a2a7819 */ /* 0x000fe200000006ff */
[----:B------:R-:W-:Y:S01]  /*0dd0*/  FMUL.FTZ R47, R30, R47 ;  /* 0x0000002f1e2f7220 */ /* 0x000fe20000410000 */
[C---:B------:R-:W-:Y:S01]  /*0de0*/  FMUL.FTZ R29, R36.reuse, R29 ;  /* 0x0000001d241d7220 */ /* 0x040fe20000410000 */
[----:B------:R-:W-:Y:S01]  /*0df0*/  FMUL.FTZ R43, R41, R48 ;  /* 0x00000030292b7220 */ /* 0x000fe20000410000 */
[----:B------:R-:W-:Y:S01]  /*0e00*/  ULDC UR6, c[0x0][0xc] ;  /* 0x0000030000067ab9 */ /* 0x000fe20000000800 */
[----:B------:R-:W4:Y:S01]  /*0e10*/  F2I.FTZ.U32.TRUNC.NTZ R41, R41 ;  /* 0x0000002900297305 */ /* 0x000f22000021f000 */
[----:B------:R-:W-:Y:S01]  /*0e20*/  FMUL.FTZ R31, R31, R42 ;  /* 0x0000002a1f1f7220 */ /* 0x000fe20000410000 */
[C---:B------:R-:W-:Y:S01]  /*0e30*/  FMUL.FTZ R47, R36.reuse, R47 ;  /* 0x0000002f242f7220 */ /* 0x040fe20000410000 */
[C---:B------:R-:W-:Y:S01]  /*0e40*/  FMUL.FTZ R32, R36.reuse, R43 ;  /* 0x0000002b24207220 */ /* 0x040fe20000410000 */
[----:B------:R-:W-:Y:S01]  /*0e50*/  MOV R43, R22 ;  /* 0x00000016002b7202 */ /* 0x000fe20000000f00 */
[----:B0-----:R-:W-:Y:S01]  /*0e60*/  FMUL.FTZ R30, R36, R31 ;  /* 0x0000001f241e7220 */ /* 0x001fe20000410000 */
[----:B-1----:R-:W-:-:S04]  /*0e70*/  PRMT R42, R28, 0x7054, R33 ;  /* 0x000070541c2a7816 */ /* 0x002fc80000000021 */
[----:B------:R-:W-:Y:S02]  /*0e80*/  F2FP.BF16.F32.PACK_AB R28, R30, R29 ;  /* 0x0000001d1e1c723e */ /* 0x000fe400000010ff */
[----:B------:R-:W-:Y:S01]  /*0e90*/  F2FP.BF16.F32.PACK_AB R29, R32, R47 ;  /* 0x0000002f201d723e */ /* 0x000fe200000010ff */
[C---:B--2---:R-:W-:Y:S01]  /*0ea0*/  IMAD.WIDE.U32 R32, R37.reuse, 0x2, R26 ;  /* 0x0000000225207825 */ /* 0x044fe200078e001a */
[----:B------:R-:W-:Y:S02]  /*0eb0*/  IADD3 R30, P0, R37, UR8, RZ ;  /* 0x00000008251e7c10 */ /* 0x000fe4000ff1e0ff */
[----:B----4-:R-:W-:Y:S01]  /*0ec0*/  PRMT R47, R41, 0x654, R42 ;  /* 0x00000654292f7816 */ /* 0x010fe2000000002a */
[----:B---3--:R-:W-:Y:S01]  /*0ed0*/  IMAD.SHL.U32 R42, R23, 0x4, RZ ;  /* 0x00000004172a7824 */ /* 0x008fe200078e00ff */
[----:B------:R-:W-:Y:S01]  /*0ee0*/  IADD3.X R31, RZ, UR9, RZ, P0, !PT ;  /* 0x00000009ff1f7c10 */ /* 0x000fe200087fe4ff */
[----:B------:R1:W-:Y:S01]  /*0ef0*/  STG.E.64 desc[UR4][R32.64], R28 ;  /* 0x0000001c20007986 */ /* 0x0003e2000c101b04 */
[----:B------:R-:W-:Y:S01]  /*0f00*/  MOV R41, R45 ;  /* 0x0000002d00297202 */ /* 0x000fe20000000f00 */
[----:B------:R-:W-:-:S02]  /*0f10*/  IMAD R37, R42, UR6, R37 ;  /* 0x000000062a257c24 */ /* 0x000fc4000f8e0225 */
[----:B------:R1:W-:Y:S01]  /*0f20*/  STG.E desc[UR4][R30.64], R47 ;  /* 0x0000002f1e007986 */ /* 0x0003e2000c101904 */
[----:B------:R-:W-:Y:S01]  /*0f30*/  IMAD.MOV.U32 R42, RZ, RZ, R44 ;  /* 0x000000ffff2a7224 */ /* 0x000fe200078e002c */
[----:B------:R-:W-:Y:S01]  /*0f40*/  BAR.SYNC.DEFER_BLOCKING 0x0 ;  /* 0x0000000000007b1d */ /* 0x000fe20000010000 */
[----:B------:R-:W-:-:S13]  /*0f50*/  ISETP.GE.U32.AND P0, PT, R37, UR10, PT ;  /* 0x0000000a25007c0c */ /* 0x000fda000bf06070 */
[----:B-1----:R-:W-:Y:S05]  /*0f60*/  @!P0 BRA `(.L_x_1818) ;  /* 0xfffffff400f08947 */ /* 0x002fea000383ffff */
[----:B------:R-:W-:Y:S05]  /*0f70*/  EXIT ;  /* 0x000000000000794d */ /* 0x000fea0003800000 */
        .weak           $__internal_44_$__cuda_sm20_dblrcp_rn_slowpath_v3
        .type           $__internal_44_$__cuda_sm20_dblrcp_rn_slowpath_v3,@function
        .size           $__internal_44_$__cuda_sm20_dblrcp_rn_slowpath_v3,(.L_x_11592 - $__internal_44_$__cuda_sm20_dblrcp_rn_slowpath_v3)
$__internal_44_$__cuda_sm20_dblrcp_rn_slowpath_v3:
        /* <DEDUP_REMOVED lines=26> */
.L_x_1821:
        /* <DEDUP_REMOVED lines=10> */
.L_x_1819:
[----:B------:R-:W-:Y:S01]  /*11c0*/  LOP3.LUT R23, R29, 0x80000, RZ, 0xfc, !PT ;  /* 0x000800001d177812 */ /* 0x000fe200078efcff */
[----:B------:R-:W-:-:S07]  /*11d0*/  IMAD.MOV.U32 R22, RZ, RZ, R28 ;  /* 0x000000ffff167224 */ /* 0x000fce00078e001c */
.L_x_1820:
[----:B------:R-:W-:Y:S01]  /*11e0*/  MOV R31, 0x0 ;  /* 0x00000000001f7802 */ /* 0x000fe20000000f00 */
[----:B------:R-:W-:Y:S01]  /*11f0*/  IMAD.MOV.U32 R25, RZ, RZ, R23 ;  /* 0x000000ffff197224 */ /* 0x000fe200078e0017 */
[----:B------:R-:W-:Y:S02]  /*1200*/  MOV R24, R22 ;  /* 0x0000001600187202 */ /* 0x000fe40000000f00 */
[----:B------:R-:W-:Y:S05]  /*1210*/  RET.REL.NODEC R30 `(_ZN2at6native43_GLOBAL__N__7cc8d1ed_10_Dropout_cu_0e96ed3824fused_dropout_kernel_vecIN3c108BFloat16EfjLi1ELi4EhEEvNS_4cuda6detail10TensorInfoIKT_T1_EENS7_IS8_SA_EENS7_IT4_SA_EESA_T0_NS_15PhiloxCudaStateE) ;  /* 0xffffffec1e787950 */ /* 0x000fea0003c3ffff */
.L_x_1822:
        /* <DEDUP_REMOVED lines=14> */
.L_x_11592:


//--------------------- .text._ZN2at6native43_GLOBAL__N__7cc8d1ed_10_Dropout_cu_0e96ed3824fused_dropout_kernel_vecIN3c108BFloat16EfjLi1ELi8EhEEvNS_4cuda6detail10TensorInfoIKT_T1_EENS7_IS8_SA_EENS7_IT4_SA_EESA_T0_NS_15PhiloxCudaStateE --------------------------
	.section	.text._ZN2at6native43_GLOBAL__N__7cc8d1ed_10_Dropout_cu_0e96ed3824fused_dropout_kernel_vecIN3c108BFloat16EfjLi1ELi8EhEEvNS_4cuda6detail10TensorInfoIKT_T1_EENS7_IS8_SA_EENS7_IT4_SA_EESA_T0_NS_15PhiloxCudaStateE,"ax",@progbits
	.align	128
.text._ZN2at6native43_GLOBAL__N__7cc8d1ed_10_Dropout_cu_0e96ed3824fused_dropout_kernel_vecIN3c108BFloat16EfjLi1ELi8EhEEvNS_4cuda6detail10TensorInfoIKT_T1_EENS7_IS8_SA_EENS7_IT4_SA_EESA_T0_NS_15PhiloxCudaStateE:
        .type           _ZN2at6native43_GLOBAL__N__7cc8d1ed_10_Dropout_cu_0e96ed3824fused_dropout_kernel_vecIN3c108BFloat16EfjLi1ELi8EhEEvNS_4cuda6detail10TensorInfoIKT_T1_EENS7_IS8_SA_EENS7_IT4_SA_EESA_T0_NS_15PhiloxCudaStateE,@function
        .size           _ZN2at6native43_GLOBAL__N__7cc8d1ed_10_Dropout_cu_0e96ed3824fused_dropout_kernel_vecIN3c108BFloat16EfjLi1ELi8EhEEvNS_4cuda6detail10TensorInfoIKT_T1_EENS7_IS8_SA_EENS7_IT4_SA_EESA_T0_NS_15PhiloxCudaStateE,(.L_x_11594 - _ZN2at6native43_GLOBAL__N__7cc8d1ed_10_Dropout_cu_0e96ed3824fused_dropout_kernel_vecIN3c108BFloat16EfjLi1ELi8EhEEvNS_4cuda6detail10TensorInfoIKT_T1_EENS7_IS8_SA_EENS7_IT4_SA_EESA_T0_NS_15PhiloxCudaStateE)
        .other          _ZN2at6native43_GLOBAL__N__7cc8d1ed_10_Dropout_cu_0e96ed3824fused_dropout_kernel_vecIN3c108BFloat16EfjLi1ELi8EhEEvNS_4cuda6detail10TensorInfoIKT_T1_EENS7_IS8_SA_EENS7_IT4_SA_EESA_T0_NS_15PhiloxCudaStateE,@"STO_CUDA_ENTRY STV_DEFAULT"
_ZN2at6native43_GLOBAL__N__7cc8d1ed_10_Dropout_cu_0e96ed3824fused_dropout_kernel_vecIN3c108BFloat16EfjLi1ELi8EhEEvNS_4cuda6detail10TensorInfoIKT_T1_EENS7_IS8_SA_EENS7_IT4_SA_EESA_T0_NS_15PhiloxCudaStateE:
        /* <DEDUP_REMOVED lines=18> */
[----:B------:R-:W-:Y:S01]  /*0120*/  ISETP.GE.U32.AND P1, PT, R36, UR6, PT ;  /* 0x0000000624007c0c */ /* 0x000fe2000bf26070 */
        /* <DEDUP_REMOVED lines=25> */
[----:B------:R-:W-:Y:S01]  /*02c0*/  IMAD.WIDE.U32 R10, R10, -0x2daee0ad, RZ ;  /* 0xd2511f530a0a7825 */ /* 0x000fe200078e00ff */
[----:B------:R-:W-:Y:S02]  /*02d0*/  IADD3 R8, R26, 0x78dde6e4, RZ ;  /* 0x78dde6e41a087810 */ /* 0x000fe40007ffe0ff */
        /* <DEDUP_REMOVED lines=13> */
[----:B------:R-:W-:Y:S01]  /*03b0*/  IADD3 R17, R27, 0x1fd5c5a3, RZ ;  /* 0x1fd5c5a31b117810 */ /* 0x000fe20007ffe0ff */
[----:B------:R-:W-:Y:S01]  /*03c0*/  IMAD.WIDE.U32 R22, R22, -0x326172a9, RZ ;  /* 0xcd9e8d5716167825 */ /* 0x000fe200078e00ff */
[----:B------:R-:W-:-:S02]  /*03d0*/  LOP3.LUT R13, R19, R16, R9, 0x96, !PT ;  /* 0x00000010130d7212 */ /* 0x000fc400078e9609 */
[----:B------:R-:W-:Y:S01]  /*03e0*/  FSETP.GEU.AND P0, PT, |R34|, 5.8789094863358348022e-39, PT ;  /* 0x004004022200780b */ /* 0x000fe20003f0e200 */
[C---:B------:R-:W-:Y:S02]  /*03f0*/  VIADD R10, R26.reuse, 0x1715609d ;  /* 0x1715609d1a0a7836 */ /* 0x040fe40000000000 */
[----:B------:R-:W-:Y:S02]  /*0400*/  VIADD R11, R26, 0xb54cda56 ;  /* 0xb54cda561a0b7836 */ /* 0x000fe40000000000 */
[----:B------:R-:W-:Y:S01]  /*0410*/  VIADD R16, R27, 0x646e171e ;  /* 0x646e171e1b107836 */ /* 0x000fe20000000000 */
[----:B------:R-:W-:Y:S01]  /*0420*/  LOP3.LUT R20, R23, R12, R10, 0x96, !PT ;  /* 0x0000000c17147212 */ /* 0x000fe200078e960a */
[----:B------:R-:W-:Y:S01]  /*0430*/  IMAD.WIDE.U32 R12, R13, -0x326172a9, RZ ;  /* 0xcd9e8d570d0c7825 */ /* 0x000fe200078e00ff */
[----:B0-----:R-:W-:-:S03]  /*0440*/  DFMA R24, -R14, R34, 1 ;  /* 0x3ff000000e18742b */ /* 0x001fc60000000122 */
[----:B------:R-:W-:Y:S01]  /*0450*/  IMAD.WIDE.U32 R20, R20, -0x2daee0ad, RZ ;  /* 0xd2511f5314147825 */ /* 0x000fe200078e00ff */
[----:B------:R-:W-:-:S03]  /*0460*/  LOP3.LUT R40, R13, R22, R11, 0x96, !PT ;  /* 0x000000160d287212 */ /* 0x000fc600078e960b */
[----:B------:R-:W-:Y:S01]  /*0470*/  VIADD R19, R26, 0xf1bbcdc8 ;  /* 0xf1bbcdc81a137836 */ /* 0x000fe20000000000 */
[----:B------:R-:W-:Y:S01]  /*0480*/  LOP3.LUT R22, R21, R18, R16, 0x96, !PT ;  /* 0x0000001215167212 */ /* 0x000fe200078e9610 */
[----:B------:R-:W-:Y:S01]  /*0490*/  IMAD.WIDE.U32 R40, R40, -0x2daee0ad, RZ ;  /* 0xd2511f5328287825 */ /* 0x000fe200078e00ff */
[----:B------:R-:W-:-:S03]  /*04a0*/  DFMA R24, R24, R24, R24 ;  /* 0x000000181818722b */ /* 0x000fc60000000018 */
[----:B------:R-:W-:Y:S01]  /*04b0*/  IMAD.WIDE.U32 R22, R22, -0x326172a9, RZ ;  /* 0xcd9e8d5716167825 */ /* 0x000fe200078e00ff */
[----:B------:R-:W-:-:S03]  /*04c0*/  LOP3.LUT R20, R41, R20, R17, 0x96, !PT ;  /* 0x0000001429147212 */ /* 0x000fc600078e9611 */
[----:B------:R-:W-:Y:S02]  /*04d0*/  VIADD R18, R26, 0x5384540f ;  /* 0x5384540f1a127836 */ /* 0x000fe40000000000 */
[----:B------:R-:W-:-:S03]  /*04e0*/  VIADD R21, R27, 0x96a522ad ;  /* 0x96a522ad1b157836 */ /* 0x000fc60000000000 */
[----:B------:R-:W-:Y:S01]  /*04f0*/  LOP3.LUT R30, R23, R12, R18, 0x96, !PT ;  /* 0x0000000c171e7212 */ /* 0x000fe200078e9612 */
[----:B------:R-:W-:Y:S01]  /*0500*/  DFMA R12, R34, R24, R34 ;  /* 0x00000018220c722b */ /* 0x000fe20000000022 */
[----:B------:R-:W-:Y:S01]  /*0510*/  IMAD.WIDE.U32 R24, R20, -0x326172a9, RZ ;  /* 0xcd9e8d5714187825 */ /* 0x000fe200078e00ff */
[----:B------:R-:W-:-:S03]  /*0520*/  IADD3 R20, R27, -0x24c28bd8, RZ ;  /* 0xdb3d74281b147810 */ /* 0x000fc60007ffe0ff */
[----:B------:R-:W-:Y:S01]  /*0530*/  IMAD.WIDE.U32 R30, R30, -0x2daee0ad, RZ ;  /* 0xd2511f531e1e7825 */ /* 0x000fe200078e00ff */
[----:B------:R-:W-:Y:S02]  /*0540*/  LOP3.LUT R35, R25, R22, R19, 0x96, !PT ;  /* 0x0000001619237212 */ /* 0x000fe400078e9613 */
[----:B------:R-:W-:Y:S01]  /*0550*/  DFMA R32, -R14, R12, 1 ;  /* 0x3ff000000e20742b */ /* 0x000fe2000000010c */
[----:B------:R-:W-:Y:S01]  /*0560*/  VIADD R22, R26, 0x8ff34781 ;  /* 0x8ff347811a167836 */ /* 0x000fe20000000000 */
[----:B------:R-:W-:Y:S01]  /*0570*/  LOP3.LUT R40, R31, R40, R20, 0x96, !PT ;  /* 0x000000281f287212 */ /* 0x000fe200078e9614 */
[----:B------:R-:W-:-:S04]  /*0580*/  IMAD.HI.U32 R23, R35, -0x2daee0ad, RZ ;  /* 0xd2511f5323177827 */ /* 0x000fc800078e00ff */
[----:B------:R-:W-:Y:S01]  /*0590*/  IMAD.HI.U32 R25, R40, -0x326172a9, RZ ;  /* 0xcd9e8d5728197827 */ /* 0x000fe200078e00ff */
[----:B------:R-:W-:Y:S01]  /*05a0*/  DFMA R12, R12, R32, R12 ;  /* 0x000000200c0c722b */ /* 0x000fe2000000000c */
[----:B------:R-:W-:Y:S02]  /*05b0*/  LOP3.LUT R31, R23, R30, R21, 0x96, !PT ;  /* 0x0000001e171f7212 */ /* 0x000fe400078e9615 */
[----:B------:R-:W-:Y:S02]  /*05c0*/  MOV R23, R37 ;  /* 0x0000002500177202 */ /* 0x000fe40000000f00 */
[----:B------:R-:W-:Y:S01]  /*05d0*/  LOP3.LUT R38, R25, R24, R22, 0x96, !PT ;  /* 0x0000001819267212 */ /* 0x000fe200078e9616 */
[----:B------:R-:W-:Y:S01]  /*05e0*/  IMAD.MOV.U32 R24, RZ, RZ, R29 ;  /* 0x000000ffff187224 */ /* 0x000fe200078e001d */
[----:B------:R-:W-:Y:S01]  /*05f0*/  MOV R30, R35 ;  /* 0x00000023001e7202 */ /* 0x000fe20000000f00 */
[----:B------:R-:W-:Y:S02]  /*0600*/  IMAD.MOV.U32 R25, RZ, RZ, R36 ;  /* 0x000000ffff197224 */ /* 0x000fe400078e0024 */
[----:B------:R-:W-:Y:S01]  /*0610*/  IMAD.MOV.U32 R29, RZ, RZ, R38 ;  /* 0x000000ffff1d7224 */ /* 0x000fe200078e0026 */
[----:B------:R-:W-:Y:S06]  /*0620*/  @P0 BRA `(.L_x_1823) ;  /* 0x0000000000180947 */ /* 0x000fec0003800000 */
[----:B------:R-:W-:Y:S02]  /*0630*/  LOP3.LUT R12, R15, 0x7fffffff, RZ, 0xc0, !PT ;  /* 0x7fffffff0f0c7812 */ /* 0x000fe400078ec0ff */
[----:B------:R-:W-:-:S03]  /*0640*/  MOV R36, 0x670 ;  /* 0x0000067000247802 */ /* 0x000fc60000000f00 */
[----:B------:R-:W-:-:S07]  /*0650*/  VIADD R37, R12, 0xfff00000 ;  /* 0xfff000000c257836 */ /* 0x000fce0000000000 */
[----:B------:R-:W-:Y:S05]  /*0660*/  CALL.REL.NOINC `($__internal_45_$__cuda_sm20_dblrcp_rn_slowpath_v3) ;  /* 0x00000018006c7944 */ /* 0x000fea0003c00000 */
[----:B------:R-:W-:Y:S01]  /*0670*/  MOV R12, R14 ;  /* 0x0000000e000c7202 */ /* 0x000fe20000000f00 */
[----:B------:R-:W-:-:S07]  /*0680*/  IMAD.MOV.U32 R13, RZ, RZ, R15 ;  /* 0x000000ffff0d7224 */ /* 0x000fce00078e000f */
.L_x_1823:
        /* <DEDUP_REMOVED lines=8> */
[----:B------:R-:W-:Y:S01]  /*0710*/  ULDC UR10, c[0x0][0x498] ;  /* 0x00012600000a7ab9 */ /* 0x000fe20000000800 */
[----:B------:R-:W-:-:S08]  /*0720*/  ULDC.64 UR8, c[0x0][0x3c0] ;  /* 0x0000f00000087ab9 */ /* 0x000fd00000000a00 */
[----:B0-----:R-:W-:-:S07]  /*0730*/  @!P0 FMUL R32, R32, 1.175494350822287508e-38 ;  /* 0x0080000020208820 */ /* 0x001fce0000400000 */
.L_x_1835:
        /* <DEDUP_REMOVED lines=18> */
.L_x_1826:
[----:B------:R-:W-:Y:S05]  /*0860*/  BSYNC B0 ;  /* 0x0000000000007941 */ /* 0x000fea0003800000 */
.L_x_1825:
        /* <DEDUP_REMOVED lines=12> */
[----:B------:R-:W-:-:S03]  /*0930*/  LOP3.LUT R13, R31, R13, R0, 0x96, !PT ;  /* 0x0000000d1f0d7212 */ /* 0x000fc600078e9600 */
        /* <DEDUP_REMOVED lines=31> */
[----:B------:R-:W-:-:S03]  /*0b30*/  LOP3.LUT R12, R37, R12, R22, 0x96, !PT ;  /* 0x0000000c250c7212 */ /* 0x000fc600078e9616 */
[----:B------:R-:W-:Y:S01]  /*0b40*/  IMAD.MOV.U32 R37, RZ, RZ, R28 ;  /* 0x000000ffff257224 */ /* 0x000fe200078e001c */
        /* <DEDUP_REMOVED lines=12> */
.L_x_1827:
        /* <DEDUP_REMOVED lines=21> */
.L_x_1829:
[----:B------:R-:W-:Y:S05]  /*0d60*/  BSYNC B0 ;  /* 0x0000000000007941 */ /* 0x000fea0003800000 */
.L_x_1828:
        /* <DEDUP_REMOVED lines=43> */
[----:B------:R-:W-:-:S05]  /*1020*/  LOP3.LUT R29, R29, R12, R22, 0x96, !PT ;  /* 0x0000000c1d1d7212 */ /* 0x000fca00078e9616 */
        /* <DEDUP_REMOVED lines=17> */
.L_x_1824:
        /* <DEDUP_REMOVED lines=15> */
.L_x_1832:
[----:B------:R-:W-:Y:S05]  /*1230*/  BSYNC B0 ;  /* 0x0000000000007941 */ /* 0x000fea0003800000 */
.L_x_1831:
        /* <DEDUP_REMOVED lines=27> */
.L_x_1834:
[----:B------:R-:W-:Y:S05]  /*13f0*/  BSYNC B0 ;  /* 0x0000000000007941 */ /* 0x000fea0003800000 */
.L_x_1833:
        /* <DEDUP_REMOVED lines=39> */
[----:B------:R-:W-:Y:S01]  /*1670*/  IMAD.HI.U32 R37, R13, -0x326172a9, RZ ;  /* 0xcd9e8d570d257827 */ /* 0x000fe200078e00ff */
[----:B------:R-:W-:-:S03]  /*1680*/  LOP3.LUT R30, R15, R12, R8, 0x96, !PT ;  /* 0x0000000c0f1e7212 */ /* 0x000fc600078e9608 */
[----:B------:R-:W-:Y:S02]  /*1690*/  IMAD R15, R40, -0x326172a9, RZ ;  /* 0xcd9e8d57280f7824 */ /* 0x000fe400078e02ff */
[----:B------:R-:W-:Y:S02]  /*16a0*/  IMAD R43, R13, -0x326172a9, RZ ;  /* 0xcd9e8d570d2b7824 */ /* 0x000fe400078e02ff */
[----:B------:R-:W-:Y:S01]  /*16b0*/  IMAD.HI.U32 R40, R39, -0x326172a9, RZ ;  /* 0xcd9e8d5727287827 */ /* 0x000fe200078e00ff */
[----:B------:R-:W-:-:S03]  /*16c0*/  LOP3.LUT R15, R37, R15, R8, 0x96, !PT ;  /* 0x0000000f250f7212 */ /* 0x000fc600078e9608 */
        /* <DEDUP_REMOVED lines=30> */
[----:B------:R-:W-:-:S04]  /*18b0*/  IMAD.WIDE.U32 R44, R44, -0x2daee0ad, RZ ;  /* 0xd2511f532c2c7825 */ /* 0x000fc800078e00ff */
        /* <DEDUP_REMOVED lines=14> */
[----:B------:R-:W-:-:S03]  /*19a0*/  MOV R37, R41 ;  /* 0x0000002900257202 */ /* 0x000fc60000000f00 */
[----:B------:R-:W-:Y:S01]  /*19b0*/  IMAD.HI.U32 R31, R30, -0x2daee0ad, RZ ;  /* 0xd2511f531e1f7827 */ /* 0x000fe200078e00ff */
[--C-:B------:R-:W-:Y:S02]  /*19c0*/  LOP3.LUT R43, R43, R46, R21.reuse, 0x96, !PT ;  /* 0x0000002e2b2b7212 */ /* 0x100fe400078e9615 */
[----:B------:R-:W-:Y:S01]  /*19d0*/  MOV R46, R29 ;  /* 0x0000001d002e7202 */ /* 0x000fe20000000f00 */
[----:B------:R-:W-:Y:S01]  /*19e0*/  IMAD.MOV.U32 R40, RZ, RZ, R12 ;  /* 0x000000ffff287224 */ /* 0x000fe200078e000c */
[----:B------:R-:W-:Y:S01]  /*19f0*/  LOP3.LUT R31, R31, R44, R21, 0x96, !PT ;  /* 0x0000002c1f1f7212 */ /* 0x000fe200078e9615 */
[----:B------:R-:W-:Y:S01]  /*1a00*/  IMAD.MOV.U32 R45, RZ, RZ, R42 ;  /* 0x000000ffff2d7224 */ /* 0x000fe200078e002a */
[----:B------:R-:W-:Y:S01]  /*1a10*/  MOV R29, R14 ;  /* 0x0000000e001d7202 */ /* 0x000fe20000000f00 */
[----:B------:R-:W-:Y:S02]  /*1a20*/  IMAD.MOV.U32 R39, RZ, RZ, R28 ;  /* 0x000000ffff277224 */ /* 0x000fe400078e001c */
[----:B------:R-:W-:-:S07]  /*1a30*/  IMAD R47, R15, -0x2daee0ad, RZ ;  /* 0xd2511f530f2f7824 */ /* 0x000fce00078e02ff */
.L_x_1830:
[----:B------:R-:W0:Y:S02]  /*1a40*/  LDC.64 R12, c[0x0][0x210] ;  /* 0x00008400ff0c7b82 */ /* 0x000e240000000a00 */
[----:B0-----:R-:W-:-:S06]  /*1a50*/  IMAD.WIDE.U32 R12, R25, 0x2, R12 ;  /* 0x00000002190c7825 */ /* 0x001fcc00078e000c */
[----:B------:R-:W2:Y:S01]  /*1a60*/  LDG.E.128 R12, desc[UR4][R12.64] ;  /* 0x000000040c0c7981 */ /* 0x000ea2000c1e1d00 */
[----:B------:R-:W-:Y:S01]  /*1a70*/  I2FP.F32.U32 R37, R37 ;  /* 0x0000002500257245 */ /* 0x000fe20000201000 */
[----:B------:R-:W-:Y:S01]  /*1a80*/  IMAD.MOV.U32 R28, RZ, RZ, 0x2f800000 ;  /* 0x2f800000ff1c7424 */ /* 0x000fe200078e00ff */
[----:B------:R-:W-:Y:S01]  /*1a90*/  I2FP.F32.U32 R41, R47 ;  /* 0x0000002f00297245 */ /* 0x000fe20000201000 */
[----:B------:R-:W-:Y:S05]  /*1aa0*/  WARPSYNC.ALL ;  /* 0x0000000000007948 */ /* 0x000fea0003800000 */
[-C--:B------:R-:W-:Y:S01]  /*1ab0*/  FFMA.FTZ R44, R37, R28.reuse, 1.1641532182693481445e-10 ;  /* 0x2f000000252c7423 */ /* 0x080fe2000001001c */
[----:B------:R-:W-:Y:S01]  /*1ac0*/  I2FP.F32.U32 R37, R43 ;  /* 0x0000002b00257245 */ /* 0x000fe20000201000 */
[----:B------:R-:W-:Y:S01]  /*1ad0*/  FFMA.FTZ R41, R41, R28, 1.1641532182693481445e-10 ;  /* 0x2f00000029297423 */ /* 0x000fe2000001001c */
[----:B------:R-:W-:-:S02]  /*1ae0*/  I2FP.F32.U32 R47, R39 ;  /* 0x00000027002f7245 */ /* 0x000fc40000201000 */
[----:B------:R-:W-:Y:S01]  /*1af0*/  FSET.BF.LT.FTZ.AND R44, R44, UR7, PT ;  /* 0x000000072c2c7c0a */ /* 0x000fe2000b811000 */
[-C--:B------:R-:W-:Y:S01]  /*1b00*/  FFMA.FTZ R43, R37, R28.reuse, 1.1641532182693481445e-10 ;  /* 0x2f000000252b7423 */ /* 0x080fe2000001001c */
[----:B------:R-:W-:Y:S01]  /*1b10*/  FSET.BF.LT.FTZ.AND R42, R41, UR7, PT ;  /* 0x00000007292a7c0a */ /* 0x000fe2000b811000 */
[-C--:B------:R-:W-:Y:S01]  /*1b20*/  FFMA.FTZ R47, R47, R28.reuse, 1.1641532182693481445e-10 ;  /* 0x2f0000002f2f7423 */ /* 0x080fe2000001001c */
[----:B------:R-:W0:Y:S01]  /*1b30*/  F2I.FTZ.U32.TRUNC.NTZ R37, R44 ;  /* 0x0000002c00257305 */ /* 0x000e22000021f000 */
[----:B------:R-:W-:Y:S02]  /*1b40*/  I2FP.F32.U32 R45, R45 ;  /* 0x0000002d002d7245 */ /* 0x000fe40000201000 */
[----:B------:R-:W-:Y:S02]  /*1b50*/  FSET.BF.LT.FTZ.AND R43, R43, UR7, PT ;  /* 0x000000072b2b7c0a */ /* 0x000fe4000b811000 */
[----:B------:R-:W-:Y:S01]  /*1b60*/  FSET.BF.LT.FTZ.AND R41, R47, UR7, PT ;  /* 0x000000072f297c0a */ /* 0x000fe2000b811000 */
[----:B------:R-:W-:Y:S01]  /*1b70*/  FFMA.FTZ R45, R45, R28, 1.1641532182693481445e-10 ;  /* 0x2f0000002d2d7423 */ /* 0x000fe2000001001c */
[----:B------:R-:W-:Y:S01]  /*1b80*/  I2FP.F32.U32 R51, R38 ;  /* 0x0000002600337245 */ /* 0x000fe20000201000 */
[----:B------:R-:W1:Y:S01]  /*1b90*/  F2I.FTZ.U32.TRUNC.NTZ R39, R43 ;  /* 0x0000002b00277305 */ /* 0x000e62000021f000 */
[----:B------:R-:W-:-:S02]  /*1ba0*/  I2FP.F32.U32 R53, R46 ;  /* 0x0000002e00357245 */ /* 0x000fc40000201000 */
[----:B------:R-:W-:Y:S01]  /*1bb0*/  I2FP.F32.U32 R49, R36 ;  /* 0x0000002400317245 */ /* 0x000fe20000201000 */
[-C--:B------:R-:W-:Y:S02]  /*1bc0*/  FFMA.FTZ R46, R51, R28.reuse, 1.1641532182693481445e-10 ;  /* 0x2f000000332e7423 */ /* 0x080fe4000001001c */
[----:B------:R-:W-:Y:S01]  /*1bd0*/  FFMA.FTZ R38, R53, R28, 1.1641532182693481445e-10 ;  /* 0x2f00000035267423 */ /* 0x000fe2000001001c */
[----:B0-----:R-:W-:Y:S01]  /*1be0*/  LOP3.LUT R36, R37, 0xff, RZ, 0xc0, !PT ;  /* 0x000000ff25247812 */ /* 0x001fe200078ec0ff */
[----:B------:R-:W0:Y:S01]  /*1bf0*/  F2I.FTZ.U32.TRUNC.NTZ R47, R41 ;  /* 0x00000029002f7305 */ /* 0x000e22000021f000 */
[----:B------:R-:W-:Y:S02]  /*1c00*/  FSET.BF.LT.FTZ.AND R46, R46, UR7, PT ;  /* 0x000000072e2e7c0a */ /* 0x000fe4000b811000 */
[----:B------:R-:W-:Y:S02]  /*1c10*/  FSET.BF.LT.FTZ.AND R38, R38, UR7, PT ;  /* 0x0000000726267c0a */ /* 0x000fe4000b811000 */
[----:B-1----:R-:W-:-:S03]  /*1c20*/  LOP3.LUT R51, R39, 0xff, RZ, 0xc0, !PT ;  /* 0x000000ff27337812 */ /* 0x002fc600078ec0ff */
[----:B------:R-:W1:Y:S01]  /*1c30*/  F2I.FTZ.U32.TRUNC.NTZ R48, R42 ;  /* 0x0000002a00307305 */ /* 0x000e62000021f000 */
[----:B------:R-:W-:Y:S01]  /*1c40*/  FFMA.FTZ R39, R49, R28, 1.1641532182693481445e-10 ;  /* 0x2f00000031277423 */ /* 0x000fe2000001001c */
[----:B0-----:R-:W-:Y:S02]  /*1c50*/  PRMT R37, R47, 0x7604, R36 ;  /* 0x000076042f257816 */ /* 0x001fe40000000024 */
[----:B------:R-:W-:-:S04]  /*1c60*/  FSET.BF.LT.FTZ.AND R47, R45, UR7, PT ;  /* 0x000000072d2f7c0a */ /* 0x000fc8000b811000 */
[----:B------:R-:W0:Y:S01]  /*1c70*/  F2I.FTZ.U32.TRUNC.NTZ R36, R38 ;  /* 0x0000002600247305 */ /* 0x000e22000021f000 */
[----:B-1----:R-:W-:Y:S02]  /*1c80*/  PRMT R28, R48, 0x7604, R51 ;  /* 0x00007604301c7816 */ /* 0x002fe40000000033 */
[----:B0-----:R-:W-:Y:S02]  /*1c90*/  LOP3.LUT R36, R36, 0xff, RZ, 0xc0, !PT ;  /* 0x000000ff24247812 */ /* 0x001fe400078ec0ff */
[C---:B--2---:R-:W-:Y:S01]  /*1ca0*/  PRMT R45, R12.reuse, 0x7632, R45 ;  /* 0x000076320c2d7816 */ /* 0x044fe2000000002d */
[----:B------:R-:W-:Y:S01]  /*1cb0*/  IMAD.U32 R51, R13, 0x10000, RZ ;  /* 0x000100000d337824 */ /* 0x000fe200078e00ff */
[----:B------:R-:W-:Y:S01]  /*1cc0*/  SHF.L.U32 R49, R12, 0x10, RZ ;  /* 0x000000100c317819 */ /* 0x000fe200000006ff */
[----:B------:R-:W-:Y:S01]  /*1cd0*/  IMAD.U32 R50, R15, 0x10000, RZ ;  /* 0x000100000f327824 */ /* 0x000fe200078e00ff */
[----:B------:R-:W-:Y:S01]  /*1ce0*/  PRMT R12, R13, 0x7632, R12 ;  /* 0x000076320d0c7816 */ /* 0x000fe2000000000c */
        /* <DEDUP_REMOVED lines=9> */
[----:B------:R-:W-:Y:S01]  /*1d80*/  FSET.BF.LT.FTZ.AND R15, R39, UR7, PT ;  /* 0x00000007270f7c0a */ /* 0x000fe2000b811000 */
[----:B------:R-:W-:Y:S01]  /*1d90*/  FMUL.FTZ R53, R47, R52 ;  /* 0x000000342f357220 */ /* 0x000fe20000410000 */
[----:B------:R-:W-:Y:S01]  /*1da0*/  SHF.L.U32 R48, R48, 0x10, RZ ;  /* 0x0000001030307819 */ /* 0x000fe200000006ff */
[----:B------:R-:W0:Y:S01]  /*1db0*/  LDC.64 R38, c[0x0][0x2e8] ;  /* 0x0000ba00ff267b82 */ /* 0x000e220000000a00 */
[----:B------:R1:W-:Y:S01]  /*1dc0*/  F2I.FTZ.U32.TRUNC.NTZ R45, R47 ;  /* 0x0000002f002d7305 */ /* 0x0003e2000021f000 */
[----:B------:R-:W-:Y:S01]  /*1dd0*/  FMUL.FTZ R14, R15, R14 ;  /* 0x0000000e0f0e7220 */ /* 0x000fe20000410000 */
[----:B------:R-:W-:Y:S01]  /*1de0*/  FMUL.FTZ R44, R32, R53 ;  /* 0x00000035202c7220 */ /* 0x000fe20000410000 */
[----:B------:R-:W-:-:S02]  /*1df0*/  IMAD.U32 R13, R13, 0x10000, RZ ;  /* 0x000100000d0d7824 */ /* 0x000fc400078e00ff */
[----:B------:R-:W-:Y:S02]  /*1e00*/  FMUL.FTZ R43, R43, R50 ;  /* 0x000000322b2b7220 */ /* 0x000fe40000410000 */
[----:B------:R-:W-:Y:S01]  /*1e10*/  F2FP.BF16.F32.PACK_AB R12, R44, R49 ;  /* 0x000000312c0c723e */ /* 0x000fe200000010ff */
[----:B------:R-:W2:Y:S01]  /*1e20*/  F2I.FTZ.U32.TRUNC.NTZ R15, R15 ;  /* 0x0000000f000f7305 */ /* 0x000ea2000021f000 */
[----:B-1----:R-:W-:Y:S01]  /*1e30*/  FMUL.FTZ R47, R42, R48 ;  /* 0x000000302a2f7220 */ /* 0x002fe20000410000 */
[C---:B------:R-:W-:Y:S01]  /*1e40*/  FMUL.FTZ R42, R32.reuse, R14 ;  /* 0x0000000e202a7220 */ /* 0x040fe20000410000 */
[----:B------:R-:W-:Y:S01]  /*1e50*/  FMUL.FTZ R14, R32, R41 ;  /* 0x00000029200e7220 */ /* 0x000fe20000410000 */
[----:B------:R-:W-:Y:S01]  /*1e60*/  FMUL.FTZ R49, R46, R13 ;  /* 0x0000000d2e317220 */ /* 0x000fe20000410000 */
[----:B------:R-:W1:Y:S01]  /*1e70*/  LDC R41, c[0x0][RZ] ;  /* 0x00000000ff297b82 */ /* 0x000e620000000800 */
[C---:B------:R-:W-:Y:S01]  /*1e80*/  FMUL.FTZ R13, R32.reuse, R51 ;  /* 0x00000033200d7220 */ /* 0x040fe20000410000 */
[C---:B------:R-:W-:Y:S01]  /*1e90*/  FMUL.FTZ R43, R32.reuse, R43 ;  /* 0x0000002b202b7220 */ /* 0x040fe20000410000 */
[----:B------:R-:W3:Y:S01]  /*1ea0*/  F2I.FTZ.U32.TRUNC.NTZ R46, R46 ;  /* 0x0000002e002e7305 */ /* 0x000ee2000021f000 */
[C---:B------:R-:W-:Y:S01]  /*1eb0*/  FMUL.FTZ R49, R32.reuse, R49 ;  /* 0x0000003120317220 */ /* 0x040fe20000410000 */
[----:B------:R-:W-:Y:S01]  /*1ec0*/  FMUL.FTZ R44, R32, R47 ;  /* 0x0000002f202c7220 */ /* 0x000fe20000410000 */
[----:B------:R-:W-:Y:S01]  /*1ed0*/  F2FP.BF16.F32.PACK_AB R13, R14, R13 ;  /* 0x0000000d0e0d723e */ /* 0x000fe200000010ff */
[----:B------:R-:W-:-:S02]  /*1ee0*/  ULDC UR6, c[0x0][0xc] ;  /* 0x0000030000067ab9 */ /* 0x000fc40000000800 */
[----:B------:R-:W-:Y:S01]  /*1ef0*/  F2FP.BF16.F32.PACK_AB R14, R49, R42 ;  /* 0x0000002a310e723e */ /* 0x000fe200000010ff */
[----:B0-----:R-:W-:Y:S01]  /*1f00*/  IMAD.WIDE.U32 R38, R25, 0x2, R38 ;  /* 0x0000000219267825 */ /* 0x001fe200078e0026 */
[----:B--2---:R-:W-:Y:S02]  /*1f10*/  LOP3.LUT R47, R15, 0xff, RZ, 0xc0, !PT ;  /* 0x000000ff0f2f7812 */ /* 0x004fe400078ec0ff */
[----:B------:R-:W-:Y:S02]  /*1f20*/  F2FP.BF16.F32.PACK_AB R15, R44, R43 ;  /* 0x0000002b2c0f723e */ /* 0x000fe400000010ff */
[----:B------:R-:W-:Y:S02]  /*1f30*/  PRMT R42, R45, 0x7604, R36 ;  /* 0x000076042d2a7816 */ /* 0x000fe40000000024 */
[----:B------:R-:W-:Y:S01]  /*1f40*/  IADD3 R36, P0, R25, UR8, RZ ;  /* 0x0000000819247c10 */ /* 0x000fe2000ff1e0ff */
[----:B------:R0:W-:Y:S01]  /*1f50*/  STG.E.128 desc[UR4][R38.64], R12 ;  /* 0x0000000c26007986 */ /* 0x0001e2000c101d04 */
[----:B---3--:R-:W-:-:S02]  /*1f60*/  PRMT R47, R46, 0x7604, R47 ;  /* 0x000076042e2f7816 */ /* 0x008fc4000000002f */
[----:B------:R-:W-:Y:S02]  /*1f70*/  MOV R43, R34 ;  /* 0x00000022002b7202 */ /* 0x000fe40000000f00 */
[----:B0-----:R-:W-:Y:S01]  /*1f80*/  PRMT R13, R47, 0x5410, R28 ;  /* 0x000054102f0d7816 */ /* 0x001fe2000000001c */
[----:B-1----:R-:W-:Y:S01]  /*1f90*/  IMAD.SHL.U32 R28, R41, 0x8, RZ ;  /* 0x00000008291c7824 */ /* 0x002fe200078e00ff */
[----:B------:R-:W-:Y:S02]  /*1fa0*/  PRMT R12, R42, 0x5410, R37 ;  /* 0x000054102a0c7816 */ /* 0x000fe40000000025 */
[----:B------:R-:W-:Y:S01]  /*1fb0*/  IADD3.X R37, RZ, UR9, RZ, P0, !PT ;  /* 0x00000009ff257c10 */ /* 0x000fe200087fe4ff */
[----:B------:R-:W-:-:S04]  /*1fc0*/  IMAD R25, R28, UR6, R25 ;  /* 0x000000061c197c24 */ /* 0x000fc8000f8e0219 */
[----:B------:R0:W-:Y:S01]  /*1fd0*/  STG.E.64 desc[UR4][R36.64], R12 ;  /* 0x0000000c24007986 */ /* 0x0001e2000c101b04 */
[----:B------:R-:W-:Y:S01]  /*1fe0*/  BAR.SYNC.DEFER_BLOCKING 0x0 ;  /* 0x0000000000007b1d */ /* 0x000fe20000010000 */
[----:B------:R-:W-:-:S13]  /*1ff0*/  ISETP.GE.U32.AND P0, PT, R25, UR10, PT ;  /* 0x0000000a19007c0c */ /* 0x000fda000bf06070 */
[----:B0-----:R-:W-:Y:S05]  /*2000*/  @!P0 BRA `(.L_x_1835) ;  /* 0xffffffe400cc8947 */ /* 0x001fea000383ffff */
[----:B------:R-:W-:Y:S05]  /*2010*/  EXIT ;  /* 0x000000000000794d */ /* 0x000fea0003800000 */
        .weak           $__internal_45_$__cuda_sm20_dblrcp_rn_slowpath_v3
        .type           $__internal_45_$__cuda_sm20_dblrcp_rn_slowpath_v3,@function
        .size           $__internal_45_$__cuda_sm20_dblrcp_rn_slowpath_v3,(.L_x_11594 - $__internal_45_$__cuda_sm20_dblrcp_rn_slowpath_v3)
$__internal_45_$__cuda_sm20_dblrcp_rn_slowpath_v3:
        /* <DEDUP_REMOVED lines=26> */
.L_x_1838:
        /* <DEDUP_REMOVED lines=10> */
.L_x_1836:
[----:B------:R-:W-:Y:S01]  /*2260*/  LOP3.LUT R13, R35, 0x80000, RZ, 0xfc, !PT ;  /* 0x00080000230d7812 */ /* 0x000fe200078efcff */
[----:B------:R-:W-:-:S07]  /*2270*/  IMAD.MOV.U32 R12, RZ, RZ, R34 ;  /* 0x000000ffff0c7224 */ /* 0x000fce00078e0022 */
.L_x_1837:
[----:B------:R-:W-:Y:S01]  /*2280*/  MOV R37, 0x0 ;  /* 0x0000000000257802 */ /* 0x000fe20000000f00 */
[----:B------:R-:W-:Y:S01]  /*2290*/  IMAD.MOV.U32 R15, RZ, RZ, R13 ;  /* 0x000000ffff0f7224 */ /* 0x000fe200078e000d */
[----:B------:R-:W-:Y:S02]  /*22a0*/  MOV R14, R12 ;  /* 0x0000000c000e7202 */ /* 0x000fe40000000f00 */
[----:B------:R-:W-:Y:S05]  /*22b0*/  RET.REL.NODEC R36 `(_ZN2at6native43_GLOBAL__N__7cc8d1ed_10_Dropout_cu_0e96ed3824fused_dropout_kernel_vecIN3c108BFloat16EfjLi1ELi8EhEEvNS_4cuda6detail10TensorInfoIKT_T1_EENS7_IS8_SA_EENS7_IT4_SA_EESA_T0_NS_15PhiloxCudaStateE) ;  /* 0xffffffdc24507950 */ /* 0x000fea0003c3ffff */
.L_x_1839:
        /* <DEDUP_REMOVED lines=12> */
.L_x_11594:


//--------------------- .text._ZN2at6native43_GLOBAL__N__7cc8d1ed_10_Dropout_cu_0e96ed3824fused_dropout_kernel_vecIN3c108BFloat16EfjLi1ELi16EhEEvNS_4cuda6detail10TensorInfoIKT_T1_EENS7_IS8_SA_EENS7_IT4_SA_EESA_T0_NS_15PhiloxCudaStateE --------------------------
	.section	.text._ZN2at6native43_GLOBAL__N__7cc8d1ed_10_Dropout_cu_0e96ed3824fused_dropout_kernel_vecIN3c108BFloat16EfjLi1ELi16EhEEvNS_4cuda6detail10TensorInfoIKT_T1_EENS7_IS8_SA_EENS7_IT4_SA_EESA_T0_NS_15PhiloxCudaStateE,"ax",@progbits
	.align	128
.text._ZN2at6native43_GLOBAL__N__7cc8d1ed_10_Dropout_cu_0e96ed3824fused_dropout_kernel_vecIN3c108BFloat16EfjLi1ELi16EhEEvNS_4cuda6detail10TensorInfoIKT_T1_EENS7_IS8_SA_EENS7_IT4_SA_EESA_T0_NS_15PhiloxCudaStateE:
        .type           _ZN2at6native43_GLOBAL__N__7cc8d1ed_10_Dropout_cu_0e96ed3824fused_dropout_kernel_vecIN3c108BFloat16EfjLi1ELi16EhEEvNS_4cuda6detail10TensorInfoIKT_T1_EENS7_IS8_SA_EENS7_IT4_SA_EESA_T0_NS_15PhiloxCudaStateE,@function
        .size           _ZN2at6native43_GLOBAL__N__7cc8d1ed_10_Dropout_cu_0e96ed3824fused_dropout_kernel_vecIN3c108BFloat16EfjLi1ELi16EhEEvNS_4cuda6detail10TensorInfoIKT_T1_EENS7_IS8_SA_EENS7_IT4_SA_EESA_T0_NS_15PhiloxCudaStateE,(.L_x_11596 - _ZN2at6native43_GLOBAL__N__7cc8d1ed_10_Dropout_cu_0e96ed3824fused_dropout_kernel_vecIN3c108BFloat16EfjLi1ELi16EhEEvNS_4cuda6detail10TensorInfoIKT_T1_EENS7_IS8_SA_EENS7_IT4_SA_EESA_T0_NS_15PhiloxCudaStateE)
        .other          _ZN2at6native43_GLOBAL__N__7cc8d1ed_10_Dropout_cu_0e96ed3824fused_dropout_kernel_vecIN3c108BFloat16EfjLi1ELi16EhEEvNS_4cuda6detail10TensorInfoIKT_T1_EENS7_IS8_SA_EENS7_IT4_SA_EESA_T0_NS_15PhiloxCudaStateE,@"STO_CUDA_ENTRY STV_DEFAULT"
_ZN2at6native43_GLOBAL__N__7cc8d1ed_10_Dropout_cu_0e96ed3824fused_dropout_kernel_vecIN3c108BFloat16EfjLi1ELi16EhEEvNS_4cuda6detail10TensorInfoIKT_T1_EENS7_IS8_SA_EENS7_IT4_SA_EESA_T0_NS_15PhiloxCudaStateE:
[----:B------:R-:W-:Y:S08]  /*0000*/  LDC R1, c[0x0][0x28] ;  /* 0x00000a00ff017b82 */ /* 0x000ff00000000800 */
[----:B------:R-:W0:Y:S01]  /*0010*/  LDC R4, c[0x0][0x4a8] ;  /* 0x00012a00ff047b82 */ /* 0x000e220000000800 */
[----:B------:R-:W-:Y:S01]  /*0020*/  ULDC.U8 UR4, c[0x0][0x4b4] ;  /* 0x00012d0000047ab9 */ /* 0x000fe20000000000 */
[----:B------:R-:W-:Y:S01]  /*0030*/  ULDC.64 UR8, c[0x0][0x208] ;  /* 0x0000820000087ab9 */ /* 0x000fe20000000a00 */
[----:B------:R-:W-:Y:S01]  /*0040*/  ISETP.NE.AND P0, PT, RZ, UR4, PT ;  /* 0x00000004ff007c0c */ /* 0x000fe2000bf05270 */
[----:B------:R-:W-:-:S02]  /*0050*/  ULDC.64 UR4, c[0x0][0x4a0] ;  /* 0x0001280000047ab9 */ /* 0x000fc40000000a00 */
[----:B------:R-:W-:Y:S02]  /*0060*/  IMAD.U32 R2, RZ, RZ, UR4 ;  /* 0x00000004ff027e24 */ /* 0x000fe4000f8e00ff */
[----:B------:R-:W0:Y:S01]  /*0070*/  LDC R5, c[0x0][0x4ac] ;  /* 0x00012b00ff057b82 */ /* 0x000e220000000800 */
[----:B------:R-:W-:-:S07]  /*0080*/  IMAD.U32 R3, RZ, RZ, UR5 ;  /* 0x00000005ff037e24 */ /* 0x000fce000f8e00ff */
[----:B------:R-:W2:Y:S01]  /*0090*/  @P0 LDG.E.64 R2, desc[UR8][R2.64] ;  /* 0x0000000802020981 */ /* 0x000ea2000c1e1b00 */
[----:B------:R-:W1:Y:S03]  /*00a0*/  @P0 LDC R11, c[0x0][0x4b0] ;  /* 0x00012c00ff0b0b82 */ /* 0x000e660000000800 */
[----:B0-----:R-:W1:Y:S01]  /*00b0*/  @P0 LDG.E.64 R6, desc[UR8][R4.64] ;  /* 0x0000000804060981 */ /* 0x001e62000c1e1b00 */
[----:B------:R-:W0:Y:S01]  /*00c0*/  S2R R0, SR_CTAID.X ;  /* 0x0000000000007919 */ /* 0x000e220000002500 */
[----:B------:R-:W0:Y:S01]  /*00d0*/  S2R R9, SR_TID.X ;  /* 0x0000000000097919 */ /* 0x000e220000002100 */
[----:B------:R-:W-:Y:S02]  /*00e0*/  ULDC UR6, c[0x0][0x0] ;  /* 0x0000000000067ab9 */ /* 0x000fe40000000800 */
[----:B0-----:R-:W-:Y:S01]  /*00f0*/  IMAD R0, R0, UR6, R9 ;  /* 0x0000000600007c24 */ /* 0x001fe2000f8e0209 */
[----:B------:R-:W-:-:S03]  /*0100*/  ULDC UR6, c[0x0][0x498] ;  /* 0x0001260000067ab9 */ /* 0x000fc60000000800 */
[----:B------:R-:W-:-:S04]  /*0110*/  IMAD.WIDE.U32 R8, R0, -0x326172a9, RZ ;  /* 0xcd9e8d5700087825 */ /* 0x000fc800078e00ff */
[----:B------:R-:W-:Y:S01]  /*0120*/  IMAD.SHL.U32 R14, R0, 0x10, RZ ;  /* 0x00000010000e7824 */ /* 0x000fe200078e00ff */
[----:B--2---:R-:W-:Y:S02]  /*0130*/  @P0 R2UR UR4, R2 ;  /* 0x00000000020402ca */ /* 0x004fe400000e0000 */
[----:B------:R-:W-:Y:S02]  /*0140*/  @P0 R2UR UR5, R3 ;  /* 0x00000000030502ca */ /* 0x000fe400000e0000 */
[----:B-1----:R-:W-:-:S04]  /*0150*/  @P0 IADD3 R4, P1, R6, R11, RZ ;  /* 0x0000000b06040210 */ /* 0x002fc80007f3e0ff */
[----:B------:R-:W-:-:S04]  /*0160*/  @P0 IADD3.X R5, RZ, R7, RZ, P1, !PT ;  /* 0x00000007ff050210 */ /* 0x000fc80000ffe4ff */
[--C-:B------:R-:W-:Y:S02]  /*0170*/  SHF.R.U64 R34, R4, 0x2, R5.reuse ;  /* 0x0000000204227819 */ /* 0x100fe40000001205 */
[----:B------:R-:W-:-:S03]  /*0180*/  SHF.R.U32.HI R2, RZ, 0x2, R5 ;  /* 0x00000002ff027819 */ /* 0x000fc60000011605 */
[----:B------:R-:W-:Y:S01]  /*0190*/  IMAD.WIDE.U32 R6, R34, -0x2daee0ad, RZ ;  /* 0xd2511f5322067825 */ /* 0x000fe200078e00ff */
[----:B------:R-:W-:Y:S01]  /*01a0*/  LOP3.LUT R10, R9, UR4, R2, 0x96, !PT ;  /* 0x00000004090a7c12 */ /* 0x000fe2000f8e9602 */
[----:B------:R-:W-:-:S03]  /*01b0*/  UIADD3 UR13, UR5, -0x4498517b, URZ ;  /* 0xbb67ae85050d7890 */ /* 0x000fc6000fffe03f */
[----:B------:R-:W-:Y:S01]  /*01c0*/  LOP3.LUT R12, R7, UR5, RZ, 0x3c, !PT ;  /* 0x00000005070c7c12 */ /* 0x000fe2000f8e3cff */
[----:B------:R-:W-:Y:S01]  /*01d0*/  IMAD.WIDE.U32 R10, R10, -0x2daee0ad, RZ ;  /* 0xd2511f530a0a7825 */ /* 0x000fe200078e00ff */
[----:B------:R-:W-:-:S03]  /*01e0*/  UIADD3 UR12, UR4, -0x61c88647, URZ ;  /* 0x9e3779b9040c7890 */ /* 0x000fc6000fffe03f */
[----:B------:R-:W-:Y:S01]  /*01f0*/  IMAD.WIDE.U32 R12, R12, -0x326172a9, RZ ;  /* 0xcd9e8d570c0c7825 */ /* 0x000fe200078e00ff */
[----:B------:R-:W-:Y:S01]  /*0200*/  LOP3.LUT R9, R11, UR13, R6, 0x96, !PT ;  /* 0x0000000d0b097c12 */ /* 0x000fe2000f8e9606 */
[----:B------:R-:W-:-:S03]  /*0210*/  UIADD3 UR14, UR4, 0x3c6ef372, URZ ;  /* 0x3c6ef372040e7890 */ /* 0x000fc6000fffe03f */
[----:B------:R-:W-:Y:S01]  /*0220*/  LOP3.LUT R6, R13, UR12, R8, 0x96, !PT ;  /* 0x0000000c0d067c12 */ /* 0x000fe2000f8e9608 */
[----:B------:R-:W-:Y:S01]  /*0230*/  IMAD.WIDE.U32 R8, R9, -0x326172a9, RZ ;  /* 0xcd9e8d5709087825 */ /* 0x000fe200078e00ff */
[----:B------:R-:W-:-:S03]  /*0240*/  UIADD3 UR15, UR5, 0x76cf5d0a, URZ ;  /* 0x76cf5d0a050f7890 */ /* 0x000fc6000fffe03f */
[----:B------:R-:W-:Y:S01]  /*0250*/  IMAD.WIDE.U32 R6, R6, -0x2daee0ad, RZ ;  /* 0xd2511f5306067825 */ /* 0x000fe200078e00ff */
[----:B------:R-:W-:Y:S01]  /*0260*/  LOP3.LUT R11, R9, UR14, R12, 0x96, !PT ;  /* 0x0000000e090b7c12 */ /* 0x000fe2000f8e960c */
[----:B------:R-:W-:-:S03]  /*0270*/  UIADD3 UR17, UR5, 0x32370b8f, URZ ;  /* 0x32370b8f05117890 */ /* 0x000fc6000fffe03f */
[----:B------:R-:W-:Y:S01]  /*0280*/  LOP3.LUT R12, R7, UR15, R10, 0x96, !PT ;  /* 0x0000000f070c7c12 */ /* 0x000fe2000f8e960a */
[----:B------:R-:W-:Y:S01]  /*0290*/  IMAD.WIDE.U32 R10, R11, -0x2daee0ad, RZ ;  /* 0xd2511f530b0a7825 */ /* 0x000fe200078e00ff */
[----:B------:R-:W-:-:S03]  /*02a0*/  UIADD3 UR16, UR4, -0x255992d5, URZ ;  /* 0xdaa66d2b04107890 */ /* 0x000fc6000fffe03f */
        /* <DEDUP_REMOVED lines=8> */
[----:B------:R-:W-:-:S03]  /*0330*/  UIADD3 UR21, UR5, -0x56f99767, URZ ;  /* 0xa906689905157890 */ /* 0x000fc6000fffe03f */
[----:B------:R-:W-:Y:S01]  /*0340*/  LOP3.LUT R12, R7, UR19, R10, 0x96, !PT ;  /* 0x00000013070c7c12 */ /* 0x000fe2000f8e960a */
[----:B------:R-:W-:Y:S01]  /*0350*/  IMAD.WIDE.U32 R10, R11, -0x2daee0ad, RZ ;  /* 0xd2511f530b0a7825 */ /* 0x000fe200078e00ff */
[----:B------:R-:W-:-:S03]  /*0360*/  UIADD3 UR20, UR4, 0x1715609d, URZ ;  /* 0x1715609d04147890 */ /* 0x000fc6000fffe03f */
        /* <DEDUP_REMOVED lines=11> */
[----:B------:R-:W-:-:S03]  /*0420*/  UIADD3 UR24, UR4, 0x5384540f, URZ ;  /* 0x5384540f04187890 */ /* 0x000fc6000fffe03f */
[----:B------:R-:W-:Y:S01]  /*0430*/  IMAD.WIDE.U32 R10, R10, -0x326172a9, RZ ;  /* 0xcd9e8d570a0a7825 */ /* 0x000fe200078e00ff */
[----:B------:R-:W-:-:S04]  /*0440*/  LOP3.LUT R9, R39, UR25, R6, 0x96, !PT ;  /* 0x0000001927097c12 */ /* 0x000fc8000f8e9606 */
[----:B------:R-:W-:Y:S01]  /*0450*/  LOP3.LUT R6, R11, UR24, R8, 0x96, !PT ;  /* 0x000000180b067c12 */ /* 0x000fe2000f8e9608 */
[----:B------:R-:W-:Y:S01]  /*0460*/  UIADD3 UR26, UR4, -0xe443238, URZ ;  /* 0xf1bbcdc8041a7890 */ /* 0x000fe2000fffe03f */
[----:B------:R-:W-:Y:S01]  /*0470*/  IMAD.WIDE.U32 R8, R9, -0x326172a9, RZ ;  /* 0xcd9e8d5709087825 */ /* 0x000fe200078e00ff */
[----:B------:R-:W-:Y:S01]  /*0480*/  UIADD3 UR27, UR5, -0x24c28bd8, URZ ;  /* 0xdb3d7428051b7890 */ /* 0x000fe2000fffe03f */
[----:B------:R-:W-:Y:S02]  /*0490*/  ISETP.GE.U32.AND P0, PT, R14, UR6, PT ;  /* 0x000000060e007c0c */ /* 0x000fe4000bf06070 */
        /* <DEDUP_REMOVED lines=26> */
[----:B------:R-:W-:Y:S05]  /*0640*/  CALL.REL.NOINC `($__internal_46_$__cuda_sm20_dblrcp_rn_slowpath_v3) ;  /* 0x0000003000887944 */ /* 0x000fea0003c00000 */
.L_x_1840:
[----:B------:R-:W0:Y:S01]  /*0650*/  F2F.F32.F64 R5, R10 ;  /* 0x0000000a00057310 */ /* 0x000e220000301000 */
[----:B------:R-:W-:Y:S01]  /*0660*/  UMOV UR10, 0xf0000000 ;  /* 0xf0000000000a7882 */ /* 0x000fe20000000000 */
[----:B------:R-:W-:Y:S01]  /*0670*/  UMOV UR11, 0x380fffff ;  /* 0x380fffff000b7882 */ /* 0x000fe20000000000 */
[----:B------:R-:W1:Y:S01]  /*0680*/  LDC.64 R22, c[0x0][0x210] ;  /* 0x00008400ff167b82 */ /* 0x000e620000000a00 */
[----:B------:R-:W-:Y:S01]  /*0690*/  DSETP.GEU.AND P0, PT, |R10|, UR10, PT ;  /* 0x0000000a0a007e2a */ /* 0x000fe2000bf0e200 */
[----:B------:R-:W-:Y:S01]  /*06a0*/  IMAD R38, R38, -0x326172a9, RZ ;  /* 0xcd9e8d5726267824 */ /* 0x000fe200078e02ff */
[----:B------:R-:W-:Y:S01]  /*06b0*/  LOP3.LUT R4, R4, 0x3, RZ, 0xc0, !PT ;  /* 0x0000000304047812 */ /* 0x000fe200078ec0ff */
[----:B------:R-:W-:Y:S01]  /*06c0*/  ULDC UR30, c[0x0][0x49c] ;  /* 0x00012700001e7ab9 */ /* 0x000fe20000000800 */
[----:B------:R-:W-:Y:S01]  /*06d0*/  ULDC UR31, c[0x0][0x498] ;  /* 0x00012600001f7ab9 */ /* 0x000fe20000000800 */
[----:B------:R-:W-:Y:S02]  /*06e0*/  ULDC.64 UR10, c[0x0][0x3c0] ;  /* 0x0000f000000a7ab9 */ /* 0x000fe40000000a00 */
[----:B------:R-:W2:Y:S01]  /*06f0*/  LDC.64 R24, c[0x0][0x2e8] ;  /* 0x0000ba00ff187b82 */ /* 0x000ea20000000a00 */
[----:B0-----:R-:W-:-:S13]  /*0700*/  R2UR UR6, R5 ;  /* 0x00000000050672ca */ /* 0x001fda00000e0000 */
[----:B------:R-:W-:-:S04]  /*0710*/  IMAD.U32 R5, RZ, RZ, UR6 ;  /* 0x00000006ff057e24 */ /* 0x000fc8000f8e00ff */
[----:B------:R-:W-:-:S05]  /*0720*/  @!P0 FMUL R5, R5, 1.175494350822287508e-38 ;  /* 0x0080000005058820 */ /* 0x000fca0000400000 */
[----:B------:R-:W-:Y:S02]  /*0730*/  @!P0 R2UR UR6, R5 ;  /* 0x00000000050682ca */ /* 0x000fe400000e0000 */
[----:B------:R-:W-:-:S13]  /*0740*/  MOV R5, RZ ;  /* 0x000000ff00057202 */ /* 0x000fda0000000f00 */
.L_x_1862:
        /* <DEDUP_REMOVED lines=18> */
.L_x_1843:
[----:B------:R-:W-:Y:S05]  /*0870*/  BSYNC B0 ;  /* 0x0000000000007941 */ /* 0x000fea0003800000 */
.L_x_1842:
[----:B------:R-:W-:Y:S01]  /*0880*/  IMAD.HI.U32 R7, R0, -0x326172a9, RZ ;  /* 0xcd9e8d5700077827 */ /* 0x000fe200078e00ff */
[----:B------:R-:W-:Y:S02]  /*0890*/  LOP3.LUT R6, R6, UR5, R5, 0x96, !PT ;  /* 0x0000000506067c12 */ /* 0x000fe4000f8e9605 */
[----:B------:R-:W-:Y:S01]  /*08a0*/  ISETP.NE.AND P0, PT, R4, 0x1, PT ;  /* 0x000000010400780c */ /* 0x000fe20003f05270 */
[----:B------:R-:W-:Y:S01]  /*08b0*/  IMAD.MOV.U32 R15, RZ, RZ, -0x2daee0ad ;  /* 0xd2511f53ff0f7424 */ /* 0x000fe200078e00ff */
[----:B------:R-:W-:Y:S01]  /*08c0*/  LOP3.LUT R7, R7, UR4, R2, 0x96, !PT ;  /* 0x0000000407077c12 */ /* 0x000fe2000f8e9602 */
[----:B------:R-:W-:Y:S02]  /*08d0*/  IMAD R17, R0, -0x326172a9, RZ ;  /* 0xcd9e8d5700117824 */ /* 0x000fe400078e02ff */
[----:B------:R-:W-:-:S04]  /*08e0*/  IMAD.WIDE.U32 R8, R6, -0x326172a9, RZ ;  /* 0xcd9e8d5706087825 */ /* 0x000fc800078e00ff */
[----:B------:R-:W-:Y:S01]  /*08f0*/  IMAD R11, R34, R15, -0x2daee0ad ;  /* 0xd2511f53220b7424 */ /* 0x000fe200078e020f */
[----:B------:R-:W-:Y:S01]  /*0900*/  LOP3.LUT R10, R9, UR12, R17, 0x96, !PT ;  /* 0x0000000c090a7c12 */ /* 0x000fe2000f8e9611 */
[----:B------:R-:W-:-:S04]  /*0910*/  IMAD.WIDE.U32 R6, R7, -0x2daee0ad, RZ ;  /* 0xd2511f5307067825 */ /* 0x000fc800078e00ff */
[----:B------:R-:W-:Y:S01]  /*0920*/  VIADD R27, R34, 0x2 ;  /* 0x00000002221b7836 */ /* 0x000fe20000000000 */
[----:B------:R-:W-:Y:S01]  /*0930*/  LOP3.LUT R18, R7, UR13, R11, 0x96, !PT ;  /* 0x0000000d07127c12 */ /* 0x000fe2000f8e960b */
[----:B------:R-:W-:-:S03]  /*0940*/  IMAD.WIDE.U32 R10, R10, -0x2daee0ad, RZ ;  /* 0xd2511f530a0a7825 */ /* 0x000fc600078e00ff */
[----:B------:R-:W-:Y:S01]  /*0950*/  ISETP.NE.AND P2, PT, R27, RZ, PT ;  /* 0x000000ff1b00720c */ /* 0x000fe20003f45270 */
        /* <DEDUP_REMOVED lines=30> */
[----:B------:R-:W-:Y:S02]  /*0b40*/  LOP3.LUT R20, R7, UR28, R20, 0x96, !PT ;  /* 0x0000001c07147c12 */ /* 0x000fe4000f8e9614 */
[----:B------:R-:W-:Y:S02]  /*0b50*/  MOV R7, R16 ;  /* 0x0000001000077202 */ /* 0x000fe40000000f00 */
        /* <DEDUP_REMOVED lines=12> */
.L_x_1844:
[----:B------:R-:W-:Y:S01]  /*0c20*/  IMAD.WIDE.U32 R20, R0, -0x326172a9, RZ ;  /* 0xcd9e8d5700147825 */ /* 0x000fe200078e00ff */
[----:B------:R-:W-:Y:S03]  /*0c30*/  BSSY B0, `(.L_x_1845) ;  /* 0x0000016000007945 */ /* 0x000fe60003800000 */
[----:B------:R-:W-:Y:S01]  /*0c40*/  IMAD.HI.U32 R27, R27, -0x2daee0ad, RZ ;  /* 0xd2511f531b1b7827 */ /* 0x000fe200078e00ff */
[----:B------:R-:W-:-:S03]  /*0c50*/  LOP3.LUT R17, R20, UR12, RZ, 0x3c, !PT ;  /* 0x0000000c14117c12 */ /* 0x000fc6000f8e3cff */
[----:B------:R-:W-:Y:S02]  /*0c60*/  IMAD.MOV.U32 R16, RZ, RZ, R11 ;  /* 0x000000ffff107224 */ /* 0x000fe400078e000b */
[----:B------:R-:W-:Y:S01]  /*0c70*/  IMAD.MOV.U32 R19, RZ, RZ, R21 ;  /* 0x000000ffff137224 */ /* 0x000fe200078e0015 */
[----:B------:R-:W-:Y:S06]  /*0c80*/  @P2 BRA `(.L_x_1846) ;  /* 0x0000000000402947 */ /* 0x000fec0003800000 */
[----:B------:R-:W-:Y:S01]  /*0c90*/  IADD3 R2, R2, 0x1, RZ ;  /* 0x0000000102027810 */ /* 0x000fe20007ffe0ff */
[----:B------:R-:W-:Y:S01]  /*0ca0*/  IMAD.MOV.U32 R16, RZ, RZ, R11 ;  /* 0x000000ffff107224 */ /* 0x000fe200078e000b */
[----:B------:R-:W-:Y:S01]  /*0cb0*/  LOP3.LUT R17, R20, UR12, RZ, 0x3c, !PT ;  /* 0x0000000c14117c12 */ /* 0x000fe2000f8e3cff */
[----:B------:R-:W-:Y:S01]  /*0cc0*/  IMAD.MOV.U32 R19, RZ, RZ, R21 ;  /* 0x000000ffff137224 */ /* 0x000fe200078e0015 */
        /* <DEDUP_REMOVED lines=12> */
.L_x_1846:
[----:B------:R-:W-:Y:S05]  /*0d90*/  BSYNC B0 ;  /* 0x0000000000007941 */ /* 0x000fea0003800000 */
.L_x_1845:
[----:B------:R-:W-:Y:S01]  /*0da0*/  LOP3.LUT R20, R19, UR4, R2, 0x96, !PT ;  /* 0x0000000413147c12 */ /* 0x000fe2000f8e9602 */
[----:B------:R-:W-:Y:S01]  /*0db0*/  IMAD R11, R14, R15, -0x2daee0ad ;  /* 0xd2511f530e0b7424 */ /* 0x000fe200078e020f */
[----:B------:R-:W-:-:S03]  /*0dc0*/  LOP3.LUT R27, R16, R27, RZ, 0x3c, !PT ;  /* 0x0000001b101b7212 */ /* 0x000fc600078e3cff */
        /* <DEDUP_REMOVED lines=31> */
[----:B------:R-:W-:Y:S01]  /*0fc0*/  IADD3 R27, R34, 0x3, RZ ;  /* 0x00000003221b7810 */ /* 0x000fe20007ffe0ff */
[----:B------:R-:W-:Y:S01]  /*0fd0*/  IMAD R28, R10, -0x2daee0ad, RZ ;  /* 0xd2511f530a1c7824 */ /* 0x000fe200078e02ff */
[----:B------:R-:W-:Y:S01]  /*0fe0*/  LOP3.LUT R20, R31, UR27, R20, 0x96, !PT ;  /* 0x0000001b1f147c12 */ /* 0x000fe2000f8e9614 */
[----:B------:R-:W-:Y:S01]  /*0ff0*/  IMAD.HI.U32 R11, R18, -0x2daee0ad, RZ ;  /* 0xd2511f53120b7827 */ /* 0x000fe200078e00ff */
[----:B------:R-:W-:-:S03]  /*1000*/  ISETP.NE.AND P1, PT, R27, RZ, PT ;  /* 0x000000ff1b00720c */ /* 0x000fc60003f25270 */
[----:B------:R-:W-:Y:S01]  /*1010*/  IMAD.WIDE.U32 R20, R20, -0x326172a9, RZ ;  /* 0xcd9e8d5714147825 */ /* 0x000fe200078e00ff */
[----:B------:R-:W-:-:S03]  /*1020*/  LOP3.LUT R10, R11, UR29, R30, 0x96, !PT ;  /* 0x0000001d0b0a7c12 */ /* 0x000fc6000f8e961e */
[----:B------:R-:W-:Y:S01]  /*1030*/  IMAD.HI.U32 R27, R27, -0x2daee0ad, RZ ;  /* 0xd2511f531b1b7827 */ /* 0x000fe200078e00ff */
        /* <DEDUP_REMOVED lines=13> */
.L_x_1847:
        /* <DEDUP_REMOVED lines=17> */
.L_x_1849:
[----:B------:R-:W-:Y:S05]  /*1220*/  BSYNC B0 ;  /* 0x0000000000007941 */ /* 0x000fea0003800000 */
.L_x_1848:
[----:B------:R-:W-:Y:S01]  /*1230*/  LOP3.LUT R26, R19, UR4, R2, 0x96, !PT ;  /* 0x00000004131a7c12 */ /* 0x000fe2000f8e9602 */
[----:B------:R-:W-:Y:S01]  /*1240*/  IMAD R31, R14, R15, -0x5b5dc15a ;  /* 0xa4a23ea60e1f7424 */ /* 0x000fe200078e020f */
[----:B------:R-:W-:Y:S01]  /*1250*/  LOP3.LUT R28, R16, R27, RZ, 0x3c, !PT ;  /* 0x0000001b101c7212 */ /* 0x000fe200078e3cff */
[----:B------:R-:W-:Y:S01]  /*1260*/  IMAD R18, R18, -0x2daee0ad, RZ ;  /* 0xd2511f5312127824 */ /* 0x000fe200078e02ff */
[----:B------:R-:W-:Y:S01]  /*1270*/  ISETP.NE.AND P1, PT, R34, -0x4, PT ;  /* 0xfffffffc2200780c */ /* 0x000fe20003f25270 */
        /* <DEDUP_REMOVED lines=33> */
[----:B------:R-:W-:-:S04]  /*1490*/  IMAD.HI.U32 R31, R29, -0x2daee0ad, RZ ;  /* 0xd2511f531d1f7827 */ /* 0x000fc800078e00ff */
[----:B------:R-:W-:Y:S01]  /*14a0*/  IMAD.WIDE.U32 R26, R26, -0x326172a9, RZ ;  /* 0xcd9e8d571a1a7825 */ /* 0x000fe200078e00ff */
[----:B------:R-:W-:-:S03]  /*14b0*/  LOP3.LUT R32, R31, UR29, R32, 0x96, !PT ;  /* 0x0000001d1f207c12 */ /* 0x000fc6000f8e9620 */
[----:B------:R-:W-:Y:S01]  /*14c0*/  IMAD.HI.U32 R31, R28, -0x2daee0ad, RZ ;  /* 0xd2511f531c1f7827 */ /* 0x000fe200078e00ff */
[----:B------:R-:W-:Y:S02]  /*14d0*/  LOP3.LUT R30, R27, UR28, R30, 0x96, !PT ;  /* 0x0000001c1b1e7c12 */ /* 0x000fe4000f8e961e */
[----:B------:R-:W-:-:S03]  /*14e0*/  MOV R27, R18 ;  /* 0x00000012001b7202 */ /* 0x000fc60000000f00 */
        /* <DEDUP_REMOVED lines=11> */
.L_x_1850:
        /* <DEDUP_REMOVED lines=17> */
.L_x_1852:
[----:B------:R-:W-:Y:S05]  /*16b0*/  BSYNC B0 ;  /* 0x0000000000007941 */ /* 0x000fea0003800000 */
.L_x_1851:
        /* <DEDUP_REMOVED lines=41> */
[----:B------:R-:W-:Y:S02]  /*1950*/  LOP3.LUT R29, R15, UR28, R16, 0x96, !PT ;  /* 0x0000001c0f1d7c12 */ /* 0x000fe4000f8e9610 */
[----:B------:R-:W-:Y:S01]  /*1960*/  MOV R38, R14 ;  /* 0x0000000e00267202 */ /* 0x000fe20000000f00 */
        /* <DEDUP_REMOVED lines=18> */
.L_x_1841:
        /* <DEDUP_REMOVED lines=14> */
.L_x_1855:
[----:B------:R-:W-:Y:S05]  /*1b70*/  BSYNC B0 ;  /* 0x0000000000007941 */ /* 0x000fea0003800000 */
.L_x_1854:
        /* <DEDUP_REMOVED lines=30> */
.L_x_1857:
[----:B------:R-:W-:Y:S05]  /*1d60*/  BSYNC B0 ;  /* 0x0000000000007941 */ /* 0x000fea0003800000 */
.L_x_1856:
        /* <DEDUP_REMOVED lines=25> */
.L_x_1859:
[----:B------:R-:W-:Y:S05]  /*1f00*/  BSYNC B0 ;  /* 0x0000000000007941 */ /* 0x000fea0003800000 */
.L_x_1858:
        /* <DEDUP_REMOVED lines=24> */
.L_x_1861:
[----:B------:R-:W-:Y:S05]  /*2090*/  BSYNC B0 ;  /* 0x0000000000007941 */ /* 0x000fea0003800000 */
.L_x_1860:
[----:B------:R-:W-:Y:S01]  /*20a0*/  LOP3.LUT R6, R7, UR4, R11, 0x96, !PT ;  /* 0x0000000407067c12 */ /* 0x000fe2000f8e960b */
[----:B------:R-:W-:Y:S01]  /*20b0*/  IMAD.HI.U32 R11, R32, -0x2daee0ad, RZ ;  /* 0xd2511f53200b7827 */ /* 0x000fe200078e00ff */
[----:B------:R-:W-:Y:S02]  /*20c0*/  LOP3.LUT R31, R10, UR4, R19, 0x96, !PT ;  /* 0x000000040a1f7c12 */ /* 0x000fe4000f8e9613 */
[----:B------:R-:W-:Y:S01]  /*20d0*/  LOP3.LUT R26, R20, UR4, R27, 0x96, !PT ;  /* 0x00000004141a7c12 */ /* 0x000fe2000f8e961b */
[----:B------:R-:W-:Y:S01]  /*20e0*/  IMAD.HI.U32 R19, R28, -0x2daee0ad, RZ ;  /* 0xd2511f531c137827 */ /* 0x000fe200078e00ff */
[----:B------:R-:W-:Y:S02]  /*20f0*/  LOP3.LUT R27, R18, R11, RZ, 0x3c, !PT ;  /* 0x0000000b121b7212 */ /* 0x000fe400078e3cff */
[----:B------:R-:W-:Y:S01]  /*2100*/  LOP3.LUT R33, R8, R33, RZ, 0x3c, !PT ;  /* 0x0000002108217212 */ /* 0x000fe200078e3cff */
[----:B------:R-:W-:Y:S01]  /*2110*/  IMAD R7, R34, -0x2daee0ad, RZ ;  /* 0xd2511f5322077824 */ /* 0x000fe200078e02ff */
[----:B------:R-:W-:Y:S01]  /*2120*/  LOP3.LUT R10, R30, R19, RZ, 0x3c, !PT ;  /* 0x000000131e0a7212 */ /* 0x000fe200078e3cff */
[----:B------:R-:W-:Y:S01]  /*2130*/  IMAD.HI.U32 R11, R6, -0x2daee0ad, RZ ;  /* 0xd2511f53060b7827 */ /* 0x000fe200078e00ff */
[----:B------:R-:W-:-:S02]  /*2140*/  MOV R41, R13 ;  /* 0x0000000d00297202 */ /* 0x000fc40000000f00 */
[----:B------:R-:W-:Y:S01]  /*2150*/  IADD3 R34, R7, -0x2daee0ad, RZ ;  /* 0xd2511f5307227810 */ /* 0x000fe20007ffe0ff */
[----:B------:R-:W-:Y:S01]  /*2160*/  IMAD.HI.U32 R19, R31, -0x2daee0ad, RZ ;  /* 0xd2511f531f137827 */ /* 0x000fe200078e00ff */
[----:B------:R-:W-:Y:S02]  /*2170*/  IADD3 R20, R7, 0x76f35df9, RZ ;  /* 0x76f35df907147810 */ /* 0x000fe40007ffe0ff */
[----:B------:R-:W-:Y:S01]  /*2180*/  LOP3.LUT R34, R11, UR13, R34, 0x96, !PT ;  /* 0x0000000d0b227c12 */ /* 0x000fe2000f8e9622 */
[----:B------:R-:W-:Y:S02]  /*2190*/  VIADD R8, R7, 0xa4a23ea6 ;  /* 0xa4a23ea607087836 */ /* 0x000fe40000000000 */
[----:B------:R-:W-:-:S03]  /*21a0*/  IMAD.WIDE.U32 R10, R10, -0x326172a9, RZ ;  /* 0xcd9e8d570a0a7825 */ /* 0x000fc600078e00ff */
[----:B------:R-:W-:Y:S01]  /*21b0*/  LOP3.LUT R19, R19, UR13, R8, 0x96, !PT ;  /* 0x0000000d13137c12 */ /* 0x000fe2000f8e9608 */
[----:B------:R-:W-:Y:S01]  /*21c0*/  VIADD R39, R7, 0x49447d4c ;  /* 0x49447d4c07277836 */ /* 0x000fe20000000000 */
[----:B------:R-:W-:Y:S01]  /*21d0*/  LOP3.LUT R8, R35, UR4, R2, 0x96, !PT ;  /* 0x0000000423087c12 */ /* 0x000fe2000f8e9602 */
[----:B------:R-:W-:Y:S01]  /*21e0*/  IMAD R18, R6, -0x2daee0ad, RZ ;  /* 0xd2511f5306127824 */ /* 0x000fe200078e02ff */
[----:B------:R-:W-:Y:S01]  /*21f0*/  LOP3.LUT R7, R9, R11, RZ, 0x3c, !PT ;  /* 0x0000000b09077212 */ /* 0x000fe200078e3cff */
[----:B------:R-:W-:-:S04]  /*2200*/  IMAD.HI.U32 R37, R26, -0x2daee0ad, RZ ;  /* 0xd2511f531a257827 */ /* 0x000fc800078e00ff */
[----:B------:R-:W-:Y:S01]  /*2210*/  IMAD.WIDE.U32 R8, R8, -0x2daee0ad, RZ ;  /* 0xd2511f5308087825 */ /* 0x000fe200078e00ff */
[----:B------:R-:W-:-:S03]  /*2220*/  LOP3.LUT R20, R37, UR13, R20, 0x96, !PT ;  /* 0x0000000d25147c12 */ /* 0x000fc6000f8e9614 */
[----:B------:R-:W-:Y:S01]  /*2230*/  IMAD.WIDE.U32 R6, R7, -0x2daee0ad, RZ ;  /* 0xd2511f5307067825 */ /* 0x000fe200078e00ff */
[----:B------:R-:W-:-:S03]  /*2240*/  LOP3.LUT R9, R9, UR13, R39, 0x96, !PT ;  /* 0x0000000d09097c12 */ /* 0x000fc6000f8e9627 */
[----:B------:R-:W-:Y:S01]  /*2250*/  IMAD.HI.U32 R37, R14, -0x2daee0ad, RZ ;  /* 0xd2511f530e257827 */ /* 0x000fe200078e00ff */
[----:B------:R-:W-:-:S03]  /*2260*/  LOP3.LUT R11, R7, UR15, R8, 0x96, !PT ;  /* 0x0000000f070b7c12 */ /* 0x000fc6000f8e9608 */
[----:B------:R-:W-:Y:S01]  /*2270*/  IMAD.HI.U32 R32, R27, -0x326172a9, RZ ;  /* 0xcd9e8d571b207827 */ /* 0x000fe200078e00ff */
[----:B------:R-:W-:-:S03]  /*2280*/  LOP3.LUT R18, R37, UR15, R18, 0x96, !PT ;  /* 0x0000000f25127c12 */ /* 0x000fc6000f8e9612 */
[----:B------:R-:W-:Y:S01]  /*2290*/  IMAD.WIDE.U32 R8, R9, -0x326172a9, RZ ;  /* 0xcd9e8d5709087825 */ /* 0x000fe200078e00ff */
[----:B------:R-:W-:-:S03]  /*22a0*/  LOP3.LUT R32, R21, R32, RZ, 0x3c, !PT ;  /* 0x0000002015207212 */ /* 0x000fc600078e3cff */
[----:B------:R-:W-:Y:S01]  /*22b0*/  IMAD.HI.U32 R30, R33, -0x326172a9, RZ ;  /* 0xcd9e8d57211e7827 */ /* 0x000fe200078e00ff */
[----:B------:R-:W-:-:S03]  /*22c0*/  LOP3.LUT R10, R9, UR14, R10, 0x96, !PT ;  /* 0x0000000e090a7c12 */ /* 0x000fc6000f8e960a */
[----:B------:R-:W-:Y:S01]  /*22d0*/  IMAD R15, R15, -0x326172a9, RZ ;  /* 0xcd9e8d570f0f7824 */ /* 0x000fe200078e02ff */
[----:B------:R-:W-:Y:S01]  /*22e0*/  LOP3.LUT R30, R17, R30, RZ, 0x3c, !PT ;  /* 0x0000001e111e7212 */ /* 0x000fe200078e3cff */
[----:B------:R-:W-:-:S04]  /*22f0*/  IMAD.HI.U32 R36, R34, -0x326172a9, RZ ;  /* 0xcd9e8d5722247827 */ /* 0x000fc800078e00ff */
[----:B------:R-:W-:Y:S01]  /*2300*/  IMAD R38, R33, -0x326172a9, RZ ;  /* 0xcd9e8d5721267824 */ /* 0x000fe200078e02ff */
[----:B------:R-:W-:Y:S01]  /*2310*/  LOP3.LUT R9, R36, UR14, R15, 0x96, !PT ;  /* 0x0000000e24097c12 */ /* 0x000fe2000f8e960f */
[----:B------:R-:W-:Y:S02]  /*2320*/  IMAD R40, R31, -0x2daee0ad, RZ ;  /* 0xd2511f531f287824 */ /* 0x000fe400078e02ff */
[----:B------:R-:W-:Y:S02]  /*2330*/  IMAD R33, R26, -0x2daee0ad, RZ ;  /* 0xd2511f531a217824 */ /* 0x000fe400078e02ff */
[----:B------:R-:W-:Y:S02]  /*2340*/  IMAD R17, R34, -0x326172a9, RZ ;  /* 0xcd9e8d5722117824 */ /* 0x000fe400078e02ff */
[----:B------:R-:W-:Y:S02]  /*2350*/  IMAD R31, R14, -0x2daee0ad, RZ ;  /* 0xd2511f530e1f7824 */ /* 0x000fe400078e02ff */
[----:B------:R-:W-:-:S02]  /*2360*/  IMAD R27, R27, -0x326172a9, RZ ;  /* 0xcd9e8d571b1b7824 */ /* 0x000fc400078e02ff */
[----:B------:R-:W-:-:S04]  /*2370*/  IMAD.HI.U32 R26, R20, -0x326172a9, RZ ;  /* 0xcd9e8d57141a7827 */ /* 0x000fc800078e00ff */
[----:B------:R-:W-:Y:S01]  /*2380*/  IMAD.HI.U32 R34, R18, -0x326172a9, RZ ;  /* 0xcd9e8d5712227827 */ /* 0x000fe200078e00ff */
[----:B------:R-:W-:-:S03]  /*2390*/  LOP3.LUT R27, R26, UR14, R27, 0x96, !PT ;  /* 0x0000000e1a1b7c12 */ /* 0x000fc6000f8e961b */
[----:B------:R-:W-:Y:S01]  /*23a0*/  IMAD.HI.U32 R36, R32, -0x2daee0ad, RZ ;  /* 0xd2511f5320247827 */ /* 0x000fe200078e00ff */
[----:B------:R-:W-:-:S03]  /*23b0*/  LOP3.LUT R17, R34, UR16, R17, 0x96, !PT ;  /* 0x0000001022117c12 */ /* 0x000fc6000f8e9611 */
[----:B------:R-:W-:Y:S01]  /*23c0*/  IMAD.WIDE.U32 R14, R10, -0x2daee0ad, RZ ;  /* 0xd2511f530a0e7825 */ /* 0x000fe200078e00ff */
[----:B------:R-:W-:-:S03]  /*23d0*/  LOP3.LUT R26, R36, UR15, R33, 0x96, !PT ;  /* 0x0000000f241a7c12 */ /* 0x000fc6000f8e9621 */
[----:B------:R-:W-:Y:S01]  /*23e0*/  IMAD.HI.U32 R21, R19, -0x326172a9, RZ ;  /* 0xcd9e8d5713157827 */ /* 0x000fe200078e00ff */
[----:B------:R-:W-:-:S03]  /*23f0*/  LOP3.LUT R6, R15, UR17, R6, 0x96, !PT ;  /* 0x000000110f067c12 */ /* 0x000fc6000f8e9606 */
[----:B------:R-:W-:Y:S01]  /*2400*/  IMAD.WIDE.U32 R10, R11, -0x326172a9, RZ ;  /* 0xcd9e8d570b0a7825 */ /* 0x000fe200078e00ff */
[----:B------:R-:W-:-:S03]  /*2410*/  LOP3.LUT R21, R21, UR14, R38, 0x96, !PT ;  /* 0x0000000e15157c12 */ /* 0x000fc6000f8e9626 */
        /* <DEDUP_REMOVED lines=17> */
[----:B------:R-:W-:Y:S01]  /*2530*/  IMAD.HI.U32 R34, R27, -0x2daee0ad, RZ ;  /* 0xd2511f531b227827 */ /* 0x000fe200078e00ff */
[----:B------:R-:W-:-:S03]  /*2540*/  LOP3.LUT R31, R31, UR16, R8, 0x96, !PT ;  /* 0x000000101f1f7c12 */ /* 0x000fc6000f8e9608 */
[----:B------:R-:W-:Y:S01]  /*2550*/  IMAD R35, R7, -0x326172a9, RZ ;  /* 0xcd9e8d5707237824 */ /* 0x000fe200078e02ff */
[----:B------:R-:W-:Y:S01]  /*2560*/  LOP3.LUT R32, R34, UR17, R15, 0x96, !PT ;  /* 0x0000001122207c12 */ /* 0x000fe2000f8e960f */
[----:B------:R-:W-:-:S04]  /*2570*/  IMAD.WIDE.U32 R6, R6, -0x326172a9, RZ ;  /* 0xcd9e8d5706067825 */ /* 0x000fc800078e00ff */
[----:B------:R-:W-:Y:S01]  /*2580*/  IMAD R18, R18, -0x326172a9, RZ ;  /* 0xcd9e8d5712127824 */ /* 0x000fe200078e02ff */
[----:B------:R-:W-:Y:S01]  /*2590*/  LOP3.LUT R10, R7, UR18, R10, 0x96, !PT ;  /* 0x00000012070a7c12 */ /* 0x000fe2000f8e960a */
[----:B------:R-:W-:-:S04]  /*25a0*/  IMAD.WIDE.U32 R8, R36, -0x2daee0ad, RZ ;  /* 0xd2511f5324087825 */ /* 0x000fc800078e00ff */
[----:B------:R-:W-:Y:S01]  /*25b0*/  IMAD.HI.U32 R15, R11, -0x326172a9, RZ ;  /* 0xcd9e8d570b0f7827 */ /* 0x000fe200078e00ff */
        /* <DEDUP_REMOVED lines=39> */
[----:B------:R-:W-:Y:S01]  /*2830*/  IMAD.HI.U32 R35, R15, -0x326172a9, RZ ;  /* 0xcd9e8d570f237827 */ /* 0x000fe200078e00ff */
[----:B------:R-:W-:-:S03]  /*2840*/  LOP3.LUT R19, R36, UR21, R19, 0x96, !PT ;  /* 0x0000001524137c12 */ /* 0x000fc6000f8e9613 */
[----:B------:R-:W-:-:S04]  /*2850*/  IMAD.WIDE.U32 R8, R9, -0x2daee0ad, RZ ;  /* 0xd2511f5309087825 */ /* 0x000fc800078e00ff */
[----:B------:R-:W-:Y:S01]  /*2860*/  IMAD R15, R15, -0x326172a9, RZ ;  /* 0xcd9e8d570f0f7824 */ /* 0x000fe200078e02ff */
[----:B------:R-:W-:Y:S01]  /*2870*/  LOP3.LUT R9, R9, UR23, R10, 0x96, !PT ;  /* 0x0000001709097c12 */ /* 0x000fe2000f8e960a */
[----:B------:R-:W-:-:S04]  /*2880*/  IMAD.HI.U32 R32, R11, -0x326172a9, RZ ;  /* 0xcd9e8d570b207827 */ /* 0x000fc800078e00ff */
[----:B------:R-:W-:Y:S01]  /*2890*/  IMAD R20, R20, -0x326172a9, RZ ;  /* 0xcd9e8d5714147824 */ /* 0x000fe200078e02ff */
[----:B------:R-:W-:Y:S01]  /*28a0*/  LOP3.LUT R7, R32, UR24, R15, 0x96, !PT ;  /* 0x0000001820077c12 */ /* 0x000fe2000f8e960f */
[----:B------:R-:W-:Y:S02]  /*28b0*/  IMAD R32, R27, -0x2daee0ad, RZ ;  /* 0xd2511f531b207824 */ /* 0x000fe400078e02ff */
[----:B------:R-:W-:Y:S01]  /*28c0*/  IMAD R30, R30, -0x2daee0ad, RZ ;  /* 0xd2511f531e1e7824 */ /* 0x000fe200078e02ff */
[----:B------:R-:W-:Y:S01]  /*28d0*/  LOP3.LUT R10, R35, UR22, R20, 0x96, !PT ;  /* 0x00000016230a7c12 */ /* 0x000fe2000f8e9614 */
[----:B------:R-:W-:Y:S02]  /*28e0*/  IMAD R35, R26, -0x326172a9, RZ ;  /* 0xcd9e8d571a237824 */ /* 0x000fe400078e02ff */
        /* <DEDUP_REMOVED lines=33> */
[----:B------:R-:W-:-:S04]  /*2b00*/  IMAD.HI.U32 R34, R6, -0x326172a9, RZ ;  /* 0xcd9e8d5706227827 */ /* 0x000fc800078e00ff */
[----:B------:R-:W-:Y:S01]  /*2b10*/  IMAD.WIDE.U32 R10, R15, -0x326172a9, RZ ;  /* 0xcd9e8d570f0a7825 */ /* 0x000fe200078e00ff */
[----:B------:R-:W-:Y:S02]  /*2b20*/  LOP3.LUT R15, R36, UR24, R19, 0x96, !PT ;  /* 0x00000018240f7c12 */ /* 0x000fe4000f8e9613 */
[----:B------:R-:W-:Y:S01]  /*2b30*/  LOP3.LUT R21, R34, UR26, R21, 0x96, !PT ;  /* 0x0000001a22157c12 */ /* 0x000fe2000f8e9615 */
        /* <DEDUP_REMOVED lines=15> */
[----:B------:R-:W-:Y:S01]  /*2c30*/  IMAD.HI.U32 R27, R35, -0x2daee0ad, RZ ;  /* 0xd2511f53231b7827 */ /* 0x000fe200078e00ff */
[----:B------:R-:W-:Y:S02]  /*2c40*/  LOP3.LUT R11, R8, UR27, R11, 0x96, !PT ;  /* 0x0000001b080b7c12 */ /* 0x000fe4000f8e960b */
[----:B------:R-:W-:Y:S01]  /*2c50*/  MOV R8, R18 ;  /* 0x0000001200087202 */ /* 0x000fe20000000f00 */
        /* <DEDUP_REMOVED lines=8> */
[----:B------:R-:W-:Y:S02]  /*2ce0*/  IMAD R7, R7, -0x2daee0ad, RZ ;  /* 0xd2511f5307077824 */ /* 0x000fe400078e02ff */
[----:B------:R-:W-:-:S04]  /*2cf0*/  IMAD.HI.U32 R26, R21, -0x2daee0ad, RZ ;  /* 0xd2511f53151a7827 */ /* 0x000fc800078e00ff */
[----:B------:R-:W-:Y:S02]  /*2d00*/  IMAD R17, R17, -0x326172a9, RZ ;  /* 0xcd9e8d5711117824 */ /* 0x000fe400078e02ff */
[----:B------:R-:W-:Y:S01]  /*2d10*/  IMAD.WIDE.U32 R32, R20, -0x326172a9, RZ ;  /* 0xcd9e8d5714207825 */ /* 0x000fe200078e00ff */
[----:B------:R-:W-:Y:S02]  /*2d20*/  LOP3.LUT R20, R11, UR28, R9, 0x96, !PT ;  /* 0x0000001c0b147c12 */ /* 0x000fe4000f8e9609 */
[----:B------:R-:W-:Y:S01]  /*2d30*/  LOP3.LUT R11, R26, UR29, R7, 0x96, !PT ;  /* 0x0000001d1a0b7c12 */ /* 0x000fe2000f8e9607 */
[----:B------:R-:W-:Y:S01]  /*2d40*/  IMAD R15, R15, -0x2daee0ad, RZ ;  /* 0xd2511f530f0f7824 */ /* 0x000fe200078e02ff */
[----:B------:R-:W-:Y:S01]  /*2d50*/  LOP3.LUT R26, R33, UR28, R17, 0x96, !PT ;  /* 0x0000001c211a7c12 */ /* 0x000fe2000f8e9611 */
[----:B------:R-:W-:Y:S01]  /*2d60*/  IMAD.HI.U32 R36, R34, -0x2daee0ad, RZ ;  /* 0xd2511f5322247827 */ /* 0x000fe200078e00ff */
[----:B------:R-:W-:-:S03]  /*2d70*/  MOV R9, R16 ;  /* 0x0000001000097202 */ /* 0x000fc60000000f00 */
[----:B------:R-:W-:Y:S01]  /*2d80*/  IMAD.MOV.U32 R39, RZ, RZ, R29 ;  /* 0x000000ffff277224 */ /* 0x000fe200078e001d */
[----:B------:R-:W-:Y:S01]  /*2d90*/  LOP3.LUT R31, R36, UR29, R15, 0x96, !PT ;  /* 0x0000001d241f7c12 */ /* 0x000fe2000f8e960f */
[----:B------:R-:W-:Y:S02]  /*2da0*/  IMAD.MOV.U32 R7, RZ, RZ, R12 ;  /* 0x000000ffff077224 */ /* 0x000fe400078e000c */
[----:B------:R-:W-:Y:S02]  /*2db0*/  IMAD R33, R14, -0x2daee0ad, RZ ;  /* 0xd2511f530e217824 */ /* 0x000fe400078e02ff */
[----:B------:R-:W-:Y:S02]  /*2dc0*/  IMAD R21, R21, -0x2daee0ad, RZ ;  /* 0xd2511f5315157824 */ /* 0x000fe400078e02ff */
[----:B------:R-:W-:Y:S02]  /*2dd0*/  IMAD R34, R34, -0x2daee0ad, RZ ;  /* 0xd2511f5322227824 */ /* 0x000fe400078e02ff */
[----:B------:R-:W-:-:S07]  /*2de0*/  IMAD.MOV.U32 R29, RZ, RZ, R18 ;  /* 0x000000ffff1d7224 */ /* 0x000fce00078e0012 */
.L_x_1853:
[----:B-1----:R-:W-:-:S05]  /*2df0*/  IMAD.WIDE.U32 R36, R3, 0x2, R22 ;  /* 0x0000000203247825 */ /* 0x002fca00078e0016 */
[----:B------:R-:W3:Y:S04]  /*2e00*/  LDG.E.128 R12, desc[UR8][R36.64] ;  /* 0x00000008240c7981 */ /* 0x000ee8000c1e1d00 */
[----:B------:R0:W4:Y:S01]  /*2e10*/  LDG.E.128 R16, desc[UR8][R36.64+0x10] ;  /* 0x0000100824107981 */ /* 0x000122000c1e1d00 */
[----:B------:R-:W-:Y:S01]  /*2e20*/  HFMA2.MMA R40, -RZ, RZ, 0.1171875, 0 ;  /* 0x2f800000ff287435 */ /* 0x000fe200000001ff */
[----:B------:R-:W-:Y:S01]  /*2e30*/  I2FP.F32.U32 R43, R7 ;  /* 0x00000007002b7245 */ /* 0x000fe20000201000 */
[----:B------:R-:W-:Y:S05]  /*2e40*/  WARPSYNC.ALL ;  /* 0x0000000000007948 */ /* 0x000fea0003800000 */
[----:B------:R-:W-:-:S02]  /*2e50*/  I2FP.F32.U32 R45, R11 ;  /* 0x0000000b002d7245 */ /* 0x000fc40000201000 */
[----:B------:R-:W-:Y:S01]  /*2e60*/  I2FP.F32.U32 R47, R20 ;  /* 0x00000014002f7245 */ /* 0x000fe20000201000 */
[-C--:B------:R-:W-:Y:S01]  /*2e70*/  FFMA.FTZ R43, R43, R40.reuse, 1.1641532182693481445e-10 ;  /* 0x2f0000002b2b7423 */ /* 0x080fe20000010028 */
[----:B------:R-:W-:Y:S01]  /*2e80*/  I2FP.F32.U32 R41, R41 ;  /* 0x0000002900297245 */ /* 0x000fe20000201000 */
[-C--:B------:R-:W-:Y:S01]  /*2e90*/  FFMA.FTZ R46, R45, R40.reuse, 1.1641532182693481445e-10 ;  /* 0x2f0000002d2e7423 */ /* 0x080fe20000010028 */
[----:B------:R-:W-:Y:S01]  /*2ea0*/  I2FP.F32.U32 R45, R21 ;  /* 0x00000015002d7245 */ /* 0x000fe20000201000 */
[-C--:B------:R-:W-:Y:S01]  /*2eb0*/  FFMA.FTZ R48, R47, R40.reuse, 1.1641532182693481445e-10 ;  /* 0x2f0000002f307423 */ /* 0x080fe20000010028 */
[----:B0-----:R-:W-:Y:S01]  /*2ec0*/  FSET.BF.LT.FTZ.AND R36, R43, UR30, PT ;  /* 0x0000001e2b247c0a */ /* 0x001fe2000b811000 */
[----:B------:R-:W-:Y:S01]  /*2ed0*/  FFMA.FTZ R42, R41, R40, 1.1641532182693481445e-10 ;  /* 0x2f000000292a7423 */ /* 0x000fe20000010028 */
[----:B------:R-:W-:Y:S02]  /*2ee0*/  I2FP.F32.U32 R43, R6 ;  /* 0x00000006002b7245 */ /* 0x000fe40000201000 */
[----:B------:R-:W-:-:S02]  /*2ef0*/  I2FP.F32.U32 R47, R10 ;  /* 0x0000000a002f7245 */ /* 0x000fc40000201000 */
[----:B------:R-:W-:Y:S01]  /*2f00*/  FSET.BF.LT.FTZ.AND R21, R46, UR30, PT ;  /* 0x0000001e2e157c0a */ /* 0x000fe2000b811000 */
        /* <DEDUP_REMOVED lines=9> */
[----:B------:R-:W-:-:S02]  /*2fa0*/  I2FP.F32.U32 R50, R34 ;  /* 0x0000002200327245 */ /* 0x000fc40000201000 */
[----:B------:R-:W-:Y:S02]  /*2fb0*/  FSET.BF.LT.FTZ.AND R11, R44, UR30, PT ;  /* 0x0000001e2c0b7c0a */ /* 0x000fe4000b811000 */
[----:B------:R-:W-:Y:S02]  /*2fc0*/  I2FP.F32.U32 R47, R31 ;  /* 0x0000001f002f7245 */ /* 0x000fe40000201000 */
[----:B------:R-:W-:Y:S01]  /*2fd0*/  FSET.BF.LT.FTZ.AND R20, R46, UR30, PT ;  /* 0x0000001e2e147c0a */ /* 0x000fe2000b811000 */
[----:B------:R-:W1:Y:S01]  /*2fe0*/  F2I.FTZ.U32.TRUNC.NTZ R43, R8 ;  /* 0x00000008002b7305 */ /* 0x000e62000021f000 */
[----:B------:R-:W-:Y:S02]  /*2ff0*/  FSET.BF.LT.FTZ.AND R31, R48, UR30, PT ;  /* 0x0000001e301f7c0a */ /* 0x000fe4000b811000 */
[----:B------:R-:W-:Y:S01]  /*3000*/  FSET.BF.LT.FTZ.AND R7, R42, UR30, PT ;  /* 0x0000001e2a077c0a */ /* 0x000fe2000b811000 */
[----:B------:R-:W-:Y:S01]  /*3010*/  FFMA.FTZ R42, R9, R40, 1.1641532182693481445e-10 ;  /* 0x2f000000092a7423 */ /* 0x000fe20000010028 */
[----:B------:R-:W-:-:S02]  /*3020*/  I2FP.F32.U32 R53, R33 ;  /* 0x0000002100357245 */ /* 0x000fc40000201000 */
[----:B------:R-:W-:Y:S01]  /*3030*/  I2FP.F32.U32 R39, R39 ;  /* 0x0000002700277245 */ /* 0x000fe20000201000 */
[----:B------:R-:W5:Y:S01]  /*3040*/  F2I.FTZ.U32.TRUNC.NTZ R34, R10 ;  /* 0x0000000a00227305 */ /* 0x000f62000021f000 */
[----:B------:R-:W-:Y:S02]  /*3050*/  FSET.BF.LT.FTZ.AND R6, R42, UR30, PT ;  /* 0x0000001e2a067c0a */ /* 0x000fe4000b811000 */
[----:B0-----:R-:W-:Y:S01]  /*3060*/  LOP3.LUT R45, R45, 0xff, RZ, 0xc0, !PT ;  /* 0x000000ff2d2d7812 */ /* 0x001fe200078ec0ff */
[----:B------:R-:W-:Y:S01]  /*3070*/  FFMA.FTZ R39, R39, R40, 1.1641532182693481445e-10 ;  /* 0x2f00000027277423 */ /* 0x000fe20000010028 */
[----:B------:R-:W-:Y:S02]  /*3080*/  I2FP.F32.U32 R49, R32 ;  /* 0x0000002000317245 */ /* 0x000fe40000201000 */
[----:B-1----:R-:W-:Y:S01]  /*3090*/  LOP3.LUT R43, R43, 0xff, RZ, 0xc0, !PT ;  /* 0x000000ff2b2b7812 */ /* 0x002fe200078ec0ff */
[----:B------:R-:W0:Y:S01]  /*30a0*/  F2I.FTZ.U32.TRUNC.NTZ R44, R11 ;  /* 0x0000000b002c7305 */ /* 0x000e22000021f000 */
[----:B------:R-:W-:Y:S01]  /*30b0*/  FSET.BF.LT.FTZ.AND R39, R39, UR30, PT ;  /* 0x0000001e27277c0a */ /* 0x000fe2000b811000 */
[----:B------:R-:W-:Y:S01]  /*30c0*/  FFMA.FTZ R32, R49, R40, 1.1641532182693481445e-10 ;  /* 0x2f00000031207423 */ /* 0x000fe20000010028 */
[----:B------:R-:W-:Y:S01]  /*30d0*/  I2FP.F32.U32 R51, R26 ;  /* 0x0000001a00337245 */ /* 0x000fe20000201000 */
[-C--:B------:R-:W-:Y:S01]  /*30e0*/  FFMA.FTZ R26, R50, R40.reuse, 1.1641532182693481445e-10 ;  /* 0x2f000000321a7423 */ /* 0x080fe20000010028 */
[----:B------:R-:W-:Y:S01]  /*30f0*/  I2FP.F32.U32 R48, R27 ;  /* 0x0000001b00307245 */ /* 0x000fe20000201000 */
[-C--:B------:R-:W-:Y:S01]  /*3100*/  FFMA.FTZ R27, R47, R40.reuse, 1.1641532182693481445e-10 ;  /* 0x2f0000002f1b7423 */ /* 0x080fe20000010028 */
[----:B-----5:R-:W-:Y:S01]  /*3110*/  LOP3.LUT R34, R34, 0xff, RZ, 0xc0, !PT ;  /* 0x000000ff22227812 */ /* 0x020fe200078ec0ff */
[----:B------:R-:W1:Y:S01]  /*3120*/  F2I.FTZ.U32.TRUNC.NTZ R46, R20 ;  /* 0x00000014002e7305 */ /* 0x000e62000021f000 */
[----:B------:R-:W-:Y:S01]  /*3130*/  FFMA.FTZ R47, R51, R40, 1.1641532182693481445e-10 ;  /* 0x2f000000332f7423 */ /* 0x000fe20000010028 */
[----:B------:R-:W-:-:S04]  /*3140*/  FSET.BF.LT.FTZ.AND R32, R32, UR30, PT ;  /* 0x0000001e20207c0a */ /* 0x000fc8000b811000 */
[----:B------:R-:W-:Y:S02]  /*3150*/  FSET.BF.LT.FTZ.AND R47, R47, UR30, PT ;  /* 0x0000001e2f2f7c0a */ /* 0x000fe4000b811000 */
[----:B------:R-:W5:Y:S01]  /*3160*/  F2I.FTZ.U32.TRUNC.NTZ R33, R31 ;  /* 0x0000001f00217305 */ /* 0x000f62000021f000 */
[----:B0-----:R-:W-:Y:S02]  /*3170*/  PRMT R44, R44, 0x7604, R43 ;  /* 0x000076042c2c7816 */ /* 0x001fe4000000002b */
[----:B-1----:R-:W-:-:S05]  /*3180*/  PRMT R43, R46, 0x7604, R45 ;  /* 0x000076042e2b7816 */ /* 0x002fca000000002d */
[----:B------:R-:W0:Y:S01]  /*3190*/  F2I.FTZ.U32.TRUNC.NTZ R9, R36 ;  /* 0x0000002400097305 */ /* 0x000e22000021f000 */
[----:B-----5:R-:W-:-:S07]  /*31a0*/  PRMT R33, R33, 0x7604, R34 ;  /* 0x0000760421217816 */ /* 0x020fce0000000022 */
[----:B------:R-:W1:Y:S01]  /*31b0*/  F2I.FTZ.U32.TRUNC.NTZ R42, R6 ;  /* 0x00000006002a7305 */ /* 0x000e62000021f000 */
[----:B0-----:R-:W-:-:S07]  /*31c0*/  LOP3.LUT R9, R9, 0xff, RZ, 0xc0, !PT ;  /* 0x000000ff09097812 */ /* 0x001fce00078ec0ff */
[----:B------:R-:W0:Y:S01]  /*31d0*/  F2I.FTZ.U32.TRUNC.NTZ R41, R39 ;  /* 0x0000002700297305 */ /* 0x000e22000021f000 */
[----:B-1----:R-:W-:-:S07]  /*31e0*/  PRMT R42, R42, 0x7604, R9 ;  /* 0x000076042a2a7816 */ /* 0x002fce0000000009 */
[----:B------:R-:W1:Y:S01]  /*31f0*/  F2I.FTZ.U32.TRUNC.NTZ R37, R7 ;  /* 0x0000000700257305 */ /* 0x000e62000021f000 */
[----:B0-----:R-:W-:Y:S01]  /*3200*/  LOP3.LUT R50, R41, 0xff, RZ, 0xc0, !PT ;  /* 0x000000ff29327812 */ /* 0x001fe200078ec0ff */
[-C--:B------:R-:W-:Y:S01]  /*3210*/  FFMA.FTZ R41, R53, R40.reuse, 1.1641532182693481445e-10 ;  /* 0x2f00000035297423 */ /* 0x080fe20000010028 */
[----:B------:R-:W-:-:S04]  /*3220*/  FFMA.FTZ R40, R48, R40, 1.1641532182693481445e-10 ;  /* 0x2f00000030287423 */ /* 0x000fc80000010028 */
[----:B------:R-:W-:Y:S02]  /*3230*/  FSET.BF.LT.FTZ.AND R41, R41, UR30, PT ;  /* 0x0000001e29297c0a */ /* 0x000fe4000b811000 */
[----:B------:R-:W-:Y:S02]  /*3240*/  FSET.BF.LT.FTZ.AND R40, R40, UR30, PT ;  /* 0x0000001e28287c0a */ /* 0x000fe4000b811000 */
[----:B-1----:R-:W-:Y:S02]  /*3250*/  PRMT R37, R37, 0x7604, R50 ;  /* 0x0000760425257816 */ /* 0x002fe40000000032 */
[C---:B---3--:R-:W-:Y:S01]  /*3260*/  PRMT R34, R12.reuse, 0x7632, R34 ;  /* 0x000076320c227816 */ /* 0x048fe20000000022 */
[----:B------:R-:W-:Y:S01]  /*3270*/  IMAD.U32 R46, R12, 0x10000, RZ ;  /* 0x000100000c2e7824 */ /* 0x000fe200078e00ff */
[C---:B------:R-:W-:Y:S01]  /*3280*/  PRMT R12, R14.reuse, 0x7632, R12 ;  /* 0x000076320e0c7816 */ /* 0x040fe2000000000c */
[----:B------:R-:W-:Y:S01]  /*3290*/  IMAD.U32 R45, R14, 0x10000, RZ ;  /* 0x000100000e2d7824 */ /* 0x000fe200078e00ff */
[C---:B------:R-:W-:Y:S01]  /*32a0*/  SHF.L.U32 R14, R15.reuse, 0x10, RZ ;  /* 0x000000100f0e7819 */ /* 0x040fe200000006ff */
        /* <DEDUP_REMOVED lines=9> */
[----:B----4-:R-:W-:Y:S01]  /*3340*/  PRMT R45, R16, 0x7632, R45 ;  /* 0x00007632102d7816 */ /* 0x010fe2000000002d */
[----:B------:R-:W-:Y:S01]  /*3350*/  FMUL.FTZ R20, R20, R15 ;  /* 0x0000000f14147220 */ /* 0x000fe20000410000 */
[----:B------:R-:W-:-:S02]  /*3360*/  IMAD.U32 R15, R16, 0x10000, RZ ;  /* 0x00010000100f7824 */ /* 0x000fc400078e00ff */
[----:B------:R-:W-:Y:S01]  /*3370*/  FMUL.FTZ R36, R36, R13 ;  /* 0x0000000d24247220 */ /* 0x000fe20000410000 */
[----:B------:R-:W-:Y:S01]  /*3380*/  SHF.L.U32 R13, R9, 0x10, RZ ;  /* 0x00000010090d7819 */ /* 0x000fe200000006ff */
[----:B------:R-:W-:Y:S01]  /*3390*/  FMUL.FTZ R11, R11, R14 ;  /* 0x0000000e0b0b7220 */ /* 0x000fe20000410000 */
[----:B------:R-:W-:Y:S01]  /*33a0*/  FMUL.FTZ R14, R10, R15 ;  /* 0x0000000f0a0e7220 */ /* 0x000fe20000410000 */
[----:B------:R-:W-:Y:S02]  /*33b0*/  IMAD.U32 R10, R45, 0x10000, RZ ;  /* 0x000100002d0a7824 */ /* 0x000fe400078e00ff */
[----:B------:R-:W-:Y:S01]  /*33c0*/  FMUL.FTZ R9, R7, R34 ;  /* 0x0000002207097220 */ /* 0x000fe20000410000 */
[----:B------:R-:W-:Y:S01]  /*33d0*/  FMUL.FTZ R12, R6, R13 ;  /* 0x0000000d060c7220 */ /* 0x000fe20000410000 */
[----:B------:R-:W-:Y:S01]  /*33e0*/  FMUL.FTZ R36, R36, UR6 ;  /* 0x0000000624247c20 */ /* 0x000fe20008410000 */
[----:B------:R-:W-:Y:S01]  /*33f0*/  FMUL.FTZ R31, R31, R10 ;  /* 0x0000000a1f1f7220 */ /* 0x000fe20000410000 */
[----:B------:R-:W-:Y:S01]  /*3400*/  FMUL.FTZ R10, R8, UR6 ;  /* 0x00000006080a7c20 */ /* 0x000fe20008410000 */
[----:B------:R-:W-:Y:S01]  /*3410*/  FMUL.FTZ R8, R9, UR6 ;  /* 0x0000000609087c20 */ /* 0x000fe20008410000 */
[----:B------:R-:W-:Y:S01]  /*3420*/  FMUL.FTZ R9, R12, UR6 ;  /* 0x000000060c097c20 */ /* 0x000fe20008410000 */
[C---:B------:R-:W-:Y:S01]  /*3430*/  PRMT R16, R17.reuse, 0x7632, R16 ;  /* 0x0000763211107816 */ /* 0x040fe20000000010 */
[----:B------:R0:W1:Y:S01]  /*3440*/  F2I.FTZ.U32.TRUNC.NTZ R7, R40 ;  /* 0x0000002800077305 */ /* 0x000062000021f000 */
[----:B------:R-:W-:Y:S01]  /*3450*/  SHF.L.U32 R17, R17, 0x10, RZ ;  /* 0x0000001011117819 */ /* 0x000fe200000006ff */
[----:B------:R-:W-:Y:S01]  /*3460*/  FMUL.FTZ R21, R21, UR6 ;  /* 0x0000000615157c20 */ /* 0x000fe20008410000 */
[----:B------:R-:W-:Y:S01]  /*3470*/  F2FP.BF16.F32.PACK_AB R9, R9, R36 ;  /* 0x000000240909723e */ /* 0x000fe200000010ff */
[----:B------:R-:W-:Y:S01]  /*3480*/  FMUL.FTZ R20, R20, UR6 ;  /* 0x0000000614147c20 */ /* 0x000fe20008410000 */
[C---:B------:R-:W-:Y:S01]  /*3490*/  PRMT R34, R18.reuse, 0x7632, R34 ;  /* 0x0000763212227816 */ /* 0x040fe20000000022 */
[----:B------:R-:W3:Y:S01]  /*34a0*/  LDC R36, c[0x0][RZ] ;  /* 0x00000000ff247b82 */ /* 0x000ee20000000800 */
[----:B------:R-:W-:Y:S01]  /*34b0*/  IMAD.U32 R18, R18, 0x10000, RZ ;  /* 0x0001000012127824 */ /* 0x000fe200078e00ff */
[----:B------:R-:W-:Y:S01]  /*34c0*/  SHF.L.U32 R16, R16, 0x10, RZ ;  /* 0x0000001010107819 */ /* 0x000fe200000006ff */
[----:B0-----:R-:W-:Y:S01]  /*34d0*/  FMUL.FTZ R40, R40, R17 ;  /* 0x0000001128287220 */ /* 0x001fe20000410000 */
[----:B------:R-:W-:Y:S01]  /*34e0*/  IMAD.U32 R45, R34, 0x10000, RZ ;  /* 0x00010000222d7824 */ /* 0x000fe200078e00ff */
[----:B------:R-:W-:Y:S01]  /*34f0*/  PRMT R13, R19, 0x7632, R13 ;  /* 0x00007632130d7816 */ /* 0x000fe2000000000d */
[----:B------:R-:W-:Y:S01]  /*3500*/  FMUL.FTZ R17, R47, R18 ;  /* 0x000000122f117220 */ /* 0x000fe20000410000 */
[----:B------:R0:W4:Y:S01]  /*3510*/  F2I.FTZ.U32.TRUNC.NTZ R6, R41 ;  /* 0x0000002900067305 */ /* 0x000122000021f000 */
[----:B------:R-:W-:Y:S01]  /*3520*/  FMUL.FTZ R18, R41, R16 ;  /* 0x0000001029127220 */ /* 0x000fe20000410000 */
[----:B------:R-:W-:Y:S01]  /*3530*/  FSET.BF.LT.FTZ.AND R12, R27, UR30, PT ;  /* 0x0000001e1b0c7c0a */ /* 0x000fe2000b811000 */
[----:B------:R-:W-:Y:S01]  /*3540*/  FMUL.FTZ R39, R39, UR6 ;  /* 0x0000000627277c20 */ /* 0x000fe20008410000 */
[----:B------:R-:W-:Y:S01]  /*3550*/  FSET.BF.LT.FTZ.AND R27, R26, UR30, PT ;  /* 0x0000001e1a1b7c0a */ /* 0x000fe2000b811000 */
[----:B------:R-:W-:Y:S01]  /*3560*/  FMUL.FTZ R18, R18, UR6 ;  /* 0x0000000612127c20 */ /* 0x000fe20008410000 */
[----:B------:R-:W-:Y:S01]  /*3570*/  SHF.L.U32 R19, R19, 0x10, RZ ;  /* 0x0000001013137819 */ /* 0x000fe200000006ff */
[----:B------:R-:W-:Y:S01]  /*3580*/  FMUL.FTZ R14, R14, UR6 ;  /* 0x000000060e0e7c20 */ /* 0x000fe20008410000 */
[----:B------:R5:W-:Y:S01]  /*3590*/  F2I.FTZ.U32.TRUNC.NTZ R16, R32 ;  /* 0x0000002000107305 */ /* 0x000be2000021f000 */
[----:B0-----:R-:W-:Y:S01]  /*35a0*/  FMUL.FTZ R41, R11, UR6 ;  /* 0x000000060b297c20 */ /* 0x001fe20008410000 */
[----:B------:R-:W-:Y:S01]  /*35b0*/  FMUL.FTZ R11, R32, R45 ;  /* 0x0000002d200b7220 */ /* 0x000fe20000410000 */
[----:B------:R-:W-:Y:S01]  /*35c0*/  FMUL.FTZ R26, R12, R19 ;  /* 0x000000130c1a7220 */ /* 0x000fe20000410000 */
[----:B------:R-:W-:Y:S01]  /*35d0*/  F2FP.BF16.F32.PACK_AB R8, R8, R39 ;  /* 0x000000270808723e */ /* 0x000fe200000010ff */
[----:B------:R-:W-:Y:S01]  /*35e0*/  FMUL.FTZ R31, R31, UR6 ;  /* 0x000000061f1f7c20 */ /* 0x000fe20008410000 */
[----:B------:R-:W-:Y:S01]  /*35f0*/  F2FP.BF16.F32.PACK_AB R10, R41, R10 ;  /* 0x0000000a290a723e */ /* 0x000fe200000010ff */
[----:B------:R-:W-:Y:S01]  /*3600*/  FMUL.FTZ R17, R17, UR6 ;  /* 0x0000000611117c20 */ /* 0x000fe20008410000 */
[----:B------:R-:W0:Y:S01]  /*3610*/  F2I.FTZ.U32.TRUNC.NTZ R15, R47 ;  /* 0x0000002f000f7305 */ /* 0x000e22000021f000 */
[----:B-----5:R-:W-:Y:S01]  /*3620*/  SHF.L.U32 R32, R13, 0x10, RZ ;  /* 0x000000100d207819 */ /* 0x020fe200000006ff */
[----:B------:R-:W-:Y:S01]  /*3630*/  FMUL.FTZ R13, R40, UR6 ;  /* 0x00000006280d7c20 */ /* 0x000fe20008410000 */
[----:B-1----:R-:W-:Y:S01]  /*3640*/  LOP3.LUT R7, R7, 0xff, RZ, 0xc0, !PT ;  /* 0x000000ff07077812 */ /* 0x002fe200078ec0ff */
[----:B------:R-:W-:Y:S01]  /*3650*/  ULDC UR7, c[0x0][0xc] ;  /* 0x0000030000077ab9 */ /* 0x000fe20000000800 */
[----:B------:R-:W-:Y:S01]  /*3660*/  FMUL.FTZ R26, R26, UR6 ;  /* 0x000000061a1a7c20 */ /* 0x000fe20008410000 */
[----:B------:R-:W-:Y:S01]  /*3670*/  FMUL.FTZ R34, R27, R32 ;  /* 0x000000201b227220 */ /* 0x000fe20000410000 */
[----:B------:R-:W-:Y:S01]  /*3680*/  FMUL.FTZ R32, R11, UR6 ;  /* 0x000000060b207c20 */ /* 0x000fe20008410000 */
[----:B------:R1:W5:Y:S01]  /*3690*/  F2I.FTZ.U32.TRUNC.NTZ R19, R12 ;  /* 0x0000000c00137305 */ /* 0x000362000021f000 */
[----:B------:R-:W-:Y:S01]  /*36a0*/  F2FP.BF16.F32.PACK_AB R11, R20, R21 ;  /* 0x00000015140b723e */ /* 0x000fe200000010ff */
[----:B--2---:R-:W-:Y:S01]  /*36b0*/  IMAD.WIDE.U32 R20, R3, 0x2, R24 ;  /* 0x0000000203147825 */ /* 0x004fe200078e0018 */
[----:B------:R-:W-:-:S02]  /*36c0*/  F2FP.BF16.F32.PACK_AB R13, R18, R13 ;  /* 0x0000000d120d723e */ /* 0x000fc400000010ff */
[----:B----4-:R-:W-:Y:S02]  /*36d0*/  PRMT R18, R6, 0x7604, R7 ;  /* 0x0000760406127816 */ /* 0x010fe40000000007 */
[----:B------:R3:W-:Y:S01]  /*36e0*/  STG.E.128 desc[UR8][R20.64], R8 ;  /* 0x0000000814007986 */ /* 0x0007e2000c101d08 */
[----:B------:R-:W2:Y:S01]  /*36f0*/  F2I.FTZ.U32.TRUNC.NTZ R27, R27 ;  /* 0x0000001b001b7305 */ /* 0x000ea2000021f000 */
[----:B------:R-:W-:Y:S02]  /*3700*/  IADD3 R6, P0, R3, UR10, RZ ;  /* 0x0000000a03067c10 */ /* 0x000fe4000ff1e0ff */
[----:B-1----:R-:W-:Y:S02]  /*3710*/  F2FP.BF16.F32.PACK_AB R12, R31, R14 ;  /* 0x0000000e1f0c723e */ /* 0x002fe400000010ff */
[----:B------:R-:W-:Y:S01]  /*3720*/  F2FP.BF16.F32.PACK_AB R14, R32, R17 ;  /* 0x00000011200e723e */ /* 0x000fe200000010ff */
[----:B------:R-:W-:Y:S01]  /*3730*/  IMAD.X R7, RZ, RZ, UR11, P0 ;  /* 0x0000000bff077e24 */ /* 0x000fe200080e06ff */
[----:B0-----:R-:W-:Y:S01]  /*3740*/  LOP3.LUT R31, R15, 0xff, RZ, 0xc0, !PT ;  /* 0x000000ff0f1f7812 */ /* 0x001fe200078ec0ff */
[----:B------:R-:W-:Y:S01]  /*3750*/  FMUL.FTZ R17, R34, UR6 ;  /* 0x0000000622117c20 */ /* 0x000fe20008410000 */
[----:B-----5:R-:W-:Y:S01]  /*3760*/  LOP3.LUT R32, R19, 0xff, RZ, 0xc0, !PT ;  /* 0x000000ff13207812 */ /* 0x020fe200078ec0ff */
[----:B------:R-:W-:Y:S01]  /*3770*/  IMAD.MOV.U32 R34, RZ, RZ, R28 ;  /* 0x000000ffff227224 */ /* 0x000fe200078e001c */
[----:B------:R-:W-:-:S02]  /*3780*/  PRMT R19, R16, 0x7604, R31 ;  /* 0x0000760410137816 */ /* 0x000fc4000000001f */
[----:B------:R-:W-:Y:S02]  /*3790*/  F2FP.BF16.F32.PACK_AB R15, R17, R26 ;  /* 0x0000001a110f723e */ /* 0x000fe400000010ff */
[----:B--2---:R-:W-:Y:S02]  /*37a0*/  PRMT R32, R27, 0x7604, R32 ;  /* 0x000076041b207816 */ /* 0x004fe40000000020 */
[----:B---3--:R-:W-:Y:S01]  /*37b0*/  SHF.L.U32 R8, R36, 0x4, RZ ;  /* 0x0000000424087819 */ /* 0x008fe200000006ff */
[----:B------:R0:W-:Y:S01]  /*37c0*/  STG.E.128 desc[UR8][R20.64+0x10], R12 ;  /* 0x0000100c14007986 */ /* 0x0001e2000c101d08 */
[----:B------:R-:W-:Y:S02]  /*37d0*/  PRMT R17, R43, 0x1054, R44 ;  /* 0x000010542b117816 */ /* 0x000fe4000000002c */
[----:B------:R-:W-:Y:S01]  /*37e0*/  PRMT R16, R42, 0x1054, R37 ;  /* 0x000010542a107816 */ /* 0x000fe20000000025 */
[----:B------:R-:W-:Y:S01]  /*37f0*/  IMAD R3, R8, UR7, R3 ;  /* 0x0000000708037c24 */ /* 0x000fe2000f8e0203 */
[----:B------:R-:W-:-:S02]  /*3800*/  PRMT R18, R18, 0x1054, R33 ;  /* 0x0000105412127816 */ /* 0x000fc40000000021 */
[----:B------:R-:W-:Y:S02]  /*3810*/  PRMT R19, R32, 0x1054, R19 ;  /* 0x0000105420137816 */ /* 0x000fe40000000013 */
[----:B------:R-:W-:-:S03]  /*3820*/  ISETP.GE.U32.AND P0, PT, R3, UR31, PT ;  /* 0x0000001f03007c0c */ /* 0x000fc6000bf06070 */
[----:B------:R0:W-:Y:S01]  /*3830*/  STG.E.128 desc[UR8][R6.64], R16 ;  /* 0x0000001006007986 */ /* 0x0001e2000c101d08 */
[----:B------:R-:W-:Y:S09]  /*3840*/  BAR.SYNC.DEFER_BLOCKING 0x0 ;  /* 0x0000000000007b1d */ /* 0x000ff20000010000 */
[----:B------:R-:W-:Y:S05]  /*3850*/  @!P0 BRA `(.L_x_1862) ;  /* 0xffffffcc00bc8947 */ /* 0x000fea000383ffff */
[----:B------:R-:W-:Y:S05]  /*3860*/  EXIT ;  /* 0x000000000000794d */ /* 0x000fea0003800000 */
        .weak           $__internal_46_$__cuda_sm20_dblrcp_rn_slowpath_v3
        .type           $__internal_46_$__cuda_sm20_dblrcp_rn_slowpath_v3,@function
        .size           $__internal_46_$__cuda_sm20_dblrcp_rn_slowpath_v3,(.L_x_11596 - $__internal_46_$__cuda_sm20_dblrcp_rn_slowpath_v3)
$__internal_46_$__cuda_sm20_dblrcp_rn_slowpath_v3:
        /* <DEDUP_REMOVED lines=23> */
.L_x_1865:
        /* <DEDUP_REMOVED lines=10> */
.L_x_1863:
[----:B------:R-:W-:Y:S01]  /*3a80*/  LOP3.LUT R11, R9, 0x80000, RZ, 0xfc, !PT ;  /* 0x00080000090b7812 */ /* 0x000fe200078efcff */
[----:B------:R-:W-:-:S07]  /*3a90*/  IMAD.MOV.U32 R10, RZ, RZ, R8 ;  /* 0x000000ffff0a7224 */ /* 0x000fce00078e0008 */
.L_x_1864:
[----:B------:R-:W-:-:S04]  /*3aa0*/  MOV R7, 0x0 ;  /* 0x0000000000077802 */ /* 0x000fc80000000f00 */
[----:B------:R-:W-:Y:S05]  /*3ab0*/  RET.REL.NODEC R6 `(_ZN2at6native43_GLOBAL__N__7cc8d1ed_10_Dropout_cu_0e96ed3824fused_dropout_kernel_vecIN3c108BFloat16EfjLi1ELi16EhEEvNS_4cuda6detail10TensorInfoIKT_T1_EENS7_IS8_SA_EENS7_IT4_SA_EESA_T0_NS_15PhiloxCudaStateE) ;  /* 0xffffffc406507950 */ /* 0x000fea0003c3ffff */
.L_x_1866:
        /* <DEDUP_REMOVED lines=12> */
.L_x_11596:


//--------------------- .text._ZN2at6native43_GLOBAL__N__7cc8d1ed_10_Dropout_cu_0e96ed3820fused_dropout_kernelIN3c104HalfEfjLin1ELin1EhEEvNS_4cuda6detail10TensorInfoIKT_T1_EENS7_IS8_SA_EENS7_IT4_SA_EESA_T0_NS_15PhiloxCudaStateE --------------------------
	.section	.text._ZN2at6native43_GLOBAL__N__7cc8d1ed_10_Dropout_cu_0e96ed3820fused_dropout_kernelIN3c104HalfEfjLin1ELin1EhEEvNS_4cuda6detail10TensorInfoIKT_T1_EENS7_IS8_SA_EENS7_IT4_SA_EESA_T0_NS_15PhiloxCudaStateE,"ax",@progbits
	.align	128
.text._ZN2at6native43_GLOBAL__N__7cc8d1ed_10_Dropout_cu_0e96ed3820fused_dropout_kernelIN3c104HalfEfjLin1ELin1EhEEvNS_4cuda6detail10TensorInfoIKT_T1_EENS7_IS8_SA_EENS7_IT4_SA_EESA_T0_NS_15PhiloxCudaStateE:
        .type           _ZN2at6native43_GLOBAL__N__7cc8d1ed_10_Dropout_cu_0e96ed3820fused_dropout_kernelIN3c104HalfEfjLin1ELin1EhEEvNS_4cuda6detail10TensorInfoIKT_T1_EENS7_IS8_SA_EENS7_IT4_SA_EESA_T0_NS_15PhiloxCudaStateE,@function
        .size           _ZN2at6native43_GLOBAL__N__7cc8d1ed_10_Dropout_cu_0e96ed3820fused_dropout_kernelIN3c104HalfEfjLin1ELin1EhEEvNS_4cuda6detail10TensorInfoIKT_T1_EENS7_IS8_SA_EENS7_IT4_SA_EESA_T0_NS_15PhiloxCudaStateE,(.L_x_11598 - _ZN2at6native43_GLOBAL__N__7cc8d1ed_10_Dropout_cu_0e96ed3820fused_dropout_kernelIN3c104HalfEfjLin1ELin1EhEEvNS_4cuda6detail10TensorInfoIKT_T1_EENS7_IS8_SA_EENS7_IT4_SA_EESA_T0_NS_15PhiloxCudaStateE)
        .other          _ZN2at6native43_GLOBAL__N__7cc8d1ed_10_Dropout_cu_0e96ed3820fused_dropout_kernelIN3c104HalfEfjLin1ELin1EhEEvNS_4cuda6detail10TensorInfoIKT_T1_EENS7_IS8_SA_EENS7_IT4_SA_EESA_T0_NS_15PhiloxCudaStateE,@"STO_CUDA_ENTRY STV_DEFAULT"
_ZN2at6native43_GLOBAL__N__7cc8d1ed_10_Dropout_cu_0e96ed3820fused_dropout_kernelIN3c104HalfEfjLin1ELin1EhEEvNS_4cuda6detail10TensorInfoIKT_T1_EENS7_IS8_SA_EENS7_IT4_SA_EESA_T0_NS_15PhiloxCudaStateE:
        /* <DEDUP_REMOVED lines=95> */
[----:B------:R-:W-:Y:S05]  /*05f0*/  CALL.REL.NOINC `($__internal_47_$__cuda_sm20_dblrcp_rn_slowpath_v3) ;  /* 0x0000007000587944 */ /* 0x000fea0003c00000 */
.L_x_1867:
        /* <DEDUP_REMOVED lines=48> */
.L_x_1911:
        /* <DEDUP_REMOVED lines=13> */
.L_x_1869:
[----:B------:R-:W-:Y:S05]  /*09d0*/  BSYNC B0 ;  /* 0x0000000000007941 */ /* 0x000fea0003800000 */
.L_x_1868:
        /* <DEDUP_REMOVED lines=69> */
.L_x_1871:
[----:B------:R-:W-:Y:S01]  /*0e30*/  MOV R28, R38 ;  /* 0x00000026001c7202 */ /* 0x000fe20000000f00 */
[----:B------:R-:W-:Y:S01]  /*0e40*/  IMAD.MOV.U32 R29, RZ, RZ, R35 ;  /* 0x000000ffff1d7224 */ /* 0x000fe200078e0023 */
[----:B------:R-:W-:Y:S01]  /*0e50*/  MOV R36, R33 ;  /* 0x0000002100247202 */ /* 0x000fe20000000f00 */
[----:B------:R-:W-:-:S07]  /*0e60*/  IMAD.MOV.U32 R37, RZ, RZ, R26 ;  /* 0x000000ffff257224 */ /* 0x000fce00078e001a */
.L_x_1870:
        /* <DEDUP_REMOVED lines=28> */
.L_x_1876:
        /* <DEDUP_REMOVED lines=99> */
.L_x_1875:
        /* <DEDUP_REMOVED lines=79> */
.L_x_1874:
[----:B------:R-:W0:Y:S01]  /*1b50*/  LDC.64 R28, c[0x0][0x210] ;  /* 0x00008400ff1c7b82 */ /* 0x000e220000000a00 */
[----:B------:R-:W-:Y:S02]  /*1b60*/  ULDC UR4, c[0x0][0x27c] ;  /* 0x00009f0000047ab9 */ /* 0x000fe40000000800 */
[----:B------:R-:W-:-:S04]  /*1b70*/  IMAD R45, R40, UR4, R45 ;  /* 0x00000004282d7c24 */ /* 0x000fc8000f8e022d */
[----:B0-----:R-:W-:-:S05]  /*1b80*/  IMAD.WIDE.U32 R28, R45, 0x2, R28 ;  /* 0x000000022d1c7825 */ /* 0x001fca00078e001c */
[----:B------:R0:W5:Y:S02]  /*1b90*/  LDG.E.U16 R40, desc[UR6][R28.64] ;  /* 0x000000061c287981 */ /* 0x000164000c1e1500 */
.L_x_1873:
[----:B------:R-:W-:Y:S05]  /*1ba0*/  BSYNC B0 ;  /* 0x0000000000007941 */ /* 0x000fea0003800000 */
.L_x_1872:
        /* <DEDUP_REMOVED lines=19> */
.L_x_1881:
        /* <DEDUP_REMOVED lines=99> */
.L_x_1880:
        /* <DEDUP_REMOVED lines=78> */
.L_x_1879:
[----:B------:R-:W0:Y:S01]  /*27f0*/  LDC.64 R28, c[0x0][0x210] ;  /* 0x00008400ff1c7b82 */ /* 0x000e220000000a00 */
[----:B------:R-:W-:Y:S02]  /*2800*/  ULDC UR4, c[0x0][0x27c] ;  /* 0x00009f0000047ab9 */ /* 0x000fe40000000800 */
[----:B------:R-:W-:-:S04]  /*2810*/  IMAD R41, R41, UR4, R44 ;  /* 0x0000000429297c24 */ /* 0x000fc8000f8e022c */
[----:B0-----:R-:W-:-:S05]  /*2820*/  IMAD.WIDE.U32 R28, R41, 0x2, R28 ;  /* 0x00000002291c7825 */ /* 0x001fca00078e001c */
[----:B------:R0:W5:Y:S02]  /*2830*/  LDG.E.U16 R41, desc[UR6][R28.64] ;  /* 0x000000061c297981 */ /* 0x000164000c1e1500 */
.L_x_1878:
[----:B------:R-:W-:Y:S05]  /*2840*/  BSYNC B0 ;  /* 0x0000000000007941 */ /* 0x000fea0003800000 */
.L_x_1877:
        /* <DEDUP_REMOVED lines=19> */
.L_x_1886:
        /* <DEDUP_REMOVED lines=99> */
.L_x_1885:
        /* <DEDUP_REMOVED lines=79> */
.L_x_1884:
[----:B------:R-:W0:Y:S01]  /*34a0*/  LDC.64 R28, c[0x0][0x210] ;  /* 0x00008400ff1c7b82 */ /* 0x000e220000000a00 */
[----:B------:R-:W-:Y:S02]  /*34b0*/  ULDC UR4, c[0x0][0x27c] ;  /* 0x00009f0000047ab9 */ /* 0x000fe40000000800 */
[----:B------:R-:W-:-:S04]  /*34c0*/  IMAD R45, R42, UR4, R45 ;  /* 0x000000042a2d7c24 */ /* 0x000fc8000f8e022d */
[----:B0-----:R-:W-:-:S05]  /*34d0*/  IMAD.WIDE.U32 R28, R45, 0x2, R28 ;  /* 0x000000022d1c7825 */ /* 0x001fca00078e001c */
[----:B------:R0:W5:Y:S02]  /*34e0*/  LDG.E.U16 R42, desc[UR6][R28.64] ;  /* 0x000000061c2a7981 */ /* 0x000164000c1e1500 */
.L_x_1883:
[----:B------:R-:W-:Y:S05]  /*34f0*/  BSYNC B0 ;  /* 0x0000000000007941 */ /* 0x000fea0003800000 */
.L_x_1882:
        /* <DEDUP_REMOVED lines=19> */
.L_x_1891:
        /* <DEDUP_REMOVED lines=99> */
.L_x_1890:
        /* <DEDUP_REMOVED lines=78> */
.L_x_1889:
[----:B------:R-:W0:Y:S01]  /*4140*/  LDC.64 R28, c[0x0][0x210] ;  /* 0x00008400ff1c7b82 */ /* 0x000e220000000a00 */
[----:B------:R-:W-:Y:S02]  /*4150*/  ULDC UR4, c[0x0][0x27c] ;  /* 0x00009f0000047ab9 */ /* 0x000fe40000000800 */
[----:B------:R-:W-:-:S04]  /*4160*/  IMAD R43, R43, UR4, R44 ;  /* 0x000000042b2b7c24 */ /* 0x000fc8000f8e022c */
[----:B0-----:R-:W-:-:S05]  /*4170*/  IMAD.WIDE.U32 R28, R43, 0x2, R28 ;  /* 0x000000022b1c7825 */ /* 0x001fca00078e001c */
[----:B------:R0:W5:Y:S02]  /*4180*/  LDG.E.U16 R43, desc[UR6][R28.64] ;  /* 0x000000061c2b7981 */ /* 0x000164000c1e1500 */
.L_x_1888:
[----:B------:R-:W-:Y:S05]  /*4190*/  BSYNC B0 ;  /* 0x0000000000007941 */ /* 0x000fea0003800000 */
.L_x_1887:
        /* <DEDUP_REMOVED lines=18> */
.L_x_1896:
        /* <DEDUP_REMOVED lines=100> */
.L_x_1895:
        /* <DEDUP_REMOVED lines=80> */
.L_x_1894:
[----:B------:R-:W0:Y:S01]  /*4e00*/  LDC.64 R28, c[0x0][0x2e8] ;  /* 0x0000ba00ff1c7b82 */ /* 0x000e220000000a00 */
[----:B------:R-:W-:Y:S01]  /*4e10*/  ULDC UR4, c[0x0][0x49c] ;  /* 0x0001270000047ab9 */ /* 0x000fe20000000800 */
[----:B-----5:R-:W-:Y:S01]  /*4e20*/  HADD2.F32 R47, -RZ, R40.H0_H0 ;  /* 0x20000028ff2f7230 */ /* 0x020fe20000004100 */
        /* <DEDUP_REMOVED lines=8> */
[----:B------:R-:W-:Y:S01]  /*4eb0*/  F2FP.F16.F32.PACK_AB R47, RZ, R47 ;  /* 0x0000002fff2f723e */ /* 0x000fe200000000ff */
[----:B0-----:R-:W-:-:S04]  /*4ec0*/  IMAD.WIDE.U32 R28, R45, 0x2, R28 ;  /* 0x000000022d1c7825 */ /* 0x001fc800078e001c */
[----:B------:R-:W-:Y:S01]  /*4ed0*/  IMAD.X R45, RZ, RZ, UR5, P0 ;  /* 0x00000005ff2d7e24 */ /* 0x000fe200080e06ff */
[----:B------:R2:W-:Y:S04]  /*4ee0*/  STG.E.U16 desc[UR6][R28.64], R47 ;  /* 0x0000002f1c007986 */ /* 0x0005e8000c101506 */
[----:B-1----:R2:W-:Y:S02]  /*4ef0*/  STG.E.U8 desc[UR6][R44.64], R49 ;  /* 0x000000312c007986 */ /* 0x0025e4000c101106 */
.L_x_1893:
[----:B------:R-:W-:Y:S05]  /*4f00*/  BSYNC B0 ;  /* 0x0000000000007941 */ /* 0x000fea0003800000 */
.L_x_1892:
[----:B------:R-:W-:Y:S01]  /*4f10*/  IMAD R36, R15, UR8, R0 ;  /* 0x000000080f247c24 */ /* 0x000fe2000f8e0200 */
[----:B------:R-:W-:Y:S04]  /*4f20*/  BSSY B0, `(.L_x_1897) ;  /* 0x00000d3000007945 */ /* 0x000fe80003800000 */
        /* <DEDUP_REMOVED lines=14> */
.L_x_1901:
        /* <DEDUP_REMOVED lines=100> */
.L_x_1900:
        /* <DEDUP_REMOVED lines=80> */
.L_x_1899:
        /* <DEDUP_REMOVED lines=10> */
[----:B------:R-:W-:-:S03]  /*5bf0*/  FMUL.FTZ R47, R14, R47 ;  /* 0x0000002f0e2f7220 */ /* 0x000fc60000410000 */
[----:B------:R-:W-:Y:S02]  /*5c00*/  IADD3.X R37, RZ, UR5, RZ, P0, !PT ;  /* 0x00000005ff257c10 */ /* 0x000fe400087fe4ff */
[----:B------:R-:W-:Y:S01]  /*5c10*/  F2FP.F16.F32.PACK_AB R47, RZ, R47 ;  /* 0x0000002fff2f723e */ /* 0x000fe200000000ff */
[----:B0-----:R-:W-:-:S05]  /*5c20*/  IMAD.WIDE.U32 R28, R45, 0x2, R28 ;  /* 0x000000022d1c7825 */ /* 0x001fca00078e001c */
[----:B------:R3:W-:Y:S04]  /*5c30*/  STG.E.U16 desc[UR6][R28.64], R47 ;  /* 0x0000002f1c007986 */ /* 0x0007e8000c101506 */
[----:B-1----:R3:W-:Y:S02]  /*5c40*/  STG.E.U8 desc[UR6][R36.64], R49 ;  /* 0x0000003124007986 */ /* 0x0027e4000c101106 */
.L_x_1898:
[----:B------:R-:W-:Y:S05]  /*5c50*/  BSYNC B0 ;  /* 0x0000000000007941 */ /* 0x000fea0003800000 */
.L_x_1897:
[----:B---3--:R-:W-:Y:S01]  /*5c60*/  IMAD R37, R17, 0x2, R0 ;  /* 0x0000000211257824 */ /* 0x008fe200078e0200 */
[----:B------:R-:W-:Y:S04]  /*5c70*/  BSSY B0, `(.L_x_1902) ;  /* 0x00000d3000007945 */ /* 0x000fe80003800000 */
        /* <DEDUP_REMOVED lines=14> */
.L_x_1906:
        /* <DEDUP_REMOVED lines=15> */
[----:B0-----:R-:W-:-:S02]  /*5e50*/  VIADD R28, R45, 0xffffffe ;  /* 0x0ffffffe2d1c7836 */ /* 0x001fc40000000000 */
[----:B------:R-:W-:-:S05]  /*5e60*/  IMAD R45, RZ, RZ, -UR10 ;  /* 0x8000000aff2d7e24 */ /* 0x000fca000f8e02ff */
        /* <DEDUP_REMOVED lines=15> */
[----:B------:R-:W-:Y:S02]  /*5f60*/  @P1 IADD3 R28, R28, -UR9, RZ ;  /* 0x800000091c1c1c10 */ /* 0x000fe4000fffe0ff */
[----:B------:R-:W-:Y:S02]  /*5f70*/  @P1 IADD3 R44, R44, 0x1, RZ ;  /* 0x000000012c2c1810 */ /* 0x000fe40007ffe0ff */
        /* <DEDUP_REMOVED lines=9> */
[----:B------:R-:W-:Y:S01]  /*6010*/  IMAD R28, R29, UR10, R44 ;  /* 0x0000000a1d1c7c24 */ /* 0x000fe2000f8e022c */
[----:B------:R-:W-:-:S04]  /*6020*/  IADD3 R29, R46, 0xffffffe, RZ ;  /* 0x0ffffffe2e1d7810 */ /* 0x000fc80007ffe0ff */
[C---:B------:R-:W-:Y:S02]  /*6030*/  ISETP.GE.U32.AND P1, PT, R28.reuse, UR10, PT ;  /* 0x0000000a1c007c0c */ /* 0x040fe4000bf26070 */
[----:B------:R-:W0:Y:S11]  /*6040*/  F2I.FTZ.U32.TRUNC.NTZ R29, R29 ;  /* 0x0000001d001d7305 */ /* 0x000e36000021f000 */
[----:B------:R-:W-:Y:S01]  /*6050*/  @P1 VIADD R28, R28, -UR10 ;  /* 0x8000000a1c1c1c36 */ /* 0x000fe20008000000 */
[----:B------:R-:W-:Y:S01]  /*6060*/  @P1 IADD3 R45, R45, 0x1, RZ ;  /* 0x000000012d2d1810 */ /* 0x000fe20007ffe0ff */
[----:B0-----:R-:W-:-:S03]  /*6070*/  IMAD R49, R49, R29, RZ ;  /* 0x0000001d31317224 */ /* 0x001fc600078e02ff */
[----:B------:R-:W-:Y:S01]  /*6080*/  ISETP.GE.U32.AND P2, PT, R28, UR10, PT ;  /* 0x0000000a1c007c0c */ /* 0x000fe2000bf46070 */
[----:B------:R-:W-:-:S10]  /*6090*/  HFMA2.MMA R28, -RZ, RZ, 0, 0 ;  /* 0x00000000ff1c7435 */ /* 0x000fd400000001ff */
[----:B------:R-:W-:Y:S01]  /*60a0*/  IMAD.HI.U32 R28, R29, R49, R28 ;  /* 0x000000311d1c7227 */ /* 0x000fe200078e001c */
[----:B------:R-:W-:-:S03]  /*60b0*/  IADD3 R49, RZ, -UR12, RZ ;  /* 0x8000000cff317c10 */ /* 0x000fc6000fffe0ff */
[----:B------:R-:W-:Y:S01]  /*60c0*/  @P2 VIADD R45, R45, 0x1 ;  /* 0x000000012d2d2836 */ /* 0x000fe20000000000 */
[----:B------:R-:W-:Y:S01]  /*60d0*/  @!P3 LOP3.LUT R45, RZ, UR10, RZ, 0x33, !PT ;  /* 0x0000000aff2dbc12 */ /* 0x000fe2000f8e33ff */
[----:B------:R-:W-:Y:S01]  /*60e0*/  VIADD R29, R48, 0xffffffe ;  /* 0x0ffffffe301d7836 */ /* 0x000fe20000000000 */
[----:B------:R-:W-:Y:S02]  /*60f0*/  ISETP.NE.U32.AND P3, PT, RZ, UR11, PT ;  /* 0x0000000bff007c0c */ /* 0x000fe4000bf65070 */
[----:B------:R-:W-:Y:S01]  /*6100*/  IADD3 R48, -R44, RZ, RZ ;  /* 0x000000ff2c307210 */ /* 0x000fe20007ffe1ff */
[----:B------:R-:W-:Y:S02]  /*6110*/  IMAD.HI.U32 R46, R28, R45, RZ ;  /* 0x0000002d1c2e7227 */ /* 0x000fe400078e00ff */
[----:B------:R-:W0:Y:S03]  /*6120*/  F2I.FTZ.U32.TRUNC.NTZ R29, R29 ;  /* 0x0000001d001d7305 */ /* 0x000e26000021f000 */
[----:B------:R-:W-:-:S05]  /*6130*/  IADD3 R28, -R46, RZ, RZ ;  /* 0x000000ff2e1c7210 */ /* 0x000fca0007ffe1ff */
[----:B------:R-:W-:-:S05]  /*6140*/  IMAD R28, R28, UR11, R45 ;  /* 0x0000000b1c1c7c24 */ /* 0x000fca000f8e022d */
[----:B------:R-:W-:Y:S01]  /*6150*/  ISETP.GE.U32.AND P1, PT, R28, UR11, PT ;  /* 0x0000000b1c007c0c */ /* 0x000fe2000bf26070 */
[----:B0-----:R-:W-:-:S12]  /*6160*/  IMAD R49, R49, R29, RZ ;  /* 0x0000001d31317224 */ /* 0x001fd800078e02ff */
[----:B------:R-:W-:Y:S01]  /*6170*/  @P1 IADD3 R28, R28, -UR11, RZ ;  /* 0x8000000b1c1c1c10 */ /* 0x000fe2000fffe0ff */
[----:B------:R-:W-:-:S03]  /*6180*/  @P1 VIADD R46, R46, 0x1 ;  /* 0x000000012e2e1836 */ /* 0x000fc60000000000 */
[----:B------:R-:W-:Y:S02]  /*6190*/  ISETP.GE.U32.AND P2, PT, R28, UR11, PT ;  /* 0x0000000b1c007c0c */ /* 0x000fe4000bf46070 */
        /* <DEDUP_REMOVED lines=11> */
[----:B------:R-:W-:Y:S01]  /*6250*/  ISETP.GE.U32.AND P2, PT, R29, UR12, PT ;  /* 0x0000000c1d007c0c */ /* 0x000fe2000bf46070 */
[----:B------:R-:W-:Y:S01]  /*6260*/  IMAD R29, R48, UR9, R37 ;  /* 0x00000009301d7c24 */ /* 0x000fe2000f8e0225 */
[----:B------:R-:W-:Y:S01]  /*6270*/  ULDC UR9, c[0x0][UR5+0x27c] ;  /* 0x00009f0005097abb */ /* 0x000fe20008000800 */
[----:B------:R-:W-:Y:S01]  /*6280*/  IMAD.MOV R37, RZ, RZ, -R45 ;  /* 0x000000ffff257224 */ /* 0x000fe200078e0a2d */
[----:B------:R-:W-:Y:S01]  /*6290*/  ISETP.NE.AND P1, PT, R47, RZ, PT ;  /* 0x000000ff2f00720c */ /* 0x000fe20003f25270 */
[----:B------:R-:W-:Y:S01]  /*62a0*/  IMAD R29, R29, UR9, R36 ;  /* 0x000000091d1d7c24 */ /* 0x000fe2000f8e0224 */
[----:B------:R-:W-:Y:S01]  /*62b0*/  ULDC UR9, c[0x0][UR5+0x278] ;  /* 0x00009e0005097abb */ /* 0x000fe20008000800 */
[----:B------:R-:W-:-:S02]  /*62c0*/  IMAD R44, R37, UR10, R44 ;  /* 0x0000000a252c7c24 */ /* 0x000fc4000f8e022c */
[----:B------:R-:W-:Y:S02]  /*62d0*/  IMAD.MOV R36, RZ, RZ, -R46 ;  /* 0x000000ffff247224 */ /* 0x000fe400078e0a2e */
[----:B------:R-:W-:Y:S01]  /*62e0*/  IMAD R29, R44, UR9, R29 ;  /* 0x000000092c1d7c24 */ /* 0x000fe2000f8e021d */
[----:B------:R-:W-:Y:S01]  /*62f0*/  ULDC UR9, c[0x0][UR5+0x274] ;  /* 0x00009d0005097abb */ /* 0x000fe20008000800 */
[----:B------:R-:W-:Y:S01]  /*6300*/  @P2 IADD3 R28, R28, 0x1, RZ ;  /* 0x000000011c1c2810 */ /* 0x000fe20007ffe0ff */
[----:B------:R-:W-:Y:S01]  /*6310*/  IMAD R36, R36, UR11, R45 ;  /* 0x0000000b24247c24 */ /* 0x000fe2000f8e022d */
[----:B------:R-:W-:Y:S01]  /*6320*/  @!P3 LOP3.LUT R28, RZ, UR12, RZ, 0x33, !PT ;  /* 0x0000000cff1cbc12 */ /* 0x000fe2000f8e33ff */
[----:B------:R-:W-:Y:S02]  /*6330*/  ULDC UR5, c[0x0][UR5+0x270] ;  /* 0x00009c0005057abb */ /* 0x000fe40008000800 */
[----:B------:R-:W-:Y:S01]  /*6340*/  IMAD R36, R36, UR9, R29 ;  /* 0x0000000924247c24 */ /* 0x000fe2000f8e021d */
[----:B------:R-:W-:-:S05]  /*6350*/  IADD3 R37, -R28, RZ, RZ ;  /* 0x000000ff1c257210 */ /* 0x000fca0007ffe1ff */
[----:B------:R-:W-:Y:S02]  /*6360*/  IMAD R29, R37, UR12, R46 ;  /* 0x0000000c251d7c24 */ /* 0x000fe4000f8e022e */
[----:B------:R-:W-:Y:S02]  /*6370*/  IMAD.MOV.U32 R37, RZ, RZ, R28 ;  /* 0x000000ffff257224 */ /* 0x000fe400078e001c */
[----:B------:R-:W-:Y:S01]  /*6380*/  IMAD R36, R29, UR5, R36 ;  /* 0x000000051d247c24 */ /* 0x000fe2000f8e0224 */
[----:B------:R-:W-:Y:S06]  /*6390*/  @P1 BRA `(.L_x_1906) ;  /* 0xfffffff800701947 */ /* 0x000fec000383ffff */
.L_x_1905:
        /* <DEDUP_REMOVED lines=72> */
[----:B------:R-:W-:-:S03]  /*6820*/  @P0 VIADD R46, R46, 0x1 ;  /* 0x000000012e2e0836 */ /* 0x000fc60000000000 */
[----:B------:R-:W-:-:S13]  /*6830*/  ISETP.GE.U32.AND P1, PT, R29, UR5, PT ;  /* 0x000000051d007c0c */ /* 0x000fda000bf26070 */
[----:B------:R-:W-:Y:S02]  /*6840*/  @P1 IADD3 R46, R46, 0x1, RZ ;  /* 0x000000012e2e1810 */ /* 0x000fe40007ffe0ff */
[----:B------:R-:W-:-:S04]  /*6850*/  @!P2 LOP3.LUT R46, RZ, UR5, RZ, 0x33, !PT ;  /* 0x00000005ff2eac12 */ /* 0x000fc8000f8e33ff */
[----:B------:R-:W-:-:S05]  /*6860*/  IADD3 R28, -R46, RZ, RZ ;  /* 0x000000ff2e1c7210 */ /* 0x000fca0007ffe1ff */
[----:B------:R-:W-:Y:S02]  /*6870*/  IMAD R29, R28, UR5, R37 ;  /* 0x000000051c1d7c24 */ /* 0x000fe4000f8e0225 */
[----:B------:R-:W-:Y:S02]  /*6880*/  IMAD.MOV.U32 R37, RZ, RZ, R46 ;  /* 0x000000ffff257224 */ /* 0x000fe400078e002e */
[----:B------:R-:W-:-:S07]  /*6890*/  IMAD R36, R29, UR4, R36 ;  /* 0x000000041d247c24 */ /* 0x000fce000f8e0224 */
.L_x_1904:
        /* <DEDUP_REMOVED lines=12> */
[----:B0-----:R-:W-:Y:S01]  /*6960*/  IMAD.WIDE.U32 R28, R37, 0x2, R28 ;  /* 0x00000002251c7825 */ /* 0x001fe200078e001c */
[----:B------:R-:W-:-:S04]  /*6970*/  IADD3.X R37, RZ, UR5, RZ, P0, !PT ;  /* 0x00000005ff257c10 */ /* 0x000fc800087fe4ff */
[----:B------:R3:W-:Y:S04]  /*6980*/  STG.E.U16 desc[UR6][R28.64], R45 ;  /* 0x0000002d1c007986 */ /* 0x0007e8000c101506 */
[----:B-1----:R3:W-:Y:S02]  /*6990*/  STG.E.U8 desc[UR6][R36.64], R47 ;  /* 0x0000002f24007986 */ /* 0x0027e4000c101106 */
.L_x_1903:
[----:B------:R-:W-:Y:S05]  /*69a0*/  BSYNC B0 ;  /* 0x0000000000007941 */ /* 0x000fea0003800000 */
.L_x_1902:
[----:B---3--:R-:W-:-:S05]  /*69b0*/  IMAD R36, R17, 0x3, R0 ;  /* 0x0000000311247824 */ /* 0x008fca00078e0200 */
        /* <DEDUP_REMOVED lines=14> */
.L_x_1910:
        /* <DEDUP_REMOVED lines=17> */
[----:B0-----:R-:W-:-:S07]  /*6bb0*/  IADD3 R28, R38, 0xffffffe, RZ ;  /* 0x0ffffffe261c7810 */ /* 0x001fce0007ffe0ff */
[----:B------:R0:W2:Y:S08]  /*6bc0*/  F2I.FTZ.U32.TRUNC.NTZ R29, R28 ;  /* 0x0000001c001d7305 */ /* 0x0000b0000021f000 */
[----:B-1----:R-:W-:Y:S01]  /*6bd0*/  MUFU.RCP R46, R46 ;  /* 0x0000002e002e7308 */ /* 0x002fe20000001000 */
[----:B0-----:R-:W-:Y:S02]  /*6be0*/  IMAD.MOV.U32 R28, RZ, RZ, RZ ;  /* 0x000000ffff1c7224 */ /* 0x001fe400078e00ff */
[----:B--2---:R-:W-:-:S04]  /*6bf0*/  IMAD R37, R37, R29, RZ ;  /* 0x0000001d25257224 */ /* 0x004fc800078e02ff */
[----:B------:R-:W-:-:S06]  /*6c00*/  IMAD.HI.U32 R29, R29, R37, R28 ;  /* 0x000000251d1d7227 */ /* 0x000fcc00078e001c */
[----:B------:R-:W-:-:S05]  /*6c10*/  IMAD.HI.U32 R37, R29, R36, RZ ;  /* 0x000000241d257227 */ /* 0x000fca00078e00ff */
[----:B------:R-:W-:-:S05]  /*6c20*/  IADD3 R29, -R37, RZ, RZ ;  /* 0x000000ff251d7210 */ /* 0x000fca0007ffe1ff */
[----:B------:R-:W-:Y:S01]  /*6c30*/  IMAD R28, R29, UR9, R36 ;  /* 0x000000091d1c7c24 */ /* 0x000fe2000f8e0224 */
[----:B------:R-:W-:Y:S02]  /*6c40*/  IADD3 R29, R44, 0xffffffe, RZ ;  /* 0x0ffffffe2c1d7810 */ /* 0x000fe40007ffe0ff */
[----:B------:R-:W0:Y:S02]  /*6c50*/  I2F.U32.RP R44, UR11 ;  /* 0x0000000b002c7d06 */ /* 0x000e240008209000 */
[----:B------:R-:W-:-:S06]  /*6c60*/  ISETP.GE.U32.AND P1, PT, R28, UR9, PT ;  /* 0x000000091c007c0c */ /* 0x000fcc000bf26070 */
[----:B------:R-:W1:Y:S07]  /*6c70*/  F2I.FTZ.U32.TRUNC.NTZ R29, R29 ;  /* 0x0000001d001d7305 */ /* 0x000e6e000021f000 */
[----:B------:R-:W-:Y:S01]  /*6c80*/  @P1 VIADD R28, R28, -UR9 ;  /* 0x800000091c1c1c36 */ /* 0x000fe20008000000 */
[----:B------:R-:W-:Y:S01]  /*6c90*/  @P1 IADD3 R37, R37, 0x1, RZ ;  /* 0x0000000125251810 */ /* 0x000fe20007ffe0ff */
[----:B0-----:R-:W0:Y:S03]  /*6ca0*/  MUFU.RCP R44, R44 ;  /* 0x0000002c002c7308 */ /* 0x001e260000001000 */
[----:B------:R-:W-:Y:S01]  /*6cb0*/  ISETP.GE.U32.AND P2, PT, R28, UR9, PT ;  /* 0x000000091c007c0c */ /* 0x000fe2000bf46070 */
[----:B------:R-:W-:Y:S01]  /*6cc0*/  HFMA2.MMA R28, -RZ, RZ, 0, 0 ;  /* 0x00000000ff1c7435 */ /* 0x000fe200000001ff */
[----:B-1----:R-:W-:-:S09]  /*6cd0*/  IMAD R47, R47, R29, RZ ;  /* 0x0000001d2f2f7224 */ /* 0x002fd200078e02ff */
[----:B------:R-:W-:Y:S01]  /*6ce0*/  IMAD.HI.U32 R28, R29, R47, R28 ;  /* 0x0000002f1d1c7227 */ /* 0x000fe200078e001c */
[----:B------:R-:W-:-:S03]  /*6cf0*/  IADD3 R47, RZ, -UR11, RZ ;  /* 0x8000000bff2f7c10 */ /* 0x000fc6000fffe0ff */
[----:B------:R-:W-:Y:S01]  /*6d00*/  @P2 VIADD R37, R37, 0x1 ;  /* 0x0000000125252836 */ /* 0x000fe20000000000 */
[----:B------:R-:W-:Y:S01]  /*6d10*/  @!P3 LOP3.LUT R37, RZ, UR9, RZ, 0x33, !PT ;  /* 0x00000009ff25bc12 */ /* 0x000fe2000f8e33ff */
[----:B0-----:R-:W-:Y:S01]  /*6d20*/  VIADD R29, R44, 0xffffffe ;  /* 0x0ffffffe2c1d7836 */ /* 0x001fe20000000000 */
[----:B------:R-:W-:-:S03]  /*6d30*/  ISETP.NE.U32.AND P3, PT, RZ, UR10, PT ;  /* 0x0000000aff007c0c */ /* 0x000fc6000bf65070 */
        /* <DEDUP_REMOVED lines=8> */
[----:B------:R-:W-:Y:S01]  /*6dc0*/  ISETP.GE.U32.AND P2, PT, R28, UR10, PT ;  /* 0x0000000a1c007c0c */ /* 0x000fe2000bf46070 */
[----:B------:R-:W-:-:S10]  /*6dd0*/  HFMA2.MMA R28, -RZ, RZ, 0, 0 ;  /* 0x00000000ff1c7435 */ /* 0x000fd400000001ff */
[----:B------:R-:W-:Y:S02]  /*6de0*/  IMAD.HI.U32 R29, R29, R47, R28 ;  /* 0x0000002f1d1d7227 */ /* 0x000fe400078e001c */
[----:B------:R-:W-:Y:S02]  /*6df0*/  @P2 IADD3 R38, R38, 0x1, RZ ;  /* 0x0000000126262810 */ /* 0x000fe40007ffe0ff */
[----:B------:R-:W-:Y:S01]  /*6e00*/  @!P3 LOP3.LUT R38, RZ, UR10, RZ, 0x33, !PT ;  /* 0x0000000aff26bc12 */ /* 0x000fe2000f8e33ff */
[----:B------:R-:W-:Y:S01]  /*6e10*/  IMAD R47, RZ, RZ, -UR12 ;  /* 0x8000000cff2f7e24 */ /* 0x000fe2000f8e02ff */
[----:B------:R-:W-:-:S03]  /*6e20*/  ISETP.NE.U32.AND P3, PT, RZ, UR11, PT ;  /* 0x0000000bff007c0c */ /* 0x000fc6000bf65070 */
[----:B------:R-:W-:-:S04]  /*6e30*/  IMAD.HI.U32 R44, R29, R38, RZ ;  /* 0x000000261d2c7227 */ /* 0x000fc800078e00ff */
[----:B------:R-:W-:-:S04]  /*6e40*/  IMAD.MOV R29, RZ, RZ, -R44 ;  /* 0x000000ffff1d7224 */ /* 0x000fc800078e0a2c */
[----:B------:R-:W-:Y:S01]  /*6e50*/  IMAD R28, R29, UR11, R38 ;  /* 0x0000000b1d1c7c24 */ /* 0x000fe2000f8e0226 */
[----:B------:R-:W-:Y:S02]  /*6e60*/  IADD3 R29, R46, 0xffffffe, RZ ;  /* 0x0ffffffe2e1d7810 */ /* 0x000fe40007ffe0ff */
[----:B------:R-:W-:Y:S02]  /*6e70*/  IADD3 R46, -R38, RZ, RZ ;  /* 0x000000ff262e7210 */ /* 0x000fe40007ffe1ff */
[C---:B------:R-:W-:Y:S02]  /*6e80*/  ISETP.GE.U32.AND P1, PT, R28.reuse, UR11, PT ;  /* 0x0000000b1c007c0c */ /* 0x040fe4000bf26070 */
[----:B------:R-:W0:Y:S11]  /*6e90*/  F2I.FTZ.U32.TRUNC.NTZ R29, R29 ;  /* 0x0000001d001d7305 */ /* 0x000e36000021f000 */
[----:B------:R-:W-:-:S02]  /*6ea0*/  @P1 IADD3 R28, R28, -UR11, RZ ;  /* 0x8000000b1c1c1c10 */ /* 0x000fc4000fffe0ff */
[----:B------:R-:W-:Y:S02]  /*6eb0*/  @P1 IADD3 R44, R44, 0x1, RZ ;  /* 0x000000012c2c1810 */ /* 0x000fe40007ffe0ff */
[----:B------:R-:W-:Y:S01]  /*6ec0*/  ISETP.GE.U32.AND P2, PT, R28, UR11, PT ;  /* 0x0000000b1c007c0c */ /* 0x000fe2000bf46070 */
[----:B0-----:R-:W-:Y:S02]  /*6ed0*/  IMAD R47, R47, R29, RZ ;  /* 0x0000001d2f2f7224 */ /* 0x001fe400078e02ff */
[----:B------:R-:W-:-:S04]  /*6ee0*/  IMAD.MOV.U32 R28, RZ, RZ, RZ ;  /* 0x000000ffff1c7224 */ /* 0x000fc800078e00ff */
[----:B------:R-:W-:-:S06]  /*6ef0*/  IMAD.HI.U32 R47, R29, R47, R28 ;  /* 0x0000002f1d2f7227 */ /* 0x000fcc00078e001c */
        /* <DEDUP_REMOVED lines=10> */
[--C-:B------:R-:W-:Y:S01]  /*6fa0*/  IMAD.MOV R29, RZ, RZ, -R37.reuse ;  /* 0x000000ffff1d7224 */ /* 0x100fe200078e0a25 */
[----:B------:R-:W-:Y:S01]  /*6fb0*/  ISETP.NE.AND P1, PT, R45, RZ, PT ;  /* 0x000000ff2d00720c */ /* 0x000fe20003f25270 */
[----:B------:R-:W-:Y:S02]  /*6fc0*/  IMAD R37, R46, UR10, R37 ;  /* 0x0000000a2e257c24 */ /* 0x000fe4000f8e0225 */
[----:B------:R-:W-:Y:S01]  /*6fd0*/  IMAD R36, R29, UR9, R36 ;  /* 0x000000091d247c24 */ /* 0x000fe2000f8e0224 */
[----:B------:R-:W-:Y:S01]  /*6fe0*/  ULDC UR9, c[0x0][UR5+0x27c] ;  /* 0x00009f0005097abb */ /* 0x000fe20008000800 */
[----:B------:R-:W-:-:S02]  /*6ff0*/  IADD3 R29, -R44, RZ, RZ ;  /* 0x000000ff2c1d7210 */ /* 0x000fc40007ffe1ff */
[----:B------:R-:W-:Y:S01]  /*7000*/  IMAD R36, R36, UR9, R35 ;  /* 0x0000000924247c24 */ /* 0x000fe2000f8e0223 */
[----:B------:R-:W-:Y:S02]  /*7010*/  ULDC UR9, c[0x0][UR5+0x278] ;  /* 0x00009e0005097abb */ /* 0x000fe40008000800 */
[----:B------:R-:W-:Y:S02]  /*7020*/  IMAD R29, R29, UR11, R38 ;  /* 0x0000000b1d1d7c24 */ /* 0x000fe4000f8e0226 */
[----:B------:R-:W-:Y:S01]  /*7030*/  @P2 VIADD R28, R28, 0x1 ;  /* 0x000000011c1c2836 */ /* 0x000fe20000000000 */
[----:B------:R-:W-:Y:S01]  /*7040*/  @!P3 LOP3.LUT R28, RZ, UR12, RZ, 0x33, !PT ;  /* 0x0000000cff1cbc12 */ /* 0x000fe2000f8e33ff */
[----:B------:R-:W-:Y:S01]  /*7050*/  IMAD R36, R37, UR9, R36 ;  /* 0x0000000925247c24 */ /* 0x000fe2000f8e0224 */
[----:B------:R-:W-:Y:S01]  /*7060*/  ULDC UR9, c[0x0][UR5+0x274] ;  /* 0x00009d0005097abb */ /* 0x000fe20008000800 */
[----:B------:R-:W-:Y:S02]  /*7070*/  ULDC UR5, c[0x0][UR5+0x270] ;  /* 0x00009c0005057abb */ /* 0x000fe40008000800 */
[----:B------:R-:W-:-:S02]  /*7080*/  IMAD.MOV R35, RZ, RZ, -R28 ;  /* 0x000000ffff237224 */ /* 0x000fc400078e0a1c */
[----:B------:R-:W-:Y:S01]  /*7090*/  IMAD R29, R29, UR9, R36 ;  /* 0x000000091d1d7c24 */ /* 0x000fe2000f8e0224 */
[----:B------:R-:W-:Y:S01]  /*70a0*/  MOV R36, R28 ;  /* 0x0000001c00247202 */ /* 0x000fe20000000f00 */
[----:B------:R-:W-:-:S04]  /*70b0*/  IMAD R44, R35, UR12, R44 ;  /* 0x0000000c232c7c24 */ /* 0x000fc8000f8e022c */
[----:B------:R-:W-:Y:S01]  /*70c0*/  IMAD R35, R44, UR5, R29 ;  /* 0x000000052c237c24 */ /* 0x000fe2000f8e021d */
[----:B------:R-:W-:Y:S06]  /*70d0*/  @P1 BRA `(.L_x_1910) ;  /* 0xfffffff800701947 */ /* 0x000fec000383ffff */
.L_x_1909:
        /* <DEDUP_REMOVED lines=79> */
.L_x_1908:
[----:B------:R-:W0:Y:S01]  /*75d0*/  LDC.64 R28, c[0x0][0x2e8] ;  /* 0x0000ba00ff1c7b82 */ /* 0x000e220000000a00 */
[----:B------:R-:W-:Y:S01]  /*75e0*/  ULDC UR4, c[0x0][0x49c] ;  /* 0x0001270000047ab9 */ /* 0x000fe20000000800 */
[----:B-----5:R-:W-:Y:S01]  /*75f0*/  HADD2.F32 R38, -RZ, R43.H0_H0 ;  /* 0x2000002bff267230 */ /* 0x020fe20000004100 */
        /* <DEDUP_REMOVED lines=8> */
[----:B------:R-:W-:Y:S02]  /*7680*/  F2FP.F16.F32.PACK_AB R38, RZ, R37 ;  /* 0x00000025ff26723e */ /* 0x000fe400000000ff */
[----:B------:R-:W-:Y:S01]  /*7690*/  IADD3.X R37, RZ, UR5, RZ, P0, !PT ;  /* 0x00000005ff257c10 */ /* 0x000fe200087fe4ff */
[----:B0-----:R-:W-:-:S05]  /*76a0*/  IMAD.WIDE.U32 R28, R35, 0x2, R28 ;  /* 0x00000002231c7825 */ /* 0x001fca00078e001c */
[----:B------:R3:W-:Y:S04]  /*76b0*/  STG.E.U16 desc[UR6][R28.64], R38 ;  /* 0x000000261c007986 */ /* 0x0007e8000c101506 */
[----:B-1----:R3:W-:Y:S02]  /*76c0*/  STG.E.U8 desc[UR6][R36.64], R39 ;  /* 0x0000002724007986 */ /* 0x0027e4000c101106 */
.L_x_1907:
        /* <DEDUP_REMOVED lines=9> */
        .weak           $__internal_47_$__cuda_sm20_dblrcp_rn_slowpath_v3
        .type           $__internal_47_$__cuda_sm20_dblrcp_rn_slowpath_v3,@function
        .size           $__internal_47_$__cuda_sm20_dblrcp_rn_slowpath_v3,(.L_x_11598 - $__internal_47_$__cuda_sm20_dblrcp_rn_slowpath_v3)
$__internal_47_$__cuda_sm20_dblrcp_rn_slowpath_v3:
        /* <DEDUP_REMOVED lines=23> */
.L_x_1914:
        /* <DEDUP_REMOVED lines=10> */
.L_x_1912:
[----:B------:R-:W-:Y:S02]  /*7970*/  LOP3.LUT R19, R15, 0x80000, RZ, 0xfc, !PT ;  /* 0x000800000f137812 */ /* 0x000fe400078efcff */
[----:B------:R-:W-:-:S07]  /*7980*/  MOV R18, R14 ;  /* 0x0000000e00127202 */ /* 0x000fce0000000f00 */
.L_x_1913:
[----:B------:R-:W-:Y:S01]  /*7990*/  MOV R17, 0x0 ;  /* 0x0000000000117802 */ /* 0x000fe20000000f00 */
[----:B------:R-:W-:Y:S01]  /*79a0*/  IMAD.MOV.U32 R22, RZ, RZ, R18 ;  /* 0x000000ffff167224 */ /* 0x000fe200078e0012 */
[----:B------:R-:W-:Y:S02]  /*79b0*/  MOV R23, R19 ;  /* 0x0000001300177202 */ /* 0x000fe40000000f00 */
[----:B------:R-:W-:Y:S05]  /*79c0*/  RET.REL.NODEC R16 `(_ZN2at6native43_GLOBAL__N__7cc8d1ed_10_Dropout_cu_0e96ed3820fused_dropout_kernelIN3c104HalfEfjLin1ELin1EhEEvNS_4cuda6detail10TensorInfoIKT_T1_EENS7_IS8_SA_EENS7_IT4_SA_EESA_T0_NS_15PhiloxCudaStateE) ;  /* 0xffffff84108c7950 */ /* 0x000fea0003c3ffff */
.L_x_1915:
        /* <DEDUP_REMOVED lines=11> */
.L_x_11598:


//--------------------- .text._ZN2at6native43_GLOBAL__N__7cc8d1ed_10_Dropout_cu_0e96ed3820fused_dropout_kernelIN3c104HalfEfjLin1ELi1EhEEvNS_4cuda6detail10TensorInfoIKT_T1_EENS7_IS8_SA_EENS7_IT4_SA_EESA_T0_NS_15PhiloxCudaStateE --------------------------
	.section	.text._ZN2at6native43_GLOBAL__N__7cc8d1ed_10_Dropout_cu_0e96ed3820fused_dropout_kernelIN3c104HalfEfjLin1ELi1EhEEvNS_4cuda6detail10TensorInfoIKT_T1_EENS7_IS8_SA_EENS7_IT4_SA_EESA_T0_NS_15PhiloxCudaStateE,"ax",@progbits
	.align	128
.text._ZN2at6native43_GLOBAL__N__7cc8d1ed_10_Dropout_cu_0e96ed3820fused_dropout_kernelIN3c104HalfEfjLin1ELi1EhEEvNS_4cuda6detail10TensorInfoIKT_T1_EENS7_IS8_SA_EENS7_IT4_SA_EESA_T0_NS_15PhiloxCudaStateE:
        .type           _ZN2at6native43_GLOBAL__N__7cc8d1ed_10_Dropout_cu_0e96ed3820fused_dropout_kernelIN3c104HalfEfjLin1ELi1EhEEvNS_4cuda6detail10TensorInfoIKT_T1_EENS7_IS8_SA_EENS7_IT4_SA_EESA_T0_NS_15PhiloxCudaStateE,@function
        .size           _ZN2at6native43_GLOBAL__N__7cc8d1ed_10_Dropout_cu_0e96ed3820fused_dropout_kernelIN3c104HalfEfjLin1ELi1EhEEvNS_4cuda6detail10TensorInfoIKT_T1_EENS7_IS8_SA_EENS7_IT4_SA_EESA_T0_NS_15PhiloxCudaStateE,(.L_x_11600 - _ZN2at6native43_GLOBAL__N__7cc8d1ed_10_Dropout_cu_0e96ed3820fused_dropout_kernelIN3c104HalfEfjLin1ELi1EhEEvNS_4cuda6detail10TensorInfoIKT_T1_EENS7_IS8_SA_EENS7_IT4_SA_EESA_T0_NS_15PhiloxCudaStateE)
        .other          _ZN2at6native43_GLOBAL__N__7cc8d1ed_10_Dropout_cu_0e96ed3820fused_dropout_kernelIN3c104HalfEfjLin1ELi1EhEEvNS_4cuda6detail10TensorInfoIKT_T1_EENS7_IS8_SA_EENS7_IT4_SA_EESA_T0_NS_15PhiloxCudaStateE,@"STO_CUDA_ENTRY STV_DEFAULT"
_ZN2at6native43_GLOBAL__N__7cc8d1ed_10_Dropout_cu_0e96ed3820fused_dropout_kernelIN3c104HalfEfjLin1ELi1EhEEvNS_4cuda6detail10TensorInfoIKT_T1_EENS7_IS8_SA_EENS7_IT4_SA_EESA_T0_NS_15PhiloxCudaStateE:
        /* <DEDUP_REMOVED lines=95> */
[----:B------:R-:W-:Y:S05]  /*05f0*/  CALL.REL.NOINC `($__internal_48_$__cuda_sm20_dblrcp_rn_slowpath_v3) ;  /* 0x0000004000147944 */ /* 0x000fea0003c00000 */
.L_x_1916:
        /* <DEDUP_REMOVED lines=42> */
.L_x_1948:
        /* <DEDUP_REMOVED lines=13> */
.L_x_1918:
[----:B------:R-:W-:Y:S05]  /*0970*/  BSYNC B0 ;  /* 0x0000000000007941 */ /* 0x000fea0003800000 */
.L_x_1917:
        /* <DEDUP_REMOVED lines=69> */
.L_x_1920:
[----:B------:R-:W-:Y:S01]  /*0dd0*/  MOV R28, R34 ;  /* 0x00000022001c7202 */ /* 0x000fe20000000f00 */
[----:B------:R-:W-:Y:S01]  /*0de0*/  IMAD.MOV.U32 R29, RZ, RZ, R33 ;  /* 0x000000ffff1d7224 */ /* 0x000fe200078e0021 */
[----:B------:R-:W-:Y:S01]  /*0df0*/  MOV R32, R30 ;  /* 0x0000001e00207202 */ /* 0x000fe20000000f00 */
[----:B------:R-:W-:-:S07]  /*0e00*/  IMAD.MOV.U32 R41, RZ, RZ, R26 ;  /* 0x000000ffff297224 */ /* 0x000fce00078e001a */
.L_x_1919:
        /* <DEDUP_REMOVED lines=28> */
.L_x_1925:
        /* <DEDUP_REMOVED lines=99> */
.L_x_1924:
        /* <DEDUP_REMOVED lines=78> */
.L_x_1923:
[----:B------:R-:W0:Y:S01]  /*1ae0*/  LDC.64 R28, c[0x0][0x210] ;  /* 0x00008400ff1c7b82 */ /* 0x000e220000000a00 */
[----:B------:R-:W-:Y:S02]  /*1af0*/  ULDC UR4, c[0x0][0x27c] ;  /* 0x00009f0000047ab9 */ /* 0x000fe40000000800 */
[----:B------:R-:W-:-:S04]  /*1b00*/  IMAD R37, R42, UR4, R37 ;  /* 0x000000042a257c24 */ /* 0x000fc8000f8e0225 */
[----:B0-----:R-:W-:-:S05]  /*1b10*/  IMAD.WIDE.U32 R28, R37, 0x2, R28 ;  /* 0x00000002251c7825 */ /* 0x001fca00078e001c */
[----:B------:R0:W5:Y:S02]  /*1b20*/  LDG.E.U16 R37, desc[UR6][R28.64] ;  /* 0x000000061c257981 */ /* 0x000164000c1e1500 */
.L_x_1922:
[----:B------:R-:W-:Y:S05]  /*1b30*/  BSYNC B0 ;  /* 0x0000000000007941 */ /* 0x000fea0003800000 */
.L_x_1921:
        /* <DEDUP_REMOVED lines=16> */
.L_x_1930:
        /* <DEDUP_REMOVED lines=99> */
.L_x_1929:
        /* <DEDUP_REMOVED lines=79> */
.L_x_1928:
[----:B------:R-:W0:Y:S01]  /*2760*/  LDC.64 R28, c[0x0][0x210] ;  /* 0x00008400ff1c7b82 */ /* 0x000e220000000a00 */
[----:B------:R-:W-:Y:S02]  /*2770*/  ULDC UR4, c[0x0][0x27c] ;  /* 0x00009f0000047ab9 */ /* 0x000fe40000000800 */
[----:B------:R-:W-:-:S04]  /*2780*/  IMAD R41, R41, UR4, R38 ;  /* 0x0000000429297c24 */ /* 0x000fc8000f8e0226 */
[----:B0-----:R-:W-:-:S05]  /*2790*/  IMAD.WIDE.U32 R28, R41, 0x2, R28 ;  /* 0x00000002291c7825 */ /* 0x001fca00078e001c */
[----:B------:R1:W5:Y:S02]  /*27a0*/  LDG.E.U16 R38, desc[UR6][R28.64] ;  /* 0x000000061c267981 */ /* 0x000364000c1e1500 */
.L_x_1927:
[----:B------:R-:W-:Y:S05]  /*27b0*/  BSYNC B0 ;  /* 0x0000000000007941 */ /* 0x000fea0003800000 */
.L_x_1926:
        /* <DEDUP_REMOVED lines=16> */
.L_x_1935:
        /* <DEDUP_REMOVED lines=99> */
.L_x_1934:
        /* <DEDUP_REMOVED lines=78> */
.L_x_1933:
[----:B------:R-:W0:Y:S01]  /*33d0*/  LDC.64 R28, c[0x0][0x210] ;  /* 0x00008400ff1c7b82 */ /* 0x000e220000000a00 */
[----:B------:R-:W-:Y:S02]  /*33e0*/  ULDC UR4, c[0x0][0x27c] ;  /* 0x00009f0000047ab9 */ /* 0x000fe40000000800 */
[----:B------:R-:W-:-:S04]  /*33f0*/  IMAD R39, R42, UR4, R39 ;  /* 0x000000042a277c24 */ /* 0x000fc8000f8e0227 */
[----:B0-----:R-:W-:-:S05]  /*3400*/  IMAD.WIDE.U32 R28, R39, 0x2, R28 ;  /* 0x00000002271c7825 */ /* 0x001fca00078e001c */
[----:B------:R2:W5:Y:S02]  /*3410*/  LDG.E.U16 R39, desc[UR6][R28.64] ;  /* 0x000000061c277981 */ /* 0x000564000c1e1500 */
.L_x_1932:
[----:B------:R-:W-:Y:S05]  /*3420*/  BSYNC B0 ;  /* 0x0000000000007941 */ /* 0x000fea0003800000 */
.L_x_1931:
        /* <DEDUP_REMOVED lines=10> */
[----:B------:R-:W-:Y:S01]  /*34d0*/  HFMA2.MMA R40, -RZ, RZ, 0, 0 ;  /* 0x00000000ff287435 */ /* 0x000fe200000001ff */
[----:B------:R-:W-:Y:S02]  /*34e0*/  ISETP.NE.AND P0, PT, R23, RZ, PT ;  /* 0x000000ff1700720c */ /* 0x000fe40003f05270 */
[----:B------:R-:W-:-:S13]  /*34f0*/  ISETP.GE.U32.AND P1, PT, R28, 0x3, PT ;  /* 0x000000031c00780c */ /* 0x000fda0003f26070 */
[----:B------:R-:W-:Y:S05]  /*3500*/  @!P1 BRA `(.L_x_1939) ;  /* 0x0000000400949947 */ /* 0x000fea0003800000 */
[----:B------:R-:W-:Y:S01]  /*3510*/  IMAD.IADD R45, R18, 0x1, -R23 ;  /* 0x00000001122d7824 */ /* 0x000fe200078e0a17 */
[----:B------:R-:W-:-:S07]  /*3520*/  MOV R40, RZ ;  /* 0x000000ff00287202 */ /* 0x000fce0000000f00 */
.L_x_1940:
        /* <DEDUP_REMOVED lines=19> */
[----:B------:R-:W-:-:S04]  /*3660*/  IMAD.HI.U32 R42, R29, R47, R28 ;  /* 0x0000002f1d2a7227 */ /* 0x000fc800078e001c */
[----:B------:R-:W-:Y:S02]  /*3670*/  VIADD R29, R44, 0xffffffe ;  /* 0x0ffffffe2c1d7836 */ /* 0x000fe40000000000 */
[----:B------:R-:W-:Y:S01]  /*3680*/  IMAD.HI.U32 R42, R42, R41, RZ ;  /* 0x000000292a2a7227 */ /* 0x000fe200078e00ff */
[----:B------:R-:W0:Y:S03]  /*3690*/  I2F.U32.RP R44, UR11 ;  /* 0x0000000b002c7d06 */ /* 0x000e260008209000 */
[----:B------:R-:W-:Y:S01]  /*36a0*/  IMAD R47, RZ, RZ, -UR11 ;  /* 0x8000000bff2f7e24 */ /* 0x000fe2000f8e02ff */
[----:B------:R-:W-:-:S04]  /*36b0*/  IADD3 R46, -R42, RZ, RZ ;  /* 0x000000ff2a2e7210 */ /* 0x000fc80007ffe1ff */
[----:B------:R-:W1:Y:S01]  /*36c0*/  F2I.FTZ.U32.TRUNC.NTZ R29, R29 ;  /* 0x0000001d001d7305 */ /* 0x000e62000021f000 */
[----:B------:R-:W-:-:S05]  /*36d0*/  IMAD R28, R46, UR9, R41 ;  /* 0x000000092e1c7c24 */ /* 0x000fca000f8e0229 */
[----:B------:R-:W-:Y:S02]  /*36e0*/  ISETP.GE.U32.AND P1, PT, R28, UR9, PT ;  /* 0x000000091c007c0c */ /* 0x000fe4000bf26070 */
[----:B0-----:R-:W-:Y:S01]  /*36f0*/  MUFU.RCP R44, R44 ;  /* 0x0000002c002c7308 */ /* 0x001fe20000001000 */
[----:B-1----:R-:W-:-:S07]  /*3700*/  IMAD R43, R43, R29, RZ ;  /* 0x0000001d2b2b7224 */ /* 0x002fce00078e02ff */
[----:B------:R-:W0:Y:S03]  /*3710*/  I2F.U32.RP R46, UR12 ;  /* 0x0000000c002e7d06 */ /* 0x000e260008209000 */
[----:B------:R-:W-:Y:S01]  /*3720*/  @P1 IADD3 R28, R28, -UR9, RZ ;  /* 0x800000091c1c1c10 */ /* 0x000fe2000fffe0ff */
[----:B------:R-:W-:-:S03]  /*3730*/  @P1 VIADD R42, R42, 0x1 ;  /* 0x000000012a2a1836 */ /* 0x000fc60000000000 */
[----:B------:R-:W-:Y:S01]  /*3740*/  ISETP.GE.U32.AND P2, PT, R28, UR9, PT ;  /* 0x000000091c007c0c */ /* 0x000fe2000bf46070 */
[----:B------:R-:W-:Y:S01]  /*3750*/  HFMA2.MMA R28, -RZ, RZ, 0, 0 ;  /* 0x00000000ff1c7435 */ /* 0x000fe200000001ff */
[----:B0-----:R-:W-:Y:S09]  /*3760*/  MUFU.RCP R46, R46 ;  /* 0x0000002e002e7308 */ /* 0x001ff20000001000 */
[----:B------:R-:W-:-:S02]  /*3770*/  IMAD.HI.U32 R29, R29, R43, R28 ;  /* 0x0000002b1d1d7227 */ /* 0x000fc400078e001c */
[----:B------:R-:W-:Y:S02]  /*3780*/  @P2 IADD3 R42, R42, 0x1, RZ ;  /* 0x000000012a2a2810 */ /* 0x000fe40007ffe0ff */
        /* <DEDUP_REMOVED lines=8> */
[----:B------:R-:W-:-:S02]  /*3810*/  @P1 IADD3 R28, R28, -UR10, RZ ;  /* 0x8000000a1c1c1c10 */ /* 0x000fc4000fffe0ff */
[----:B------:R-:W-:Y:S02]  /*3820*/  @P1 IADD3 R43, R43, 0x1, RZ ;  /* 0x000000012b2b1810 */ /* 0x000fe40007ffe0ff */
[----:B------:R-:W-:Y:S01]  /*3830*/  ISETP.GE.U32.AND P2, PT, R28, UR10, PT ;  /* 0x0000000a1c007c0c */ /* 0x000fe2000bf46070 */
[----:B0-----:R-:W-:Y:S02]  /*3840*/  IMAD R47, R47, R29, RZ ;  /* 0x0000001d2f2f7224 */ /* 0x001fe400078e02ff */
[----:B------:R-:W-:-:S04]  /*3850*/  IMAD.MOV.U32 R28, RZ, RZ, RZ ;  /* 0x000000ffff1c7224 */ /* 0x000fc800078e00ff */
[----:B------:R-:W-:Y:S01]  /*3860*/  IMAD.HI.U32 R28, R29, R47, R28 ;  /* 0x0000002f1d1c7227 */ /* 0x000fe200078e001c */
[----:B------:R-:W-:Y:S02]  /*3870*/  IADD3 R29, R46, 0xffffffe, RZ ;  /* 0x0ffffffe2e1d7810 */ /* 0x000fe40007ffe0ff */
[----:B------:R-:W-:Y:S02]  /*3880*/  IADD3 R47, RZ, -UR12, RZ ;  /* 0x8000000cff2f7c10 */ /* 0x000fe4000fffe0ff */
[----:B------:R-:W-:Y:S02]  /*3890*/  IADD3 R46, -R42, RZ, RZ ;  /* 0x000000ff2a2e7210 */ /* 0x000fe40007ffe1ff */
[----:B------:R-:W-:Y:S01]  /*38a0*/  @P2 IADD3 R43, R43, 0x1, RZ ;  /* 0x000000012b2b2810 */ /* 0x000fe20007ffe0ff */
[----:B------:R-:W0:Y:S01]  /*38b0*/  F2I.FTZ.U32.TRUNC.NTZ R29, R29 ;  /* 0x0000001d001d7305 */ /* 0x000e22000021f000 */
[----:B------:R-:W-:Y:S02]  /*38c0*/  @!P3 LOP3.LUT R43, RZ, UR10, RZ, 0x33, !PT ;  /* 0x0000000aff2bbc12 */ /* 0x000fe4000f8e33ff */
[----:B------:R-:W-:-:S03]  /*38d0*/  ISETP.NE.U32.AND P3, PT, RZ, UR11, PT ;  /* 0x0000000bff007c0c */ /* 0x000fc6000bf65070 */
[----:B------:R-:W-:-:S05]  /*38e0*/  IMAD.HI.U32 R44, R28, R43, RZ ;  /* 0x0000002b1c2c7227 */ /* 0x000fca00078e00ff */
[----:B------:R-:W-:Y:S01]  /*38f0*/  IADD3 R28, -R44, RZ, RZ ;  /* 0x000000ff2c1c7210 */ /* 0x000fe20007ffe1ff */
[----:B0-----:R-:W-:-:S04]  /*3900*/  IMAD R47, R47, R29, RZ ;  /* 0x0000001d2f2f7224 */ /* 0x001fc800078e02ff */
[----:B------:R-:W-:-:S05]  /*3910*/  IMAD R28, R28, UR11, R43 ;  /* 0x0000000b1c1c7c24 */ /* 0x000fca000f8e022b */
[----:B------:R-:W-:-:S13]  /*3920*/  ISETP.GE.U32.AND P1, PT, R28, UR11, PT ;  /* 0x0000000b1c007c0c */ /* 0x000fda000bf26070 */
[----:B------:R-:W-:Y:S01]  /*3930*/  @P1 VIADD R28, R28, -UR11 ;  /* 0x8000000b1c1c1c36 */ /* 0x000fe20008000000 */
[----:B------:R-:W-:-:S04]  /*3940*/  @P1 IADD3 R44, R44, 0x1, RZ ;  /* 0x000000012c2c1810 */ /* 0x000fc80007ffe0ff */
[----:B------:R-:W-:Y:S01]  /*3950*/  ISETP.GE.U32.AND P2, PT, R28, UR11, PT ;  /* 0x0000000b1c007c0c */ /* 0x000fe2000bf46070 */
[----:B------:R-:W-:-:S10]  /*3960*/  HFMA2.MMA R28, -RZ, RZ, 0, 0 ;  /* 0x00000000ff1c7435 */ /* 0x000fd400000001ff */
[----:B------:R-:W-:-:S04]  /*3970*/  IMAD.HI.U32 R47, R29, R47, R28 ;  /* 0x0000002f1d2f7227 */ /* 0x000fc800078e001c */
[----:B------:R-:W-:Y:S01]  /*3980*/  @P2 VIADD R44, R44, 0x1 ;  /* 0x000000012c2c2836 */ /* 0x000fe20000000000 */
[----:B------:R-:W-:Y:S02]  /*3990*/  @!P3 LOP3.LUT R44, RZ, UR11, RZ, 0x33, !PT ;  /* 0x0000000bff2cbc12 */ /* 0x000fe4000f8e33ff */
[----:B------:R-:W-:-:S03]  /*39a0*/  ISETP.NE.U32.AND P3, PT, RZ, UR12, PT ;  /* 0x0000000cff007c0c */ /* 0x000fc6000bf65070 */
[----:B------:R-:W-:-:S05]  /*39b0*/  IMAD.HI.U32 R28, R47, R44, RZ ;  /* 0x0000002c2f1c7227 */ /* 0x000fca00078e00ff */
[----:B------:R-:W-:-:S05]  /*39c0*/  IADD3 R29, -R28, RZ, RZ ;  /* 0x000000ff1c1d7210 */ /* 0x000fca0007ffe1ff */
[----:B------:R-:W-:-:S05]  /*39d0*/  IMAD R29, R29, UR12, R44 ;  /* 0x0000000c1d1d7c24 */ /* 0x000fca000f8e022c */
[----:B------:R-:W-:-:S13]  /*39e0*/  ISETP.GE.U32.AND P1, PT, R29, UR12, PT ;  /* 0x0000000c1d007c0c */ /* 0x000fda000bf26070 */
[----:B------:R-:W-:Y:S02]  /*39f0*/  @P1 VIADD R29, R29, -UR12 ;  /* 0x8000000c1d1d1c36 */ /* 0x000fe40008000000 */
[----:B------:R-:W-:Y:S01]  /*3a00*/  @P1 VIADD R28, R28, 0x1 ;  /* 0x000000011c1c1836 */ /* 0x000fe20000000000 */
[----:B------:R-:W-:Y:S02]  /*3a10*/  ISETP.NE.AND P1, PT, R45, RZ, PT ;  /* 0x000000ff2d00720c */ /* 0x000fe40003f25270 */
[----:B------:R-:W-:Y:S01]  /*3a20*/  ISETP.GE.U32.AND P2, PT, R29, UR12, PT ;  /* 0x0000000c1d007c0c */ /* 0x000fe2000bf46070 */
[----:B------:R-:W-:Y:S01]  /*3a30*/  IMAD R29, R46, UR9, R41 ;  /* 0x000000092e1d7c24 */ /* 0x000fe2000f8e0229 */
[----:B------:R-:W-:Y:S01]  /*3a40*/  IADD3 R41, -R43, RZ, RZ ;  /* 0x000000ff2b297210 */ /* 0x000fe20007ffe1ff */
[----:B------:R-:W-:Y:S02]  /*3a50*/  ULDC UR9, c[0x0][UR5+0x27c] ;  /* 0x00009f0005097abb */ /* 0x000fe40008000800 */
[----:B------:R-:W-:Y:S01]  /*3a60*/  IMAD R29, R29, UR9, R40 ;  /* 0x000000091d1d7c24 */ /* 0x000fe2000f8e0228 */
[----:B------:R-:W-:Y:S01]  /*3a70*/  IADD3 R40, -R44, RZ, RZ ;  /* 0x000000ff2c287210 */ /* 0x000fe20007ffe1ff */
[----:B------:R-:W-:Y:S01]  /*3a80*/  IMAD R42, R41, UR10, R42 ;  /* 0x0000000a292a7c24 */ /* 0x000fe2000f8e022a */
[----:B------:R-:W-:-:S03]  /*3a90*/  ULDC UR9, c[0x0][UR5+0x278] ;  /* 0x00009e0005097abb */ /* 0x000fc60008000800 */
        /* <DEDUP_REMOVED lines=8> */
[----:B------:R-:W-:Y:S01]  /*3b20*/  IMAD R29, R41, UR12, R44 ;  /* 0x0000000c291d7c24 */ /* 0x000fe2000f8e022c */
[----:B------:R-:W-:-:S03]  /*3b30*/  MOV R41, R28 ;  /* 0x0000001c00297202 */ /* 0x000fc60000000f00 */
[----:B------:R-:W-:Y:S01]  /*3b40*/  IMAD R40, R29, UR5, R40 ;  /* 0x000000051d287c24 */ /* 0x000fe2000f8e0228 */
[----:B------:R-:W-:Y:S06]  /*3b50*/  @P1 BRA `(.L_x_1940) ;  /* 0xfffffff800741947 */ /* 0x000fec000383ffff */
.L_x_1939:
        /* <DEDUP_REMOVED lines=19> */
[----:B------:R-:W-:Y:S02]  /*3c90*/  ISETP.GE.U32.AND P1, PT, R29, UR5, PT ;  /* 0x000000051d007c0c */ /* 0x000fe4000bf26070 */
[----:B------:R-:W-:-:S11]  /*3ca0*/  ISETP.NE.AND P0, PT, R23, 0x1, PT ;  /* 0x000000011700780c */ /* 0x000fd60003f05270 */
[----:B------:R-:W-:Y:S01]  /*3cb0*/  @P1 VIADD R42, R42, 0x1 ;  /* 0x000000012a2a1836 */ /* 0x000fe20000000000 */
[----:B------:R-:W-:-:S04]  /*3cc0*/  @!P2 LOP3.LUT R42, RZ, UR5, RZ, 0x33, !PT ;  /* 0x00000005ff2aac12 */ /* 0x000fc8000f8e33ff */
[----:B------:R-:W-:-:S05]  /*3cd0*/  IADD3 R28, -R42, RZ, RZ ;  /* 0x000000ff2a1c7210 */ /* 0x000fca0007ffe1ff */
        /* <DEDUP_REMOVED lines=25> */
[----:B------:R-:W-:Y:S02]  /*3e70*/  IADD3 R43, -R29, RZ, RZ ;  /* 0x000000ff1d2b7210 */ /* 0x000fe40007ffe1ff */
[----:B------:R-:W-:-:S03]  /*3e80*/  MOV R41, R29 ;  /* 0x0000001d00297202 */ /* 0x000fc60000000f00 */
        /* <DEDUP_REMOVED lines=28> */
.L_x_1938:
[----:B------:R-:W0:Y:S01]  /*4050*/  LDC.64 R28, c[0x0][0x210] ;  /* 0x00008400ff1c7b82 */ /* 0x000e220000000a00 */
[----:B------:R-:W-:Y:S02]  /*4060*/  ULDC UR4, c[0x0][0x27c] ;  /* 0x00009f0000047ab9 */ /* 0x000fe40000000800 */
[----:B------:R-:W-:-:S04]  /*4070*/  IMAD R41, R41, UR4, R40 ;  /* 0x0000000429297c24 */ /* 0x000fc8000f8e0228 */
[----:B0-----:R-:W-:-:S05]  /*4080*/  IMAD.WIDE.U32 R28, R41, 0x2, R28 ;  /* 0x00000002291c7825 */ /* 0x001fca00078e001c */
[----:B------:R3:W5:Y:S02]  /*4090*/  LDG.E.U16 R40, desc[UR6][R28.64] ;  /* 0x000000061c287981 */ /* 0x000764000c1e1500 */
.L_x_1937:
[----:B------:R-:W-:Y:S05]  /*40a0*/  BSYNC B0 ;  /* 0x0000000000007941 */ /* 0x000fea0003800000 */
.L_x_1936:
[-C--:B------:R-:W-:Y:S01]  /*40b0*/  ISETP.GE.U32.AND P3, PT, R0, R33.reuse, PT ;  /* 0x000000210000720c */ /* 0x080fe20003f66070 */
[--C-:B------:R-:W-:Y:S01]  /*40c0*/  IMAD R46, R15, UR8, R0.reuse ;  /* 0x000000080f2e7c24 */ /* 0x100fe2000f8e0200 */
[----:B------:R-:W-:Y:S01]  /*40d0*/  BSSY B0, `(.L_x_1941) ;  /* 0x0000017000007945 */ /* 0x000fe20003800000 */
[C-C-:B------:R-:W-:Y:S02]  /*40e0*/  IMAD R44, R17.reuse, 0x2, R0.reuse ;  /* 0x00000002112c7824 */ /* 0x140fe400078e0200 */
[----:B------:R-:W-:Y:S01]  /*40f0*/  IMAD R42, R17, 0x3, R0 ;  /* 0x00000003112a7824 */ /* 0x000fe200078e0200 */
[-C--:B------:R-:W-:Y:S02]  /*4100*/  ISETP.GE.U32.AND P2, PT, R46, R33.reuse, PT ;  /* 0x000000212e00720c */ /* 0x080fe40003f46070 */
[-C--:B------:R-:W-:Y:S02]  /*4110*/  ISETP.GE.U32.AND P0, PT, R44, R33.reuse, PT ;  /* 0x000000212c00720c */ /* 0x080fe40003f06070 */
[----:B------:R-:W-:-:S03]  /*4120*/  ISETP.GE.U32.AND P1, PT, R42, R33, PT ;  /* 0x000000212a00720c */ /* 0x000fc60003f26070 */
[----:B------:R-:W-:Y:S10]  /*4130*/  @P3 BRA `(.L_x_1942) ;  /* 0x0000000000403947 */ /* 0x000ff40003800000 */
[----:B0123--:R-:W0:Y:S01]  /*4140*/  LDC.64 R28, c[0x0][0x2e8] ;  /* 0x0000ba00ff1c7b82 */ /* 0x00fe220000000a00 */
[----:B------:R-:W-:Y:S01]  /*4150*/  ULDC UR4, c[0x0][0x49c] ;  /* 0x0001270000047ab9 */ /* 0x000fe20000000800 */
[----:B-----5:R-:W-:Y:S01]  /*4160*/  HADD2.F32 R48, -RZ, R37.H0_H0 ;  /* 0x20000025ff307230 */ /* 0x020fe20000004100 */
        /* <DEDUP_REMOVED lines=8> */
[----:B------:R-:W-:Y:S01]  /*41f0*/  F2FP.F16.F32.PACK_AB R43, RZ, R43 ;  /* 0x0000002bff2b723e */ /* 0x000fe200000000ff */
[----:B0-----:R-:W-:Y:S01]  /*4200*/  IMAD.WIDE.U32 R28, R33, 0x2, R28 ;  /* 0x00000002211c7825 */ /* 0x001fe200078e001c */
[----:B------:R-:W-:-:S04]  /*4210*/  IADD3.X R33, RZ, UR5, RZ, P3, !PT ;  /* 0x00000005ff217c10 */ /* 0x000fc80009ffe4ff */
[----:B------:R4:W-:Y:S04]  /*4220*/  STG.E.U16 desc[UR6][R28.64], R43 ;  /* 0x0000002b1c007986 */ /* 0x0009e8000c101506 */
[----:B-1----:R4:W-:Y:S02]  /*4230*/  STG.E.U8 desc[UR6][R32.64], R41 ;  /* 0x0000002920007986 */ /* 0x0029e4000c101106 */
.L_x_1942:
[----:B------:R-:W-:Y:S05]  /*4240*/  BSYNC B0 ;  /* 0x0000000000007941 */ /* 0x000fea0003800000 */
.L_x_1941:
[----:B------:R-:W-:Y:S04]  /*4250*/  BSSY B0, `(.L_x_1943) ;  /* 0x0000012000007945 */ /* 0x000fe80003800000 */
[----:B------:R-:W-:Y:S05]  /*4260*/  @P2 BRA `(.L_x_1944) ;  /* 0x0000000000402947 */ /* 0x000fea0003800000 */
[----:B01234-:R-:W0:Y:S01]  /*4270*/  LDC.64 R28, c[0x0][0x2e8] ;  /* 0x0000ba00ff1c7b82 */ /* 0x01fe220000000a00 */
[----:B------:R-:W-:Y:S01]  /*4280*/  ULDC UR4, c[0x0][0x49c] ;  /* 0x0001270000047ab9 */ /* 0x000fe20000000800 */
[----:B-----5:R-:W-:Y:S01]  /*4290*/  HADD2.F32 R33, -RZ, R38.H0_H0 ;  /* 0x20000026ff217230 */ /* 0x020fe20000004100 */
        /* <DEDUP_REMOVED lines=8> */
[----:B------:R-:W-:Y:S01]  /*4320*/  F2FP.F16.F32.PACK_AB R41, RZ, R41 ;  /* 0x00000029ff29723e */ /* 0x000fe200000000ff */
[----:B0-----:R-:W-:Y:S01]  /*4330*/  IMAD.WIDE.U32 R28, R33, 0x2, R28 ;  /* 0x00000002211c7825 */ /* 0x001fe200078e001c */
[----:B------:R-:W-:-:S04]  /*4340*/  IADD3.X R33, RZ, UR5, RZ, P2, !PT ;  /* 0x00000005ff217c10 */ /* 0x000fc800097fe4ff */
[----:B------:R0:W-:Y:S04]  /*4350*/  STG.E.U16 desc[UR6][R28.64], R41 ;  /* 0x000000291c007986 */ /* 0x0001e8000c101506 */
[----:B-1----:R0:W-:Y:S02]  /*4360*/  STG.E.U8 desc[UR6][R32.64], R43 ;  /* 0x0000002b20007986 */ /* 0x0021e4000c101106 */
.L_x_1944:
[----:B------:R-:W-:Y:S05]  /*4370*/  BSYNC B0 ;  /* 0x0000000000007941 */ /* 0x000fea0003800000 */
.L_x_1943:
[----:B------:R-:W-:Y:S04]  /*4380*/  BSSY B0, `(.L_x_1945) ;  /* 0x0000012000007945 */ /* 0x000fe80003800000 */
[----:B------:R-:W-:Y:S05]  /*4390*/  @P0 BRA `(.L_x_1946) ;  /* 0x0000000000400947 */ /* 0x000fea0003800000 */
[----:B01234-:R-:W0:Y:S01]  /*43a0*/  LDC.64 R28, c[0x0][0x2e8] ;  /* 0x0000ba00ff1c7b82 */ /* 0x01fe220000000a00 */
        /* <DEDUP_REMOVED lines=11> */
[----:B0-----:R-:W-:-:S04]  /*4460*/  IMAD.WIDE.U32 R28, R33, 0x2, R28 ;  /* 0x00000002211c7825 */ /* 0x001fc800078e001c */
[----:B------:R-:W-:Y:S01]  /*4470*/  IMAD.X R33, RZ, RZ, UR5, P0 ;  /* 0x00000005ff217e24 */ /* 0x000fe200080e06ff */
[----:B------:R0:W-:Y:S04]  /*4480*/  STG.E.U16 desc[UR6][R28.64], R41 ;  /* 0x000000291c007986 */ /* 0x0001e8000c101506 */
[----:B-1----:R0:W-:Y:S02]  /*4490*/  STG.E.U8 desc[UR6][R32.64], R35 ;  /* 0x0000002320007986 */ /* 0x0021e4000c101106 */
.L_x_1946:
[----:B------:R-:W-:Y:S05]  /*44a0*/  BSYNC B0 ;  /* 0x0000000000007941 */ /* 0x000fea0003800000 */
.L_x_1945:
        /* <DEDUP_REMOVED lines=17> */
.L_x_1947:
        /* <DEDUP_REMOVED lines=9> */
        .weak           $__internal_48_$__cuda_sm20_dblrcp_rn_slowpath_v3
        .type           $__internal_48_$__cuda_sm20_dblrcp_rn_slowpath_v3,@function
        .size           $__internal_48_$__cuda_sm20_dblrcp_rn_slowpath_v3,(.L_x_11600 - $__internal_48_$__cuda_sm20_dblrcp_rn_slowpath_v3)
$__internal_48_$__cuda_sm20_dblrcp_rn_slowpath_v3:
        /* <DEDUP_REMOVED lines=23> */
.L_x_1951:
        /* <DEDUP_REMOVED lines=10> */
.L_x_1949:
[----:B------:R-:W-:Y:S02]  /*4860*/  LOP3.LUT R19, R15, 0x80000, RZ, 0xfc, !PT ;  /* 0x000800000f137812 */ /* 0x000fe400078efcff */
[----:B------:R-:W-:-:S07]  /*4870*/  MOV R18, R14 ;  /* 0x0000000e00127202 */ /* 0x000fce0000000f00 */
.L_x_1950:
[----:B------:R-:W-:Y:S01]  /*4880*/  MOV R17, 0x0 ;  /* 0x0000000000117802 */ /* 0x000fe20000000f00 */
[----:B------:R-:W-:Y:S01]  /*4890*/  IMAD.MOV.U32 R22, RZ, RZ, R18 ;  /* 0x000000ffff167224 */ /* 0x000fe200078e0012 */
[----:B------:R-:W-:Y:S02]  /*48a0*/  MOV R23, R19 ;  /* 0x0000001300177202 */ /* 0x000fe40000000f00 */
[----:B------:R-:W-:Y:S05]  /*48b0*/  RET.REL.NODEC R16 `(_ZN2at6native43_GLOBAL__N__7cc8d1ed_10_Dropout_cu_0e96ed3820fused_dropout_kernelIN3c104HalfEfjLin1ELi1EhEEvNS_4cuda6detail10TensorInfoIKT_T1_EENS7_IS8_SA_EENS7_IT4_SA_EESA_T0_NS_15PhiloxCudaStateE) ;  /* 0xffffffb410d07950 */ /* 0x000fea0003c3ffff */
.L_x_1952:
        /* <DEDUP_REMOVED lines=12> */
.L_x_11600:


//--------------------- .text._ZN2at6native43_GLOBAL__N__7cc8d1ed_10_Dropout_cu_0e96ed3820fused_dropout_kernelIN3c104HalfEfjLi1ELi1EhEEvNS_4cuda6detail10TensorInfoIKT_T1_EENS7_IS8_SA_EENS7_IT4_SA_EESA_T0_NS_15PhiloxCudaStateE --------------------------
	.section	.text._ZN2at6native43_GLOBAL__N__7cc8d1ed_10_Dropout_cu_0e96ed3820fused_dropout_kernelIN3c104HalfEfjLi1ELi1EhEEvNS_4cuda6detail10TensorInfoIKT_T1_EENS7_IS8_SA_EENS7_IT4_SA_EESA_T0_NS_15PhiloxCudaStateE,"ax",@progbits
	.align	128
.text._ZN2at6native43_GLOBAL__N__7cc8d1ed_10_Dropout_cu_0e96ed3820fused_dropout_kernelIN3c104HalfEfjLi1ELi1EhEEvNS_4cuda6detail10TensorInfoIKT_T1_EENS7_IS8_SA_EENS7_IT4_SA_EESA_T0_NS_15PhiloxCudaStateE:
        .type           _ZN2at6native43_GLOBAL__N__7cc8d1ed_10_Dropout_cu_0e96ed3820fused_dropout_kernelIN3c104HalfEfjLi1ELi1EhEEvNS_4cuda6detail10TensorInfoIKT_T1_EENS7_IS8_SA_EENS7_IT4_SA_EESA_T0_NS_15PhiloxCudaStateE,@function
        .size           _ZN2at6native43_GLOBAL__N__7cc8d1ed_10_Dropout_cu_0e96ed3820fused_dropout_kernelIN3c104HalfEfjLi1ELi1EhEEvNS_4cuda6detail10TensorInfoIKT_T1_EENS7_IS8_SA_EENS7_IT4_SA_EESA_T0_NS_15PhiloxCudaStateE,(.L_x_11602 - _ZN2at6native43_GLOBAL__N__7cc8d1ed_10_Dropout_cu_0e96ed3820fused_dropout_kernelIN3c104HalfEfjLi1ELi1EhEEvNS_4cuda6detail10TensorInfoIKT_T1_EENS7_IS8_SA_EENS7_IT4_SA_EESA_T0_NS_15PhiloxCudaStateE)
        .other          _ZN2at6native43_GLOBAL__N__7cc8d1ed_10_Dropout_cu_0e96ed3820fused_dropout_kernelIN3c104HalfEfjLi1ELi1EhEEvNS_4cuda6detail10TensorInfoIKT_T1_EENS7_IS8_SA_EENS7_IT4_SA_EESA_T0_NS_15PhiloxCudaStateE,@"STO_CUDA_ENTRY STV_DEFAULT"
_ZN2at6native43_GLOBAL__N__7cc8d1ed_10_Dropout_cu_0e96ed3820fused_dropout_kernelIN3c104HalfEfjLi1ELi1EhEEvNS_4cuda6detail10TensorInfoIKT_T1_EENS7_IS8_SA_EENS7_IT4_SA_EESA_T0_NS_15PhiloxCudaStateE:
        /* <DEDUP_REMOVED lines=95> */
[----:B------:R-:W-:Y:S05]  /*05f0*/  CALL.REL.NOINC `($__internal_49_$__cuda_sm20_dblrcp_rn_slowpath_v3) ;  /* 0x0000000c009c7944 */ /* 0x000fea0003c00000 */
.L_x_1953:
        /* <DEDUP_REMOVED lines=41> */
.L_x_1965:
        /* <DEDUP_REMOVED lines=13> */
.L_x_1955:
[----:B------:R-:W-:Y:S05]  /*0960*/  BSYNC B0 ;  /* 0x0000000000007941 */ /* 0x000fea0003800000 */
.L_x_1954:
        /* <DEDUP_REMOVED lines=69> */
.L_x_1957:
[----:B------:R-:W-:Y:S01]  /*0dc0*/  MOV R46, R32 ;  /* 0x00000020002e7202 */ /* 0x000fe20000000f00 */
[----:B------:R-:W-:Y:S01]  /*0dd0*/  IMAD.MOV.U32 R43, RZ, RZ, R28 ;  /* 0x000000ffff2b7224 */ /* 0x000fe200078e001c */
[----:B------:R-:W-:Y:S01]  /*0de0*/  MOV R45, R37 ;  /* 0x00000025002d7202 */ /* 0x000fe20000000f00 */
[----:B------:R-:W-:-:S07]  /*0df0*/  IMAD.MOV.U32 R39, RZ, RZ, R24 ;  /* 0x000000ffff277224 */ /* 0x000fce00078e0018 */
.L_x_1956:
        /* <DEDUP_REMOVED lines=35> */
[----:B-----5:R-:W-:Y:S02]  /*1030*/  HADD2.F32 R27, -RZ, R3.H0_H0 ;  /* 0x20000003ff1b7230 */ /* 0x020fe40000004100 */
[----:B------:R-:W-:Y:S01]  /*1040*/  IMAD R29, R4, UR4, RZ ;  /* 0x00000004041d7c24 */ /* 0x000fe2000f8e02ff */
[----:B------:R-:W1:Y:S02]  /*1050*/  F2I.FTZ.U32.TRUNC.NTZ R31, R30 ;  /* 0x0000001e001f7305 */ /* 0x000e64000021f000 */
[----:B------:R-:W-:Y:S02]  /*1060*/  FMUL.FTZ R27, R30, R27 ;  /* 0x0000001b1e1b7220 */ /* 0x000fe40000410000 */
[C---:B------:R-:W-:Y:S01]  /*1070*/  IADD3 R26, P3, R29.reuse, UR8, RZ ;  /* 0x000000081d1a7c10 */ /* 0x040fe2000ff7e0ff */
[----:B0-----:R-:W-:-:S04]  /*1080*/  IMAD.WIDE.U32 R28, R29, 0x2, R22 ;  /* 0x000000021d1c7825 */ /* 0x001fc800078e0016 */
[----:B------:R-:W-:-:S05]  /*1090*/  FMUL.FTZ R27, R18, R27 ;  /* 0x0000001b121b7220 */ /* 0x000fca0000410000 */
[----:B------:R-:W-:Y:S01]  /*10a0*/  F2FP.F16.F32.PACK_AB R4, RZ, R27 ;  /* 0x0000001bff04723e */ /* 0x000fe200000000ff */
[----:B------:R-:W-:-:S04]  /*10b0*/  IMAD.X R27, RZ, RZ, UR9, P3 ;  /* 0x00000009ff1b7e24 */ /* 0x000fc800098e06ff */
[----:B------:R2:W-:Y:S04]  /*10c0*/  STG.E.U16 desc[UR6][R28.64], R4 ;  /* 0x000000041c007986 */ /* 0x0005e8000c101506 */
[----:B-1----:R2:W-:Y:S02]  /*10d0*/  STG.E.U8 desc[UR6][R26.64], R31 ;  /* 0x0000001f1a007986 */ /* 0x0025e4000c101106 */
.L_x_1959:
[----:B------:R-:W-:Y:S05]  /*10e0*/  BSYNC B0 ;  /* 0x0000000000007941 */ /* 0x000fea0003800000 */
.L_x_1958:
[----:B------:R-:W-:Y:S01]  /*10f0*/  BSSY B0, `(.L_x_1960) ;  /* 0x0000011000007945 */ /* 0x000fe20003800000 */
[----:B--2---:R-:W-:Y:S01]  /*1100*/  I2FP.F32.U32 R31, R39 ;  /* 0x00000027001f7245 */ /* 0x004fe20000201000 */
[-C--:B------:R-:W-:Y:S01]  /*1110*/  FFMA.FTZ R45, R45, R46.reuse, 1.1641532182693481445e-10 ;  /* 0x2f0000002d2d7423 */ /* 0x080fe2000001002e */
[----:B------:R-:W-:Y:S01]  /*1120*/  FFMA.FTZ R4, R43, R46, 1.1641532182693481445e-10 ;  /* 0x2f0000002b047423 */ /* 0x000fe2000001002e */
[----:B------:R-:W-:Y:S06]  /*1130*/  @P2 BRA `(.L_x_1961) ;  /* 0x0000000000302947 */ /* 0x000fec0003800000 */
        /* <DEDUP_REMOVED lines=8> */
[----:B------:R-:W-:Y:S02]  /*11c0*/  F2FP.F16.F32.PACK_AB R30, RZ, R27 ;  /* 0x0000001bff1e723e */ /* 0x000fe400000000ff */
[----:B------:R-:W-:-:S03]  /*11d0*/  IADD3.X R27, RZ, UR9, RZ, P2, !PT ;  /* 0x00000009ff1b7c10 */ /* 0x000fc600097fe4ff */
[----:B------:R2:W-:Y:S04]  /*11e0*/  STG.E.U16 desc[UR6][R28.64], R30 ;  /* 0x0000001e1c007986 */ /* 0x0005e8000c101506 */
[----:B-1----:R2:W-:Y:S02]  /*11f0*/  STG.E.U8 desc[UR6][R26.64], R33 ;  /* 0x000000211a007986 */ /* 0x0025e4000c101106 */
.L_x_1961:
[----:B------:R-:W-:Y:S05]  /*1200*/  BSYNC B0 ;  /* 0x0000000000007941 */ /* 0x000fea0003800000 */
.L_x_1960:
[----:B------:R-:W-:Y:S04]  /*1210*/  BSSY B0, `(.L_x_1962) ;  /* 0x000000e000007945 */ /* 0x000fe80003800000 */
[----:B------:R-:W-:Y:S05]  /*1220*/  @P0 BRA `(.L_x_1963) ;  /* 0x0000000000300947 */ /* 0x000fea0003800000 */
[----:B------:R-:W-:Y:S01]  /*1230*/  FSET.BF.LT.FTZ.AND R4, R45, UR11, PT ;  /* 0x0000000b2d047c0a */ /* 0x000fe2000b811000 */
[----:B--2--5:R-:W-:Y:S02]  /*1240*/  HADD2.F32 R27, -RZ, R0.H0_H0 ;  /* 0x20000000ff1b7230 */ /* 0x024fe40000004100 */
        /* <DEDUP_REMOVED lines=10> */
.L_x_1963:
[----:B------:R-:W-:Y:S05]  /*12f0*/  BSYNC B0 ;  /* 0x0000000000007941 */ /* 0x000fea0003800000 */
.L_x_1962:
[----:B------:R-:W-:Y:S01]  /*1300*/  FFMA.FTZ R4, R31, R46, 1.1641532182693481445e-10 ;  /* 0x2f0000001f047423 */ /* 0x000fe2000001002e */
[----:B------:R-:W-:Y:S06]  /*1310*/  @P1 BRA `(.L_x_1964) ;  /* 0x0000000000301947 */ /* 0x000fec0003800000 */
[----:B------:R-:W-:Y:S01]  /*1320*/  FSET.BF.LT.FTZ.AND R4, R4, UR11, PT ;  /* 0x0000000b04047c0a */ /* 0x000fe2000b811000 */
[----:B--23-5:R-:W-:Y:S02]  /*1330*/  HADD2.F32 R27, -RZ, R41.H0_H0 ;  /* 0x20000029ff1b7230 */ /* 0x02cfe40000004100 */
        /* <DEDUP_REMOVED lines=10> */
.L_x_1964:
        /* <DEDUP_REMOVED lines=9> */
        .weak           $__internal_49_$__cuda_sm20_dblrcp_rn_slowpath_v3
        .type           $__internal_49_$__cuda_sm20_dblrcp_rn_slowpath_v3,@function
        .size           $__internal_49_$__cuda_sm20_dblrcp_rn_slowpath_v3,(.L_x_11602 - $__internal_49_$__cuda_sm20_dblrcp_rn_slowpath_v3)
$__internal_49_$__cuda_sm20_dblrcp_rn_slowpath_v3:
        /* <DEDUP_REMOVED lines=23> */
.L_x_1968:
        /* <DEDUP_REMOVED lines=10> */
.L_x_1966:
[----:B------:R-:W-:Y:S02]  /*1680*/  LOP3.LUT R19, R3, 0x80000, RZ, 0xfc, !PT ;  /* 0x0008000003137812 */ /* 0x000fe400078efcff */
[----:B------:R-:W-:-:S07]  /*1690*/  MOV R18, R2 ;  /* 0x0000000200127202 */ /* 0x000fce0000000f00 */
.L_x_1967:
[----:B------:R-:W-:Y:S01]  /*16a0*/  MOV R2, R0 ;  /* 0x0000000000027202 */ /* 0x000fe20000000f00 */
[----:B------:R-:W-:Y:S01]  /*16b0*/  IMAD.MOV.U32 R25, RZ, RZ, R19 ;  /* 0x000000ffff197224 */ /* 0x000fe200078e0013 */
[----:B------:R-:W-:Y:S02]  /*16c0*/  MOV R3, 0x0 ;  /* 0x0000000000037802 */ /* 0x000fe40000000f00 */
[----:B------:R-:W-:Y:S02]  /*16d0*/  MOV R24, R18 ;  /* 0x0000001200187202 */ /* 0x000fe40000000f00 */
[----:B------:R-:W-:Y:S05]  /*16e0*/  RET.REL.NODEC R2 `(_ZN2at6native43_GLOBAL__N__7cc8d1ed_10_Dropout_cu_0e96ed3820fused_dropout_kernelIN3c104HalfEfjLi1ELi1EhEEvNS_4cuda6detail10TensorInfoIKT_T1_EENS7_IS8_SA_EENS7_IT4_SA_EESA_T0_NS_15PhiloxCudaStateE) ;  /* 0xffffffe802447950 */ /* 0x000fea0003c3ffff */
.L_x_1969:
        /* <DEDUP_REMOVED lines=9> */
.L_x_11602:


//--------------------- .text._ZN2at6native43_GLOBAL__N__7cc8d1ed_10_Dropout_cu_0e96ed3824fused_dropout_kernel_vecIN3c104HalfEfjLi1ELi2EhEEvNS_4cuda6detail10TensorInfoIKT_T1_EENS7_IS8_SA_EENS7_IT4_SA_EESA_T0_NS_15PhiloxCudaStateE --------------------------
	.section	.text._ZN2at6native43_GLOBAL__N__7cc8d1ed_10_Dropout_cu_0e96ed3824fused_dropout_kernel_vecIN3c104HalfEfjLi1ELi2EhEEvNS_4cuda6detail10TensorInfoIKT_T1_EENS7_IS8_SA_EENS7_IT4_SA_EESA_T0_NS_15PhiloxCudaStateE,"ax",@progbits
	.align	128
.text._ZN2at6native43_GLOBAL__N__7cc8d1ed_10_Dropout_cu_0e96ed3824fused_dropout_kernel_vecIN3c104HalfEfjLi1ELi2EhEEvNS_4cuda6detail10TensorInfoIKT_T1_EENS7_IS8_SA_EENS7_IT4_SA_EESA_T0_NS_15PhiloxCudaStateE:
        .type           _ZN2at6native43_GLOBAL__N__7cc8d1ed_10_Dropout_cu_0e96ed3824fused_dropout_kernel_vecIN3c104HalfEfjLi1ELi2EhEEvNS_4cuda6detail10TensorInfoIKT_T1_EENS7_IS8_SA_EENS7_IT4_SA_EESA_T0_NS_15PhiloxCudaStateE,@function
        .size           _ZN2at6native43_GLOBAL__N__7cc8d1ed_10_Dropout_cu_0e96ed3824fused_dropout_kernel_vecIN3c104HalfEfjLi1ELi2EhEEvNS_4cuda6detail10TensorInfoIKT_T1_EENS7_IS8_SA_EENS7_IT4_SA_EESA_T0_NS_15PhiloxCudaStateE,(.L_x_11604 - _ZN2at6native43_GLOBAL__N__7cc8d1ed_10_Dropout_cu_0e96ed3824fused_dropout_kernel_vecIN3c104HalfEfjLi1ELi2EhEEvNS_4cuda6detail10TensorInfoIKT_T1_EENS7_IS8_SA_EENS7_IT4_SA_EESA_T0_NS_15PhiloxCudaStateE)
        .other          _ZN2at6native43_GLOBAL__N__7cc8d1ed_10_Dropout_cu_0e96ed3824fused_dropout_kernel_vecIN3c104HalfEfjLi1ELi2EhEEvNS_4cuda6detail10TensorInfoIKT_T1_EENS7_IS8_SA_EENS7_IT4_SA_EESA_T0_NS_15PhiloxCudaStateE,@"STO_CUDA_ENTRY STV_DEFAULT"
_ZN2at6native43_GLOBAL__N__7cc8d1ed_10_Dropout_cu_0e96ed3824fused_dropout_kernel_vecIN3c104HalfEfjLi1ELi2EhEEvNS_4cuda6detail10TensorInfoIKT_T1_EENS7_IS8_SA_EENS7_IT4_SA_EESA_T0_NS_15PhiloxCudaStateE:
        /* <DEDUP_REMOVED lines=64> */
[----:B------:R-:W-:Y:S01]  /*0400*/  IMAD.WIDE.U32 R12, R12, -0x326172a9, RZ ;  /* 0xcd9e8d570c0c7825 */ /* 0x000fe200078e00ff */
[----:B------:R-:W-:-:S03]  /*0410*/  IADD3 R15, R17, -0x24c28bd8, RZ ;  /* 0xdb3d7428110f7810 */ /* 0x000fc60007ffe0ff */
        /* <DEDUP_REMOVED lines=11> */
[----:B------:R-:W-:-:S02]  /*04d0*/  DFMA R8, R8, R8, R8 ;  /* 0x000000080808722b */ /* 0x000fc40000000008 */
        /* <DEDUP_REMOVED lines=15> */
[----:B------:R-:W-:Y:S02]  /*05d0*/  DFMA R24, R8, R24, R8 ;  /* 0x000000180818722b */ /* 0x000fe40000000008 */
[----:B------:R-:W-:Y:S01]  /*05e0*/  IMAD.MOV.U32 R12, RZ, RZ, R21 ;  /* 0x000000ffff0c7224 */ /* 0x000fe200078e0015 */
[----:B------:R-:W-:Y:S01]  /*05f0*/  LOP3.LUT R6, R11, R4, R13, 0x96, !PT ;  /* 0x000000040b067212 */ /* 0x000fe200078e960d */
[----:B------:R-:W-:Y:S01]  /*0600*/  IMAD.MOV.U32 R10, RZ, RZ, R19 ;  /* 0x000000ffff0a7224 */ /* 0x000fe200078e0013 */
[----:B------:R-:W-:Y:S01]  /*0610*/  MOV R11, R20 ;  /* 0x00000014000b7202 */ /* 0x000fe20000000f00 */
[----:B------:R-:W-:Y:S01]  /*0620*/  IMAD.MOV.U32 R8, RZ, RZ, R5 ;  /* 0x000000ffff087224 */ /* 0x000fe200078e0005 */
[----:B------:R-:W-:Y:S01]  /*0630*/  MOV R9, R18 ;  /* 0x0000001200097202 */ /* 0x000fe20000000f00 */
[----:B------:R-:W-:Y:S06]  /*0640*/  @P0 BRA `(.L_x_1970) ;  /* 0x0000000000180947 */ /* 0x000fec0003800000 */
[----:B------:R-:W-:Y:S02]  /*0650*/  LOP3.LUT R4, R3, 0x7fffffff, RZ, 0xc0, !PT ;  /* 0x7fffffff03047812 */ /* 0x000fe400078ec0ff */
[----:B------:R-:W-:Y:S02]  /*0660*/  MOV R24, 0x690 ;  /* 0x0000069000187802 */ /* 0x000fe40000000f00 */
[----:B------:R-:W-:-:S07]  /*0670*/  IADD3 R4, R4, -0x100000, RZ ;  /* 0xfff0000004047810 */ /* 0x000fce0007ffe0ff */
[----:B------:R-:W-:Y:S05]  /*0680*/  CALL.REL.NOINC `($__internal_50_$__cuda_sm20_dblrcp_rn_slowpath_v3) ;  /* 0x0000000400e07944 */ /* 0x000fea0003c00000 */
[----:B------:R-:W-:Y:S01]  /*0690*/  IMAD.MOV.U32 R24, RZ, RZ, R4 ;  /* 0x000000ffff187224 */ /* 0x000fe200078e0004 */
[----:B------:R-:W-:-:S07]  /*06a0*/  MOV R25, R5 ;  /* 0x0000000500197202 */ /* 0x000fce0000000f00 */
.L_x_1970:
        /* <DEDUP_REMOVED lines=14> */
.L_x_1975:
        /* <DEDUP_REMOVED lines=13> */
.L_x_1972:
[----:B------:R-:W-:Y:S05]  /*0860*/  BSYNC B0 ;  /* 0x0000000000007941 */ /* 0x000fea0003800000 */
.L_x_1971:
        /* <DEDUP_REMOVED lines=54> */
.L_x_1974:
[----:B------:R-:W-:Y:S01]  /*0bd0*/  MOV R26, R7 ;  /* 0x00000007001a7202 */ /* 0x000fe20000000f00 */
[----:B------:R-:W-:-:S07]  /*0be0*/  IMAD.MOV.U32 R7, RZ, RZ, R0 ;  /* 0x000000ffff077224 */ /* 0x000fce00078e0000 */
.L_x_1973:
        /* <DEDUP_REMOVED lines=11> */
[--C-:B---3--:R-:W-:Y:S02]  /*0ca0*/  HADD2.F32 R7, -RZ, R24.reuse.H0_H0 ;  /* 0x20000018ff077230 */ /* 0x108fe40000004100 */
[----:B------:R-:W-:-:S03]  /*0cb0*/  HADD2.F32 R26, -RZ, R24.H1_H1 ;  /* 0x30000018ff1a7230 */ /* 0x000fc60000004100 */
[----:B------:R-:W-:Y:S01]  /*0cc0*/  FMUL.FTZ R4, R6, R7 ;  /* 0x0000000706047220 */ /* 0x000fe20000410000 */
[----:B0-----:R-:W-:Y:S02]  /*0cd0*/  IMAD.MOV.U32 R6, RZ, RZ, R28 ;  /* 0x000000ffff067224 */ /* 0x001fe400078e001c */
[----:B------:R-:W-:Y:S01]  /*0ce0*/  FMUL.FTZ R26, R23, R26 ;  /* 0x0000001a171a7220 */ /* 0x000fe20000410000 */
[----:B------:R-:W0:Y:S01]  /*0cf0*/  F2I.FTZ.U32.TRUNC.NTZ R7, R23 ;  /* 0x0000001700077305 */ /* 0x000e22000021f000 */
[C---:B------:R-:W-:Y:S02]  /*0d00*/  FMUL.FTZ R24, R5.reuse, R4 ;  /* 0x0000000405187220 */ /* 0x040fe40000410000 */
[----:B------:R-:W1:Y:S01]  /*0d10*/  LDC R4, c[0x0][0xc] ;  /* 0x00000300ff047b82 */ /* 0x000e620000000800 */
[----:B------:R-:W-:Y:S01]  /*0d20*/  FMUL.FTZ R25, R5, R26 ;  /* 0x0000001a05197220 */ /* 0x000fe20000410000 */
[----:B--2---:R-:W-:-:S04]  /*0d30*/  IMAD.WIDE.U32 R26, R9, 0x2, R20 ;  /* 0x00000002091a7825 */ /* 0x004fc800078e0014 */
[----:B------:R-:W-:Y:S02]  /*0d40*/  F2FP.F16.F32.PACK_AB R45, R25, R24 ;  /* 0x00000018192d723e */ /* 0x000fe400000000ff */
[----:B------:R-:W-:-:S03]  /*0d50*/  IADD3 R24, P0, R9, UR8, RZ ;  /* 0x0000000809187c10 */ /* 0x000fc6000ff1e0ff */
[----:B------:R3:W-:Y:S01]  /*0d60*/  STG.E desc[UR6][R26.64], R45 ;  /* 0x0000002d1a007986 */ /* 0x0007e2000c101906 */
[----:B0-----:R-:W-:Y:S01]  /*0d70*/  PRMT R0, R7, 0x7604, R0 ;  /* 0x0000760407007816 */ /* 0x001fe20000000000 */
[----:B------:R-:W-:Y:S01]  /*0d80*/  IMAD.X R25, RZ, RZ, UR9, P0 ;  /* 0x00000009ff197e24 */ /* 0x000fe200080e06ff */
[----:B------:R-:W-:-:S04]  /*0d90*/  MOV R7, R29 ;  /* 0x0000001d00077202 */ /* 0x000fc80000000f00 */
[----:B------:R3:W-:Y:S01]  /*0da0*/  STG.E.U16 desc[UR6][R24.64], R0 ;  /* 0x0000000018007986 */ /* 0x0007e2000c101506 */
[----:B-1----:R-:W-:Y:S01]  /*0db0*/  IMAD R9, R4, UR4, R9 ;  /* 0x0000000404097c24 */ /* 0x002fe2000f8e0209 */
[----:B------:R-:W-:Y:S01]  /*0dc0*/  MOV R4, R22 ;  /* 0x0000001600047202 */ /* 0x000fe20000000f00 */
[----:B------:R-:W-:Y:S03]  /*0dd0*/  BAR.SYNC.DEFER_BLOCKING 0x0 ;  /* 0x0000000000007b1d */ /* 0x000fe60000010000 */
[----:B------:R-:W-:-:S13]  /*0de0*/  ISETP.GE.U32.AND P0, PT, R9, UR10, PT ;  /* 0x0000000a09007c0c */ /* 0x000fda000bf06070 */
[----:B---3--:R-:W-:Y:S05]  /*0df0*/  @!P0 BRA `(.L_x_1975) ;  /* 0xfffffff800648947 */ /* 0x008fea000383ffff */
[----:B------:R-:W-:Y:S05]  /*0e00*/  EXIT ;  /* 0x000000000000794d */ /* 0x000fea0003800000 */
        .weak           $__internal_50_$__cuda_sm20_dblrcp_rn_slowpath_v3
        .type           $__internal_50_$__cuda_sm20_dblrcp_rn_slowpath_v3,@function
        .size           $__internal_50_$__cuda_sm20_dblrcp_rn_slowpath_v3,(.L_x_11604 - $__internal_50_$__cuda_sm20_dblrcp_rn_slowpath_v3)
$__internal_50_$__cuda_sm20_dblrcp_rn_slowpath_v3:
        /* <DEDUP_REMOVED lines=25> */
.L_x_1978:
        /* <DEDUP_REMOVED lines=9> */
.L_x_1976:
[----:B------:R-:W-:Y:S01]  /*1030*/  LOP3.LUT R3, R21, 0x80000, RZ, 0xfc, !PT ;  /* 0x0008000015037812 */ /* 0x000fe200078efcff */
[----:B------:R-:W-:-:S07]  /*1040*/  IMAD.MOV.U32 R2, RZ, RZ, R20 ;  /* 0x000000ffff027224 */ /* 0x000fce00078e0014 */
.L_x_1977:
[----:B------:R-:W-:Y:S01]  /*1050*/  MOV R25, 0x0 ;  /* 0x0000000000197802 */ /* 0x000fe20000000f00 */
[----:B------:R-:W-:Y:S01]  /*1060*/  IMAD.MOV.U32 R5, RZ, RZ, R3 ;  /* 0x000000ffff057224 */ /* 0x000fe200078e0003 */
[----:B------:R-:W-:Y:S02]  /*1070*/  MOV R4, R2 ;  /* 0x0000000200047202 */ /* 0x000fe40000000f00 */
[----:B------:R-:W-:Y:S05]  /*1080*/  RET.REL.NODEC R24 `(_ZN2at6native43_GLOBAL__N__7cc8d1ed_10_Dropout_cu_0e96ed3824fused_dropout_kernel_vecIN3c104HalfEfjLi1ELi2EhEEvNS_4cuda6detail10TensorInfoIKT_T1_EENS7_IS8_SA_EENS7_IT4_SA_EESA_T0_NS_15PhiloxCudaStateE) ;  /* 0xffffffec18dc7950 */ /* 0x000fea0003c3ffff */
.L_x_1979:
        /* <DEDUP_REMOVED lines=15> */
.L_x_11604:


//--------------------- .text._ZN2at6native43_GLOBAL__N__7cc8d1ed_10_Dropout_cu_0e96ed3824fused_dropout_kernel_vecIN3c104HalfEfjLi1ELi4EhEEvNS_4cuda6detail10TensorInfoIKT_T1_EENS7_IS8_SA_EENS7_IT4_SA_EESA_T0_NS_15PhiloxCudaStateE --------------------------
	.section	.text._ZN2at6native43_GLOBAL__N__7cc8d1ed_10_Dropout_cu_0e96ed3824fused_dropout_kernel_vecIN3c104HalfEfjLi1ELi4EhEEvNS_4cuda6detail10TensorInfoIKT_T1_EENS7_IS8_SA_EENS7_IT4_SA_EESA_T0_NS_15PhiloxCudaStateE,"ax",@progbits
	.align	128
.text._ZN2at6native43_GLOBAL__N__7cc8d1ed_10_Dropout_cu_0e96ed3824fused_dropout_kernel_vecIN3c104HalfEfjLi1ELi4EhEEvNS_4cuda6detail10TensorInfoIKT_T1_EENS7_IS8_SA_EENS7_IT4_SA_EESA_T0_NS_15PhiloxCudaStateE:
        .type           _ZN2at6native43_GLOBAL__N__7cc8d1ed_10_Dropout_cu_0e96ed3824fused_dropout_kernel_vecIN3c104HalfEfjLi1ELi4EhEEvNS_4cuda6detail10TensorInfoIKT_T1_EENS7_IS8_SA_EENS7_IT4_SA_EESA_T0_NS_15PhiloxCudaStateE,@function
        .size           _ZN2at6native43_GLOBAL__N__7cc8d1ed_10_Dropout_cu_0e96ed3824fused_dropout_kernel_vecIN3c104HalfEfjLi1ELi4EhEEvNS_4cuda6detail10TensorInfoIKT_T1_EENS7_IS8_SA_EENS7_IT4_SA_EESA_T0_NS_15PhiloxCudaStateE,(.L_x_11606 - _ZN2at6native43_GLOBAL__N__7cc8d1ed_10_Dropout_cu_0e96ed3824fused_dropout_kernel_vecIN3c104HalfEfjLi1ELi4EhEEvNS_4cuda6detail10TensorInfoIKT_T1_EENS7_IS8_SA_EENS7_IT4_SA_EESA_T0_NS_15PhiloxCudaStateE)
        .other          _ZN2at6native43_GLOBAL__N__7cc8d1ed_10_Dropout_cu_0e96ed3824fused_dropout_kernel_vecIN3c104HalfEfjLi1ELi4EhEEvNS_4cuda6detail10TensorInfoIKT_T1_EENS7_IS8_SA_EENS7_IT4_SA_EESA_T0_NS_15PhiloxCudaStateE,@"STO_CUDA_ENTRY STV_DEFAULT"
_ZN2at6native43_GLOBAL__N__7cc8d1ed_10_Dropout_cu_0e96ed3824fused_dropout_kernel_vecIN3c104HalfEfjLi1ELi4EhEEvNS_4cuda6detail10TensorInfoIKT_T1_EENS7_IS8_SA_EENS7_IT4_SA_EESA_T0_NS_15PhiloxCudaStateE:
        /* <DEDUP_REMOVED lines=63> */
[----:B------:R-:W-:-:S02]  /*03f0*/  LOP3.LUT R16, R15, R22, R9, 0x96, !PT ;  /* 0x000000160f107212 */ /* 0x000fc400078e9609 */
[C---:B------:R-:W-:Y:S01]  /*0400*/  IADD3 R15, R20.reuse, -0xe443238, RZ ;  /* 0xf1bbcdc8140f7810 */ /* 0x040fe20007ffe0ff */
[----:B------:R-:W-:Y:S02]  /*0410*/  VIADD R10, R20, 0x1715609d ;  /* 0x1715609d140a7836 */ /* 0x000fe40000000000 */
[----:B------:R-:W-:-:S03]  /*0420*/  IMAD.WIDE.U32 R16, R16, -0x326172a9, RZ ;  /* 0xcd9e8d5710107825 */ /* 0x000fc600078e00ff */
[----:B------:R-:W-:Y:S01]  /*0430*/  LOP3.LUT R22, R19, R12, R10, 0x96, !PT ;  /* 0x0000000c13167212 */ /* 0x000fe200078e960a */
[----:B------:R-:W-:Y:S01]  /*0440*/  VIADD R12, R21, 0x646e171e ;  /* 0x646e171e150c7836 */ /* 0x000fe20000000000 */
[----:B0-----:R-:W-:Y:S01]  /*0450*/  DFMA R26, -R24, R32, 1 ;  /* 0x3ff00000181a742b */ /* 0x001fe20000000120 */
[----:B------:R-:W-:Y:S02]  /*0460*/  LOP3.LUT R18, R17, R18, R11, 0x96, !PT ;  /* 0x0000001211127212 */ /* 0x000fe400078e960b */
        /* <DEDUP_REMOVED lines=20> */
[----:B------:R-:W-:Y:S01]  /*05b0*/  MOV R19, R34 ;  /* 0x0000002200137202 */ /* 0x000fe20000000f00 */
[----:B------:R-:W-:-:S04]  /*05c0*/  IMAD.HI.U32 R27, R43, -0x326172a9, RZ ;  /* 0xcd9e8d572b1b7827 */ /* 0x000fc800078e00ff */
[----:B------:R-:W-:Y:S01]  /*05d0*/  IMAD.MOV.U32 R34, RZ, RZ, R36 ;  /* 0x000000ffff227224 */ /* 0x000fe200078e0024 */
[----:B------:R-:W-:Y:S01]  /*05e0*/  LOP3.LUT R42, R27, R26, R18, 0x96, !PT ;  /* 0x0000001a1b2a7212 */ /* 0x000fe200078e9612 */
[----:B------:R-:W-:Y:S06]  /*05f0*/  @P0 BRA `(.L_x_1980) ;  /* 0x0000000000180947 */ /* 0x000fec0003800000 */
[----:B------:R-:W-:Y:S02]  /*0600*/  LOP3.LUT R22, R25, 0x7fffffff, RZ, 0xc0, !PT ;  /* 0x7fffffff19167812 */ /* 0x000fe400078ec0ff */
[----:B------:R-:W-:Y:S02]  /*0610*/  MOV R30, 0x640 ;  /* 0x00000640001e7802 */ /* 0x000fe40000000f00 */
[----:B------:R-:W-:-:S07]  /*0620*/  IADD3 R31, R22, -0x100000, RZ ;  /* 0xfff00000161f7810 */ /* 0x000fce0007ffe0ff */
[----:B------:R-:W-:Y:S05]  /*0630*/  CALL.REL.NOINC `($__internal_51_$__cuda_sm20_dblrcp_rn_slowpath_v3) ;  /* 0x0000000800487944 */ /* 0x000fea0003c00000 */
[----:B------:R-:W-:Y:S01]  /*0640*/  IMAD.MOV.U32 R22, RZ, RZ, R24 ;  /* 0x000000ffff167224 */ /* 0x000fe200078e0018 */
[----:B------:R-:W-:-:S07]  /*0650*/  MOV R23, R25 ;  /* 0x0000001900177202 */ /* 0x000fce0000000f00 */
.L_x_1980:
        /* <DEDUP_REMOVED lines=13> */
.L_x_1985:
        /* <DEDUP_REMOVED lines=13> */
.L_x_1982:
[----:B------:R-:W-:Y:S05]  /*0800*/  BSYNC B0 ;  /* 0x0000000000007941 */ /* 0x000fea0003800000 */
.L_x_1981:
        /* <DEDUP_REMOVED lines=60> */
.L_x_1984:
[----:B------:R-:W-:Y:S01]  /*0bd0*/  IMAD.MOV.U32 R32, RZ, RZ, R41 ;  /* 0x000000ffff207224 */ /* 0x000fe200078e0029 */
[----:B------:R-:W-:Y:S01]  /*0be0*/  MOV R33, R29 ;  /* 0x0000001d00217202 */ /* 0x000fe20000000f00 */
[----:B------:R-:W-:Y:S01]  /*0bf0*/  IMAD.MOV.U32 R31, RZ, RZ, R44 ;  /* 0x000000ffff1f7224 */ /* 0x000fe200078e002c */
[----:B------:R-:W-:-:S07]  /*0c00*/  MOV R30, R22 ;  /* 0x00000016001e7202 */ /* 0x000fce0000000f00 */
.L_x_1983:
[----:B0-----:R-:W-:-:S06]  /*0c10*/  IMAD.WIDE.U32 R28, R37, 0x2, R24 ;  /* 0x00000002251c7825 */ /* 0x001fcc00078e0018 */
[----:B------:R-:W3:Y:S01]  /*0c20*/  LDG.E.64 R28, desc[UR4][R28.64] ;  /* 0x000000041c1c7981 */ /* 0x000ee2000c1e1b00 */
[----:B------:R-:W-:Y:S01]  /*0c30*/  I2FP.F32.U32 R32, R32 ;  /* 0x0000002000207245 */ /* 0x000fe20000201000 */
[----:B------:R-:W-:Y:S01]  /*0c40*/  IMAD.MOV.U32 R41, RZ, RZ, 0x2f800000 ;  /* 0x2f800000ff297424 */ /* 0x000fe200078e00ff */
[----:B------:R-:W-:Y:S01]  /*0c50*/  I2FP.F32.U32 R33, R33 ;  /* 0x0000002100217245 */ /* 0x000fe20000201000 */
[----:B------:R-:W-:Y:S05]  /*0c60*/  WARPSYNC.ALL ;  /* 0x0000000000007948 */ /* 0x000fea0003800000 */
[----:B------:R-:W-:Y:S01]  /*0c70*/  FFMA.FTZ R23, R32, R41, 1.1641532182693481445e-10 ;  /* 0x2f00000020177423 */ /* 0x000fe20000010029 */
[----:B------:R-:W-:Y:S01]  /*0c80*/  I2FP.F32.U32 R31, R31 ;  /* 0x0000001f001f7245 */ /* 0x000fe20000201000 */
[----:B------:R-:W-:Y:S01]  /*0c90*/  FFMA.FTZ R32, R33, R41, 1.1641532182693481445e-10 ;  /* 0x2f00000021207423 */ /* 0x000fe20000010029 */
[----:B------:R-:W-:-:S02]  /*0ca0*/  I2FP.F32.U32 R30, R30 ;  /* 0x0000001e001e7245 */ /* 0x000fc40000201000 */
[----:B------:R-:W-:Y:S01]  /*0cb0*/  FSET.BF.LT.FTZ.AND R23, R23, UR7, PT ;  /* 0x0000000717177c0a */ /* 0x000fe2000b811000 */
[-C--:B------:R-:W-:Y:S01]  /*0cc0*/  FFMA.FTZ R31, R31, R41.reuse, 1.1641532182693481445e-10 ;  /* 0x2f0000001f1f7423 */ /* 0x080fe20000010029 */
[----:B------:R-:W-:Y:S01]  /*0cd0*/  FSET.BF.LT.FTZ.AND R32, R32, UR7, PT ;  /* 0x0000000720207c0a */ /* 0x000fe2000b811000 */
[----:B------:R-:W-:Y:S01]  /*0ce0*/  FFMA.FTZ R30, R30, R41, 1.1641532182693481445e-10 ;  /* 0x2f0000001e1e7423 */ /* 0x000fe20000010029 */
[----:B------:R-:W-:Y:S02]  /*0cf0*/  F2I.FTZ.U32.TRUNC.NTZ R33, R23 ;  /* 0x0000001700217305 */ /* 0x000fe4000021f000 */
[----:B------:R-:W-:Y:S02]  /*0d00*/  FSET.BF.LT.FTZ.AND R41, R31, UR7, PT ;  /* 0x000000071f297c0a */ /* 0x000fe4000b811000 */
[----:B------:R-:W-:-:S04]  /*0d10*/  FSET.BF.LT.FTZ.AND R43, R30, UR7, PT ;  /* 0x000000071e2b7c0a */ /* 0x000fc8000b811000 */
[----:B------:R-:W0:Y:S02]  /*0d20*/  F2I.FTZ.U32.TRUNC.NTZ R42, R32 ;  /* 0x00000020002a7305 */ /* 0x000e24000021f000 */
[----:B0-----:R-:W-:Y:S01]  /*0d30*/  PRMT R33, R42, 0x7604, R33 ;  /* 0x000076042a217816 */ /* 0x001fe20000000021 */
[--C-:B---3--:R-:W-:Y:S02]  /*0d40*/  HADD2.F32 R46, -RZ, R28.reuse.H0_H0 ;  /* 0x2000001cff2e7230 */ /* 0x108fe40000004100 */
[--C-:B------:R-:W-:Y:S02]  /*0d50*/  HADD2.F32 R48, -RZ, R29.reuse.H0_H0 ;  /* 0x2000001dff307230 */ /* 0x100fe40000004100 */
[----:B------:R-:W-:Y:S02]  /*0d60*/  HADD2.F32 R50, -RZ, R29.H1_H1 ;  /* 0x3000001dff327230 */ /* 0x000fe40000004100 */
[----:B------:R-:W-:Y:S01]  /*0d70*/  FMUL.FTZ R29, R23, R46 ;  /* 0x0000002e171d7220 */ /* 0x000fe20000410000 */
[----:B------:R-:W-:Y:S01]  /*0d80*/  HADD2.F32 R31, -RZ, R28.H1_H1 ;  /* 0x3000001cff1f7230 */ /* 0x000fe20000004100 */
[----:B------:R-:W0:Y:S01]  /*0d90*/  LDC R23, c[0x0][RZ] ;  /* 0x00000000ff177b82 */ /* 0x000e220000000800 */
[----:B------:R1:W3:Y:S01]  /*0da0*/  F2I.FTZ.U32.TRUNC.NTZ R28, R41 ;  /* 0x00000029001c7305 */ /* 0x0002e2000021f000 */
[----:B------:R-:W-:Y:S01]  /*0db0*/  FMUL.FTZ R49, R41, R48 ;  /* 0x0000003029317220 */ /* 0x000fe20000410000 */
[----:B------:R-:W-:Y:S01]  /*0dc0*/  FMUL.FTZ R51, R43, R50 ;  /* 0x000000322b337220 */ /* 0x000fe20000410000 */
[----:B------:R-:W-:Y:S01]  /*0dd0*/  FMUL.FTZ R47, R32, R31 ;  /* 0x0000001f202f7220 */ /* 0x000fe20000410000 */
[C---:B------:R-:W-:Y:S01]  /*0de0*/  FMUL.FTZ R29, R36.reuse, R29 ;  /* 0x0000001d241d7220 */ /* 0x040fe20000410000 */
[C---:B------:R-:W-:Y:S01]  /*0df0*/  FMUL.FTZ R49, R36.reuse, R49 ;  /* 0x0000003124317220 */ /* 0x040fe20000410000 */
[C---:B------:R-:W-:Y:S01]  /*0e00*/  FMUL.FTZ R32, R36.reuse, R51 ;  /* 0x0000003324207220 */ /* 0x040fe20000410000 */
[----:B------:R-:W-:Y:S01]  /*0e10*/  FMUL.FTZ R30, R36, R47 ;  /* 0x0000002f241e7220 */ /* 0x000fe20000410000 */
[----:B------:R-:W4:Y:S01]  /*0e20*/  F2I.FTZ.U32.TRUNC.NTZ R31, R43 ;  /* 0x0000002b001f7305 */ /* 0x000f22000021f000 */
[----:B------:R-:W-:Y:S01]  /*0e30*/  ULDC UR6, c[0x0][0xc] ;  /* 0x0000030000067ab9 */ /* 0x000fe20000000800 */
[----:B-1----:R-:W-:-:S02]  /*0e40*/  MOV R41, R45 ;  /* 0x0000002d00297202 */ /* 0x002fc40000000f00 */
[----:B---3--:R-:W-:Y:S02]  /*0e50*/  PRMT R42, R28, 0x7054, R33 ;  /* 0x000070541c2a7816 */ /* 0x008fe40000000021 */
[----:B------:R-:W-:Y:S02]  /*0e60*/  F2FP.F16.F32.PACK_AB R28, R30, R29 ;  /* 0x0000001d1e1c723e */ /* 0x000fe400000000ff */
[----:B------:R-:W-:Y:S01]  /*0e70*/  F2FP.F16.F32.PACK_AB R29, R32, R49 ;  /* 0x00000031201d723e */ /* 0x000fe200000000ff */
[C---:B--2---:R-:W-:Y:S01]  /*0e80*/  IMAD.WIDE.U32 R32, R37.reuse, 0x2, R26 ;  /* 0x0000000225207825 */ /* 0x044fe200078e001a */
[----:B------:R-:W-:Y:S02]  /*0e90*/  IADD3 R30, P0, R37, UR8, RZ ;  /* 0x00000008251e7c10 */ /* 0x000fe4000ff1e0ff */
[----:B----4-:R-:W-:Y:S01]  /*0ea0*/  PRMT R47, R31, 0x654, R42 ;  /* 0x000006541f2f7816 */ /* 0x010fe2000000002a */
[----:B0-----:R-:W-:Y:S01]  /*0eb0*/  IMAD.SHL.U32 R42, R23, 0x4, RZ ;  /* 0x00000004172a7824 */ /* 0x001fe200078e00ff */
        /* <DEDUP_REMOVED lines=10> */
        .weak           $__internal_51_$__cuda_sm20_dblrcp_rn_slowpath_v3
        .type           $__internal_51_$__cuda_sm20_dblrcp_rn_slowpath_v3,@function
        .size           $__internal_51_$__cuda_sm20_dblrcp_rn_slowpath_v3,(.L_x_11606 - $__internal_51_$__cuda_sm20_dblrcp_rn_slowpath_v3)
$__internal_51_$__cuda_sm20_dblrcp_rn_slowpath_v3:
        /* <DEDUP_REMOVED lines=26> */
.L_x_1988:
        /* <DEDUP_REMOVED lines=10> */
.L_x_1986:
[----:B------:R-:W-:Y:S01]  /*11a0*/  LOP3.LUT R23, R29, 0x80000, RZ, 0xfc, !PT ;  /* 0x000800001d177812 */ /* 0x000fe200078efcff */
[----:B------:R-:W-:-:S07]  /*11b0*/  IMAD.MOV.U32 R22, RZ, RZ, R28 ;  /* 0x000000ffff167224 */ /* 0x000fce00078e001c */
.L_x_1987:
[----:B------:R-:W-:Y:S01]  /*11c0*/  MOV R31, 0x0 ;  /* 0x00000000001f7802 */ /* 0x000fe20000000f00 */
[----:B------:R-:W-:Y:S01]  /*11d0*/  IMAD.MOV.U32 R25, RZ, RZ, R23 ;  /* 0x000000ffff197224 */ /* 0x000fe200078e0017 */
[----:B------:R-:W-:Y:S02]  /*11e0*/  MOV R24, R22 ;  /* 0x0000001600187202 */ /* 0x000fe40000000f00 */
[----:B------:R-:W-:Y:S05]  /*11f0*/  RET.REL.NODEC R30 `(_ZN2at6native43_GLOBAL__N__7cc8d1ed_10_Dropout_cu_0e96ed3824fused_dropout_kernel_vecIN3c104HalfEfjLi1ELi4EhEEvNS_4cuda6detail10TensorInfoIKT_T1_EENS7_IS8_SA_EENS7_IT4_SA_EESA_T0_NS_15PhiloxCudaStateE) ;  /* 0xffffffec1e807950 */ /* 0x000fea0003c3ffff */
.L_x_1989:
        /* <DEDUP_REMOVED lines=16> */
.L_x_11606:


//--------------------- .text._ZN2at6native43_GLOBAL__N__7cc8d1ed_10_Dropout_cu_0e96ed3824fused_dropout_kernel_vecIN3c104HalfEfjLi1ELi8EhEEvNS_4cuda6detail10TensorInfoIKT_T1_EENS7_IS8_SA_EENS7_IT4_SA_EESA_T0_NS_15PhiloxCudaStateE --------------------------
	.section	.text._ZN2at6native43_GLOBAL__N__7cc8d1ed_10_Dropout_cu_0e96ed3824fused_dropout_kernel_vecIN3c104HalfEfjLi1ELi8EhEEvNS_4cuda6detail10TensorInfoIKT_T1_EENS7_IS8_SA_EENS7_IT4_SA_EESA_T0_NS_15PhiloxCudaStateE,"ax",@progbits
	.align	128
.text._ZN2at6native43_GLOBAL__N__7cc8d1ed_10_Dropout_cu_0e96ed3824fused_dropout_kernel_vecIN3c104HalfEfjLi1ELi8EhEEvNS_4cuda6detail10TensorInfoIKT_T1_EENS7_IS8_SA_EENS7_IT4_SA_EESA_T0_NS_15PhiloxCudaStateE:
        .type           _ZN2at6native43_GLOBAL__N__7cc8d1ed_10_Dropout_cu_0e96ed3824fused_dropout_kernel_vecIN3c104HalfEfjLi1ELi8EhEEvNS_4cuda6detail10TensorInfoIKT_T1_EENS7_IS8_SA_EENS7_IT4_SA_EESA_T0_NS_15PhiloxCudaStateE,@function
        .size           _ZN2at6native43_GLOBAL__N__7cc8d1ed_10_Dropout_cu_0e96ed3824fused_dropout_kernel_vecIN3c104HalfEfjLi1ELi8EhEEvNS_4cuda6detail10TensorInfoIKT_T1_EENS7_IS8_SA_EENS7_IT4_SA_EESA_T0_NS_15PhiloxCudaStateE,(.L_x_11608 - _ZN2at6native43_GLOBAL__N__7cc8d1ed_10_Dropout_cu_0e96ed3824fused_dropout_kernel_vecIN3c104HalfEfjLi1ELi8EhEEvNS_4cuda6detail10TensorInfoIKT_T1_EENS7_IS8_SA_EENS7_IT4_SA_EESA_T0_NS_15PhiloxCudaStateE)
        .other          _ZN2at6native43_GLOBAL__N__7cc8d1ed_10_Dropout_cu_0e96ed3824fused_dropout_kernel_vecIN3c104HalfEfjLi1ELi8EhEEvNS_4cuda6detail10TensorInfoIKT_T1_EENS7_IS8_SA_EENS7_IT4_SA_EESA_T0_NS_15PhiloxCudaStateE,@"STO_CUDA_ENTRY STV_DEFAULT"
_ZN2at6native43_GLOBAL__N__7cc8d1ed_10_Dropout_cu_0e96ed3824fused_dropout_kernel_vecIN3c104HalfEfjLi1ELi8EhEEvNS_4cuda6detail10TensorInfoIKT_T1_EENS7_IS8_SA_EENS7_IT4_SA_EESA_T0_NS_15PhiloxCudaStateE:
        /* <DEDUP_REMOVED lines=66> */
[----:B------:R-:W-:-:S03]  /*0420*/  VIADD R16, R27, 0x646e171e ;  /* 0x646e171e1b107836 */ /* 0x000fc60000000000 */
[----:B------:R-:W-:Y:S01]  /*0430*/  LOP3.LUT R20, R23, R12, R10, 0x96, !PT ;  /* 0x0000000c17147212 */ /* 0x000fe200078e960a */
[----:B------:R-:W-:Y:S01]  /*0440*/  IMAD.WIDE.U32 R12, R13, -0x326172a9, RZ ;  /* 0xcd9e8d570d0c7825 */ /* 0x000fe200078e00ff */
[----:B0-----:R-:W-:-:S03]  /*0450*/  DFMA R24, -R14, R34, 1 ;  /* 0x3ff000000e18742b */ /* 0x001fc60000000122 */
[----:B------:R-:W-:Y:S01]  /*0460*/  IMAD.WIDE.U32 R20, R20, -0x2daee0ad, RZ ;  /* 0xd2511f5314147825 */ /* 0x000fe200078e00ff */
[----:B------:R-:W-:-:S04]  /*0470*/  LOP3.LUT R40, R13, R22, R11, 0x96, !PT ;  /* 0x000000160d287212 */ /* 0x000fc800078e960b */
[----:B------:R-:W-:Y:S01]  /*0480*/  LOP3.LUT R22, R21, R18, R16, 0x96, !PT ;  /* 0x0000001215167212 */ /* 0x000fe200078e9610 */
[----:B------:R-:W-:Y:S01]  /*0490*/  IMAD.WIDE.U32 R40, R40, -0x2daee0ad, RZ ;  /* 0xd2511f5328287825 */ /* 0x000fe200078e00ff */
[----:B------:R-:W-:Y:S01]  /*04a0*/  DFMA R24, R24, R24, R24 ;  /* 0x000000181818722b */ /* 0x000fe20000000018 */
[----:B------:R-:W-:Y:S02]  /*04b0*/  IADD3 R21, R27, -0x695add53, RZ ;  /* 0x96a522ad1b157810 */ /* 0x000fe40007ffe0ff */
[----:B------:R-:W-:Y:S01]  /*04c0*/  IMAD.WIDE.U32 R22, R22, -0x326172a9, RZ ;  /* 0xcd9e8d5716167825 */ /* 0x000fe200078e00ff */
[----:B------:R-:W-:-:S03]  /*04d0*/  LOP3.LUT R20, R41, R20, R17, 0x96, !PT ;  /* 0x0000001429147212 */ /* 0x000fc600078e9611 */
[----:B------:R-:W-:-:S05]  /*04e0*/  VIADD R18, R26, 0x5384540f ;  /* 0x5384540f1a127836 */ /* 0x000fca0000000000 */
[----:B------:R-:W-:Y:S01]  /*04f0*/  LOP3.LUT R30, R23, R12, R18, 0x96, !PT ;  /* 0x0000000c171e7212 */ /* 0x000fe200078e9612 */
[----:B------:R-:W-:Y:S01]  /*0500*/  DFMA R12, R34, R24, R34 ;  /* 0x00000018220c722b */ /* 0x000fe20000000022 */
[----:B------:R-:W-:-:S04]  /*0510*/  IMAD.WIDE.U32 R24, R20, -0x326172a9, RZ ;  /* 0xcd9e8d5714187825 */ /* 0x000fc800078e00ff */
[----:B------:R-:W-:Y:S01]  /*0520*/  IMAD.WIDE.U32 R30, R30, -0x2daee0ad, RZ ;  /* 0xd2511f531e1e7825 */ /* 0x000fe200078e00ff */
[----:B------:R-:W-:Y:S02]  /*0530*/  LOP3.LUT R35, R25, R22, R19, 0x96, !PT ;  /* 0x0000001619237212 */ /* 0x000fe400078e9613 */
[----:B------:R-:W-:Y:S01]  /*0540*/  DFMA R32, -R14, R12, 1 ;  /* 0x3ff000000e20742b */ /* 0x000fe2000000010c */
[----:B------:R-:W-:Y:S02]  /*0550*/  VIADD R20, R27, 0xdb3d7428 ;  /* 0xdb3d74281b147836 */ /* 0x000fe40000000000 */
[----:B------:R-:W-:Y:S02]  /*0560*/  VIADD R22, R26, 0x8ff34781 ;  /* 0x8ff347811a167836 */ /* 0x000fe40000000000 */
[----:B------:R-:W-:Y:S01]  /*0570*/  IMAD.HI.U32 R23, R35, -0x2daee0ad, RZ ;  /* 0xd2511f5323177827 */ /* 0x000fe200078e00ff */
[----:B------:R-:W-:Y:S02]  /*0580*/  LOP3.LUT R40, R31, R40, R20, 0x96, !PT ;  /* 0x000000281f287212 */ /* 0x000fe400078e9614 */
[----:B------:R-:W-:-:S02]  /*0590*/  DFMA R12, R12, R32, R12 ;  /* 0x000000200c0c722b */ /* 0x000fc4000000000c */
[----:B------:R-:W-:Y:S01]  /*05a0*/  LOP3.LUT R31, R23, R30, R21, 0x96, !PT ;  /* 0x0000001e171f7212 */ /* 0x000fe200078e9615 */
[----:B------:R-:W-:Y:S01]  /*05b0*/  IMAD.HI.U32 R25, R40, -0x326172a9, RZ ;  /* 0xcd9e8d5728197827 */ /* 0x000fe200078e00ff */
[----:B------:R-:W-:-:S03]  /*05c0*/  MOV R23, R37 ;  /* 0x0000002500177202 */ /* 0x000fc60000000f00 */
[----:B------:R-:W-:Y:S01]  /*05d0*/  IMAD.MOV.U32 R30, RZ, RZ, R35 ;  /* 0x000000ffff1e7224 */ /* 0x000fe200078e0023 */
[----:B------:R-:W-:Y:S01]  /*05e0*/  LOP3.LUT R38, R25, R24, R22, 0x96, !PT ;  /* 0x0000001819267212 */ /* 0x000fe200078e9616 */
[----:B------:R-:W-:Y:S01]  /*05f0*/  IMAD.MOV.U32 R24, RZ, RZ, R29 ;  /* 0x000000ffff187224 */ /* 0x000fe200078e001d */
[----:B------:R-:W-:Y:S02]  /*0600*/  MOV R25, R36 ;  /* 0x0000002400197202 */ /* 0x000fe40000000f00 */
[----:B------:R-:W-:Y:S01]  /*0610*/  MOV R29, R38 ;  /* 0x00000026001d7202 */ /* 0x000fe20000000f00 */
[----:B------:R-:W-:Y:S06]  /*0620*/  @P0 BRA `(.L_x_1990) ;  /* 0x0000000000180947 */ /* 0x000fec0003800000 */
[----:B------:R-:W-:Y:S02]  /*0630*/  LOP3.LUT R12, R15, 0x7fffffff, RZ, 0xc0, !PT ;  /* 0x7fffffff0f0c7812 */ /* 0x000fe400078ec0ff */
[----:B------:R-:W-:-:S03]  /*0640*/  MOV R36, 0x670 ;  /* 0x0000067000247802 */ /* 0x000fc60000000f00 */
[----:B------:R-:W-:-:S07]  /*0650*/  VIADD R37, R12, 0xfff00000 ;  /* 0xfff000000c257836 */ /* 0x000fce0000000000 */
[----:B------:R-:W-:Y:S05]  /*0660*/  CALL.REL.NOINC `($__internal_52_$__cuda_sm20_dblrcp_rn_slowpath_v3) ;  /* 0x00000018005c7944 */ /* 0x000fea0003c00000 */
[----:B------:R-:W-:Y:S01]  /*0670*/  MOV R12, R14 ;  /* 0x0000000e000c7202 */ /* 0x000fe20000000f00 */
[----:B------:R-:W-:-:S07]  /*0680*/  IMAD.MOV.U32 R13, RZ, RZ, R15 ;  /* 0x000000ffff0d7224 */ /* 0x000fce00078e000f */
.L_x_1990:
        /* <DEDUP_REMOVED lines=8> */
[----:B------:R-:W-:Y:S01]  /*0710*/  ULDC UR10, c[0x0][0x498] ;  /* 0x00012600000a7ab9 */ /* 0x000fe20000000800 */
[----:B------:R-:W-:-:S08]  /*0720*/  ULDC.64 UR8, c[0x0][0x3c0] ;  /* 0x0000f00000087ab9 */ /* 0x000fd00000000a00 */
[----:B0-----:R-:W-:-:S07]  /*0730*/  @!P0 FMUL R32, R32, 1.175494350822287508e-38 ;  /* 0x0080000020208820 */ /* 0x001fce0000400000 */
.L_x_2002:
        /* <DEDUP_REMOVED lines=18> */
.L_x_1993:
[----:B------:R-:W-:Y:S05]  /*0860*/  BSYNC B0 ;  /* 0x0000000000007941 */ /* 0x000fea0003800000 */
.L_x_1992:
[C---:B------:R-:W-:Y:S01]  /*0870*/  IMAD.HI.U32 R13, R23.reuse, -0x326172a9, RZ ;  /* 0xcd9e8d57170d7827 */ /* 0x040fe200078e00ff */
[----:B------:R-:W-:Y:S01]  /*0880*/  HFMA2.MMA R44, -RZ, RZ, -50.53125, 0.007152557373046875 ;  /* 0xd2511f53ff2c7435 */ /* 0x000fe200000001ff */
[----:B------:R-:W-:Y:S02]  /*0890*/  LOP3.LUT R12, R12, R35, R27, 0x96, !PT ;  /* 0x000000230c0c7212 */ /* 0x000fe400078e961b */
[----:B------:R-:W-:Y:S01]  /*08a0*/  IMAD R37, R23, -0x326172a9, RZ ;  /* 0xcd9e8d5717257824 */ /* 0x000fe200078e02ff */
[----:B------:R-:W-:Y:S01]  /*08b0*/  LOP3.LUT R30, R13, R24, R26, 0x96, !PT ;  /* 0x000000180d1e7212 */ /* 0x000fe200078e961a */
[----:B------:R-:W-:Y:S01]  /*08c0*/  VIADD R34, R43, 0x2 ;  /* 0x000000022b227836 */ /* 0x000fe20000000000 */
[----:B------:R-:W-:Y:S01]  /*08d0*/  ISETP.NE.AND P0, PT, R33, 0x1, PT ;  /* 0x000000012100780c */ /* 0x000fe20003f05270 */
[----:B------:R-:W-:Y:S01]  /*08e0*/  IMAD.WIDE.U32 R14, R12, -0x326172a9, RZ ;  /* 0xcd9e8d570c0e7825 */ /* 0x000fe200078e00ff */
[----:B------:R-:W-:-:S03]  /*08f0*/  ISETP.NE.AND P2, PT, R43, -0x2, PT ;  /* 0xfffffffe2b00780c */ /* 0x000fc60003f45270 */
        /* <DEDUP_REMOVED lines=35> */
[----:B------:R-:W-:Y:S02]  /*0b30*/  LOP3.LUT R12, R37, R12, R22, 0x96, !PT ;  /* 0x0000000c250c7212 */ /* 0x000fe400078e9616 */
[----:B------:R-:W-:Y:S02]  /*0b40*/  MOV R37, R28 ;  /* 0x0000001c00257202 */ /* 0x000fe40000000f00 */
        /* <DEDUP_REMOVED lines=12> */
.L_x_1994:
        /* <DEDUP_REMOVED lines=21> */
.L_x_1996:
[----:B------:R-:W-:Y:S05]  /*0d60*/  BSYNC B0 ;  /* 0x0000000000007941 */ /* 0x000fea0003800000 */
.L_x_1995:
        /* <DEDUP_REMOVED lines=61> */
.L_x_1991:
        /* <DEDUP_REMOVED lines=15> */
.L_x_1999:
[----:B------:R-:W-:Y:S05]  /*1230*/  BSYNC B0 ;  /* 0x0000000000007941 */ /* 0x000fea0003800000 */
.L_x_1998:
        /* <DEDUP_REMOVED lines=27> */
.L_x_2001:
[----:B------:R-:W-:Y:S05]  /*13f0*/  BSYNC B0 ;  /* 0x0000000000007941 */ /* 0x000fea0003800000 */
.L_x_2000:
        /* <DEDUP_REMOVED lines=15> */
[----:B------:R-:W-:Y:S01]  /*14f0*/  IMAD.WIDE.U32 R36, R37, -0x2daee0ad, RZ ;  /* 0xd2511f5325247825 */ /* 0x000fe200078e00ff */
[----:B------:R-:W-:-:S03]  /*1500*/  MOV R47, R29 ;  /* 0x0000001d002f7202 */ /* 0x000fc60000000f00 */
        /* <DEDUP_REMOVED lines=83> */
.L_x_1997:
        /* <DEDUP_REMOVED lines=12> */
[----:B------:R-:W-:Y:S01]  /*1b00*/  FFMA.FTZ R44, R37, R48, 1.1641532182693481445e-10 ;  /* 0x2f000000252c7423 */ /* 0x000fe20000010030 */
[----:B------:R-:W-:Y:S01]  /*1b10*/  I2FP.F32.U32 R37, R28 ;  /* 0x0000001c00257245 */ /* 0x000fe20000201000 */
[-C--:B------:R-:W-:Y:S01]  /*1b20*/  FFMA.FTZ R53, R53, R48.reuse, 1.1641532182693481445e-10 ;  /* 0x2f00000035357423 */ /* 0x080fe20000010030 */
[----:B------:R-:W0:Y:S01]  /*1b30*/  F2I.FTZ.U32.TRUNC.NTZ R28, R45 ;  /* 0x0000002d001c7305 */ /* 0x000e22000021f000 */
[----:B------:R-:W-:Y:S02]  /*1b40*/  FSET.BF.LT.FTZ.AND R42, R42, UR7, PT ;  /* 0x000000072a2a7c0a */ /* 0x000fe4000b811000 */
[----:B------:R-:W-:Y:S01]  /*1b50*/  FFMA.FTZ R37, R37, R48, 1.1641532182693481445e-10 ;  /* 0x2f00000025257423 */ /* 0x000fe20000010030 */
[----:B------:R-:W-:Y:S02]  /*1b60*/  FSET.BF.LT.FTZ.AND R44, R44, UR7, PT ;  /* 0x000000072c2c7c0a */ /* 0x000fe4000b811000 */
[----:B------:R-:W-:-:S02]  /*1b70*/  I2FP.F32.U32 R47, R38 ;  /* 0x00000026002f7245 */ /* 0x000fc40000201000 */
[----:B------:R-:W1:Y:S01]  /*1b80*/  F2I.FTZ.U32.TRUNC.NTZ R39, R44 ;  /* 0x0000002c00277305 */ /* 0x000e62000021f000 */
[----:B------:R-:W-:Y:S02]  /*1b90*/  FSET.BF.LT.FTZ.AND R43, R37, UR7, PT ;  /* 0x00000007252b7c0a */ /* 0x000fe4000b811000 */
[----:B------:R-:W-:Y:S01]  /*1ba0*/  I2FP.F32.U32 R51, R46 ;  /* 0x0000002e00337245 */ /* 0x000fe20000201000 */
[----:B------:R-:W-:Y:S01]  /*1bb0*/  FFMA.FTZ R46, R47, R48, 1.1641532182693481445e-10 ;  /* 0x2f0000002f2e7423 */ /* 0x000fe20000010030 */
[----:B------:R-:W-:Y:S02]  /*1bc0*/  I2FP.F32.U32 R49, R36 ;  /* 0x0000002400317245 */ /* 0x000fe40000201000 */
[----:B0-----:R-:W-:Y:S01]  /*1bd0*/  LOP3.LUT R38, R28, 0xff, RZ, 0xc0, !PT ;  /* 0x000000ff1c267812 */ /* 0x001fe200078ec0ff */
[----:B------:R-:W0:Y:S01]  /*1be0*/  F2I.FTZ.U32.TRUNC.NTZ R37, R42 ;  /* 0x0000002a00257305 */ /* 0x000e22000021f000 */
[-C--:B------:R-:W-:Y:S01]  /*1bf0*/  FFMA.FTZ R47, R51, R48.reuse, 1.1641532182693481445e-10 ;  /* 0x2f000000332f7423 */ /* 0x080fe20000010030 */
[----:B------:R-:W-:-:S04]  /*1c00*/  FFMA.FTZ R48, R49, R48, 1.1641532182693481445e-10 ;  /* 0x2f00000031307423 */ /* 0x000fc80000010030 */
[----:B------:R-:W-:Y:S02]  /*1c10*/  FSET.BF.LT.FTZ.AND R47, R47, UR7, PT ;  /* 0x000000072f2f7c0a */ /* 0x000fe4000b811000 */
[----:B------:R-:W3:Y:S01]  /*1c20*/  F2I.FTZ.U32.TRUNC.NTZ R41, R43 ;  /* 0x0000002b00297305 */ /* 0x000ee2000021f000 */
[----:B-1----:R-:W-:Y:S02]  /*1c30*/  LOP3.LUT R36, R39, 0xff, RZ, 0xc0, !PT ;  /* 0x000000ff27247812 */ /* 0x002fe400078ec0ff */
[----:B------:R-:W-:Y:S02]  /*1c40*/  FSET.BF.LT.FTZ.AND R39, R53, UR7, PT ;  /* 0x0000000735277c0a */ /* 0x000fe4000b811000 */
[----:B------:R-:W-:Y:S02]  /*1c50*/  FSET.BF.LT.FTZ.AND R48, R48, UR7, PT ;  /* 0x0000000730307c0a */ /* 0x000fe4000b811000 */
[----:B0-----:R-:W-:Y:S02]  /*1c60*/  PRMT R37, R37, 0x7604, R38 ;  /* 0x0000760425257816 */ /* 0x001fe40000000026 */
[----:B---3--:R-:W-:-:S02]  /*1c70*/  PRMT R28, R41, 0x7604, R36 ;  /* 0x00007604291c7816 */ /* 0x008fc40000000024 */
[----:B------:R-:W-:Y:S08]  /*1c80*/  F2I.FTZ.U32.TRUNC.NTZ R41, R47 ;  /* 0x0000002f00297305 */ /* 0x000ff0000021f000 */
[----:B------:R-:W0:Y:S02]  /*1c90*/  F2I.FTZ.U32.TRUNC.NTZ R36, R39 ;  /* 0x0000002700247305 */ /* 0x000e24000021f000 */
[----:B0-----:R-:W-:Y:S01]  /*1ca0*/  LOP3.LUT R36, R36, 0xff, RZ, 0xc0, !PT ;  /* 0x000000ff24247812 */ /* 0x001fe200078ec0ff */
[----:B--2---:R-:W-:-:S02]  /*1cb0*/  HADD2.F32 R50, -RZ, R12.H1_H1 ;  /* 0x3000000cff327230 */ /* 0x004fc40000004100 */
[----:B------:R-:W-:Y:S02]  /*1cc0*/  HADD2.F32 R38, -RZ, R12.H0_H0 ;  /* 0x2000000cff267230 */ /* 0x000fe40000004100 */
[--C-:B------:R-:W-:Y:S02]  /*1cd0*/  HADD2.F32 R49, -RZ, R15.reuse.H0_H0 ;  /* 0x2000000fff317230 */ /* 0x100fe40000004100 */
[----:B------:R-:W-:Y:S01]  /*1ce0*/  FMUL.FTZ R53, R47, R50 ;  /* 0x000000322f357220 */ /* 0x000fe20000410000 */
[--C-:B------:R-:W-:Y:S01]  /*1cf0*/  HADD2.F32 R12, -RZ, R14.reuse.H0_H0 ;  /* 0x2000000eff0c7230 */ /* 0x100fe20000004100 */
[----:B------:R-:W-:Y:S01]  /*1d00*/  FSET.BF.LT.FTZ.AND R47, R46, UR7, PT ;  /* 0x000000072e2f7c0a */ /* 0x000fe2000b811000 */
[----:B------:R-:W-:Y:S02]  /*1d10*/  HADD2.F32 R15, -RZ, R15.H1_H1 ;  /* 0x3000000fff0f7230 */ /* 0x000fe40000004100 */
[----:B------:R-:W-:Y:S01]  /*1d20*/  FMUL.FTZ R51, R39, R38 ;  /* 0x0000002627337220 */ /* 0x000fe20000410000 */
[----:B------:R-:W-:Y:S01]  /*1d30*/  HADD2.F32 R14, -RZ, R14.H1_H1 ;  /* 0x3000000eff0e7230 */ /* 0x000fe20000004100 */
[----:B------:R-:W0:Y:S01]  /*1d40*/  LDC.64 R38, c[0x0][0x2e8] ;  /* 0x0000ba00ff267b82 */ /* 0x000e220000000a00 */
[----:B------:R-:W-:-:S02]  /*1d50*/  HADD2.F32 R52, -RZ, R13.H0_H0 ;  /* 0x2000000dff347230 */ /* 0x000fc40000004100 */
[----:B------:R-:W-:Y:S01]  /*1d60*/  FMUL.FTZ R15, R43, R15 ;  /* 0x0000000f2b0f7220 */ /* 0x000fe20000410000 */
[----:B------:R-:W-:Y:S02]  /*1d70*/  HADD2.F32 R13, -RZ, R13.H1_H1 ;  /* 0x3000000dff0d7230 */ /* 0x000fe40000004100 */
[----:B------:R-:W-:Y:S01]  /*1d80*/  FMUL.FTZ R43, R47, R14 ;  /* 0x0000000e2f2b7220 */ /* 0x000fe20000410000 */
[----:B------:R-:W-:Y:S01]  /*1d90*/  FMUL.FTZ R49, R44, R49 ;  /* 0x000000312c317220 */ /* 0x000fe20000410000 */
[----:B------:R-:W-:Y:S01]  /*1da0*/  F2I.FTZ.U32.TRUNC.NTZ R47, R47 ;  /* 0x0000002f002f7305 */ /* 0x000fe2000021f000 */
[----:B------:R-:W-:Y:S01]  /*1db0*/  FMUL.FTZ R45, R45, R52 ;  /* 0x000000342d2d7220 */ /* 0x000fe20000410000 */
[----:B------:R-:W-:Y:S01]  /*1dc0*/  FMUL.FTZ R13, R42, R13 ;  /* 0x0000000d2a0d7220 */ /* 0x000fe20000410000 */
[C---:B------:R-:W-:Y:S01]  /*1dd0*/  FMUL.FTZ R44, R32.reuse, R43 ;  /* 0x0000002b202c7220 */ /* 0x040fe20000410000 */
[----:B------:R-:W-:Y:S01]  /*1de0*/  FMUL.FTZ R50, R32, R53 ;  /* 0x0000003520327220 */ /* 0x000fe20000410000 */
[----:B------:R-:W1:Y:S01]  /*1df0*/  LDC R43, c[0x0][RZ] ;  /* 0x00000000ff2b7b82 */ /* 0x000e620000000800 */
[----:B------:R-:W-:Y:S01]  /*1e00*/  FMUL.FTZ R53, R48, R12 ;  /* 0x0000000c30357220 */ /* 0x000fe20000410000 */
[C---:B------:R-:W-:Y:S01]  /*1e10*/  FMUL.FTZ R45, R32.reuse, R45 ;  /* 0x0000002d202d7220 */ /* 0x040fe20000410000 */
[----:B------:R-:W2:Y:S01]  /*1e20*/  F2I.FTZ.U32.TRUNC.NTZ R42, R48 ;  /* 0x00000030002a7305 */ /* 0x000ea2000021f000 */
[C---:B------:R-:W-:Y:S01]  /*1e30*/  FMUL.FTZ R14, R32.reuse, R13 ;  /* 0x0000000d200e7220 */ /* 0x040fe20000410000 */
[C---:B------:R-:W-:Y:S01]  /*1e40*/  FMUL.FTZ R51, R32.reuse, R51 ;  /* 0x0000003320337220 */ /* 0x040fe20000410000 */
[C---:B------:R-:W-:Y:S01]  /*1e50*/  FMUL.FTZ R53, R32.reuse, R53 ;  /* 0x0000003520357220 */ /* 0x040fe20000410000 */
[C---:B------:R-:W-:Y:S01]  /*1e60*/  FMUL.FTZ R49, R32.reuse, R49 ;  /* 0x0000003120317220 */ /* 0x040fe20000410000 */
[----:B------:R-:W-:Y:S01]  /*1e70*/  FMUL.FTZ R46, R32, R15 ;  /* 0x0000000f202e7220 */ /* 0x000fe20000410000 */
[----:B------:R-:W-:Y:S01]  /*1e80*/  F2FP.F16.F32.PACK_AB R13, R14, R45 ;  /* 0x0000002d0e0d723e */ /* 0x000fe200000000ff */
[----:B------:R-:W-:Y:S01]  /*1e90*/  ULDC UR6, c[0x0][0xc] ;  /* 0x0000030000067ab9 */ /* 0x000fe20000000800 */
[----:B------:R-:W-:-:S02]  /*1ea0*/  F2FP.F16.F32.PACK_AB R12, R50, R51 ;  /* 0x00000033320c723e */ /* 0x000fc400000000ff */
[----:B------:R-:W-:Y:S01]  /*1eb0*/  F2FP.F16.F32.PACK_AB R14, R44, R53 ;  /* 0x000000352c0e723e */ /* 0x000fe200000000ff */
[----:B0-----:R-:W-:Y:S01]  /*1ec0*/  IMAD.WIDE.U32 R38, R25, 0x2, R38 ;  /* 0x0000000219267825 */ /* 0x001fe200078e0026 */
[----:B------:R-:W-:Y:S02]  /*1ed0*/  F2FP.F16.F32.PACK_AB R15, R46, R49 ;  /* 0x000000312e0f723e */ /* 0x000fe400000000ff */
[----:B------:R-:W-:Y:S02]  /*1ee0*/  PRMT R44, R41, 0x7604, R36 ;  /* 0x00007604292c7816 */ /* 0x000fe40000000024 */
[----:B--2---:R-:W-:Y:S01]  /*1ef0*/  LOP3.LUT R42, R42, 0xff, RZ, 0xc0, !PT ;  /* 0x000000ff2a2a7812 */ /* 0x004fe200078ec0ff */
[----:B------:R0:W-:Y:S01]  /*1f00*/  STG.E.128 desc[UR4][R38.64], R12 ;  /* 0x0000000c26007986 */ /* 0x0001e2000c101d04 */
[----:B------:R-:W-:Y:S02]  /*1f10*/  IADD3 R36, P0, R25, UR8, RZ ;  /* 0x0000000819247c10 */ /* 0x000fe4000ff1e0ff */
[----:B------:R-:W-:-:S04]  /*1f20*/  PRMT R47, R47, 0x7604, R42 ;  /* 0x000076042f2f7816 */ /* 0x000fc8000000002a */
[----:B0-----:R-:W-:Y:S01]  /*1f30*/  PRMT R13, R47, 0x5410, R28 ;  /* 0x000054102f0d7816 */ /* 0x001fe2000000001c */
[----:B-1----:R-:W-:Y:S01]  /*1f40*/  IMAD.SHL.U32 R28, R43, 0x8, RZ ;  /* 0x000000082b1c7824 */ /* 0x002fe200078e00ff */
[----:B------:R-:W-:Y:S02]  /*1f50*/  PRMT R12, R44, 0x5410, R37 ;  /* 0x000054102c0c7816 */ /* 0x000fe40000000025 */
[----:B------:R-:W-:Y:S01]  /*1f60*/  IADD3.X R37, RZ, UR9, RZ, P0, !PT ;  /* 0x00000009ff257c10 */ /* 0x000fe200087fe4ff */
[----:B------:R-:W-:Y:S01]  /*1f70*/  IMAD R25, R28, UR6, R25 ;  /* 0x000000061c197c24 */ /* 0x000fe2000f8e0219 */
[----:B------:R-:W-:-:S03]  /*1f80*/  MOV R43, R34 ;  /* 0x00000022002b7202 */ /* 0x000fc60000000f00 */
[----:B------:R0:W-:Y:S01]  /*1f90*/  STG.E.64 desc[UR4][R36.64], R12 ;  /* 0x0000000c24007986 */ /* 0x0001e2000c101b04 */
[----:B------:R-:W-:Y:S01]  /*1fa0*/  BAR.SYNC.DEFER_BLOCKING 0x0 ;  /* 0x0000000000007b1d */ /* 0x000fe20000010000 */
[----:B------:R-:W-:-:S13]  /*1fb0*/  ISETP.GE.U32.AND P0, PT, R25, UR10, PT ;  /* 0x0000000a19007c0c */ /* 0x000fda000bf06070 */
[----:B0-----:R-:W-:Y:S05]  /*1fc0*/  @!P0 BRA `(.L_x_2002) ;  /* 0xffffffe400dc8947 */ /* 0x001fea000383ffff */
[----:B------:R-:W-:Y:S05]  /*1fd0*/  EXIT ;  /* 0x000000000000794d */ /* 0x000fea0003800000 */
        .weak           $__internal_52_$__cuda_sm20_dblrcp_rn_slowpath_v3
        .type           $__internal_52_$__cuda_sm20_dblrcp_rn_slowpath_v3,@function
        .size           $__internal_52_$__cuda_sm20_dblrcp_rn_slowpath_v3,(.L_x_11608 - $__internal_52_$__cuda_sm20_dblrcp_rn_slowpath_v3)
$__internal_52_$__cuda_sm20_dblrcp_rn_slowpath_v3:
        /* <DEDUP_REMOVED lines=26> */
.L_x_2005:
        /* <DEDUP_REMOVED lines=10> */
.L_x_2003:
[----:B------:R-:W-:Y:S01]  /*2220*/  LOP3.LUT R13, R35, 0x80000, RZ, 0xfc, !PT ;  /* 0x00080000230d7812 */ /* 0x000fe200078efcff */
[----:B------:R-:W-:-:S07]  /*2230*/  IMAD.MOV.U32 R12, RZ, RZ, R34 ;  /* 0x000000ffff0c7224 */ /* 0x000fce00078e0022 */
.L_x_2004:
[----:B------:R-:W-:Y:S01]  /*2240*/  MOV R37, 0x0 ;  /* 0x0000000000257802 */ /* 0x000fe20000000f00 */
[----:B------:R-:W-:Y:S01]  /*2250*/  IMAD.MOV.U32 R15, RZ, RZ, R13 ;  /* 0x000000ffff0f7224 */ /* 0x000fe200078e000d */
[----:B------:R-:W-:Y:S02]  /*2260*/  MOV R14, R12 ;  /* 0x0000000c000e7202 */ /* 0x000fe40000000f00 */
[----:B------:R-:W-:Y:S05]  /*2270*/  RET.REL.NODEC R36 `(_ZN2at6native43_GLOBAL__N__7cc8d1ed_10_Dropout_cu_0e96ed3824fused_dropout_kernel_vecIN3c104HalfEfjLi1ELi8EhEEvNS_4cuda6detail10TensorInfoIKT_T1_EENS7_IS8_SA_EENS7_IT4_SA_EESA_T0_NS_15PhiloxCudaStateE) ;  /* 0xffffffdc24607950 */ /* 0x000fea0003c3ffff */
.L_x_2006:
        /* <DEDUP_REMOVED lines=16> */
.L_x_11608:


//--------------------- .text._ZN2at6native43_GLOBAL__N__7cc8d1ed_10_Dropout_cu_0e96ed3824fused_dropout_kernel_vecIN3c104HalfEfjLi1ELi16EhEEvNS_4cuda6detail10TensorInfoIKT_T1_EENS7_IS8_SA_EENS7_IT4_SA_EESA_T0_NS_15PhiloxCudaStateE --------------------------
	.section	.text._ZN2at6native43_GLOBAL__N__7cc8d1ed_10_Dropout_cu_0e96ed3824fused_dropout_kernel_vecIN3c104HalfEfjLi1ELi16EhEEvNS_4cuda6detail10TensorInfoIKT_T1_EENS7_IS8_SA_EENS7_IT4_SA_EESA_T0_NS_15PhiloxCudaStateE,"ax",@progbits
	.align	128
.text._ZN2at6native43_GLOBAL__N__7cc8d1ed_10_Dropout_cu_0e96ed3824fused_dropout_kernel_vecIN3c104HalfEfjLi1ELi16EhEEvNS_4cuda6detail10TensorInfoIKT_T1_EENS7_IS8_SA_EENS7_IT4_SA_EESA_T0_NS_15PhiloxCudaStateE:
        .type           _ZN2at6native43_GLOBAL__N__7cc8d1ed_10_Dropout_cu_0e96ed3824fused_dropout_kernel_vecIN3c104HalfEfjLi1ELi16EhEEvNS_4cuda6detail10TensorInfoIKT_T1_EENS7_IS8_SA_EENS7_IT4_SA_EESA_T0_NS_15PhiloxCudaStateE,@function
        .size           _ZN2at6native43_GLOBAL__N__7cc8d1ed_10_Dropout_cu_0e96ed3824fused_dropout_kernel_vecIN3c104HalfEfjLi1ELi16EhEEvNS_4cuda6detail10TensorInfoIKT_T1_EENS7_IS8_SA_EENS7_IT4_SA_EESA_T0_NS_15PhiloxCudaStateE,(.L_x_11610 - _ZN2at6native43_GLOBAL__N__7cc8d1ed_10_Dropout_cu_0e96ed3824fused_dropout_kernel_vecIN3c104HalfEfjLi1ELi16EhEEvNS_4cuda6detail10TensorInfoIKT_T1_EENS7_IS8_SA_EENS7_IT4_SA_EESA_T0_NS_15PhiloxCudaStateE)
        .other          _ZN2at6native43_GLOBAL__N__7cc8d1ed_10_Dropout_cu_0e96ed3824fused_dropout_kernel_vecIN3c104HalfEfjLi1ELi16EhEEvNS_4cuda6detail10TensorInfoIKT_T1_EENS7_IS8_SA_EENS7_IT4_SA_EESA_T0_NS_15PhiloxCudaStateE,@"STO_CUDA_ENTRY STV_DEFAULT"
_ZN2at6native43_GLOBAL__N__7cc8d1ed_10_Dropout_cu_0e96ed3824fused_dropout_kernel_vecIN3c104HalfEfjLi1ELi16EhEEvNS_4cuda6detail10TensorInfoIKT_T1_EENS7_IS8_SA_EENS7_IT4_SA_EESA_T0_NS_15PhiloxCudaStateE:
[----:B------:R-:W-:Y:S08]  /*0000*/  LDC R1, c[0x0][0x28] ;  /* 0x00000a00ff017b82 */ /* 0x000ff00000000800 */
[----:B------:R-:W0:Y:S01]  /*0010*/  LDC R4, c[0x0][0x4a8] ;  /* 0x00012a00ff047b82 */ /* 0x000e220000000800 */
[----:B------:R-:W-:Y:S01]  /*0020*/  ULDC.U8 UR4, c[0x0][0x4b4] ;  /* 0x00012d0000047ab9 */ /* 0x000fe20000000000 */
[----:B------:R-:W-:Y:S01]  /*0030*/  ULDC.64 UR8, c[0x0][0x208] ;  /* 0x0000820000087ab9 */ /* 0x000fe20000000a00 */
[----:B------:R-:W-:Y:S01]  /*0040*/  ISETP.NE.AND P0, PT, RZ, UR4, PT ;  /* 0x00000004ff007c0c */ /* 0x000fe2000bf05270 */
[----:B------:R-:W-:-:S02]  /*0050*/  ULDC.64 UR4, c[0x0][0x4a0] ;  /* 0x0001280000047ab9 */ /* 0x000fc40000000a00 */
[----:B------:R-:W-:Y:S01]  /*0060*/  MOV R2, UR4 ;  /* 0x0000000400027c02 */ /* 0x000fe20008000f00 */
[----:B------:R-:W-:Y:S01]  /*0070*/  IMAD.U32 R3, RZ, RZ, UR5 ;  /* 0x00000005ff037e24 */ /* 0x000fe2000f8e00ff */
[----:B------:R-:W0:Y:S08]  /*0080*/  LDC R5, c[0x0][0x4ac] ;  /* 0x00012b00ff057b82 */ /* 0x000e300000000800 */
[----:B------:R-:W2:Y:S01]  /*0090*/  @P0 LDG.E.64 R2, desc[UR8][R2.64] ;  /* 0x0000000802020981 */ /* 0x000ea2000c1e1b00 */
[----:B------:R-:W1:Y:S03]  /*00a0*/  @P0 LDC R11, c[0x0][0x4b0] ;  /* 0x00012c00ff0b0b82 */ /* 0x000e660000000800 */
[----:B0-----:R-:W1:Y:S01]  /*00b0*/  @P0 LDG.E.64 R6, desc[UR8][R4.64] ;  /* 0x0000000804060981 */ /* 0x001e62000c1e1b00 */
[----:B------:R-:W0:Y:S01]  /*00c0*/  S2R R0, SR_CTAID.X ;  /* 0x0000000000007919 */ /* 0x000e220000002500 */
[----:B------:R-:W0:Y:S01]  /*00d0*/  S2R R9, SR_TID.X ;  /* 0x0000000000097919 */ /* 0x000e220000002100 */
[----:B------:R-:W-:-:S02]  /*00e0*/  ULDC UR6, c[0x0][0x0] ;  /* 0x0000000000067ab9 */ /* 0x000fc40000000800 */
        /* <DEDUP_REMOVED lines=83> */
[----:B------:R-:W-:Y:S02]  /*0620*/  MOV R6, 0x650 ;  /* 0x0000065000067802 */ /* 0x000fe40000000f00 */
[----:B------:R-:W-:-:S07]  /*0630*/  IADD3 R12, R5, -0x100000, RZ ;  /* 0xfff00000050c7810 */ /* 0x000fce0007ffe0ff */
[----:B------:R-:W-:Y:S05]  /*0640*/  CALL.REL.NOINC `($__internal_53_$__cuda_sm20_dblrcp_rn_slowpath_v3) ;  /* 0x0000003000687944 */ /* 0x000fea0003c00000 */
.L_x_2007:
        /* <DEDUP_REMOVED lines=16> */
.L_x_2029:
        /* <DEDUP_REMOVED lines=18> */
.L_x_2010:
[----:B------:R-:W-:Y:S05]  /*0870*/  BSYNC B0 ;  /* 0x0000000000007941 */ /* 0x000fea0003800000 */
.L_x_2009:
[----:B------:R-:W-:Y:S01]  /*0880*/  IMAD.HI.U32 R7, R0, -0x326172a9, RZ ;  /* 0xcd9e8d5700077827 */ /* 0x000fe200078e00ff */
[----:B------:R-:W-:Y:S01]  /*0890*/  HFMA2.MMA R15, -RZ, RZ, -50.53125, 0.007152557373046875 ;  /* 0xd2511f53ff0f7435 */ /* 0x000fe200000001ff */
[----:B------:R-:W-:Y:S02]  /*08a0*/  LOP3.LUT R6, R6, UR5, R5, 0x96, !PT ;  /* 0x0000000506067c12 */ /* 0x000fe4000f8e9605 */
[----:B------:R-:W-:Y:S01]  /*08b0*/  IMAD R17, R0, -0x326172a9, RZ ;  /* 0xcd9e8d5700117824 */ /* 0x000fe200078e02ff */
[----:B------:R-:W-:Y:S01]  /*08c0*/  LOP3.LUT R7, R7, UR4, R2, 0x96, !PT ;  /* 0x0000000407077c12 */ /* 0x000fe2000f8e9602 */
[----:B------:R-:W-:Y:S01]  /*08d0*/  VIADD R27, R34, 0x2 ;  /* 0x00000002221b7836 */ /* 0x000fe20000000000 */
[----:B------:R-:W-:Y:S01]  /*08e0*/  ISETP.NE.AND P0, PT, R4, 0x1, PT ;  /* 0x000000010400780c */ /* 0x000fe20003f05270 */
[----:B------:R-:W-:-:S03]  /*08f0*/  IMAD.WIDE.U32 R8, R6, -0x326172a9, RZ ;  /* 0xcd9e8d5706087825 */ /* 0x000fc600078e00ff */
[----:B------:R-:W-:Y:S01]  /*0900*/  ISETP.NE.AND P2, PT, R27, RZ, PT ;  /* 0x000000ff1b00720c */ /* 0x000fe20003f45270 */
[----:B------:R-:W-:Y:S01]  /*0910*/  IMAD R11, R34, R15, -0x2daee0ad ;  /* 0xd2511f53220b7424 */ /* 0x000fe200078e020f */
        /* <DEDUP_REMOVED lines=48> */
.L_x_2011:
[----:B------:R-:W-:Y:S01]  /*0c20*/  IMAD.WIDE.U32 R20, R0, -0x326172a9, RZ ;  /* 0xcd9e8d5700147825 */ /* 0x000fe200078e00ff */
[----:B------:R-:W-:Y:S01]  /*0c30*/  BSSY B0, `(.L_x_2012) ;  /* 0x0000016000007945 */ /* 0x000fe20003800000 */
[----:B------:R-:W-:Y:S02]  /*0c40*/  MOV R16, R11 ;  /* 0x0000000b00107202 */ /* 0x000fe40000000f00 */
[----:B------:R-:W-:Y:S01]  /*0c50*/  IMAD.HI.U32 R27, R27, -0x2daee0ad, RZ ;  /* 0xd2511f531b1b7827 */ /* 0x000fe200078e00ff */
[----:B------:R-:W-:-:S03]  /*0c60*/  LOP3.LUT R17, R20, UR12, RZ, 0x3c, !PT ;  /* 0x0000000c14117c12 */ /* 0x000fc6000f8e3cff */
[----:B------:R-:W-:Y:S01]  /*0c70*/  IMAD.MOV.U32 R19, RZ, RZ, R21 ;  /* 0x000000ffff137224 */ /* 0x000fe200078e0015 */
[----:B------:R-:W-:Y:S06]  /*0c80*/  @P2 BRA `(.L_x_2013) ;  /* 0x0000000000402947 */ /* 0x000fec0003800000 */
[----:B------:R-:W-:Y:S01]  /*0c90*/  IADD3 R2, R2, 0x1, RZ ;  /* 0x0000000102027810 */ /* 0x000fe20007ffe0ff */
[----:B------:R-:W-:Y:S01]  /*0ca0*/  IMAD.MOV.U32 R16, RZ, RZ, R11 ;  /* 0x000000ffff107224 */ /* 0x000fe200078e000b */
[----:B------:R-:W-:Y:S02]  /*0cb0*/  LOP3.LUT R17, R20, UR12, RZ, 0x3c, !PT ;  /* 0x0000000c14117c12 */ /* 0x000fe4000f8e3cff */
        /* <DEDUP_REMOVED lines=13> */
.L_x_2013:
[----:B------:R-:W-:Y:S05]  /*0d90*/  BSYNC B0 ;  /* 0x0000000000007941 */ /* 0x000fea0003800000 */
.L_x_2012:
        /* <DEDUP_REMOVED lines=36> */
[----:B------:R-:W-:-:S03]  /*0fe0*/  IMAD.HI.U32 R11, R18, -0x2daee0ad, RZ ;  /* 0xd2511f53120b7827 */ /* 0x000fc600078e00ff */
[----:B------:R-:W-:Y:S01]  /*0ff0*/  ISETP.NE.AND P1, PT, R27, RZ, PT ;  /* 0x000000ff1b00720c */ /* 0x000fe20003f25270 */
[----:B------:R-:W-:-:S04]  /*1000*/  IMAD.WIDE.U32 R20, R20, -0x326172a9, RZ ;  /* 0xcd9e8d5714147825 */ /* 0x000fc800078e00ff */
[----:B------:R-:W-:Y:S01]  /*1010*/  IMAD R28, R10, -0x2daee0ad, RZ ;  /* 0xd2511f530a1c7824 */ /* 0x000fe200078e02ff */
[----:B------:R-:W-:Y:S01]  /*1020*/  LOP3.LUT R26, R21, UR28, R26, 0x96, !PT ;  /* 0x0000001c151a7c12 */ /* 0x000fe2000f8e961a */
[----:B------:R-:W-:Y:S01]  /*1030*/  IMAD.HI.U32 R27, R27, -0x2daee0ad, RZ ;  /* 0xd2511f531b1b7827 */ /* 0x000fe200078e00ff */
[----:B------:R-:W-:Y:S02]  /*1040*/  LOP3.LUT R10, R11, UR29, R30, 0x96, !PT ;  /* 0x0000001d0b0a7c12 */ /* 0x000fe4000f8e961e */
[----:B------:R-:W-:Y:S01]  /*1050*/  MOV R11, R28 ;  /* 0x0000001c000b7202 */ /* 0x000fe20000000f00 */
        /* <DEDUP_REMOVED lines=11> */
.L_x_2014:
        /* <DEDUP_REMOVED lines=17> */
.L_x_2016:
[----:B------:R-:W-:Y:S05]  /*1220*/  BSYNC B0 ;  /* 0x0000000000007941 */ /* 0x000fea0003800000 */
.L_x_2015:
        /* <DEDUP_REMOVED lines=38> */
[----:B------:R-:W-:-:S04]  /*1490*/  IMAD.HI.U32 R31, R29, -0x2daee0ad, RZ ;  /* 0xd2511f531d1f7827 */ /* 0x000fc800078e00ff */
        /* <DEDUP_REMOVED lines=16> */
.L_x_2017:
        /* <DEDUP_REMOVED lines=17> */
.L_x_2019:
[----:B------:R-:W-:Y:S05]  /*16b0*/  BSYNC B0 ;  /* 0x0000000000007941 */ /* 0x000fea0003800000 */
.L_x_2018:
        /* <DEDUP_REMOVED lines=41> */
[----:B------:R-:W-:-:S03]  /*1950*/  LOP3.LUT R30, R17, UR29, R30, 0x96, !PT ;  /* 0x0000001d111e7c12 */ /* 0x000fc6000f8e961e */
[----:B------:R-:W-:Y:S01]  /*1960*/  IMAD.MOV.U32 R38, RZ, RZ, R14 ;  /* 0x000000ffff267224 */ /* 0x000fe200078e000e */
        /* <DEDUP_REMOVED lines=18> */
.L_x_2008:
        /* <DEDUP_REMOVED lines=14> */
.L_x_2022:
[----:B------:R-:W-:Y:S05]  /*1b70*/  BSYNC B0 ;  /* 0x0000000000007941 */ /* 0x000fea0003800000 */
.L_x_2021:
[----:B------:R-:W-:Y:S01]  /*1b80*/  IADD3 R33, R34, 0x2, RZ ;  /* 0x0000000222217810 */ /* 0x000fe20007ffe0ff */
[----:B------:R-:W-:Y:S01]  /*1b90*/  IMAD.WIDE.U32 R6, R0, -0x326172a9, RZ ;  /* 0xcd9e8d5700067825 */ /* 0x000fe200078e00ff */
[----:B------:R-:W-:Y:S01]  /*1ba0*/  LOP3.LUT R8, R5, UR5, RZ, 0x3c, !PT ;  /* 0x0000000505087c12 */ /* 0x000fe2000f8e3cff */
[----:B------:R-:W-:Y:S01]  /*1bb0*/  BSSY B0, `(.L_x_2023) ;  /* 0x000001b000007945 */ /* 0x000fe20003800000 */
[----:B------:R-:W-:Y:S01]  /*1bc0*/  ISETP.NE.AND P2, PT, R33, RZ, PT ;  /* 0x000000ff2100720c */ /* 0x000fe20003f45270 */
[----:B------:R-:W-:Y:S01]  /*1bd0*/  VIADD R32, R34, 0x3 ;  /* 0x0000000322207836 */ /* 0x000fe20000000000 */
[----:B------:R-:W-:Y:S01]  /*1be0*/  LOP3.LUT R15, R8, R15, RZ, 0x3c, !PT ;  /* 0x0000000f080f7212 */ /* 0x000fe200078e3cff */
[----:B------:R-:W-:Y:S01]  /*1bf0*/  IMAD.MOV.U32 R19, RZ, RZ, R11 ;  /* 0x000000ffff137224 */ /* 0x000fe200078e000b */
[----:B------:R-:W-:Y:S02]  /*1c00*/  IADD3 R28, R34, 0x4, RZ ;  /* 0x00000004221c7810 */ /* 0x000fe40007ffe0ff */
[----:B------:R-:W-:Y:S01]  /*1c10*/  LOP3.LUT R17, R6, UR12, RZ, 0x3c, !PT ;  /* 0x0000000c06117c12 */ /* 0x000fe2000f8e3cff */
[----:B------:R-:W-:Y:S01]  /*1c20*/  IMAD.HI.U32 R14, R15, -0x326172a9, RZ ;  /* 0xcd9e8d570f0e7827 */ /* 0x000fe200078e00ff */
[----:B------:R-:W-:-:S02]  /*1c30*/  ISETP.NE.AND P0, PT, R32, RZ, PT ;  /* 0x000000ff2000720c */ /* 0x000fc40003f05270 */
        /* <DEDUP_REMOVED lines=18> */
.L_x_2024:
[----:B------:R-:W-:Y:S05]  /*1d60*/  BSYNC B0 ;  /* 0x0000000000007941 */ /* 0x000fea0003800000 */
.L_x_2023:
        /* <DEDUP_REMOVED lines=25> */
.L_x_2026:
[----:B------:R-:W-:Y:S05]  /*1f00*/  BSYNC B0 ;  /* 0x0000000000007941 */ /* 0x000fea0003800000 */
.L_x_2025:
        /* <DEDUP_REMOVED lines=15> */
[----:B------:R-:W-:Y:S01]  /*2000*/  HFMA2.MMA R2, -RZ, RZ, 0, 0 ;  /* 0x00000000ff027435 */ /* 0x000fe200000001ff */
[----:B------:R-:W-:Y:S01]  /*2010*/  ISETP.NE.AND P0, PT, R30, RZ, PT ;  /* 0x000000ff1e00720c */ /* 0x000fe20003f05270 */
[----:B------:R-:W-:Y:S01]  /*2020*/  IMAD R9, R0, R9, -0x326172a9 ;  /* 0xcd9e8d5700097424 */ /* 0x000fe200078e0209 */
[----:B------:R-:W-:Y:S01]  /*2030*/  MOV R0, R30 ;  /* 0x0000001e00007202 */ /* 0x000fe20000000f00 */
[----:B------:R-:W-:-:S03]  /*2040*/  IMAD.HI.U32 R35, R30, -0x326172a9, RZ ;  /* 0xcd9e8d571e237827 */ /* 0x000fc600078e00ff */
[----:B------:R-:W-:-:S07]  /*2050*/  LOP3.LUT R9, R9, UR12, RZ, 0x3c, !PT ;  /* 0x0000000c09097c12 */ /* 0x000fce000f8e3cff */
[----:B------:R-:W-:-:S05]  /*2060*/  @P0 IMAD.MOV R26, RZ, RZ, R5 ;  /* 0x000000ffff1a0224 */ /* 0x000fca00078e0205 */
[----:B------:R-:W-:Y:S02]  /*2070*/  LOP3.LUT R30, R26, UR5, RZ, 0x3c, !PT ;  /* 0x000000051a1e7c12 */ /* 0x000fe4000f8e3cff */
[----:B------:R-:W-:-:S07]  /*2080*/  MOV R5, R26 ;  /* 0x0000001a00057202 */ /* 0x000fce0000000f00 */
.L_x_2028:
[----:B------:R-:W-:Y:S05]  /*2090*/  BSYNC B0 ;  /* 0x0000000000007941 */ /* 0x000fea0003800000 */
.L_x_2027:
        /* <DEDUP_REMOVED lines=9> */
[----:B------:R-:W-:-:S03]  /*2130*/  IMAD.HI.U32 R11, R6, -0x2daee0ad, RZ ;  /* 0xd2511f53060b7827 */ /* 0x000fc600078e00ff */
[C---:B------:R-:W-:Y:S01]  /*2140*/  IADD3 R8, R7.reuse, -0x5b5dc15a, RZ ;  /* 0xa4a23ea607087810 */ /* 0x040fe20007ffe0ff */
[C---:B------:R-:W-:Y:S01]  /*2150*/  VIADD R34, R7.reuse, 0xd2511f53 ;  /* 0xd2511f5307227836 */ /* 0x040fe20000000000 */
[----:B------:R-:W-:Y:S01]  /*2160*/  IADD3 R20, R7, 0x76f35df9, RZ ;  /* 0x76f35df907147810 */ /* 0x000fe20007ffe0ff */
[----:B------:R-:W-:-:S03]  /*2170*/  IMAD.HI.U32 R19, R31, -0x2daee0ad, RZ ;  /* 0xd2511f531f137827 */ /* 0x000fc600078e00ff */
[----:B------:R-:W-:Y:S01]  /*2180*/  LOP3.LUT R34, R11, UR13, R34, 0x96, !PT ;  /* 0x0000000d0b227c12 */ /* 0x000fe2000f8e9622 */
[----:B------:R-:W-:Y:S01]  /*2190*/  IMAD.WIDE.U32 R10, R10, -0x326172a9, RZ ;  /* 0xcd9e8d570a0a7825 */ /* 0x000fe200078e00ff */
[----:B------:R-:W-:Y:S02]  /*21a0*/  LOP3.LUT R19, R19, UR13, R8, 0x96, !PT ;  /* 0x0000000d13137c12 */ /* 0x000fe4000f8e9608 */
[----:B------:R-:W-:Y:S01]  /*21b0*/  LOP3.LUT R8, R35, UR4, R2, 0x96, !PT ;  /* 0x0000000423087c12 */ /* 0x000fe2000f8e9602 */
[----:B------:R-:W-:Y:S01]  /*21c0*/  VIADD R39, R7, 0x49447d4c ;  /* 0x49447d4c07277836 */ /* 0x000fe20000000000 */
[----:B------:R-:W-:Y:S01]  /*21d0*/  LOP3.LUT R7, R9, R11, RZ, 0x3c, !PT ;  /* 0x0000000b09077212 */ /* 0x000fe200078e3cff */
[----:B------:R-:W-:Y:S02]  /*21e0*/  IMAD R18, R6, -0x2daee0ad, RZ ;  /* 0xd2511f5306127824 */ /* 0x000fe400078e02ff */
[----:B------:R-:W-:-:S04]  /*21f0*/  IMAD.WIDE.U32 R8, R8, -0x2daee0ad, RZ ;  /* 0xd2511f5308087825 */ /* 0x000fc800078e00ff */
        /* <DEDUP_REMOVED lines=98> */
[----:B------:R-:W-:-:S04]  /*2820*/  IMAD.HI.U32 R36, R27, -0x2daee0ad, RZ ;  /* 0xd2511f531b247827 */ /* 0x000fc800078e00ff */
        /* <DEDUP_REMOVED lines=43> */
[----:B------:R-:W-:Y:S02]  /*2ae0*/  IMAD R21, R11, -0x326172a9, RZ ;  /* 0xcd9e8d570b157824 */ /* 0x000fe400078e02ff */
        /* <DEDUP_REMOVED lines=14> */
[----:B------:R-:W-:-:S04]  /*2bd0*/  IMAD.WIDE.U32 R18, R18, -0x326172a9, RZ ;  /* 0xcd9e8d5712127825 */ /* 0x000fc800078e00ff */
[----:B------:R-:W-:-:S04]  /*2be0*/  IMAD.HI.U32 R8, R33, -0x2daee0ad, RZ ;  /* 0xd2511f5321087827 */ /* 0x000fc800078e00ff */
[----:B------:R-:W-:Y:S01]  /*2bf0*/  IMAD.HI.U32 R34, R6, -0x326172a9, RZ ;  /* 0xcd9e8d5706227827 */ /* 0x000fe200078e00ff */
[----:B------:R-:W-:Y:S02]  /*2c00*/  LOP3.LUT R6, R19, UR28, R37, 0x96, !PT ;  /* 0x0000001c13067c12 */ /* 0x000fe4000f8e9625 */
[----:B------:R-:W-:Y:S01]  /*2c10*/  LOP3.LUT R11, R8, UR27, R11, 0x96, !PT ;  /* 0x0000001b080b7c12 */ /* 0x000fe2000f8e960b */
[----:B------:R-:W-:Y:S01]  /*2c20*/  IMAD.HI.U32 R27, R35, -0x2daee0ad, RZ ;  /* 0xd2511f53231b7827 */ /* 0x000fe200078e00ff */
[----:B------:R-:W-:Y:S02]  /*2c30*/  LOP3.LUT R21, R34, UR26, R21, 0x96, !PT ;  /* 0x0000001a22157c12 */ /* 0x000fe4000f8e9615 */
[----:B------:R-:W-:Y:S01]  /*2c40*/  MOV R8, R18 ;  /* 0x0000001200087202 */ /* 0x000fe20000000f00 */
[----:B------:R-:W-:Y:S01]  /*2c50*/  IMAD.WIDE.U32 R38, R38, -0x326172a9, RZ ;  /* 0xcd9e8d5726267825 */ /* 0x000fe200078e00ff */
[----:B------:R-:W-:-:S03]  /*2c60*/  LOP3.LUT R30, R27, UR29, R30, 0x96, !PT ;  /* 0x0000001d1b1e7c12 */ /* 0x000fc6000f8e961e */
[----:B------:R-:W-:Y:S01]  /*2c70*/  IMAD R26, R33, -0x2daee0ad, RZ ;  /* 0xd2511f53211a7824 */ /* 0x000fe200078e02ff */
[----:B------:R-:W-:Y:S01]  /*2c80*/  LOP3.LUT R18, R39, UR28, R10, 0x96, !PT ;  /* 0x0000001c27127c12 */ /* 0x000fe2000f8e960a */
[----:B------:R-:W-:Y:S01]  /*2c90*/  IMAD.HI.U32 R19, R14, -0x2daee0ad, RZ ;  /* 0xd2511f530e137827 */ /* 0x000fe200078e00ff */
[----:B------:R-:W-:-:S03]  /*2ca0*/  MOV R39, R29 ;  /* 0x0000001d00277202 */ /* 0x000fc60000000f00 */
        /* <DEDUP_REMOVED lines=12> */
[----:B------:R-:W-:Y:S02]  /*2d70*/  MOV R7, R12 ;  /* 0x0000000c00077202 */ /* 0x000fe40000000f00 */
[----:B------:R-:W-:Y:S01]  /*2d80*/  MOV R9, R16 ;  /* 0x0000001000097202 */ /* 0x000fe20000000f00 */
[----:B------:R-:W-:Y:S01]  /*2d90*/  IMAD.MOV.U32 R40, RZ, RZ, R13 ;  /* 0x000000ffff287224 */ /* 0x000fe200078e000d */
[----:B------:R-:W-:Y:S01]  /*2da0*/  LOP3.LUT R34, R34, UR29, R15, 0x96, !PT ;  /* 0x0000001d22227c12 */ /* 0x000fe2000f8e960f */
[----:B------:R-:W-:-:S02]  /*2db0*/  IMAD R33, R14, -0x2daee0ad, RZ ;  /* 0xd2511f530e217824 */ /* 0x000fc400078e02ff */
[----:B------:R-:W-:Y:S02]  /*2dc0*/  IMAD R21, R21, -0x2daee0ad, RZ ;  /* 0xd2511f5315157824 */ /* 0x000fe400078e02ff */
[----:B------:R-:W-:Y:S02]  /*2dd0*/  IMAD R31, R31, -0x2daee0ad, RZ ;  /* 0xd2511f531f1f7824 */ /* 0x000fe400078e02ff */
[----:B------:R-:W-:-:S07]  /*2de0*/  IMAD.MOV.U32 R29, RZ, RZ, R18 ;  /* 0x000000ffff1d7224 */ /* 0x000fce00078e0012 */
.L_x_2020:
[----:B-1----:R-:W-:-:S05]  /*2df0*/  IMAD.WIDE.U32 R36, R3, 0x2, R22 ;  /* 0x0000000203247825 */ /* 0x002fca00078e0016 */
[----:B------:R-:W3:Y:S04]  /*2e00*/  LDG.E.128 R12, desc[UR8][R36.64] ;  /* 0x00000008240c7981 */ /* 0x000ee8000c1e1d00 */
[----:B------:R0:W4:Y:S01]  /*2e10*/  LDG.E.128 R16, desc[UR8][R36.64+0x10] ;  /* 0x0000100824107981 */ /* 0x000122000c1e1d00 */
[----:B------:R-:W-:Y:S01]  /*2e20*/  I2FP.F32.U32 R42, R39 ;  /* 0x00000027002a7245 */ /* 0x000fe20000201000 */
        /* <DEDUP_REMOVED lines=12> */
[----:B------:R-:W-:Y:S02]  /*2ef0*/  I2FP.F32.U32 R42, R7 ;  /* 0x00000007002a7245 */ /* 0x000fe40000201000 */
[----:B------:R-:W-:Y:S01]  /*2f00*/  FSET.BF.LT.FTZ.AND R20, R47, UR30, PT ;  /* 0x0000001e2f147c0a */ /* 0x000fe2000b811000 */
[-C--:B------:R-:W-:Y:S01]  /*2f10*/  FFMA.FTZ R47, R46, R39.reuse, 1.1641532182693481445e-10 ;  /* 0x2f0000002e2f7423 */ /* 0x080fe20000010027 */
[----:B------:R-:W-:Y:S01]  /*2f20*/  FSET.BF.LT.FTZ.AND R7, R43, UR30, PT ;  /* 0x0000001e2b077c0a */ /* 0x000fe2000b811000 */
[----:B------:R-:W-:Y:S01]  /*2f30*/  FFMA.FTZ R43, R42, R39, 1.1641532182693481445e-10 ;  /* 0x2f0000002a2b7423 */ /* 0x000fe20000010027 */
[----:B------:R-:W-:Y:S01]  /*2f40*/  I2FP.F32.U32 R42, R9 ;  /* 0x00000009002a7245 */ /* 0x000fe20000201000 */
[----:B------:R-:W-:Y:S01]  /*2f50*/  F2I.FTZ.U32.TRUNC.NTZ R46, R20 ;  /* 0x00000014002e7305 */ /* 0x000fe2000021f000 */
[----:B------:R-:W-:-:S02]  /*2f60*/  FSET.BF.LT.FTZ.AND R40, R41, UR30, PT ;  /* 0x0000001e29287c0a */ /* 0x000fc4000b811000 */
[----:B0-----:R-:W-:Y:S01]  /*2f70*/  FSET.BF.LT.FTZ.AND R36, R43, UR30, PT ;  /* 0x0000001e2b247c0a */ /* 0x001fe2000b811000 */
[-C--:B------:R-:W-:Y:S01]  /*2f80*/  FFMA.FTZ R43, R42, R39.reuse, 1.1641532182693481445e-10 ;  /* 0x2f0000002a2b7423 */ /* 0x080fe20000010027 */
[----:B------:R-:W-:Y:S02]  /*2f90*/  I2FP.F32.U32 R42, R6 ;  /* 0x00000006002a7245 */ /* 0x000fe40000201000 */
[----:B------:R-:W-:Y:S01]  /*2fa0*/  FSET.BF.LT.FTZ.AND R11, R45, UR30, PT ;  /* 0x0000001e2d0b7c0a */ /* 0x000fe2000b811000 */
[-C--:B------:R-:W-:Y:S01]  /*2fb0*/  FFMA.FTZ R45, R44, R39.reuse, 1.1641532182693481445e-10 ;  /* 0x2f0000002c2d7423 */ /* 0x080fe20000010027 */
[----:B------:R-:W-:Y:S01]  /*2fc0*/  FSET.BF.LT.FTZ.AND R6, R43, UR30, PT ;  /* 0x0000001e2b067c0a */ /* 0x000fe2000b811000 */
[-C--:B------:R-:W-:Y:S01]  /*2fd0*/  FFMA.FTZ R43, R42, R39.reuse, 1.1641532182693481445e-10 ;  /* 0x2f0000002a2b7423 */ /* 0x080fe20000010027 */
[----:B------:R-:W-:Y:S01]  /*2fe0*/  FSET.BF.LT.FTZ.AND R10, R47, UR30, PT ;  /* 0x0000001e2f0a7c0a */ /* 0x000fe2000b811000 */
[----:B------:R-:W-:Y:S01]  /*2ff0*/  FFMA.FTZ R47, R48, R39, 1.1641532182693481445e-10 ;  /* 0x2f000000302f7423 */ /* 0x000fe20000010027 */
[----:B------:R-:W0:Y:S01]  /*3000*/  F2I.FTZ.U32.TRUNC.NTZ R41, R40 ;  /* 0x0000002800297305 */ /* 0x000e22000021f000 */
[----:B------:R-:W-:-:S02]  /*3010*/  I2FP.F32.U32 R51, R31 ;  /* 0x0000001f00337245 */ /* 0x000fc40000201000 */
[----:B------:R-:W-:Y:S02]  /*3020*/  FSET.BF.LT.FTZ.AND R8, R43, UR30, PT ;  /* 0x0000001e2b087c0a */ /* 0x000fe4000b811000 */
[----:B------:R-:W-:Y:S02]  /*3030*/  I2FP.F32.U32 R52, R26 ;  /* 0x0000001a00347245 */ /* 0x000fe40000201000 */
[----:B------:R-:W-:Y:S01]  /*3040*/  FSET.BF.LT.FTZ.AND R21, R45, UR30, PT ;  /* 0x0000001e2d157c0a */ /* 0x000fe2000b811000 */
[----:B------:R-:W1:Y:S01]  /*3050*/  F2I.FTZ.U32.TRUNC.NTZ R31, R10 ;  /* 0x0000000a001f7305 */ /* 0x000e62000021f000 */
[----:B------:R-:W-:Y:S02]  /*3060*/  FSET.BF.LT.FTZ.AND R26, R47, UR30, PT ;  /* 0x0000001e2f1a7c0a */ /* 0x000fe4000b811000 */
[----:B------:R-:W-:Y:S02]  /*3070*/  I2FP.F32.U32 R48, R34 ;  /* 0x0000002200307245 */ /* 0x000fe40000201000 */
[----:B------:R-:W-:-:S02]  /*3080*/  I2FP.F32.U32 R50, R32 ;  /* 0x0000002000327245 */ /* 0x000fc40000201000 */
[----:B------:R-:W-:Y:S01]  /*3090*/  I2FP.F32.U32 R47, R33 ;  /* 0x00000021002f7245 */ /* 0x000fe20000201000 */
[----:B------:R-:W5:Y:S01]  /*30a0*/  F2I.FTZ.U32.TRUNC.NTZ R9, R36 ;  /* 0x0000002400097305 */ /* 0x000f62000021f000 */
[----:B------:R-:W-:Y:S01]  /*30b0*/  I2FP.F32.U32 R49, R27 ;  /* 0x0000001b00317245 */ /* 0x000fe20000201000 */
[-C--:B------:R-:W-:Y:S01]  /*30c0*/  FFMA.FTZ R32, R48, R39.reuse, 1.1641532182693481445e-10 ;  /* 0x2f00000030207423 */ /* 0x080fe20000010027 */
[----:B0-----:R-:W-:Y:S01]  /*30d0*/  LOP3.LUT R48, R41, 0xff, RZ, 0xc0, !PT ;  /* 0x000000ff29307812 */ /* 0x001fe200078ec0ff */
[-C--:B------:R-:W-:Y:S01]  /*30e0*/  FFMA.FTZ R27, R51, R39.reuse, 1.1641532182693481445e-10 ;  /* 0x2f000000331b7423 */ /* 0x080fe20000010027 */
[-C--:B------:R-:W-:Y:S01]  /*30f0*/  FFMA.FTZ R33, R50, R39.reuse, 1.1641532182693481445e-10 ;  /* 0x2f00000032217423 */ /* 0x080fe20000010027 */
[-C--:B------:R-:W-:Y:S01]  /*3100*/  FFMA.FTZ R41, R52, R39.reuse, 1.1641532182693481445e-10 ;  /* 0x2f00000034297423 */ /* 0x080fe20000010027 */
[-C--:B------:R-:W-:Y:S01]  /*3110*/  FFMA.FTZ R47, R47, R39.reuse, 1.1641532182693481445e-10 ;  /* 0x2f0000002f2f7423 */ /* 0x080fe20000010027 */
[----:B------:R-:W0:Y:S01]  /*3120*/  F2I.FTZ.U32.TRUNC.NTZ R43, R8 ;  /* 0x00000008002b7305 */ /* 0x000e22000021f000 */
[----:B------:R-:W-:Y:S01]  /*3130*/  FFMA.FTZ R49, R49, R39, 1.1641532182693481445e-10 ;  /* 0x2f00000031317423 */ /* 0x000fe20000010027 */
[----:B-1----:R-:W-:-:S02]  /*3140*/  LOP3.LUT R39, R31, 0xff, RZ, 0xc0, !PT ;  /* 0x000000ff1f277812 */ /* 0x002fc400078ec0ff */
[----:B------:R-:W-:Y:S02]  /*3150*/  FSET.BF.LT.FTZ.AND R47, R47, UR30, PT ;  /* 0x0000001e2f2f7c0a */ /* 0x000fe4000b811000 */
[----:B------:R-:W-:Y:S02]  /*3160*/  FSET.BF.LT.FTZ.AND R49, R49, UR30, PT ;  /* 0x0000001e31317c0a */ /* 0x000fe4000b811000 */
[----:B------:R-:W1:Y:S01]  /*3170*/  F2I.FTZ.U32.TRUNC.NTZ R45, R21 ;  /* 0x00000015002d7305 */ /* 0x000e62000021f000 */
[----:B-----5:R-:W-:Y:S02]  /*3180*/  LOP3.LUT R9, R9, 0xff, RZ, 0xc0, !PT ;  /* 0x000000ff09097812 */ /* 0x020fe400078ec0ff */
[----:B------:R-:W-:Y:S02]  /*3190*/  FSET.BF.LT.FTZ.AND R41, R41, UR30, PT ;  /* 0x0000001e29297c0a */ /* 0x000fe4000b811000 */
[----:B0-----:R-:W-:-:S03]  /*31a0*/  LOP3.LUT R43, R43, 0xff, RZ, 0xc0, !PT ;  /* 0x000000ff2b2b7812 */ /* 0x001fc600078ec0ff */
[----:B------:R-:W0:Y:S01]  /*31b0*/  F2I.FTZ.U32.TRUNC.NTZ R34, R26 ;  /* 0x0000001a00227305 */ /* 0x000e22000021f000 */
[----:B-1----:R-:W-:-:S07]  /*31c0*/  LOP3.LUT R45, R45, 0xff, RZ, 0xc0, !PT ;  /* 0x000000ff2d2d7812 */ /* 0x002fce00078ec0ff */
[----:B------:R-:W1:Y:S01]  /*31d0*/  F2I.FTZ.U32.TRUNC.NTZ R42, R6 ;  /* 0x00000006002a7305 */ /* 0x000e62000021f000 */
[----:B------:R-:W-:Y:S02]  /*31e0*/  PRMT R31, R46, 0x7604, R45 ;  /* 0x000076042e1f7816 */ /* 0x000fe4000000002d */
[----:B0-----:R-:W-:-:S05]  /*31f0*/  PRMT R34, R34, 0x7604, R39 ;  /* 0x0000760422227816 */ /* 0x001fca0000000027 */
[----:B------:R-:W0:Y:S01]  /*3200*/  F2I.FTZ.U32.TRUNC.NTZ R44, R11 ;  /* 0x0000000b002c7305 */ /* 0x000e22000021f000 */
[----:B-1----:R-:W-:-:S07]  /*3210*/  PRMT R42, R42, 0x7604, R9 ;  /* 0x000076042a2a7816 */ /* 0x002fce0000000009 */
[----:B------:R-:W1:Y:S01]  /*3220*/  F2I.FTZ.U32.TRUNC.NTZ R37, R7 ;  /* 0x0000000700257305 */ /* 0x000e62000021f000 */
[----:B0-----:R-:W-:Y:S02]  /*3230*/  PRMT R44, R44, 0x7604, R43 ;  /* 0x000076042c2c7816 */ /* 0x001fe4000000002b */
[----:B-1----:R-:W-:Y:S01]  /*3240*/  PRMT R37, R37, 0x7604, R48 ;  /* 0x0000760425257816 */ /* 0x002fe20000000030 */
[--C-:B---3--:R-:W-:Y:S02]  /*3250*/  HADD2.F32 R39, -RZ, R13.reuse.H0_H0 ;  /* 0x2000000dff277230 */ /* 0x108fe40000004100 */
[--C-:B------:R-:W-:Y:S02]  /*3260*/  HADD2.F32 R9, -RZ, R12.reuse.H0_H0 ;  /* 0x2000000cff097230 */ /* 0x100fe40000004100 */
        /* <DEDUP_REMOVED lines=8> */
[----:B------:R-:W-:Y:S02]  /*32f0*/  HADD2.F32 R14, -RZ, R15.H0_H0 ;  /* 0x2000000fff0e7230 */ /* 0x000fe40000004100 */
[----:B------:R-:W-:Y:S01]  /*3300*/  FMUL.FTZ R8, R8, R13 ;  /* 0x0000000d08087220 */ /* 0x000fe20000410000 */
[----:B----4-:R-:W-:-:S02]  /*3310*/  HADD2.F32 R39, -RZ, R16.H0_H0 ;  /* 0x20000010ff277230 */ /* 0x010fc40000004100 */
[----:B------:R-:W-:Y:S01]  /*3320*/  FMUL.FTZ R11, R11, R46 ;  /* 0x0000002e0b0b7220 */ /* 0x000fe20000410000 */
[----:B------:R-:W-:Y:S02]  /*3330*/  HADD2.F32 R43, -RZ, R16.H1_H1 ;  /* 0x30000010ff2b7230 */ /* 0x000fe40000004100 */
[----:B------:R-:W-:Y:S01]  /*3340*/  FMUL.FTZ R21, R21, R14 ;  /* 0x0000000e15157220 */ /* 0x000fe20000410000 */
[--C-:B------:R-:W-:Y:S02]  /*3350*/  HADD2.F32 R46, -RZ, R17.reuse.H0_H0 ;  /* 0x20000011ff2e7230 */ /* 0x100fe40000004100 */
[----:B------:R-:W-:Y:S01]  /*3360*/  FMUL.FTZ R14, R10, R39 ;  /* 0x000000270a0e7220 */ /* 0x000fe20000410000 */
[----:B------:R-:W-:Y:S02]  /*3370*/  HADD2.F32 R48, -RZ, R17.H1_H1 ;  /* 0x30000011ff307230 */ /* 0x000fe40000004100 */
[----:B------:R-:W-:Y:S01]  /*3380*/  FMUL.FTZ R39, R12, UR6 ;  /* 0x000000060c277c20 */ /* 0x000fe20008410000 */
[----:B------:R-:W-:Y:S01]  /*3390*/  HADD2.F32 R13, -RZ, R19.H0_H0 ;  /* 0x20000013ff0d7230 */ /* 0x000fe20000004100 */
[----:B------:R-:W-:Y:S01]  /*33a0*/  FSET.BF.LT.FTZ.AND R12, R32, UR30, PT ;  /* 0x0000001e200c7c0a */ /* 0x000fe2000b811000 */
[----:B------:R0:W1:Y:S01]  /*33b0*/  F2I.FTZ.U32.TRUNC.NTZ R6, R49 ;  /* 0x0000003100067305 */ /* 0x000062000021f000 */
[----:B------:R-:W-:Y:S01]  /*33c0*/  FMUL.FTZ R26, R26, R43 ;  /* 0x0000002b1a1a7220 */ /* 0x000fe20000410000 */
[----:B------:R-:W-:Y:S01]  /*33d0*/  FMUL.FTZ R17, R47, R48 ;  /* 0x000000302f117220 */ /* 0x000fe20000410000 */
[----:B------:R-:W-:Y:S01]  /*33e0*/  FMUL.FTZ R14, R14, UR6 ;  /* 0x000000060e0e7c20 */ /* 0x000fe20008410000 */
[----:B------:R-:W-:Y:S01]  /*33f0*/  FMUL.FTZ R32, R12, R13 ;  /* 0x0000000d0c207220 */ /* 0x000fe20000410000 */
[----:B------:R-:W-:Y:S01]  /*3400*/  FMUL.FTZ R13, R26, UR6 ;  /* 0x000000061a0d7c20 */ /* 0x000fe20008410000 */
[----:B------:R-:W-:Y:S01]  /*3410*/  FMUL.FTZ R26, R17, UR6 ;  /* 0x00000006111a7c20 */ /* 0x000fe20008410000 */
[----:B------:R-:W-:Y:S01]  /*3420*/  FMUL.FTZ R10, R36, UR6 ;  /* 0x00000006240a7c20 */ /* 0x000fe20008410000 */
[----:B------:R-:W-:Y:S01]  /*3430*/  FSET.BF.LT.FTZ.AND R36, R27, UR30, PT ;  /* 0x0000001e1b247c0a */ /* 0x000fe2000b811000 */
[----:B0-----:R-:W-:Y:S01]  /*3440*/  FMUL.FTZ R49, R49, R46 ;  /* 0x0000002e31317220 */ /* 0x001fe20000410000 */
[----:B------:R0:W-:Y:S01]  /*3450*/  F2I.FTZ.U32.TRUNC.NTZ R27, R12 ;  /* 0x0000000c001b7305 */ /* 0x0001e2000021f000 */
[----:B------:R-:W-:-:S02]  /*3460*/  HADD2.F32 R15, -RZ, R15.H1_H1 ;  /* 0x3000000fff0f7230 */ /* 0x000fc40000004100 */
[----:B------:R-:W-:Y:S01]  /*3470*/  FMUL.FTZ R40, R40, UR6 ;  /* 0x0000000628287c20 */ /* 0x000fe20008410000 */
[----:B------:R-:W-:Y:S01]  /*3480*/  FMUL.FTZ R49, R49, UR6 ;  /* 0x0000000631317c20 */ /* 0x000fe20008410000 */
[--C-:B------:R-:W-:Y:S02]  /*3490*/  HADD2.F32 R50, -RZ, R18.reuse.H0_H0 ;  /* 0x20000012ff327230 */ /* 0x100fe40000004100 */
[----:B------:R-:W-:Y:S01]  /*34a0*/  FMUL.FTZ R9, R9, UR6 ;  /* 0x0000000609097c20 */ /* 0x000fe20008410000 */
[----:B------:R-:W-:Y:S01]  /*34b0*/  FMUL.FTZ R20, R20, R15 ;  /* 0x0000000f14147220 */ /* 0x000fe20000410000 */
[----:B------:R-:W-:Y:S01]  /*34c0*/  HADD2.F32 R45, -RZ, R18.H1_H1 ;  /* 0x30000012ff2d7230 */ /* 0x000fe20000004100 */
[----:B------:R-:W3:Y:S01]  /*34d0*/  F2I.FTZ.U32.TRUNC.NTZ R7, R47 ;  /* 0x0000002f00077305 */ /* 0x000ee2000021f000 */
[----:B0-----:R-:W-:Y:S01]  /*34e0*/  F2FP.F16.F32.PACK_AB R12, R13, R14 ;  /* 0x0000000e0d0c723e */ /* 0x001fe200000000ff */
[----:B------:R-:W-:Y:S01]  /*34f0*/  FMUL.FTZ R46, R11, UR6 ;  /* 0x000000060b2e7c20 */ /* 0x000fe20008410000 */
[----:B------:R-:W-:Y:S01]  /*3500*/  F2FP.F16.F32.PACK_AB R13, R26, R49 ;  /* 0x000000311a0d723e */ /* 0x000fe200000000ff */
[----:B------:R-:W-:Y:S01]  /*3510*/  FMUL.FTZ R18, R41, R50 ;  /* 0x0000003229127220 */ /* 0x000fe20000410000 */
[----:B------:R-:W0:Y:S01]  /*3520*/  LDC R26, c[0x0][RZ] ;  /* 0x00000000ff1a7b82 */ /* 0x000e220000000800 */
[----:B------:R-:W-:Y:S01]  /*3530*/  FMUL.FTZ R11, R21, UR6 ;  /* 0x00000006150b7c20 */ /* 0x000fe20008410000 */
[----:B------:R-:W-:Y:S01]  /*3540*/  FMUL.FTZ R20, R20, UR6 ;  /* 0x0000000614147c20 */ /* 0x000fe20008410000 */
[----:B------:R4:W5:Y:S01]  /*3550*/  F2I.FTZ.U32.TRUNC.NTZ R15, R41 ;  /* 0x00000029000f7305 */ /* 0x000962000021f000 */
[----:B------:R-:W-:Y:S01]  /*3560*/  HADD2.F32 R19, -RZ, R19.H1_H1 ;  /* 0x30000013ff137230 */ /* 0x000fe20000004100 */
[----:B------:R-:W-:Y:S01]  /*3570*/  FSET.BF.LT.FTZ.AND R16, R33, UR30, PT ;  /* 0x0000001e21107c0a */ /* 0x000fe2000b811000 */
[----:B------:R-:W-:Y:S01]  /*3580*/  FMUL.FTZ R18, R18, UR6 ;  /* 0x0000000612127c20 */ /* 0x000fe20008410000 */
[----:B------:R-:W-:Y:S01]  /*3590*/  F2FP.F16.F32.PACK_AB R11, R20, R11 ;  /* 0x0000000b140b723e */ /* 0x000fe200000000ff */
[----:B--2---:R-:W-:-:S04]  /*35a0*/  IMAD.WIDE.U32 R20, R3, 0x2, R24 ;  /* 0x0000000203147825 */ /* 0x004fc800078e0018 */
[----:B------:R-:W-:Y:S01]  /*35b0*/  FMUL.FTZ R19, R36, R19 ;  /* 0x0000001324137220 */ /* 0x000fe20000410000 */
[----:B------:R-:W-:Y:S01]  /*35c0*/  FMUL.FTZ R33, R16, R45 ;  /* 0x0000002d10217220 */ /* 0x000fe20000410000 */
[----:B------:R-:W-:Y:S01]  /*35d0*/  F2I.FTZ.U32.TRUNC.NTZ R36, R36 ;  /* 0x0000002400247305 */ /* 0x000fe2000021f000 */
[----:B----4-:R-:W-:Y:S01]  /*35e0*/  FMUL.FTZ R41, R8, UR6 ;  /* 0x0000000608297c20 */ /* 0x010fe20008410000 */
[----:B------:R-:W-:Y:S01]  /*35f0*/  F2FP.F16.F32.PACK_AB R8, R9, R40 ;  /* 0x000000280908723e */ /* 0x000fe200000000ff */
[----:B------:R-:W-:Y:S01]  /*3600*/  FMUL.FTZ R33, R33, UR6 ;  /* 0x0000000621217c20 */ /* 0x000fe20008410000 */
[----:B------:R-:W-:Y:S01]  /*3610*/  F2FP.F16.F32.PACK_AB R9, R39, R10 ;  /* 0x0000000a2709723e */ /* 0x000fe200000000ff */
[----:B------:R-:W-:Y:S01]  /*3620*/  ULDC UR7, c[0x0][0xc] ;  /* 0x0000030000077ab9 */ /* 0x000fe20000000800 */
[----:B------:R-:W-:Y:S01]  /*3630*/  F2FP.F16.F32.PACK_AB R10, R46, R41 ;  /* 0x000000292e0a723e */ /* 0x000fe200000000ff */
[----:B------:R-:W-:Y:S01]  /*3640*/  FMUL.FTZ R32, R32, UR6 ;  /* 0x0000000620207c20 */ /* 0x000fe20008410000 */
[----:B------:R-:W2:Y:S01]  /*3650*/  F2I.FTZ.U32.TRUNC.NTZ R16, R16 ;  /* 0x0000001000107305 */ /* 0x000ea2000021f000 */
[----:B-1----:R-:W-:Y:S01]  /*3660*/  LOP3.LUT R6, R6, 0xff, RZ, 0xc0, !PT ;  /* 0x000000ff06067812 */ /* 0x002fe200078ec0ff */
[----:B------:R-:W-:Y:S01]  /*3670*/  FMUL.FTZ R19, R19, UR6 ;  /* 0x0000000613137c20 */ /* 0x000fe20008410000 */
[----:B------:R0:W-:Y:S01]  /*3680*/  STG.E.128 desc[UR8][R20.64], R8 ;  /* 0x0000000814007986 */ /* 0x0001e2000c101d08 */
[----:B------:R-:W-:-:S02]  /*3690*/  F2FP.F16.F32.PACK_AB R14, R33, R18 ;  /* 0x00000012210e723e */ /* 0x000fc400000000ff */
[----:B---3--:R-:W-:Y:S02]  /*36a0*/  PRMT R7, R7, 0x7604, R6 ;  /* 0x0000760407077816 */ /* 0x008fe40000000006 */
[----:B------:R-:W-:Y:S02]  /*36b0*/  IADD3 R6, P0, R3, UR10, RZ ;  /* 0x0000000a03067c10 */ /* 0x000fe4000ff1e0ff */
[----:B-----5:R-:W-:Y:S02]  /*36c0*/  LOP3.LUT R17, R15, 0xff, RZ, 0xc0, !PT ;  /* 0x000000ff0f117812 */ /* 0x020fe400078ec0ff */
[----:B------:R-:W-:Y:S02]  /*36d0*/  LOP3.LUT R27, R27, 0xff, RZ, 0xc0, !PT ;  /* 0x000000ff1b1b7812 */ /* 0x000fe400078ec0ff */
[----:B------:R-:W-:Y:S02]  /*36e0*/  PRMT R18, R7, 0x1054, R34 ;  /* 0x0000105407127816 */ /* 0x000fe40000000022 */
[----:B------:R-:W-:-:S02]  /*36f0*/  IADD3.X R7, RZ, UR11, RZ, P0, !PT ;  /* 0x0000000bff077c10 */ /* 0x000fc400087fe4ff */
[----:B------:R-:W-:Y:S02]  /*3700*/  F2FP.F16.F32.PACK_AB R15, R19, R32 ;  /* 0x00000020130f723e */ /* 0x000fe400000000ff */
[----:B--2---:R-:W-:Y:S01]  /*3710*/  PRMT R19, R16, 0x7604, R17 ;  /* 0x0000760410137816 */ /* 0x004fe20000000011 */
[----:B0-----:R-:W-:Y:S01]  /*3720*/  IMAD.SHL.U32 R8, R26, 0x10, RZ ;  /* 0x000000101a087824 */ /* 0x001fe200078e00ff */
[----:B------:R-:W-:Y:S01]  /*3730*/  PRMT R36, R36, 0x7604, R27 ;  /* 0x0000760424247816 */ /* 0x000fe2000000001b */
[----:B------:R0:W-:Y:S01]  /*3740*/  STG.E.128 desc[UR8][R20.64+0x10], R12 ;  /* 0x0000100c14007986 */ /* 0x0001e2000c101d08 */
[----:B------:R-:W-:Y:S01]  /*3750*/  PRMT R17, R31, 0x1054, R44 ;  /* 0x000010541f117816 */ /* 0x000fe2000000002c */
[----:B------:R-:W-:Y:S01]  /*3760*/  IMAD R3, R8, UR7, R3 ;  /* 0x0000000708037c24 */ /* 0x000fe2000f8e0203 */
[----:B------:R-:W-:Y:S02]  /*3770*/  PRMT R16, R42, 0x1054, R37 ;  /* 0x000010542a107816 */ /* 0x000fe40000000025 */
[----:B------:R-:W-:-:S02]  /*3780*/  PRMT R19, R36, 0x1054, R19 ;  /* 0x0000105424137816 */ /* 0x000fc40000000013 */
[----:B------:R-:W-:Y:S02]  /*3790*/  ISETP.GE.U32.AND P0, PT, R3, UR31, PT ;  /* 0x0000001f03007c0c */ /* 0x000fe4000bf06070 */
[----:B------:R-:W-:Y:S01]  /*37a0*/  MOV R34, R28 ;  /* 0x0000001c00227202 */ /* 0x000fe20000000f00 */
[----:B------:R0:W-:Y:S01]  /*37b0*/  STG.E.128 desc[UR8][R6.64], R16 ;  /* 0x0000001006007986 */ /* 0x0001e2000c101d08 */
[----:B------:R-:W-:Y:S09]  /*37c0*/  BAR.SYNC.DEFER_BLOCKING 0x0 ;  /* 0x0000000000007b1d */ /* 0x000ff20000010000 */
[----:B------:R-:W-:Y:S05]  /*37d0*/  @!P0 BRA `(.L_x_2029) ;  /* 0xffffffcc00dc8947 */ /* 0x000fea000383ffff */
[----:B------:R-:W-:Y:S05]  /*37e0*/  EXIT ;  /* 0x000000000000794d */ /* 0x000fea0003800000 */
        .weak           $__internal_53_$__cuda_sm20_dblrcp_rn_slowpath_v3
        .type           $__internal_53_$__cuda_sm20_dblrcp_rn_slowpath_v3,@function
        .size           $__internal_53_$__cuda_sm20_dblrcp_rn_slowpath_v3,(.L_x_11610 - $__internal_53_$__cuda_sm20_dblrcp_rn_slowpath_v3)
$__internal_53_$__cuda_sm20_dblrcp_rn_slowpath_v3:
        /* <DEDUP_REMOVED lines=23> */
.L_x_2032:
        /* <DEDUP_REMOVED lines=10> */
.L_x_2030:
[----:B------:R-:W-:Y:S02]  /*3a00*/  LOP3.LUT R11, R9, 0x80000, RZ, 0xfc, !PT ;  /* 0x00080000090b7812 */ /* 0x000fe400078efcff */
[----:B------:R-:W-:-:S07]  /*3a10*/  MOV R10, R8 ;  /* 0x00000008000a7202 */ /* 0x000fce0000000f00 */
.L_x_2031:
[----:B------:R-:W-:-:S04]  /*3a20*/  MOV R7, 0x0 ;  /* 0x0000000000077802 */ /* 0x000fc80000000f00 */
[----:B------:R-:W-:Y:S05]  /*3a30*/  RET.REL.NODEC R6 `(_ZN2at6native43_GLOBAL__N__7cc8d1ed_10_Dropout_cu_0e96ed3824fused_dropout_kernel_vecIN3c104HalfEfjLi1ELi16EhEEvNS_4cuda6detail10TensorInfoIKT_T1_EENS7_IS8_SA_EENS7_IT4_SA_EESA_T0_NS_15PhiloxCudaStateE) ;  /* 0xffffffc406707950 */ /* 0x000fea0003c3ffff */
.L_x_2033:
        /* <DEDUP_REMOVED lines=12> */
.L_x_11610:


//--------------------- .text._ZN2at6native43_GLOBAL__N__7cc8d1ed_10_Dropout_cu_0e96ed3820fused_dropout_kernelIffjLin1ELin1EhEEvNS_4cuda6detail10TensorInfoIKT_T1_EENS5_IS6_S8_EENS5_IT4_S8_EES8_T0_NS_15PhiloxCudaStateE --------------------------
	.section	.text._ZN2at6native43_GLOBAL__N__7cc8d1ed_10_Dropout_cu_0e96ed3820fused_dropout_kernelIffjLin1ELin1EhEEvNS_4cuda6detail10TensorInfoIKT_T1_EENS5_IS6_S8_EENS5_IT4_S8_EES8_T0_NS_15PhiloxCudaStateE,"ax",@progbits
	.align	128
.text._ZN2at6native43_GLOBAL__N__7cc8d1ed_10_Dropout_cu_0e96ed3820fused_dropout_kernelIffjLin1ELin1EhEEvNS_4cuda6detail10TensorInfoIKT_T1_EENS5_IS6_S8_EENS5_IT4_S8_EES8_T0_NS_15PhiloxCudaStateE:
        .type           _ZN2at6native43_GLOBAL__N__7cc8d1ed_10_Dropout_cu_0e96ed3820fused_dropout_kernelIffjLin1ELin1EhEEvNS_4cuda6detail10TensorInfoIKT_T1_EENS5_IS6_S8_EENS5_IT4_S8_EES8_T0_NS_15PhiloxCudaStateE,@function
        .size           _ZN2at6native43_GLOBAL__N__7cc8d1ed_10_Dropout_cu_0e96ed3820fused_dropout_kernelIffjLin1ELin1EhEEvNS_4cuda6detail10TensorInfoIKT_T1_EENS5_IS6_S8_EENS5_IT4_S8_EES8_T0_NS_15PhiloxCudaStateE,(.L_x_11612 - _ZN2at6native43_GLOBAL__N__7cc8d1ed_10_Dropout_cu_0e96ed3820fused_dropout_kernelIffjLin1ELin1EhEEvNS_4cuda6detail10TensorInfoIKT_T1_EENS5_IS6_S8_EENS5_IT4_S8_EES8_T0_NS_15PhiloxCudaStateE)
        .other          _ZN2at6native43_GLOBAL__N__7cc8d1ed_10_Dropout_cu_0e96ed3820fused_dropout_kernelIffjLin1ELin1EhEEvNS_4cuda6detail10TensorInfoIKT_T1_EENS5_IS6_S8_EENS5_IT4_S8_EES8_T0_NS_15PhiloxCudaStateE,@"STO_CUDA_ENTRY STV_DEFAULT"
_ZN2at6native43_GLOBAL__N__7cc8d1ed_10_Dropout_cu_0e96ed3820fused_dropout_kernelIffjLin1ELin1EhEEvNS_4cuda6detail10TensorInfoIKT_T1_EENS5_IS6_S8_EENS5_IT4_S8_EES8_T0_NS_15PhiloxCudaStateE:
        /* <DEDUP_REMOVED lines=95> */
[----:B------:R-:W-:Y:S05]  /*05f0*/  CALL.REL.NOINC `($__internal_54_$__cuda_sm20_dblrcp_rn_slowpath_v3) ;  /* 0x0000007000387944 */ /* 0x000fea0003c00000 */
.L_x_2034:
        /* <DEDUP_REMOVED lines=48> */
.L_x_2078:
        /* <DEDUP_REMOVED lines=13> */
.L_x_2036:
[----:B------:R-:W-:Y:S05]  /*09d0*/  BSYNC B0 ;  /* 0x0000000000007941 */ /* 0x000fea0003800000 */
.L_x_2035:
        /* <DEDUP_REMOVED lines=69> */
.L_x_2038:
[----:B------:R-:W-:Y:S01]  /*0e30*/  MOV R28, R38 ;  /* 0x00000026001c7202 */ /* 0x000fe20000000f00 */
[----:B------:R-:W-:Y:S01]  /*0e40*/  IMAD.MOV.U32 R29, RZ, RZ, R35 ;  /* 0x000000ffff1d7224 */ /* 0x000fe200078e0023 */
[----:B------:R-:W-:Y:S01]  /*0e50*/  MOV R36, R33 ;  /* 0x0000002100247202 */ /* 0x000fe20000000f00 */
[----:B------:R-:W-:-:S07]  /*0e60*/  IMAD.MOV.U32 R37, RZ, RZ, R26 ;  /* 0x000000ffff257224 */ /* 0x000fce00078e001a */
.L_x_2037:
        /* <DEDUP_REMOVED lines=28> */
.L_x_2043:
        /* <DEDUP_REMOVED lines=99> */
.L_x_2042:
        /* <DEDUP_REMOVED lines=79> */
.L_x_2041:
[----:B------:R-:W0:Y:S01]  /*1b50*/  LDC.64 R28, c[0x0][0x210] ;  /* 0x00008400ff1c7b82 */ /* 0x000e220000000a00 */
[----:B------:R-:W-:Y:S02]  /*1b60*/  ULDC UR4, c[0x0][0x27c] ;  /* 0x00009f0000047ab9 */ /* 0x000fe40000000800 */
[----:B------:R-:W-:-:S04]  /*1b70*/  IMAD R45, R40, UR4, R45 ;  /* 0x00000004282d7c24 */ /* 0x000fc8000f8e022d */
[----:B0-----:R-:W-:-:S05]  /*1b80*/  IMAD.WIDE.U32 R28, R45, 0x4, R28 ;  /* 0x000000042d1c7825 */ /* 0x001fca00078e001c */
[----:B------:R0:W5:Y:S02]  /*1b90*/  LDG.E R40, desc[UR6][R28.64] ;  /* 0x000000061c287981 */ /* 0x000164000c1e1900 */
.L_x_2040:
[----:B------:R-:W-:Y:S05]  /*1ba0*/  BSYNC B0 ;  /* 0x0000000000007941 */ /* 0x000fea0003800000 */
.L_x_2039:
        /* <DEDUP_REMOVED lines=19> */
.L_x_2048:
        /* <DEDUP_REMOVED lines=99> */
.L_x_2047:
        /* <DEDUP_REMOVED lines=78> */
.L_x_2046:
[----:B------:R-:W0:Y:S01]  /*27f0*/  LDC.64 R28, c[0x0][0x210] ;  /* 0x00008400ff1c7b82 */ /* 0x000e220000000a00 */
[----:B------:R-:W-:Y:S02]  /*2800*/  ULDC UR4, c[0x0][0x27c] ;  /* 0x00009f0000047ab9 */ /* 0x000fe40000000800 */
[----:B------:R-:W-:-:S04]  /*2810*/  IMAD R41, R41, UR4, R44 ;  /* 0x0000000429297c24 */ /* 0x000fc8000f8e022c */
[----:B0-----:R-:W-:-:S05]  /*2820*/  IMAD.WIDE.U32 R28, R41, 0x4, R28 ;  /* 0x00000004291c7825 */ /* 0x001fca00078e001c */
[----:B------:R0:W5:Y:S02]  /*2830*/  LDG.E R41, desc[UR6][R28.64] ;  /* 0x000000061c297981 */ /* 0x000164000c1e1900 */
.L_x_2045:
[----:B------:R-:W-:Y:S05]  /*2840*/  BSYNC B0 ;  /* 0x0000000000007941 */ /* 0x000fea0003800000 */
.L_x_2044:
        /* <DEDUP_REMOVED lines=19> */
.L_x_2053:
        /* <DEDUP_REMOVED lines=99> */
.L_x_2052:
        /* <DEDUP_REMOVED lines=79> */
.L_x_2051:
[----:B------:R-:W0:Y:S01]  /*34a0*/  LDC.64 R28, c[0x0][0x210] ;  /* 0x00008400ff1c7b82 */ /* 0x000e220000000a00 */
[----:B------:R-:W-:Y:S02]  /*34b0*/  ULDC UR4, c[0x0][0x27c] ;  /* 0x00009f0000047ab9 */ /* 0x000fe40000000800 */
[----:B------:R-:W-:-:S04]  /*34c0*/  IMAD R45, R42, UR4, R45 ;  /* 0x000000042a2d7c24 */ /* 0x000fc8000f8e022d */
[----:B0-----:R-:W-:-:S05]  /*34d0*/  IMAD.WIDE.U32 R28, R45, 0x4, R28 ;  /* 0x000000042d1c7825 */ /* 0x001fca00078e001c */
[----:B------:R0:W5:Y:S02]  /*34e0*/  LDG.E R42, desc[UR6][R28.64] ;  /* 0x000000061c2a7981 */ /* 0x000164000c1e1900 */
.L_x_2050:
[----:B------:R-:W-:Y:S05]  /*34f0*/  BSYNC B0 ;  /* 0x0000000000007941 */ /* 0x000fea0003800000 */
.L_x_2049:
        /* <DEDUP_REMOVED lines=19> */
.L_x_2058:
        /* <DEDUP_REMOVED lines=99> */
.L_x_2057:
        /* <DEDUP_REMOVED lines=78> */
.L_x_2056:
[----:B------:R-:W0:Y:S01]  /*4140*/  LDC.64 R28, c[0x0][0x210] ;  /* 0x00008400ff1c7b82 */ /* 0x000e220000000a00 */
[----:B------:R-:W-:Y:S02]  /*4150*/  ULDC UR4, c[0x0][0x27c] ;  /* 0x00009f0000047ab9 */ /* 0x000fe40000000800 */
[----:B------:R-:W-:-:S04]  /*4160*/  IMAD R43, R43, UR4, R44 ;  /* 0x000000042b2b7c24 */ /* 0x000fc8000f8e022c */
[----:B0-----:R-:W-:-:S05]  /*4170*/  IMAD.WIDE.U32 R28, R43, 0x4, R28 ;  /* 0x000000042b1c7825 */ /* 0x001fca00078e001c */
[----:B------:R0:W5:Y:S02]  /*4180*/  LDG.E R43, desc[UR6][R28.64] ;  /* 0x000000061c2b7981 */ /* 0x000164000c1e1900 */
.L_x_2055:
[----:B------:R-:W-:Y:S05]  /*4190*/  BSYNC B0 ;  /* 0x0000000000007941 */ /* 0x000fea0003800000 */
.L_x_2054:
        /* <DEDUP_REMOVED lines=18> */
.L_x_2063:
        /* <DEDUP_REMOVED lines=100> */
.L_x_2062:
        /* <DEDUP_REMOVED lines=80> */
.L_x_2061:
[----:B------:R-:W0:Y:S01]  /*4e00*/  LDC.64 R28, c[0x0][0x2e8] ;  /* 0x0000ba00ff1c7b82 */ /* 0x000e220000000a00 */
[----:B------:R-:W-:Y:S02]  /*4e10*/  ULDC UR4, c[0x0][0x49c] ;  /* 0x0001270000047ab9 */ /* 0x000fe40000000800 */
[----:B------:R-:W-:Y:S01]  /*4e20*/  FSET.BF.LT.FTZ.AND R47, R36, UR4, PT ;  /* 0x00000004242f7c0a */ /* 0x000fe2000b811000 */
[----:B------:R-:W-:Y:S02]  /*4e30*/  ULDC UR4, c[0x0][0x354] ;  /* 0x0000d50000047ab9 */ /* 0x000fe40000000800 */
[----:B------:R-:W-:Y:S01]  /*4e40*/  IMAD R45, R44, UR4, R45 ;  /* 0x000000042c2d7c24 */ /* 0x000fe2000f8e022d */
[----:B------:R-:W1:Y:S01]  /*4e50*/  F2I.FTZ.U32.TRUNC.NTZ R51, R47 ;  /* 0x0000002f00337305 */ /* 0x000e62000021f000 */
[----:B------:R-:W-:Y:S01]  /*4e60*/  ULDC.64 UR4, c[0x0][0x3c0] ;  /* 0x0000f00000047ab9 */ /* 0x000fe20000000a00 */
[----:B-----5:R-:W-:Y:S02]  /*4e70*/  FMUL.FTZ R49, R40, R47 ;  /* 0x0000002f28317220 */ /* 0x020fe40000410000 */
[----:B------:R-:W-:-:S02]  /*4e80*/  IADD3 R44, P0, R45, UR4, RZ ;  /* 0x000000042d2c7c10 */ /* 0x000fc4000ff1e0ff */
[----:B------:R-:W-:Y:S01]  /*4e90*/  FMUL.FTZ R49, R14, R49 ;  /* 0x000000310e317220 */ /* 0x000fe20000410000 */
[----:B0-----:R-:W-:-:S04]  /*4ea0*/  IMAD.WIDE.U32 R28, R45, 0x4, R28 ;  /* 0x000000042d1c7825 */ /* 0x001fc800078e001c */
[----:B------:R-:W-:Y:S01]  /*4eb0*/  IMAD.X R45, RZ, RZ, UR5, P0 ;  /* 0x00000005ff2d7e24 */ /* 0x000fe200080e06ff */
[----:B------:R2:W-:Y:S04]  /*4ec0*/  STG.E desc[UR6][R28.64], R49 ;  /* 0x000000311c007986 */ /* 0x0005e8000c101906 */
[----:B-1----:R2:W-:Y:S02]  /*4ed0*/  STG.E.U8 desc[UR6][R44.64], R51 ;  /* 0x000000332c007986 */ /* 0x0025e4000c101106 */
.L_x_2060:
[----:B------:R-:W-:Y:S05]  /*4ee0*/  BSYNC B0 ;  /* 0x0000000000007941 */ /* 0x000fea0003800000 */
.L_x_2059:
        /* <DEDUP_REMOVED lines=16> */
.L_x_2068:
        /* <DEDUP_REMOVED lines=100> */
.L_x_2067:
        /* <DEDUP_REMOVED lines=80> */
.L_x_2066:
        /* <DEDUP_REMOVED lines=8> */
[C---:B------:R-:W-:Y:S01]  /*5bb0*/  IADD3 R36, P0, R45.reuse, UR4, RZ ;  /* 0x000000042d247c10 */ /* 0x040fe2000ff1e0ff */
[----:B0-----:R-:W-:-:S04]  /*5bc0*/  IMAD.WIDE.U32 R28, R45, 0x4, R28 ;  /* 0x000000042d1c7825 */ /* 0x001fc800078e001c */
[----:B------:R-:W-:Y:S01]  /*5bd0*/  FMUL.FTZ R45, R14, R37 ;  /* 0x000000250e2d7220 */ /* 0x000fe20000410000 */
[----:B------:R-:W-:-:S04]  /*5be0*/  IADD3.X R37, RZ, UR5, RZ, P0, !PT ;  /* 0x00000005ff257c10 */ /* 0x000fc800087fe4ff */
[----:B------:R3:W-:Y:S04]  /*5bf0*/  STG.E desc[UR6][R28.64], R45 ;  /* 0x0000002d1c007986 */ /* 0x0007e8000c101906 */
[----:B-1----:R3:W-:Y:S02]  /*5c00*/  STG.E.U8 desc[UR6][R36.64], R47 ;  /* 0x0000002f24007986 */ /* 0x0027e4000c101106 */
.L_x_2065:
[----:B------:R-:W-:Y:S05]  /*5c10*/  BSYNC B0 ;  /* 0x0000000000007941 */ /* 0x000fea0003800000 */
.L_x_2064:
        /* <DEDUP_REMOVED lines=16> */
.L_x_2073:
        /* <DEDUP_REMOVED lines=100> */
.L_x_2072:
        /* <DEDUP_REMOVED lines=80> */
.L_x_2071:
        /* <DEDUP_REMOVED lines=10> */
[----:B0-----:R-:W-:Y:S01]  /*6900*/  IMAD.WIDE.U32 R28, R37, 0x4, R28 ;  /* 0x00000004251c7825 */ /* 0x001fe200078e001c */
[----:B------:R-:W-:-:S04]  /*6910*/  IADD3.X R37, RZ, UR5, RZ, P0, !PT ;  /* 0x00000005ff257c10 */ /* 0x000fc800087fe4ff */
[----:B------:R3:W-:Y:S04]  /*6920*/  STG.E desc[UR6][R28.64], R47 ;  /* 0x0000002f1c007986 */ /* 0x0007e8000c101906 */
[----:B-1----:R3:W-:Y:S02]  /*6930*/  STG.E.U8 desc[UR6][R36.64], R49 ;  /* 0x0000003124007986 */ /* 0x0027e4000c101106 */
.L_x_2070:
[----:B------:R-:W-:Y:S05]  /*6940*/  BSYNC B0 ;  /* 0x0000000000007941 */ /* 0x000fea0003800000 */
.L_x_2069:
        /* <DEDUP_REMOVED lines=15> */
.L_x_2077:
        /* <DEDUP_REMOVED lines=100> */
.L_x_2076:
        /* <DEDUP_REMOVED lines=79> */
.L_x_2075:
        /* <DEDUP_REMOVED lines=14> */
.L_x_2074:
        /* <DEDUP_REMOVED lines=9> */
        .weak           $__internal_54_$__cuda_sm20_dblrcp_rn_slowpath_v3
        .type           $__internal_54_$__cuda_sm20_dblrcp_rn_slowpath_v3,@function
        .size           $__internal_54_$__cuda_sm20_dblrcp_rn_slowpath_v3,(.L_x_11612 - $__internal_54_$__cuda_sm20_dblrcp_rn_slowpath_v3)
$__internal_54_$__cuda_sm20_dblrcp_rn_slowpath_v3:
        /* <DEDUP_REMOVED lines=23> */
.L_x_2081:
        /* <DEDUP_REMOVED lines=10> */
.L_x_2079:
[----:B------:R-:W-:Y:S02]  /*78f0*/  LOP3.LUT R19, R15, 0x80000, RZ, 0xfc, !PT ;  /* 0x000800000f137812 */ /* 0x000fe400078efcff */
[----:B------:R-:W-:-:S07]  /*7900*/  MOV R18, R14 ;  /* 0x0000000e00127202 */ /* 0x000fce0000000f00 */
.L_x_2080:
[----:B------:R-:W-:Y:S01]  /*7910*/  MOV R17, 0x0 ;  /* 0x0000000000117802 */ /* 0x000fe20000000f00 */
[----:B------:R-:W-:Y:S01]  /*7920*/  IMAD.MOV.U32 R22, RZ, RZ, R18 ;  /* 0x000000ffff167224 */ /* 0x000fe200078e0012 */
[----:B------:R-:W-:Y:S02]  /*7930*/  MOV R23, R19 ;  /* 0x0000001300177202 */ /* 0x000fe40000000f00 */
[----:B------:R-:W-:Y:S05]  /*7940*/  RET.REL.NODEC R16 `(_ZN2at6native43_GLOBAL__N__7cc8d1ed_10_Dropout_cu_0e96ed3820fused_dropout_kernelIffjLin1ELin1EhEEvNS_4cuda6detail10TensorInfoIKT_T1_EENS5_IS6_S8_EENS5_IT4_S8_EES8_T0_NS_15PhiloxCudaStateE) ;  /* 0xffffff8410ac7950 */ /* 0x000fea0003c3ffff */
.L_x_2082:
        /* <DEDUP_REMOVED lines=11> */
.L_x_11612:


//--------------------- .text._ZN2at6native43_GLOBAL__N__7cc8d1ed_10_Dropout_cu_0e96ed3820fused_dropout_kernelIffjLin1ELi1EhEEvNS_4cuda6detail10TensorInfoIKT_T1_EENS5_IS6_S8_EENS5_IT4_S8_EES8_T0_NS_15PhiloxCudaStateE --------------------------
	.section	.text._ZN2at6native43_GLOBAL__N__7cc8d1ed_10_Dropout_cu_0e96ed3820fused_dropout_kernelIffjLin1ELi1EhEEvNS_4cuda6detail10TensorInfoIKT_T1_EENS5_IS6_S8_EENS5_IT4_S8_EES8_T0_NS_15PhiloxCudaStateE,"ax",@progbits
	.align	128
.text._ZN2at6native43_GLOBAL__N__7cc8d1ed_10_Dropout_cu_0e96ed3820fused_dropout_kernelIffjLin1ELi1EhEEvNS_4cuda6detail10TensorInfoIKT_T1_EENS5_IS6_S8_EENS5_IT4_S8_EES8_T0_NS_15PhiloxCudaStateE:
        .type           _ZN2at6native43_GLOBAL__N__7cc8d1ed_10_Dropout_cu_0e96ed3820fused_dropout_kernelIffjLin1ELi1EhEEvNS_4cuda6detail10TensorInfoIKT_T1_EENS5_IS6_S8_EENS5_IT4_S8_EES8_T0_NS_15PhiloxCudaStateE,@function
        .size           _ZN2at6native43_GLOBAL__N__7cc8d1ed_10_Dropout_cu_0e96ed3820fused_dropout_kernelIffjLin1ELi1EhEEvNS_4cuda6detail10TensorInfoIKT_T1_EENS5_IS6_S8_EENS5_IT4_S8_EES8_T0_NS_15PhiloxCudaStateE,(.L_x_11614 - _ZN2at6native43_GLOBAL__N__7cc8d1ed_10_Dropout_cu_0e96ed3820fused_dropout_kernelIffjLin1ELi1EhEEvNS_4cuda6detail10TensorInfoIKT_T1_EENS5_IS6_S8_EENS5_IT4_S8_EES8_T0_NS_15PhiloxCudaStateE)
        .other          _ZN2at6native43_GLOBAL__N__7cc8d1ed_10_Dropout_cu_0e96ed3820fused_dropout_kernelIffjLin1ELi1EhEEvNS_4cuda6detail10TensorInfoIKT_T1_EENS5_IS6_S8_EENS5_IT4_S8_EES8_T0_NS_15PhiloxCudaStateE,@"STO_CUDA_ENTRY STV_DEFAULT"
_ZN2at6native43_GLOBAL__N__7cc8d1ed_10_Dropout_cu_0e96ed3820fused_dropout_kernelIffjLin1ELi1EhEEvNS_4cuda6detail10TensorInfoIKT_T1_EENS5_IS6_S8_EENS5_IT4_S8_EES8_T0_NS_15PhiloxCudaStateE:
        /* <DEDUP_REMOVED lines=95> */
[----:B------:R-:W-:Y:S05]  /*05f0*/  CALL.REL.NOINC `($__internal_55_$__cuda_sm20_dblrcp_rn_slowpath_v3) ;  /* 0x0000003c00f47944 */ /* 0x000fea0003c00000 */
.L_x_2083:
        /* <DEDUP_REMOVED lines=42> */
.L_x_2115:
        /* <DEDUP_REMOVED lines=13> */
.L_x_2085:
[----:B------:R-:W-:Y:S05]  /*0970*/  BSYNC B0 ;  /* 0x0000000000007941 */ /* 0x000fea0003800000 */
.L_x_2084:
        /* <DEDUP_REMOVED lines=69> */
.L_x_2087:
[----:B------:R-:W-:Y:S01]  /*0dd0*/  MOV R28, R34 ;  /* 0x00000022001c7202 */ /* 0x000fe20000000f00 */
[----:B------:R-:W-:Y:S01]  /*0de0*/  IMAD.MOV.U32 R29, RZ, RZ, R33 ;  /* 0x000000ffff1d7224 */ /* 0x000fe200078e0021 */
[----:B------:R-:W-:Y:S01]  /*0df0*/  MOV R32, R30 ;  /* 0x0000001e00207202 */ /* 0x000fe20000000f00 */
[----:B------:R-:W-:-:S07]  /*0e00*/  IMAD.MOV.U32 R41, RZ, RZ, R26 ;  /* 0x000000ffff297224 */ /* 0x000fce00078e001a */
.L_x_2086:
        /* <DEDUP_REMOVED lines=28> */
.L_x_2092:
        /* <DEDUP_REMOVED lines=99> */
.L_x_2091:
        /* <DEDUP_REMOVED lines=78> */
.L_x_2090:
[----:B------:R-:W0:Y:S01]  /*1ae0*/  LDC.64 R28, c[0x0][0x210] ;  /* 0x00008400ff1c7b82 */ /* 0x000e220000000a00 */
[----:B------:R-:W-:Y:S02]  /*1af0*/  ULDC UR4, c[0x0][0x27c] ;  /* 0x00009f0000047ab9 */ /* 0x000fe40000000800 */
[----:B------:R-:W-:-:S04]  /*1b00*/  IMAD R37, R42, UR4, R37 ;  /* 0x000000042a257c24 */ /* 0x000fc8000f8e0225 */
[----:B0-----:R-:W-:-:S05]  /*1b10*/  IMAD.WIDE.U32 R28, R37, 0x4, R28 ;  /* 0x00000004251c7825 */ /* 0x001fca00078e001c */
[----:B------:R0:W5:Y:S02]  /*1b20*/  LDG.E R37, desc[UR6][R28.64] ;  /* 0x000000061c257981 */ /* 0x000164000c1e1900 */
.L_x_2089:
[----:B------:R-:W-:Y:S05]  /*1b30*/  BSYNC B0 ;  /* 0x0000000000007941 */ /* 0x000fea0003800000 */
.L_x_2088:
        /* <DEDUP_REMOVED lines=16> */
.L_x_2097:
        /* <DEDUP_REMOVED lines=99> */
.L_x_2096:
        /* <DEDUP_REMOVED lines=79> */
.L_x_2095:
[----:B------:R-:W0:Y:S01]  /*2760*/  LDC.64 R28, c[0x0][0x210] ;  /* 0x00008400ff1c7b82 */ /* 0x000e220000000a00 */
[----:B------:R-:W-:Y:S02]  /*2770*/  ULDC UR4, c[0x0][0x27c] ;  /* 0x00009f0000047ab9 */ /* 0x000fe40000000800 */
[----:B------:R-:W-:-:S04]  /*2780*/  IMAD R41, R41, UR4, R38 ;  /* 0x0000000429297c24 */ /* 0x000fc8000f8e0226 */
[----:B0-----:R-:W-:-:S05]  /*2790*/  IMAD.WIDE.U32 R28, R41, 0x4, R28 ;  /* 0x00000004291c7825 */ /* 0x001fca00078e001c */
[----:B------:R1:W5:Y:S02]  /*27a0*/  LDG.E R38, desc[UR6][R28.64] ;  /* 0x000000061c267981 */ /* 0x000364000c1e1900 */
.L_x_2094:
[----:B------:R-:W-:Y:S05]  /*27b0*/  BSYNC B0 ;  /* 0x0000000000007941 */ /* 0x000fea0003800000 */
.L_x_2093:
        /* <DEDUP_REMOVED lines=16> */
.L_x_2102:
        /* <DEDUP_REMOVED lines=99> */
.L_x_2101:
        /* <DEDUP_REMOVED lines=78> */
.L_x_2100:
[----:B------:R-:W0:Y:S01]  /*33d0*/  LDC.64 R28, c[0x0][0x210] ;  /* 0x00008400ff1c7b82 */ /* 0x000e220000000a00 */
[----:B------:R-:W-:Y:S02]  /*33e0*/  ULDC UR4, c[0x0][0x27c] ;  /* 0x00009f0000047ab9 */ /* 0x000fe40000000800 */
[----:B------:R-:W-:-:S04]  /*33f0*/  IMAD R39, R42, UR4, R39 ;  /* 0x000000042a277c24 */ /* 0x000fc8000f8e0227 */
[----:B0-----:R-:W-:-:S05]  /*3400*/  IMAD.WIDE.U32 R28, R39, 0x4, R28 ;  /* 0x00000004271c7825 */ /* 0x001fca00078e001c */
[----:B------:R2:W5:Y:S02]  /*3410*/  LDG.E R39, desc[UR6][R28.64] ;  /* 0x000000061c277981 */ /* 0x000564000c1e1900 */
.L_x_2099:
[----:B------:R-:W-:Y:S05]  /*3420*/  BSYNC B0 ;  /* 0x0000000000007941 */ /* 0x000fea0003800000 */
.L_x_2098:
        /* <DEDUP_REMOVED lines=16> */
.L_x_2107:
        /* <DEDUP_REMOVED lines=99> */
.L_x_2106:
        /* <DEDUP_REMOVED lines=79> */
.L_x_2105:
[----:B------:R-:W0:Y:S01]  /*4050*/  LDC.64 R28, c[0x0][0x210] ;  /* 0x00008400ff1c7b82 */ /* 0x000e220000000a00 */
[----:B------:R-:W-:Y:S02]  /*4060*/  ULDC UR4, c[0x0][0x27c] ;  /* 0x00009f0000047ab9 */ /* 0x000fe40000000800 */
[----:B------:R-:W-:-:S04]  /*4070*/  IMAD R41, R41, UR4, R40 ;  /* 0x0000000429297c24 */ /* 0x000fc8000f8e0228 */
[----:B0-----:R-:W-:-:S05]  /*4080*/  IMAD.WIDE.U32 R28, R41, 0x4, R28 ;  /* 0x00000004291c7825 */ /* 0x001fca00078e001c */
[----:B------:R3:W5:Y:S02]  /*4090*/  LDG.E R40, desc[UR6][R28.64] ;  /* 0x000000061c287981 */ /* 0x000764000c1e1900 */
.L_x_2104:
[----:B------:R-:W-:Y:S05]  /*40a0*/  BSYNC B0 ;  /* 0x0000000000007941 */ /* 0x000fea0003800000 */
.L_x_2103:
        /* <DEDUP_REMOVED lines=10> */
[----:B------:R-:W-:Y:S02]  /*4150*/  ULDC UR4, c[0x0][0x49c] ;  /* 0x0001270000047ab9 */ /* 0x000fe40000000800 */
[----:B------:R-:W-:Y:S01]  /*4160*/  FSET.BF.LT.FTZ.AND R48, R32, UR4, PT ;  /* 0x0000000420307c0a */ /* 0x000fe2000b811000 */
[----:B------:R-:W-:Y:S02]  /*4170*/  ULDC UR4, c[0x0][0x354] ;  /* 0x0000d50000047ab9 */ /* 0x000fe40000000800 */
[----:B------:R-:W-:Y:S01]  /*4180*/  IMAD R33, R0, UR4, RZ ;  /* 0x0000000400217c24 */ /* 0x000fe2000f8e02ff */
        /* <DEDUP_REMOVED lines=9> */
.L_x_2109:
[----:B------:R-:W-:Y:S05]  /*4220*/  BSYNC B0 ;  /* 0x0000000000007941 */ /* 0x000fea0003800000 */
.L_x_2108:
[----:B------:R-:W-:Y:S04]  /*4230*/  BSSY B0, `(.L_x_2110) ;  /* 0x0000010000007945 */ /* 0x000fe80003800000 */
[----:B------:R-:W-:Y:S05]  /*4240*/  @P2 BRA `(.L_x_2111) ;  /* 0x0000000000382947 */ /* 0x000fea0003800000 */
[----:B01234-:R-:W0:Y:S01]  /*4250*/  LDC.64 R28, c[0x0][0x2e8] ;  /* 0x0000ba00ff1c7b82 */ /* 0x01fe220000000a00 */
        /* <DEDUP_REMOVED lines=13> */
.L_x_2111:
[----:B------:R-:W-:Y:S05]  /*4330*/  BSYNC B0 ;  /* 0x0000000000007941 */ /* 0x000fea0003800000 */
.L_x_2110:
        /* <DEDUP_REMOVED lines=16> */
.L_x_2113:
[----:B------:R-:W-:Y:S05]  /*4440*/  BSYNC B0 ;  /* 0x0000000000007941 */ /* 0x000fea0003800000 */
.L_x_2112:
        /* <DEDUP_REMOVED lines=15> */
.L_x_2114:
        /* <DEDUP_REMOVED lines=9> */
        .weak           $__internal_55_$__cuda_sm20_dblrcp_rn_slowpath_v3
        .type           $__internal_55_$__cuda_sm20_dblrcp_rn_slowpath_v3,@function
        .size           $__internal_55_$__cuda_sm20_dblrcp_rn_slowpath_v3,(.L_x_11614 - $__internal_55_$__cuda_sm20_dblrcp_rn_slowpath_v3)
$__internal_55_$__cuda_sm20_dblrcp_rn_slowpath_v3:
        /* <DEDUP_REMOVED lines=23> */
.L_x_2118:
        /* <DEDUP_REMOVED lines=10> */
.L_x_2116:
[----:B------:R-:W-:Y:S02]  /*47e0*/  LOP3.LUT R19, R15, 0x80000, RZ, 0xfc, !PT ;  /* 0x000800000f137812 */ /* 0x000fe400078efcff */
[----:B------:R-:W-:-:S07]  /*47f0*/  MOV R18, R14 ;  /* 0x0000000e00127202 */ /* 0x000fce0000000f00 */
.L_x_2117:
[----:B------:R-:W-:Y:S01]  /*4800*/  MOV R17, 0x0 ;  /* 0x0000000000117802 */ /* 0x000fe20000000f00 */
[----:B------:R-:W-:Y:S01]  /*4810*/  IMAD.MOV.U32 R22, RZ, RZ, R18 ;  /* 0x000000ffff167224 */ /* 0x000fe200078e0012 */
[----:B------:R-:W-:Y:S02]  /*4820*/  MOV R23, R19 ;  /* 0x0000001300177202 */ /* 0x000fe40000000f00 */
[----:B------:R-:W-:Y:S05]  /*4830*/  RET.REL.NODEC R16 `(_ZN2at6native43_GLOBAL__N__7cc8d1ed_10_Dropout_cu_0e96ed3820fused_dropout_kernelIffjLin1ELi1EhEEvNS_4cuda6detail10TensorInfoIKT_T1_EENS5_IS6_S8_EENS5_IT4_S8_EES8_T0_NS_15PhiloxCudaStateE) ;  /* 0xffffffb410f07950 */ /* 0x000fea0003c3ffff */
.L_x_2119:
        /* <DEDUP_REMOVED lines=12> */
.L_x_11614:


//--------------------- .text._ZN2at6native43_GLOBAL__N__7cc8d1ed_10_Dropout_cu_0e96ed3820fused_dropout_kernelIffjLi1ELi1EhEEvNS_4cuda6detail10TensorInfoIKT_T1_EENS5_IS6_S8_EENS5_IT4_S8_EES8_T0_NS_15PhiloxCudaStateE --------------------------
	.section	.text._ZN2at6native43_GLOBAL__N__7cc8d1ed_10_Dropout_cu_0e96ed3820fused_dropout_kernelIffjLi1ELi1EhEEvNS_4cuda6detail10TensorInfoIKT_T1_EENS5_IS6_S8_EENS5_IT4_S8_EES8_T0_NS_15PhiloxCudaStateE,"ax",@progbits
	.align	128
.text._ZN2at6native43_GLOBAL__N__7cc8d1ed_10_Dropout_cu_0e96ed3820fused_dropout_kernelIffjLi1ELi1EhEEvNS_4cuda6detail10TensorInfoIKT_T1_EENS5_IS6_S8_EENS5_IT4_S8_EES8_T0_NS_15PhiloxCudaStateE:
        .type           _ZN2at6native43_GLOBAL__N__7cc8d1ed_10_Dropout_cu_0e96ed3820fused_dropout_kernelIffjLi1ELi1EhEEvNS_4cuda6detail10TensorInfoIKT_T1_EENS5_IS6_S8_EENS5_IT4_S8_EES8_T0_NS_15PhiloxCudaStateE,@function
        .size           _ZN2at6native43_GLOBAL__N__7cc8d1ed_10_Dropout_cu_0e96ed3820fused_dropout_kernelIffjLi1ELi1EhEEvNS_4cuda6detail10TensorInfoIKT_T1_EENS5_IS6_S8_EENS5_IT4_S8_EES8_T0_NS_15PhiloxCudaStateE,(.L_x_11616 - _ZN2at6native43_GLOBAL__N__7cc8d1ed_10_Dropout_cu_0e96ed3820fused_dropout_kernelIffjLi1ELi1EhEEvNS_4cuda6detail10TensorInfoIKT_T1_EENS5_IS6_S8_EENS5_IT4_S8_EES8_T0_NS_15PhiloxCudaStateE)
        .other          _ZN2at6native43_GLOBAL__N__7cc8d1ed_10_Dropout_cu_0e96ed3820fused_dropout_kernelIffjLi1ELi1EhEEvNS_4cuda6detail10TensorInfoIKT_T1_EENS5_IS6_S8_EENS5_IT4_S8_EES8_T0_NS_15PhiloxCudaStateE,@"STO_CUDA_ENTRY STV_DEFAULT"
_ZN2at6native43_GLOBAL__N__7cc8d1ed_10_Dropout_cu_0e96ed3820fused_dropout_kernelIffjLi1ELi1EhEEvNS_4cuda6detail10TensorInfoIKT_T1_EENS5_IS6_S8_EENS5_IT4_S8_EES8_T0_NS_15PhiloxCudaStateE:
        /* <DEDUP_REMOVED lines=95> */
[----:B------:R-:W-:Y:S05]  /*05f0*/  CALL.REL.NOINC `($__internal_56_$__cuda_sm20_dblrcp_rn_slowpath_v3) ;  /* 0x0000000c007c7944 */ /* 0x000fea0003c00000 */
.L_x_2120:
        /* <DEDUP_REMOVED lines=41> */
.L_x_2132:
[----:B------:R-:W-:Y:S01]  /*0890*/  IADD3 R5, R5, 0x1, RZ ;  /* 0x0000000105057810 */ /* 0x000fe20007ffe0ff */
[----:B------:R-:W-:Y:S03]  /*08a0*/  BSSY B0, `(.L_x_2121) ;  /* 0x000000c000007945 */ /* 0x000fe60003800000 */
[C---:B------:R-:W-:Y:S01]  /*08b0*/  ISETP.NE.AND P0, PT, R5.reuse, RZ, PT ;  /* 0x000000ff0500720c */ /* 0x040fe20003f05270 */
[----:B------:R-:W-:-:S12]  /*08c0*/  IMAD.HI.U32 R24, R5, -0x2daee0ad, RZ ;  /* 0xd2511f5305187827 */ /* 0x000fd800078e00ff */
[----:B--23-5:R-:W-:Y:S05]  /*08d0*/  @P0 BRA `(.L_x_2122) ;  /* 0x0000000000200947 */ /* 0x02cfea0003800000 */
        /* <DEDUP_REMOVED lines=8> */
.L_x_2122:
[----:B------:R-:W-:Y:S05]  /*0960*/  BSYNC B0 ;  /* 0x0000000000007941 */ /* 0x000fea0003800000 */
.L_x_2121:
        /* <DEDUP_REMOVED lines=69> */
.L_x_2124:
[----:B------:R-:W-:Y:S01]  /*0dc0*/  MOV R46, R32 ;  /* 0x00000020002e7202 */ /* 0x000fe20000000f00 */
[----:B------:R-:W-:Y:S01]  /*0dd0*/  IMAD.MOV.U32 R43, RZ, RZ, R28 ;  /* 0x000000ffff2b7224 */ /* 0x000fe200078e001c */
[----:B------:R-:W-:Y:S01]  /*0de0*/  MOV R45, R37 ;  /* 0x00000025002d7202 */ /* 0x000fe20000000f00 */
[----:B------:R-:W-:-:S07]  /*0df0*/  IMAD.MOV.U32 R39, RZ, RZ, R24 ;  /* 0x000000ffff277224 */ /* 0x000fce00078e0018 */
.L_x_2123:
        /* <DEDUP_REMOVED lines=20> */
[----:B------:R1:W5:Y:S01]  /*0f40*/  @!P3 LDG.E R3, desc[UR6][R26.64] ;  /* 0x000000061a03b981 */ /* 0x000362000c1e1900 */
[----:B--2---:R-:W-:-:S05]  /*0f50*/  @!P2 IMAD.WIDE.U32 R32, R51, 0x4, R32 ;  /* 0x000000043320a825 */ /* 0x004fca00078e0020 */
[----:B------:R1:W5:Y:S01]  /*0f60*/  @!P2 LDG.E R2, desc[UR6][R32.64] ;  /* 0x000000062002a981 */ /* 0x000362000c1e1900 */
[----:B---3--:R-:W-:-:S05]  /*0f70*/  @!P0 IMAD.WIDE.U32 R30, R49, 0x4, R30 ;  /* 0x00000004311e8825 */ /* 0x008fca00078e001e */
[----:B------:R1:W5:Y:S01]  /*0f80*/  @!P0 LDG.E R0, desc[UR6][R30.64] ;  /* 0x000000061e008981 */ /* 0x000362000c1e1900 */
[----:B----4-:R-:W-:-:S05]  /*0f90*/  @!P1 IMAD.WIDE.U32 R28, R47, 0x4, R28 ;  /* 0x000000042f1c9825 */ /* 0x010fca00078e001c */
[----:B------:R1:W5:Y:S01]  /*0fa0*/  @!P1 LDG.E R41, desc[UR6][R28.64] ;  /* 0x000000061c299981 */ /* 0x000362000c1e1900 */
        /* <DEDUP_REMOVED lines=8> */
[----:B------:R-:W-:-:S03]  /*1030*/  IMAD R29, R4, UR4, RZ ;  /* 0x00000004041d7c24 */ /* 0x000fc6000f8e02ff */
[----:B------:R-:W1:Y:S01]  /*1040*/  F2I.FTZ.U32.TRUNC.NTZ R33, R30 ;  /* 0x0000001e00217305 */ /* 0x000e62000021f000 */
[----:B-----5:R-:W-:Y:S01]  /*1050*/  FMUL.FTZ R27, R3, R30 ;  /* 0x0000001e031b7220 */ /* 0x020fe20000410000 */
[C---:B------:R-:W-:Y:S01]  /*1060*/  IADD3 R26, P3, R29.reuse, UR8, RZ ;  /* 0x000000081d1a7c10 */ /* 0x040fe2000ff7e0ff */
[----:B0-----:R-:W-:-:S04]  /*1070*/  IMAD.WIDE.U32 R28, R29, 0x4, R22 ;  /* 0x000000041d1c7825 */ /* 0x001fc800078e0016 */
[----:B------:R-:W-:Y:S01]  /*1080*/  FMUL.FTZ R31, R18, R27 ;  /* 0x0000001b121f7220 */ /* 0x000fe20000410000 */
[----:B------:R-:W-:-:S04]  /*1090*/  IMAD.X R27, RZ, RZ, UR9, P3 ;  /* 0x00000009ff1b7e24 */ /* 0x000fc800098e06ff */
[----:B------:R2:W-:Y:S04]  /*10a0*/  STG.E desc[UR6][R28.64], R31 ;  /* 0x0000001f1c007986 */ /* 0x0005e8000c101906 */
[----:B-1----:R2:W-:Y:S02]  /*10b0*/  STG.E.U8 desc[UR6][R26.64], R33 ;  /* 0x000000211a007986 */ /* 0x0025e4000c101106 */
.L_x_2126:
[----:B------:R-:W-:Y:S05]  /*10c0*/  BSYNC B0 ;  /* 0x0000000000007941 */ /* 0x000fea0003800000 */
.L_x_2125:
[----:B------:R-:W-:Y:S01]  /*10d0*/  BSSY B0, `(.L_x_2127) ;  /* 0x000000f000007945 */ /* 0x000fe20003800000 */
[----:B--2---:R-:W-:Y:S01]  /*10e0*/  I2FP.F32.U32 R31, R39 ;  /* 0x00000027001f7245 */ /* 0x004fe20000201000 */
[-C--:B------:R-:W-:Y:S01]  /*10f0*/  FFMA.FTZ R45, R45, R46.reuse, 1.1641532182693481445e-10 ;  /* 0x2f0000002d2d7423 */ /* 0x080fe2000001002e */
[----:B------:R-:W-:Y:S01]  /*1100*/  FFMA.FTZ R33, R43, R46, 1.1641532182693481445e-10 ;  /* 0x2f0000002b217423 */ /* 0x000fe2000001002e */
[----:B------:R-:W-:Y:S06]  /*1110*/  @P2 BRA `(.L_x_2128) ;  /* 0x0000000000282947 */ /* 0x000fec0003800000 */
[----:B------:R-:W-:Y:S01]  /*1120*/  FSET.BF.LT.FTZ.AND R33, R33, UR11, PT ;  /* 0x0000000b21217c0a */ /* 0x000fe2000b811000 */
[----:B------:R-:W-:-:S03]  /*1130*/  IMAD R29, R40, UR4, RZ ;  /* 0x00000004281d7c24 */ /* 0x000fc6000f8e02ff */
[----:B------:R-:W1:Y:S01]  /*1140*/  F2I.FTZ.U32.TRUNC.NTZ R43, R33 ;  /* 0x00000021002b7305 */ /* 0x000e62000021f000 */
[----:B-----5:R-:W-:Y:S01]  /*1150*/  FMUL.FTZ R27, R2, R33 ;  /* 0x00000021021b7220 */ /* 0x020fe20000410000 */
[C---:B------:R-:W-:Y:S01]  /*1160*/  IADD3 R26, P2, R29.reuse, UR8, RZ ;  /* 0x000000081d1a7c10 */ /* 0x040fe2000ff5e0ff */
[----:B0-----:R-:W-:-:S04]  /*1170*/  IMAD.WIDE.U32 R28, R29, 0x4, R22 ;  /* 0x000000041d1c7825 */ /* 0x001fc800078e0016 */
[----:B------:R-:W-:Y:S01]  /*1180*/  FMUL.FTZ R39, R18, R27 ;  /* 0x0000001b12277220 */ /* 0x000fe20000410000 */
[----:B------:R-:W-:-:S04]  /*1190*/  IADD3.X R27, RZ, UR9, RZ, P2, !PT ;  /* 0x00000009ff1b7c10 */ /* 0x000fc800097fe4ff */
[----:B------:R2:W-:Y:S04]  /*11a0*/  STG.E desc[UR6][R28.64], R39 ;  /* 0x000000271c007986 */ /* 0x0005e8000c101906 */
[----:B-1----:R2:W-:Y:S02]  /*11b0*/  STG.E.U8 desc[UR6][R26.64], R43 ;  /* 0x0000002b1a007986 */ /* 0x0025e4000c101106 */
.L_x_2128:
[----:B------:R-:W-:Y:S05]  /*11c0*/  BSYNC B0 ;  /* 0x0000000000007941 */ /* 0x000fea0003800000 */
.L_x_2127:
[----:B------:R-:W-:Y:S04]  /*11d0*/  BSSY B0, `(.L_x_2129) ;  /* 0x000000c000007945 */ /* 0x000fe80003800000 */
[----:B------:R-:W-:Y:S05]  /*11e0*/  @P0 BRA `(.L_x_2130) ;  /* 0x0000000000280947 */ /* 0x000fea0003800000 */
[----:B------:R-:W-:Y:S01]  /*11f0*/  FSET.BF.LT.FTZ.AND R33, R45, UR11, PT ;  /* 0x0000000b2d217c0a */ /* 0x000fe2000b811000 */
[----:B--2---:R-:W-:-:S03]  /*1200*/  IMAD R29, R42, UR4, RZ ;  /* 0x000000042a1d7c24 */ /* 0x004fc6000f8e02ff */
        /* <DEDUP_REMOVED lines=8> */
.L_x_2130:
[----:B------:R-:W-:Y:S05]  /*1290*/  BSYNC B0 ;  /* 0x0000000000007941 */ /* 0x000fea0003800000 */
.L_x_2129:
[----:B------:R-:W-:Y:S01]  /*12a0*/  FFMA.FTZ R4, R31, R46, 1.1641532182693481445e-10 ;  /* 0x2f0000001f047423 */ /* 0x000fe2000001002e */
[----:B------:R-:W-:Y:S06]  /*12b0*/  @P1 BRA `(.L_x_2131) ;  /* 0x0000000000281947 */ /* 0x000fec0003800000 */
[----:B------:R-:W-:Y:S01]  /*12c0*/  FSET.BF.LT.FTZ.AND R4, R4, UR11, PT ;  /* 0x0000000b04047c0a */ /* 0x000fe2000b811000 */
[----:B--23--:R-:W-:-:S03]  /*12d0*/  IMAD R29, R44, UR4, RZ ;  /* 0x000000042c1d7c24 */ /* 0x00cfc6000f8e02ff */
        /* <DEDUP_REMOVED lines=8> */
.L_x_2131:
[----:B------:R-:W-:Y:S01]  /*1360*/  IMAD R4, R17, UR5, R44 ;  /* 0x0000000511047c24 */ /* 0x000fe2000f8e022c */
[----:B------:R-:W-:Y:S05]  /*1370*/  WARPSYNC.ALL ;  /* 0x0000000000007948 */ /* 0x000fea0003800000 */
[----:B------:R-:W-:Y:S01]  /*1380*/  BAR.SYNC.DEFER_BLOCKING 0x0 ;  /* 0x0000000000007b1d */ /* 0x000fe20000010000 */
[----:B------:R-:W-:Y:S01]  /*1390*/  ISETP.GE.U32.AND P0, PT, R4, R19, PT ;  /* 0x000000130400720c */ /* 0x000fe20003f06070 */
[----:B------:R-:W-:Y:S01]  /*13a0*/  IMAD.MOV.U32 R40, RZ, RZ, R24 ;  /* 0x000000ffff287224 */ /* 0x000fe200078e0018 */
[----:B----4-:R-:W-:Y:S01]  /*13b0*/  MOV R33, R37 ;  /* 0x0000002500217202 */ /* 0x010fe20000000f00 */
[----:B------:R-:W-:-:S10]  /*13c0*/  IMAD.MOV.U32 R32, RZ, RZ, R38 ;  /* 0x000000ffff207224 */ /* 0x000fd400078e0026 */
[----:B------:R-:W-:Y:S05]  /*13d0*/  @!P0 BRA `(.L_x_2132) ;  /* 0xfffffff4002c8947 */ /* 0x000fea000383ffff */
[----:B------:R-:W-:Y:S05]  /*13e0*/  EXIT ;  /* 0x000000000000794d */ /* 0x000fea0003800000 */
        .weak           $__internal_56_$__cuda_sm20_dblrcp_rn_slowpath_v3
        .type           $__internal_56_$__cuda_sm20_dblrcp_rn_slowpath_v3,@function
        .size           $__internal_56_$__cuda_sm20_dblrcp_rn_slowpath_v3,(.L_x_11616 - $__internal_56_$__cuda_sm20_dblrcp_rn_slowpath_v3)
$__internal_56_$__cuda_sm20_dblrcp_rn_slowpath_v3:
        /* <DEDUP_REMOVED lines=23> */
.L_x_2135:
        /* <DEDUP_REMOVED lines=10> */
.L_x_2133:
[----:B------:R-:W-:Y:S02]  /*1600*/  LOP3.LUT R19, R3, 0x80000, RZ, 0xfc, !PT ;  /* 0x0008000003137812 */ /* 0x000fe400078efcff */
[----:B------:R-:W-:-:S07]  /*1610*/  MOV R18, R2 ;  /* 0x0000000200127202 */ /* 0x000fce0000000f00 */
.L_x_2134:
[----:B------:R-:W-:Y:S01]  /*1620*/  MOV R2, R0 ;  /* 0x0000000000027202 */ /* 0x000fe20000000f00 */
[----:B------:R-:W-:Y:S01]  /*1630*/  IMAD.MOV.U32 R25, RZ, RZ, R19 ;  /* 0x000000ffff197224 */ /* 0x000fe200078e0013 */
[----:B------:R-:W-:Y:S02]  /*1640*/  MOV R3, 0x0 ;  /* 0x0000000000037802 */ /* 0x000fe40000000f00 */
[----:B------:R-:W-:Y:S02]  /*1650*/  MOV R24, R18 ;  /* 0x0000001200187202 */ /* 0x000fe40000000f00 */
[----:B------:R-:W-:Y:S05]  /*1660*/  RET.REL.NODEC R2 `(_ZN2at6native43_GLOBAL__N__7cc8d1ed_10_Dropout_cu_0e96ed3820fused_dropout_kernelIffjLi1ELi1EhEEvNS_4cuda6detail10TensorInfoIKT_T1_EENS5_IS6_S8_EENS5_IT4_S8_EES8_T0_NS_15PhiloxCudaStateE) ;  /* 0xffffffe802647950 */ /* 0x000fea0003c3ffff */
.L_x_2136:
        /* <DEDUP_REMOVED lines=9> */
.L_x_11616:


//--------------------- .text._ZN2at6native43_GLOBAL__N__7cc8d1ed_10_Dropout_cu_0e96ed3824fused_dropout_kernel_vecIffjLi1ELi2EhEEvNS_4cuda6detail10TensorInfoIKT_T1_EENS5_IS6_S8_EENS5_IT4_S8_EES8_T0_NS_15PhiloxCudaStateE --------------------------
	.section	.text._ZN2at6native43_GLOBAL__N__7cc8d1ed_10_Dropout_cu_0e96ed3824fused_dropout_kernel_vecIffjLi1ELi2EhEEvNS_4cuda6detail10TensorInfoIKT_T1_EENS5_IS6_S8_EENS5_IT4_S8_EES8_T0_NS_15PhiloxCudaStateE,"ax",@progbits
	.align	128
.text._ZN2at6native43_GLOBAL__N__7cc8d1ed_10_Dropout_cu_0e96ed3824fused_dropout_kernel_vecIffjLi1ELi2EhEEvNS_4cuda6detail10TensorInfoIKT_T1_EENS5_IS6_S8_EENS5_IT4_S8_EES8_T0_NS_15PhiloxCudaStateE:
        .type           _ZN2at6native43_GLOBAL__N__7cc8d1ed_10_Dropout_cu_0e96ed3824fused_dropout_kernel_vecIffjLi1ELi2EhEEvNS_4cuda6detail10TensorInfoIKT_T1_EENS5_IS6_S8_EENS5_IT4_S8_EES8_T0_NS_15PhiloxCudaStateE,@function
        .size           _ZN2at6native43_GLOBAL__N__7cc8d1ed_10_Dropout_cu_0e96ed3824fused_dropout_kernel_vecIffjLi1ELi2EhEEvNS_4cuda6detail10TensorInfoIKT_T1_EENS5_IS6_S8_EENS5_IT4_S8_EES8_T0_NS_15PhiloxCudaStateE,(.L_x_11618 - _ZN2at6native43_GLOBAL__N__7cc8d1ed_10_Dropout_cu_0e96ed3824fused_dropout_kernel_vecIffjLi1ELi2EhEEvNS_4cuda6detail10TensorInfoIKT_T1_EENS5_IS6_S8_EENS5_IT4_S8_EES8_T0_NS_15PhiloxCudaStateE)
        .other          _ZN2at6native43_GLOBAL__N__7cc8d1ed_10_Dropout_cu_0e96ed3824fused_dropout_kernel_vecIffjLi1ELi2EhEEvNS_4cuda6detail10TensorInfoIKT_T1_EENS5_IS6_S8_EENS5_IT4_S8_EES8_T0_NS_15PhiloxCudaStateE,@"STO_CUDA_ENTRY STV_DEFAULT"
_ZN2at6native43_GLOBAL__N__7cc8d1ed_10_Dropout_cu_0e96ed3824fused_dropout_kernel_vecIffjLi1ELi2EhEEvNS_4cuda6detail10TensorInfoIKT_T1_EENS5_IS6_S8_EENS5_IT4_S8_EES8_T0_NS_15PhiloxCudaStateE:
        /* <DEDUP_REMOVED lines=20> */
[----:B------:R-:W-:Y:S01]  /*0140*/  ISETP.GE.U32.AND P1, PT, R22, UR5, PT ;  /* 0x0000000516007c0c */ /* 0x000fe2000bf26070 */
[----:B------:R-:W-:Y:S01]  /*0150*/  IMAD.WIDE.U32 R4, R28, -0x326172a9, RZ ;  /* 0xcd9e8d571c047825 */ /* 0x000fe200078e00ff */
[----:B---3--:R-:W-:-:S04]  /*0160*/  @P0 IADD3 R0, P2, R2, R7, RZ ;  /* 0x0000000702000210 */ /* 0x008fc80007f5e0ff */
[----:B------:R-:W-:-:S04]  /*0170*/  @P0 IADD3.X R23, RZ, R3, RZ, P2, !PT ;  /* 0x00000003ff170210 */ /* 0x000fc800017fe4ff */
[----:B------:R-:W-:-:S03]  /*0180*/  SHF.R.U64 R27, R0, 0x2, R23 ;  /* 0x00000002001b7819 */ /* 0x000fc60000001217 */
[----:B------:R-:W-:Y:S05]  /*0190*/  @P1 EXIT ;  /* 0x000000000000194d */ /* 0x000fea0003800000 */
[----:B------:R-:W0:Y:S01]  /*01a0*/  LDC R12, c[0x0][0x49c] ;  /* 0x00012700ff0c7b82 */ /* 0x000e220000000800 */
[----:B------:R-:W-:Y:S01]  /*01b0*/  SHF.R.U32.HI R23, RZ, 0x2, R23 ;  /* 0x00000002ff177819 */ /* 0x000fe20000011617 */
[----:B------:R-:W-:Y:S01]  /*01c0*/  IMAD.WIDE.U32 R2, R27, -0x2daee0ad, RZ ;  /* 0xd2511f531b027825 */ /* 0x000fe200078e00ff */
        /* <DEDUP_REMOVED lines=35> */
[----:B------:R-:W-:Y:S01]  /*0400*/  IADD3 R13, R18, 0x5384540f, RZ ;  /* 0x5384540f120d7810 */ /* 0x000fe20007ffe0ff */
        /* <DEDUP_REMOVED lines=20> */
[----:B------:R-:W-:Y:S01]  /*0550*/  DFMA R24, -R2, R20, 1 ;  /* 0x3ff000000218742b */ /* 0x000fe20000000114 */
[C---:B------:R-:W-:Y:S01]  /*0560*/  IADD3 R10, R19.reuse, -0x695add53, RZ ;  /* 0x96a522ad130a7810 */ /* 0x040fe20007ffe0ff */
[----:B------:R-:W-:Y:S02]  /*0570*/  VIADD R11, R19, 0xdb3d7428 ;  /* 0xdb3d7428130b7836 */ /* 0x000fe40000000000 */
[----:B------:R-:W-:-:S03]  /*0580*/  IMAD.HI.U32 R39, R26, -0x2daee0ad, RZ ;  /* 0xd2511f531a277827 */ /* 0x000fc600078e00ff */
[----:B------:R-:W-:Y:S01]  /*0590*/  LOP3.LUT R42, R7, R42, R11, 0x96, !PT ;  /* 0x0000002a072a7212 */ /* 0x000fe200078e960b */
[----:B------:R-:W-:Y:S01]  /*05a0*/  VIADD R9, R18, 0x8ff34781 ;  /* 0x8ff3478112097836 */ /* 0x000fe20000000000 */
[----:B------:R-:W-:Y:S01]  /*05b0*/  DFMA R24, R20, R24, R20 ;  /* 0x000000181418722b */ /* 0x000fe20000000014 */
[----:B------:R-:W-:Y:S01]  /*05c0*/  LOP3.LUT R39, R39, R6, R10, 0x96, !PT ;  /* 0x0000000627277212 */ /* 0x000fe200078e960a */
        /* <DEDUP_REMOVED lines=9> */
[----:B------:R-:W-:Y:S02]  /*0660*/  MOV R26, 0x690 ;  /* 0x00000690001a7802 */ /* 0x000fe40000000f00 */
[----:B------:R-:W-:-:S07]  /*0670*/  IADD3 R20, R20, -0x100000, RZ ;  /* 0xfff0000014147810 */ /* 0x000fce0007ffe0ff */
[----:B------:R-:W-:Y:S05]  /*0680*/  CALL.REL.NOINC `($__internal_57_$__cuda_sm20_dblrcp_rn_slowpath_v3) ;  /* 0x0000000400cc7944 */ /* 0x000fea0003c00000 */
.L_x_2137:
[----:B------:R-:W0:Y:S01]  /*0690*/  LDC.64 R20, c[0x0][0x210] ;  /* 0x00008400ff147b82 */ /* 0x000e220000000a00 */
[----:B------:R-:W-:Y:S01]  /*06a0*/  UMOV UR8, 0xf0000000 ;  /* 0xf000000000087882 */ /* 0x000fe20000000000 */
[----:B------:R-:W-:Y:S01]  /*06b0*/  UMOV UR9, 0x380fffff ;  /* 0x380fffff00097882 */ /* 0x000fe20000000000 */
[----:B------:R-:W1:Y:S01]  /*06c0*/  F2F.F32.F64 R3, R24 ;  /* 0x0000001800037310 */ /* 0x000e620000301000 */
[----:B------:R-:W-:Y:S01]  /*06d0*/  DSETP.GEU.AND P0, PT, |R24|, UR8, PT ;  /* 0x0000000818007e2a */ /* 0x000fe2000bf0e200 */
[----:B------:R-:W-:Y:S01]  /*06e0*/  LOP3.LUT R2, R0, 0x3, RZ, 0xc0, !PT ;  /* 0x0000000300027812 */ /* 0x000fe200078ec0ff */
[----:B------:R-:W-:Y:S01]  /*06f0*/  IMAD R42, R42, -0x326172a9, RZ ;  /* 0xcd9e8d572a2a7824 */ /* 0x000fe200078e02ff */
[----:B------:R-:W-:Y:S01]  /*0700*/  USHF.L.U32 UR4, UR4, 0x1, URZ ;  /* 0x0000000104047899 */ /* 0x000fe2000800063f */
[----:B------:R-:W2:Y:S01]  /*0710*/  LDC.64 R22, c[0x0][0x2e8] ;  /* 0x0000ba00ff167b82 */ /* 0x000ea20000000a00 */
[----:B------:R-:W-:Y:S01]  /*0720*/  IMAD.MOV.U32 R0, RZ, RZ, RZ ;  /* 0x000000ffff007224 */ /* 0x000fe200078e00ff */
[----:B------:R-:W-:Y:S01]  /*0730*/  ULDC UR5, c[0x0][0x49c] ;  /* 0x0001270000057ab9 */ /* 0x000fe20000000800 */
[----:B------:R-:W-:Y:S01]  /*0740*/  ULDC UR10, c[0x0][0x498] ;  /* 0x00012600000a7ab9 */ /* 0x000fe20000000800 */
[----:B------:R-:W-:-:S06]  /*0750*/  ULDC.64 UR8, c[0x0][0x3c0] ;  /* 0x0000f00000087ab9 */ /* 0x000fcc0000000a00 */
[----:B-1----:R-:W-:-:S07]  /*0760*/  @!P0 FMUL R3, R3, 1.175494350822287508e-38 ;  /* 0x0080000003038820 */ /* 0x002fce0000400000 */
.L_x_2142:
        /* <DEDUP_REMOVED lines=13> */
.L_x_2139:
[----:B------:R-:W-:Y:S05]  /*0840*/  BSYNC B0 ;  /* 0x0000000000007941 */ /* 0x000fea0003800000 */
.L_x_2138:
        /* <DEDUP_REMOVED lines=54> */
.L_x_2141:
[----:B------:R-:W-:Y:S01]  /*0bb0*/  MOV R43, R39 ;  /* 0x00000027002b7202 */ /* 0x000fe20000000f00 */
[----:B------:R-:W-:-:S07]  /*0bc0*/  IMAD.MOV.U32 R39, RZ, RZ, R40 ;  /* 0x000000ffff277224 */ /* 0x000fce00078e0028 */
.L_x_2140:
[----:B0-----:R-:W-:-:S06]  /*0bd0*/  IMAD.WIDE.U32 R24, R5, 0x4, R20 ;  /* 0x0000000405187825 */ /* 0x001fcc00078e0014 */
[----:B------:R-:W3:Y:S01]  /*0be0*/  LDG.E.64 R24, desc[UR6][R24.64] ;  /* 0x0000000618187981 */ /* 0x000ee2000c1e1b00 */
[----:B------:R-:W-:Y:S01]  /*0bf0*/  HFMA2.MMA R40, -RZ, RZ, 0.1171875, 0 ;  /* 0x2f800000ff287435 */ /* 0x000fe200000001ff */
[----:B------:R-:W-:Y:S01]  /*0c00*/  I2FP.F32.U32 R39, R39 ;  /* 0x0000002700277245 */ /* 0x000fe20000201000 */
[----:B------:R-:W-:Y:S05]  /*0c10*/  WARPSYNC.ALL ;  /* 0x0000000000007948 */ /* 0x000fea0003800000 */
[----:B------:R-:W-:-:S03]  /*0c20*/  I2FP.F32.U32 R29, R43 ;  /* 0x0000002b001d7245 */ /* 0x000fc60000201000 */
[-C--:B------:R-:W-:Y:S02]  /*0c30*/  FFMA.FTZ R39, R39, R40.reuse, 1.1641532182693481445e-10 ;  /* 0x2f00000027277423 */ /* 0x080fe40000010028 */
[----:B------:R-:W-:-:S03]  /*0c40*/  FFMA.FTZ R29, R29, R40, 1.1641532182693481445e-10 ;  /* 0x2f0000001d1d7423 */ /* 0x000fc60000010028 */
[----:B------:R-:W-:Y:S02]  /*0c50*/  FSET.BF.LT.FTZ.AND R42, R39, UR5, PT ;  /* 0x00000005272a7c0a */ /* 0x000fe4000b811000 */
[----:B------:R-:W0:Y:S01]  /*0c60*/  LDC R39, c[0x0][0xc] ;  /* 0x00000300ff277b82 */ /* 0x000e220000000800 */
[----:B------:R-:W-:Y:S01]  /*0c70*/  FSET.BF.LT.FTZ.AND R41, R29, UR5, PT ;  /* 0x000000051d297c0a */ /* 0x000fe2000b811000 */
[----:B------:R-:W-:Y:S08]  /*0c80*/  F2I.FTZ.U32.TRUNC.NTZ R40, R42 ;  /* 0x0000002a00287305 */ /* 0x000ff0000021f000 */
[----:B------:R-:W1:Y:S02]  /*0c90*/  F2I.FTZ.U32.TRUNC.NTZ R29, R41 ;  /* 0x00000029001d7305 */ /* 0x000e64000021f000 */
[----:B-1----:R-:W-:Y:S01]  /*0ca0*/  PRMT R29, R40, 0x7604, R29 ;  /* 0x00007604281d7816 */ /* 0x002fe2000000001d */
[----:B---3--:R-:W-:Y:S01]  /*0cb0*/  FMUL.FTZ R44, R41, R24 ;  /* 0x00000018292c7220 */ /* 0x008fe20000410000 */
[----:B------:R-:W-:Y:S01]  /*0cc0*/  FMUL.FTZ R25, R42, R25 ;  /* 0x000000192a197220 */ /* 0x000fe20000410000 */
[----:B--2---:R-:W-:-:S04]  /*0cd0*/  IMAD.WIDE.U32 R42, R5, 0x4, R22 ;  /* 0x00000004052a7825 */ /* 0x004fc800078e0016 */
[----:B------:R-:W-:Y:S01]  /*0ce0*/  FMUL.FTZ R24, R3, R44 ;  /* 0x0000002c03187220 */ /* 0x000fe20000410000 */
[----:B------:R-:W-:Y:S01]  /*0cf0*/  IADD3 R44, P0, R5, UR8, RZ ;  /* 0x00000008052c7c10 */ /* 0x000fe2000ff1e0ff */
[----:B0-----:R-:W-:Y:S02]  /*0d00*/  IMAD R5, R39, UR4, R5 ;  /* 0x0000000427057c24 */ /* 0x001fe4000f8e0205 */
[----:B------:R-:W-:Y:S01]  /*0d10*/  FMUL.FTZ R25, R3, R25 ;  /* 0x0000001903197220 */ /* 0x000fe20000410000 */
[----:B------:R-:W-:Y:S01]  /*0d20*/  IMAD.MOV.U32 R41, RZ, RZ, R26 ;  /* 0x000000ffff297224 */ /* 0x000fe200078e001a */
[----:B------:R-:W-:Y:S01]  /*0d30*/  MOV R39, R27 ;  /* 0x0000001b00277202 */ /* 0x000fe20000000f00 */
[----:B------:R-:W-:Y:S01]  /*0d40*/  IMAD.X R45, RZ, RZ, UR9, P0 ;  /* 0x00000009ff2d7e24 */ /* 0x000fe200080e06ff */
[----:B------:R-:W-:Y:S01]  /*0d50*/  ISETP.GE.U32.AND P0, PT, R5, UR10, PT ;  /* 0x0000000a05007c0c */ /* 0x000fe2000bf06070 */
[----:B------:R0:W-:Y:S04]  /*0d60*/  STG.E.64 desc[UR6][R42.64], R24 ;  /* 0x000000182a007986 */ /* 0x0001e8000c101b06 */
[----:B------:R1:W-:Y:S01]  /*0d70*/  STG.E.U16 desc[UR6][R44.64], R29 ;  /* 0x0000001d2c007986 */ /* 0x0003e2000c101506 */
[----:B0-----:R-:W-:Y:S01]  /*0d80*/  MOV R42, R28 ;  /* 0x0000001c002a7202 */ /* 0x001fe20000000f00 */
[----:B------:R-:W-:Y:S06]  /*0d90*/  BAR.SYNC.DEFER_BLOCKING 0x0 ;  /* 0x0000000000007b1d */ /* 0x000fec0000010000 */
[----:B-1----:R-:W-:Y:S05]  /*0da0*/  @!P0 BRA `(.L_x_2142) ;  /* 0xfffffff800708947 */ /* 0x002fea000383ffff */
[----:B------:R-:W-:Y:S05]  /*0db0*/  EXIT ;  /* 0x000000000000794d */ /* 0x000fea0003800000 */
        .weak           $__internal_57_$__cuda_sm20_dblrcp_rn_slowpath_v3
        .type           $__internal_57_$__cuda_sm20_dblrcp_rn_slowpath_v3,@function
        .size           $__internal_57_$__cuda_sm20_dblrcp_rn_slowpath_v3,(.L_x_11618 - $__internal_57_$__cuda_sm20_dblrcp_rn_slowpath_v3)
$__internal_57_$__cuda_sm20_dblrcp_rn_slowpath_v3:
        /* <DEDUP_REMOVED lines=25> */
.L_x_2145:
        /* <DEDUP_REMOVED lines=9> */
.L_x_2143:
[----:B------:R-:W-:Y:S01]  /*0fe0*/  LOP3.LUT R3, R25, 0x80000, RZ, 0xfc, !PT ;  /* 0x0008000019037812 */ /* 0x000fe200078efcff */
[----:B------:R-:W-:-:S07]  /*0ff0*/  IMAD.MOV.U32 R2, RZ, RZ, R24 ;  /* 0x000000ffff027224 */ /* 0x000fce00078e0018 */
.L_x_2144:
[----:B------:R-:W-:Y:S01]  /*1000*/  MOV R27, 0x0 ;  /* 0x00000000001b7802 */ /* 0x000fe20000000f00 */
[----:B------:R-:W-:Y:S01]  /*1010*/  IMAD.MOV.U32 R25, RZ, RZ, R3 ;  /* 0x000000ffff197224 */ /* 0x000fe200078e0003 */
[----:B------:R-:W-:Y:S02]  /*1020*/  MOV R24, R2 ;  /* 0x0000000200187202 */ /* 0x000fe40000000f00 */
[----:B------:R-:W-:Y:S05]  /*1030*/  RET.REL.NODEC R26 `(_ZN2at6native43_GLOBAL__N__7cc8d1ed_10_Dropout_cu_0e96ed3824fused_dropout_kernel_vecIffjLi1ELi2EhEEvNS_4cuda6detail10TensorInfoIKT_T1_EENS5_IS6_S8_EENS5_IT4_S8_EES8_T0_NS_15PhiloxCudaStateE) ;  /* 0xffffffec1af07950 */ /* 0x000fea0003c3ffff */
.L_x_2146:
        /* <DEDUP_REMOVED lines=12> */
.L_x_11618:


//--------------------- .text._ZN2at6native43_GLOBAL__N__7cc8d1ed_10_Dropout_cu_0e96ed3824fused_dropout_kernel_vecIffjLi1ELi4EhEEvNS_4cuda6detail10TensorInfoIKT_T1_EENS5_IS6_S8_EENS5_IT4_S8_EES8_T0_NS_15PhiloxCudaStateE --------------------------
	.section	.text._ZN2at6native43_GLOBAL__N__7cc8d1ed_10_Dropout_cu_0e96ed3824fused_dropout_kernel_vecIffjLi1ELi4EhEEvNS_4cuda6detail10TensorInfoIKT_T1_EENS5_IS6_S8_EENS5_IT4_S8_EES8_T0_NS_15PhiloxCudaStateE,"ax",@progbits
	.align	128
.text._ZN2at6native43_GLOBAL__N__7cc8d1ed_10_Dropout_cu_0e96ed3824fused_dropout_kernel_vecIffjLi1ELi4EhEEvNS_4cuda6detail10TensorInfoIKT_T1_EENS5_IS6_S8_EENS5_IT4_S8_EES8_T0_NS_15PhiloxCudaStateE:
        .type           _ZN2at6native43_GLOBAL__N__7cc8d1ed_10_Dropout_cu_0e96ed3824fused_dropout_kernel_vecIffjLi1ELi4EhEEvNS_4cuda6detail10TensorInfoIKT_T1_EENS5_IS6_S8_EENS5_IT4_S8_EES8_T0_NS_15PhiloxCudaStateE,@function
        .size           _ZN2at6native43_GLOBAL__N__7cc8d1ed_10_Dropout_cu_0e96ed3824fused_dropout_kernel_vecIffjLi1ELi4EhEEvNS_4cuda6detail10TensorInfoIKT_T1_EENS5_IS6_S8_EENS5_IT4_S8_EES8_T0_NS_15PhiloxCudaStateE,(.L_x_11620 - _ZN2at6native43_GLOBAL__N__7cc8d1ed_10_Dropout_cu_0e96ed3824fused_dropout_kernel_vecIffjLi1ELi4EhEEvNS_4cuda6detail10TensorInfoIKT_T1_EENS5_IS6_S8_EENS5_IT4_S8_EES8_T0_NS_15PhiloxCudaStateE)
        .other          _ZN2at6native43_GLOBAL__N__7cc8d1ed_10_Dropout_cu_0e96ed3824fused_dropout_kernel_vecIffjLi1ELi4EhEEvNS_4cuda6detail10TensorInfoIKT_T1_EENS5_IS6_S8_EENS5_IT4_S8_EES8_T0_NS_15PhiloxCudaStateE,@"STO_CUDA_ENTRY STV_DEFAULT"
_ZN2at6native43_GLOBAL__N__7cc8d1ed_10_Dropout_cu_0e96ed3824fused_dropout_kernel_vecIffjLi1ELi4EhEEvNS_4cuda6detail10TensorInfoIKT_T1_EENS5_IS6_S8_EENS5_IT4_S8_EES8_T0_NS_15PhiloxCudaStateE:
        /* <DEDUP_REMOVED lines=64> */
[C---:B------:R-:W-:Y:S02]  /*0400*/  VIADD R10, R24.reuse, 0x1715609d ;  /* 0x1715609d180a7836 */ /* 0x040fe40000000000 */
[----:B------:R-:W-:Y:S02]  /*0410*/  VIADD R16, R25, 0x646e171e ;  /* 0x646e171e19107836 */ /* 0x000fe40000000000 */
[----:B------:R-:W-:Y:S01]  /*0420*/  VIADD R19, R24, 0xf1bbcdc8 ;  /* 0xf1bbcdc818137836 */ /* 0x000fe20000000000 */
[----:B------:R-:W-:Y:S01]  /*0430*/  LOP3.LUT R20, R23, R12, R10, 0x96, !PT ;  /* 0x0000000c17147212 */ /* 0x000fe200078e960a */
[----:B------:R-:W-:Y:S01]  /*0440*/  IMAD.WIDE.U32 R12, R13, -0x326172a9, RZ ;  /* 0xcd9e8d570d0c7825 */ /* 0x000fe200078e00ff */
[----:B0-----:R-:W-:-:S03]  /*0450*/  DFMA R26, -R14, R32, 1 ;  /* 0x3ff000000e1a742b */ /* 0x001fc60000000120 */
[----:B------:R-:W-:Y:S01]  /*0460*/  IMAD.WIDE.U32 R20, R20, -0x2daee0ad, RZ ;  /* 0xd2511f5314147825 */ /* 0x000fe200078e00ff */
[----:B------:R-:W-:-:S04]  /*0470*/  LOP3.LUT R22, R13, R22, R11, 0x96, !PT ;  /* 0x000000160d167212 */ /* 0x000fc800078e960b */
        /* <DEDUP_REMOVED lines=13> */
[----:B------:R-:W-:Y:S02]  /*0550*/  DFMA R30, -R14, R12, 1 ;  /* 0x3ff000000e1e742b */ /* 0x000fe4000000010c */
        /* <DEDUP_REMOVED lines=11> */
[----:B------:R-:W-:Y:S02]  /*0610*/  MOV R30, 0x640 ;  /* 0x00000640001e7802 */ /* 0x000fe40000000f00 */
[----:B------:R-:W-:-:S07]  /*0620*/  IADD3 R31, R12, -0x100000, RZ ;  /* 0xfff000000c1f7810 */ /* 0x000fce0007ffe0ff */
[----:B------:R-:W-:Y:S05]  /*0630*/  CALL.REL.NOINC `($__internal_58_$__cuda_sm20_dblrcp_rn_slowpath_v3) ;  /* 0x0000000800307944 */ /* 0x000fea0003c00000 */
[----:B------:R-:W-:Y:S01]  /*0640*/  IMAD.MOV.U32 R12, RZ, RZ, R14 ;  /* 0x000000ffff0c7224 */ /* 0x000fe200078e000e */
[----:B------:R-:W-:-:S07]  /*0650*/  MOV R13, R15 ;  /* 0x0000000f000d7202 */ /* 0x000fce0000000f00 */
.L_x_2147:
        /* <DEDUP_REMOVED lines=13> */
.L_x_2152:
[----:B------:R-:W-:Y:S01]  /*0730*/  IADD3 R34, R34, 0x1, RZ ;  /* 0x0000000122227810 */ /* 0x000fe20007ffe0ff */
[----:B------:R-:W-:Y:S03]  /*0740*/  BSSY B0, `(.L_x_2148) ;  /* 0x000000c000007945 */ /* 0x000fe60003800000 */
[C---:B------:R-:W-:Y:S01]  /*0750*/  ISETP.NE.AND P0, PT, R34.reuse, RZ, PT ;  /* 0x000000ff2200720c */ /* 0x040fe20003f05270 */
[----:B-1----:R-:W-:-:S12]  /*0760*/  IMAD.HI.U32 R13, R34, -0x2daee0ad, RZ ;  /* 0xd2511f53220d7827 */ /* 0x002fd800078e00ff */
        /* <DEDUP_REMOVED lines=9> */
.L_x_2149:
[----:B------:R-:W-:Y:S05]  /*0800*/  BSYNC B0 ;  /* 0x0000000000007941 */ /* 0x000fea0003800000 */
.L_x_2148:
[----:B------:R-:W-:Y:S01]  /*0810*/  IMAD.HI.U32 R12, R23, -0x326172a9, RZ ;  /* 0xcd9e8d57170c7827 */ /* 0x000fe200078e00ff */
        /* <DEDUP_REMOVED lines=8> */
[----:B------:R-:W-:-:S04]  /*08a0*/  IMAD.WIDE.U32 R32, R12, -0x2daee0ad, RZ ;  /* 0xd2511f530c207825 */ /* 0x000fc800078e00ff */
[----:B------:R-:W-:Y:S01]  /*08b0*/  IMAD.WIDE.U32 R14, R15, -0x2daee0ad, RZ ;  /* 0xd2511f530f0e7825 */ /* 0x000fe200078e00ff */
[----:B------:R-:W-:-:S03]  /*08c0*/  LOP3.LUT R12, R33, R45, R0, 0x96, !PT ;  /* 0x0000002d210c7212 */ /* 0x000fc600078e9600 */
[----:B------:R-:W-:Y:S01]  /*08d0*/  IMAD.MOV.U32 R45, RZ, RZ, R43 ;  /* 0x000000ffff2d7224 */ /* 0x000fe200078e002b */
        /* <DEDUP_REMOVED lines=32> */
[----:B------:R-:W-:Y:S02]  /*0ae0*/  LOP3.LUT R47, R47, R12, R21, 0x96, !PT ;  /* 0x0000000c2f2f7212 */ /* 0x000fe400078e9615 */
        /* <DEDUP_REMOVED lines=14> */
.L_x_2151:
[----:B------:R-:W-:Y:S01]  /*0bd0*/  IMAD.MOV.U32 R45, RZ, RZ, R41 ;  /* 0x000000ffff2d7224 */ /* 0x000fe200078e0029 */
[----:B------:R-:W-:Y:S01]  /*0be0*/  MOV R48, R33 ;  /* 0x0000002100307202 */ /* 0x000fe20000000f00 */
[----:B------:R-:W-:Y:S01]  /*0bf0*/  IMAD.MOV.U32 R44, RZ, RZ, R46 ;  /* 0x000000ffff2c7224 */ /* 0x000fe200078e002e */
[----:B------:R-:W-:-:S07]  /*0c00*/  MOV R32, R30 ;  /* 0x0000001e00207202 */ /* 0x000fce0000000f00 */
.L_x_2150:
[----:B0-----:R-:W-:-:S06]  /*0c10*/  IMAD.WIDE.U32 R12, R37, 0x4, R26 ;  /* 0x00000004250c7825 */ /* 0x001fcc00078e001a */
[----:B------:R-:W3:Y:S01]  /*0c20*/  LDG.E.128 R12, desc[UR4][R12.64] ;  /* 0x000000040c0c7981 */ /* 0x000ee2000c1e1d00 */
        /* <DEDUP_REMOVED lines=15> */
[----:B------:R-:W0:Y:S08]  /*0d20*/  F2I.FTZ.U32.TRUNC.NTZ R42, R44 ;  /* 0x0000002c002a7305 */ /* 0x000e30000021f000 */
[----:B------:R-:W1:Y:S01]  /*0d30*/  F2I.FTZ.U32.TRUNC.NTZ R45, R43 ;  /* 0x0000002b002d7305 */ /* 0x000e62000021f000 */
[----:B0-----:R-:W-:-:S07]  /*0d40*/  PRMT R42, R42, 0x7604, R41 ;  /* 0x000076042a2a7816 */ /* 0x001fce0000000029 */
[----:B------:R-:W0:Y:S01]  /*0d50*/  F2I.FTZ.U32.TRUNC.NTZ R31, R32 ;  /* 0x00000020001f7305 */ /* 0x000e22000021f000 */
[----:B------:R-:W4:Y:S01]  /*0d60*/  LDC R41, c[0x0][RZ] ;  /* 0x00000000ff297b82 */ /* 0x000f220000000800 */
[----:B------:R-:W-:Y:S01]  /*0d70*/  ULDC UR6, c[0x0][0xc] ;  /* 0x0000030000067ab9 */ /* 0x000fe20000000800 */
[----:B-1----:R-:W-:-:S04]  /*0d80*/  PRMT R42, R45, 0x7054, R42 ;  /* 0x000070542d2a7816 */ /* 0x002fc8000000002a */
[----:B0-----:R-:W-:Y:S01]  /*0d90*/  PRMT R31, R31, 0x654, R42 ;  /* 0x000006541f1f7816 */ /* 0x001fe2000000002a */
[----:B----4-:R-:W-:Y:S01]  /*0da0*/  IMAD.SHL.U32 R42, R41, 0x4, RZ ;  /* 0x00000004292a7824 */ /* 0x010fe200078e00ff */
[----:B------:R-:W-:Y:S01]  /*0db0*/  MOV R41, R47 ;  /* 0x0000002f00297202 */ /* 0x000fe20000000f00 */
[----:B---3--:R-:W-:Y:S01]  /*0dc0*/  FMUL.FTZ R13, R44, R13 ;  /* 0x0000000d2c0d7220 */ /* 0x008fe20000410000 */
[----:B------:R-:W-:Y:S01]  /*0dd0*/  FMUL.FTZ R15, R32, R15 ;  /* 0x0000000f200f7220 */ /* 0x000fe20000410000 */
[----:B------:R-:W-:Y:S01]  /*0de0*/  FMUL.FTZ R33, R33, R12 ;  /* 0x0000000c21217220 */ /* 0x000fe20000410000 */
[C---:B--2---:R-:W-:Y:S01]  /*0df0*/  IMAD.WIDE.U32 R44, R37.reuse, 0x4, R28 ;  /* 0x00000004252c7825 */ /* 0x044fe200078e001c */
[----:B------:R-:W-:-:S03]  /*0e00*/  IADD3 R32, P0, R37, UR8, RZ ;  /* 0x0000000825207c10 */ /* 0x000fc6000ff1e0ff */
[----:B------:R-:W-:Y:S01]  /*0e10*/  FMUL.FTZ R49, R43, R14 ;  /* 0x0000000e2b317220 */ /* 0x000fe20000410000 */
[----:B------:R-:W-:Y:S01]  /*0e20*/  FMUL.FTZ R12, R36, R33 ;  /* 0x00000021240c7220 */ /* 0x000fe20000410000 */
[----:B------:R-:W-:Y:S01]  /*0e30*/  IMAD R37, R42, UR6, R37 ;  /* 0x000000062a257c24 */ /* 0x000fe2000f8e0225 */
[----:B------:R-:W-:Y:S01]  /*0e40*/  IADD3.X R33, RZ, UR9, RZ, P0, !PT ;  /* 0x00000009ff217c10 */ /* 0x000fe200087fe4ff */
[C---:B------:R-:W-:Y:S01]  /*0e50*/  FMUL.FTZ R13, R36.reuse, R13 ;  /* 0x0000000d240d7220 */ /* 0x040fe20000410000 */
[C---:B------:R-:W-:Y:S01]  /*0e60*/  FMUL.FTZ R14, R36.reuse, R49 ;  /* 0x00000031240e7220 */ /* 0x040fe20000410000 */
[----:B------:R-:W-:Y:S01]  /*0e70*/  FMUL.FTZ R15, R36, R15 ;  /* 0x0000000f240f7220 */ /* 0x000fe20000410000 */
[----:B------:R-:W-:Y:S01]  /*0e80*/  ISETP.GE.U32.AND P0, PT, R37, UR10, PT ;  /* 0x0000000a25007c0c */ /* 0x000fe2000bf06070 */
[----:B------:R-:W-:Y:S01]  /*0e90*/  IMAD.MOV.U32 R42, RZ, RZ, R46 ;  /* 0x000000ffff2a7224 */ /* 0x000fe200078e002e */
[----:B------:R-:W-:Y:S02]  /*0ea0*/  MOV R43, R30 ;  /* 0x0000001e002b7202 */ /* 0x000fe40000000f00 */
[----:B------:R1:W-:Y:S04]  /*0eb0*/  STG.E.128 desc[UR4][R44.64], R12 ;  /* 0x0000000c2c007986 */ /* 0x0003e8000c101d04 */
[----:B------:R1:W-:Y:S01]  /*0ec0*/  STG.E desc[UR4][R32.64], R31 ;  /* 0x0000001f20007986 */ /* 0x0003e2000c101904 */
[----:B------:R-:W-:Y:S06]  /*0ed0*/  BAR.SYNC.DEFER_BLOCKING 0x0 ;  /* 0x0000000000007b1d */ /* 0x000fec0000010000 */
[----:B------:R-:W-:Y:S05]  /*0ee0*/  @!P0 BRA `(.L_x_2152) ;  /* 0xfffffff800108947 */ /* 0x000fea000383ffff */
[----:B------:R-:W-:Y:S05]  /*0ef0*/  EXIT ;  /* 0x000000000000794d */ /* 0x000fea0003800000 */
        .weak           $__internal_58_$__cuda_sm20_dblrcp_rn_slowpath_v3
        .type           $__internal_58_$__cuda_sm20_dblrcp_rn_slowpath_v3,@function
        .size           $__internal_58_$__cuda_sm20_dblrcp_rn_slowpath_v3,(.L_x_11620 - $__internal_58_$__cuda_sm20_dblrcp_rn_slowpath_v3)
$__internal_58_$__cuda_sm20_dblrcp_rn_slowpath_v3:
        /* <DEDUP_REMOVED lines=26> */
.L_x_2155:
        /* <DEDUP_REMOVED lines=10> */
.L_x_2153:
[----:B------:R-:W-:Y:S01]  /*1140*/  LOP3.LUT R13, R29, 0x80000, RZ, 0xfc, !PT ;  /* 0x000800001d0d7812 */ /* 0x000fe200078efcff */
[----:B------:R-:W-:-:S07]  /*1150*/  IMAD.MOV.U32 R12, RZ, RZ, R28 ;  /* 0x000000ffff0c7224 */ /* 0x000fce00078e001c */
.L_x_2154:
[----:B------:R-:W-:Y:S01]  /*1160*/  MOV R31, 0x0 ;  /* 0x00000000001f7802 */ /* 0x000fe20000000f00 */
[----:B------:R-:W-:Y:S01]  /*1170*/  IMAD.MOV.U32 R15, RZ, RZ, R13 ;  /* 0x000000ffff0f7224 */ /* 0x000fe200078e000d */
[----:B------:R-:W-:Y:S02]  /*1180*/  MOV R14, R12 ;  /* 0x0000000c000e7202 */ /* 0x000fe40000000f00 */
[----:B------:R-:W-:Y:S05]  /*1190*/  RET.REL.NODEC R30 `(_ZN2at6native43_GLOBAL__N__7cc8d1ed_10_Dropout_cu_0e96ed3824fused_dropout_kernel_vecIffjLi1ELi4EhEEvNS_4cuda6detail10TensorInfoIKT_T1_EENS5_IS6_S8_EENS5_IT4_S8_EES8_T0_NS_15PhiloxCudaStateE) ;  /* 0xffffffec1e987950 */ /* 0x000fea0003c3ffff */
.L_x_2156:
        /* <DEDUP_REMOVED lines=14> */
.L_x_11620:


//--------------------- .text._ZN2at6native43_GLOBAL__N__7cc8d1ed_10_Dropout_cu_0e96ed3824fused_dropout_kernel_vecIffjLi1ELi8EhEEvNS_4cuda6detail10TensorInfoIKT_T1_EENS5_IS6_S8_EENS5_IT4_S8_EES8_T0_NS_15PhiloxCudaStateE --------------------------
	.section	.text._ZN2at6native43_GLOBAL__N__7cc8d1ed_10_Dropout_cu_0e96ed3824fused_dropout_kernel_vecIffjLi1ELi8EhEEvNS_4cuda6detail10TensorInfoIKT_T1_EENS5_IS6_S8_EENS5_IT4_S8_EES8_T0_NS_15PhiloxCudaStateE,"ax",@progbits
	.align	128
.text._ZN2at6native43_GLOBAL__N__7cc8d1ed_10_Dropout_cu_0e96ed3824fused_dropout_kernel_vecIffjLi1ELi8EhEEvNS_4cuda6detail10TensorInfoIKT_T1_EENS5_IS6_S8_EENS5_IT4_S8_EES8_T0_NS_15PhiloxCudaStateE:
        .type           _ZN2at6native43_GLOBAL__N__7cc8d1ed_10_Dropout_cu_0e96ed3824fused_dropout_kernel_vecIffjLi1ELi8EhEEvNS_4cuda6detail10TensorInfoIKT_T1_EENS5_IS6_S8_EENS5_IT4_S8_EES8_T0_NS_15PhiloxCudaStateE,@function
        .size           _ZN2at6native43_GLOBAL__N__7cc8d1ed_10_Dropout_cu_0e96ed3824fused_dropout_kernel_vecIffjLi1ELi8EhEEvNS_4cuda6detail10TensorInfoIKT_T1_EENS5_IS6_S8_EENS5_IT4_S8_EES8_T0_NS_15PhiloxCudaStateE,(.L_x_11622 - _ZN2at6native43_GLOBAL__N__7cc8d1ed_10_Dropout_cu_0e96ed3824fused_dropout_kernel_vecIffjLi1ELi8EhEEvNS_4cuda6detail10TensorInfoIKT_T1_EENS5_IS6_S8_EENS5_IT4_S8_EES8_T0_NS_15PhiloxCudaStateE)
        .other          _ZN2at6native43_GLOBAL__N__7cc8d1ed_10_Dropout_cu_0e96ed3824fused_dropout_kernel_vecIffjLi1ELi8EhEEvNS_4cuda6detail10TensorInfoIKT_T1_EENS5_IS6_S8_EENS5_IT4_S8_EES8_T0_NS_15PhiloxCudaStateE,@"STO_CUDA_ENTRY STV_DEFAULT"
_ZN2at6native43_GLOBAL__N__7cc8d1ed_10_Dropout_cu_0e96ed3824fused_dropout_kernel_vecIffjLi1ELi8EhEEvNS_4cuda6detail10TensorInfoIKT_T1_EENS5_IS6_S8_EENS5_IT4_S8_EES8_T0_NS_15PhiloxCudaStateE:
[----:B------:R-:W-:Y:S08]  /*0000*/  LDC R1, c[0x0][0x28] ;  /* 0x00000a00ff017b82 */ /* 0x000ff00000000800 */
[----:B------:R-:W0:Y:S01]  /*0010*/  LDC R34, c[0x0][0x4a8] ;  /* 0x00012a00ff227b82 */ /* 0x000e220000000800 */
[----:B------:R-:W-:Y:S02]  /*0020*/  ULDC.U8 UR4, c[0x0][0x4b4] ;  /* 0x00012d0000047ab9 */ /* 0x000fe40000000000 */
[----:B------:R-:W-:Y:S01]  /*0030*/  ISETP.NE.AND P0, PT, RZ, UR4, PT ;  /* 0x00000004ff007c0c */ /* 0x000fe2000bf05270 */
[----:B------:R-:W-:-:S04]  /*0040*/  ULDC.64 UR4, c[0x0][0x208] ;  /* 0x0000820000047ab9 */ /* 0x000fc80000000a00 */
[----:B------:R-:W1:Y:S01]  /*0050*/  LDC R37, c[0x0][0x4ac] ;  /* 0x00012b00ff257b82 */ /* 0x000e620000000800 */
[----:B------:R-:W-:Y:S02]  /*0060*/  ULDC.64 UR6, c[0x0][0x4a0] ;  /* 0x0001280000067ab9 */ /* 0x000fe40000000a00 */
[----:B------:R-:W-:Y:S01]  /*0070*/  MOV R30, UR6 ;  /* 0x00000006001e7c02 */ /* 0x000fe20008000f00 */
[----:B------:R-:W-:Y:S01]  /*0080*/  IMAD.U32 R31, RZ, RZ, UR7 ;  /* 0x00000007ff1f7e24 */ /* 0x000fe2000f8e00ff */
[----:B------:R-:W2:Y:S03]  /*0090*/  S2R R36, SR_CTAID.X ;  /* 0x0000000000247919 */ /* 0x000ea60000002500 */
[----:B------:R-:W3:Y:S02]  /*00a0*/  @P0 LDC R7, c[0x0][0x4b0] ;  /* 0x00012c00ff070b82 */ /* 0x000ee40000000800 */
[----:B------:R-:W5:Y:S01]  /*00b0*/  @P0 LDG.E.64 R30, desc[UR4][R30.64] ;  /* 0x000000041e1e0981 */ /* 0x000f62000c1e1b00 */
[----:B0-----:R-:W-:-:S02]  /*00c0*/  @P0 IMAD.MOV.U32 R2, RZ, RZ, R34 ;  /* 0x000000ffff020224 */ /* 0x001fc400078e0022 */
[----:B-1----:R-:W-:-:S06]  /*00d0*/  @P0 IMAD.MOV.U32 R3, RZ, RZ, R37 ;  /* 0x000000ffff030224 */ /* 0x002fcc00078e0025 */
[----:B------:R-:W3:Y:S01]  /*00e0*/  @P0 LDG.E.64 R2, desc[UR4][R2.64] ;  /* 0x0000000402020981 */ /* 0x000ee2000c1e1b00 */
[----:B------:R-:W2:Y:S01]  /*00f0*/  S2R R5, SR_TID.X ;  /* 0x0000000000057919 */ /* 0x000ea20000002100 */
[----:B------:R-:W-:Y:S02]  /*0100*/  ULDC UR6, c[0x0][0x0] ;  /* 0x0000000000067ab9 */ /* 0x000fe40000000800 */
[----:B--2---:R-:W-:Y:S01]  /*0110*/  IMAD R36, R36, UR6, R5 ;  /* 0x0000000624247c24 */ /* 0x004fe2000f8e0205 */
[----:B------:R-:W-:-:S03]  /*0120*/  ULDC UR6, c[0x0][0x498] ;  /* 0x0001260000067ab9 */ /* 0x000fc60000000800 */
        /* <DEDUP_REMOVED lines=61> */
[----:B------:R-:W-:-:S03]  /*0500*/  MOV R47, R38 ;  /* 0x00000026002f7202 */ /* 0x000fc60000000f00 */
[----:B------:R-:W-:Y:S01]  /*0510*/  IMAD.WIDE.U32 R22, R22, -0x326172a9, RZ ;  /* 0xcd9e8d5716167825 */ /* 0x000fe200078e00ff */
[----:B------:R-:W-:Y:S01]  /*0520*/  LOP3.LUT R28, R27, R20, R14, 0x96, !PT ;  /* 0x000000141b1c7212 */ /* 0x000fe200078e960e */
[----:B------:R-:W-:Y:S02]  /*0530*/  DFMA R20, R16, R24, R16 ;  /* 0x000000181014722b */ /* 0x000fe40000000010 */
[----:B------:R-:W-:Y:S01]  /*0540*/  VIADD R24, R31, 0xdb3d7428 ;  /* 0xdb3d74281f187836 */ /* 0x000fe20000000000 */
[----:B------:R-:W-:Y:S01]  /*0550*/  LOP3.LUT R43, R23, R26, R15, 0x96, !PT ;  /* 0x0000001a172b7212 */ /* 0x000fe200078e960f */
[----:B------:R-:W-:Y:S01]  /*0560*/  IMAD.WIDE.U32 R28, R28, -0x2daee0ad, RZ ;  /* 0xd2511f531c1c7825 */ /* 0x000fe200078e00ff */
[----:B------:R-:W-:-:S03]  /*0570*/  IADD3 R25, R31, -0x695add53, RZ ;  /* 0x96a522ad1f197810 */ /* 0x000fc60007ffe0ff */
[----:B------:R-:W-:Y:S01]  /*0580*/  DFMA R32, -R18, R20, 1 ;  /* 0x3ff000001220742b */ /* 0x000fe20000000114 */
[----:B------:R-:W-:Y:S01]  /*0590*/  LOP3.LUT R46, R29, R46, R24, 0x96, !PT ;  /* 0x0000002e1d2e7212 */ /* 0x000fe200078e9618 */
[----:B------:R-:W-:-:S04]  /*05a0*/  IMAD.HI.U32 R17, R43, -0x2daee0ad, RZ ;  /* 0xd2511f532b117827 */ /* 0x000fc800078e00ff */
[----:B------:R-:W-:Y:S01]  /*05b0*/  IMAD.HI.U32 R23, R46, -0x326172a9, RZ ;  /* 0xcd9e8d572e177827 */ /* 0x000fe200078e00ff */
[----:B------:R-:W-:Y:S01]  /*05c0*/  LOP3.LUT R44, R17, R28, R25, 0x96, !PT ;  /* 0x0000001c112c7212 */ /* 0x000fe200078e9619 */
[----:B------:R-:W-:Y:S02]  /*05d0*/  DFMA R16, R20, R32, R20 ;  /* 0x000000201410722b */ /* 0x000fe40000000014 */
[----:B------:R-:W-:Y:S02]  /*05e0*/  VIADD R26, R30, 0x8ff34781 ;  /* 0x8ff347811e1a7836 */ /* 0x000fe40000000000 */
[----:B------:R-:W-:Y:S02]  /*05f0*/  IMAD.MOV.U32 R27, RZ, RZ, R36 ;  /* 0x000000ffff1b7224 */ /* 0x000fe400078e0024 */
[----:B------:R-:W-:Y:S01]  /*0600*/  IMAD.MOV.U32 R28, RZ, RZ, R37 ;  /* 0x000000ffff1c7224 */ /* 0x000fe200078e0025 */
[----:B------:R-:W-:Y:S01]  /*0610*/  LOP3.LUT R45, R23, R22, R26, 0x96, !PT ;  /* 0x00000016172d7212 */ /* 0x000fe200078e961a */
[----:B------:R-:W-:Y:S01]  /*0620*/  IMAD.MOV.U32 R29, RZ, RZ, R35 ;  /* 0x000000ffff1d7224 */ /* 0x000fe200078e0023 */
[----:B------:R-:W-:Y:S06]  /*0630*/  @P0 BRA `(.L_x_2157) ;  /* 0x0000000000100947 */ /* 0x000fec0003800000 */
[----:B------:R-:W-:Y:S02]  /*0640*/  LOP3.LUT R16, R19, 0x7fffffff, RZ, 0xc0, !PT ;  /* 0x7fffffff13107812 */ /* 0x000fe400078ec0ff */
[----:B------:R-:W-:Y:S02]  /*0650*/  MOV R32, 0x680 ;  /* 0x0000068000207802 */ /* 0x000fe40000000f00 */
[----:B------:R-:W-:-:S07]  /*0660*/  IADD3 R23, R16, -0x100000, RZ ;  /* 0xfff0000010177810 */ /* 0x000fce0007ffe0ff */
[----:B------:R-:W-:Y:S05]  /*0670*/  CALL.REL.NOINC `($__internal_59_$__cuda_sm20_dblrcp_rn_slowpath_v3) ;  /* 0x0000001800287944 */ /* 0x000fea0003c00000 */
.L_x_2157:
        /* <DEDUP_REMOVED lines=11> */
.L_x_2169:
[----:B------:R-:W-:Y:S01]  /*0730*/  ISETP.NE.AND P0, PT, R33, RZ, PT ;  /* 0x000000ff2100720c */ /* 0x000fe20003f05270 */
[----:B------:R-:W-:Y:S01]  /*0740*/  IMAD R48, R43, -0x2daee0ad, RZ ;  /* 0xd2511f532b307824 */ /* 0x000fe200078e02ff */
[----:B------:R-:W-:Y:S01]  /*0750*/  MOV R41, R44 ;  /* 0x0000002c00297202 */ /* 0x000fe20000000f00 */
[----:B------:R-:W-:-:S10]  /*0760*/  IMAD.MOV.U32 R42, RZ, RZ, R46 ;  /* 0x000000ffff2a7224 */ /* 0x000fd400078e002e */
        /* <DEDUP_REMOVED lines=14> */
.L_x_2160:
[----:B------:R-:W-:Y:S05]  /*0850*/  BSYNC B0 ;  /* 0x0000000000007941 */ /* 0x000fea0003800000 */
.L_x_2159:
[----:B------:R-:W-:Y:S01]  /*0860*/  IMAD.HI.U32 R17, R27, -0x326172a9, RZ ;  /* 0xcd9e8d571b117827 */ /* 0x000fe200078e00ff */
[----:B------:R-:W-:Y:S02]  /*0870*/  LOP3.LUT R16, R16, R35, R31, 0x96, !PT ;  /* 0x0000002310107212 */ /* 0x000fe400078e961f */
[----:B------:R-:W-:Y:S01]  /*0880*/  ISETP.NE.AND P0, PT, R33, 0x1, PT ;  /* 0x000000012100780c */ /* 0x000fe20003f05270 */
[----:B------:R-:W-:Y:S01]  /*0890*/  IMAD.MOV.U32 R44, RZ, RZ, -0x2daee0ad ;  /* 0xd2511f53ff2c7424 */ /* 0x000fe200078e00ff */
[----:B------:R-:W-:Y:S01]  /*08a0*/  LOP3.LUT R20, R17, R28, R30, 0x96, !PT ;  /* 0x0000001c11147212 */ /* 0x000fe200078e961e */
[----:B------:R-:W-:Y:S01]  /*08b0*/  IMAD R23, R27, -0x326172a9, RZ ;  /* 0xcd9e8d571b177824 */ /* 0x000fe200078e02ff */
[C---:B------:R-:W-:Y:S01]  /*08c0*/  ISETP.NE.AND P2, PT, R47.reuse, -0x2, PT ;  /* 0xfffffffe2f00780c */ /* 0x040fe20003f45270 */
        /* <DEDUP_REMOVED lines=51> */
.L_x_2161:
        /* <DEDUP_REMOVED lines=21> */
.L_x_2163:
[----:B------:R-:W-:Y:S05]  /*0d50*/  BSYNC B0 ;  /* 0x0000000000007941 */ /* 0x000fea0003800000 */
.L_x_2162:
[----:B------:R-:W-:Y:S01]  /*0d60*/  LOP3.LUT R21, R21, R28, R30, 0x96, !PT ;  /* 0x0000001c15157212 */ /* 0x000fe200078e961e */
[----:B------:R-:W-:Y:S01]  /*0d70*/  IMAD R43, R43, R44, -0x2daee0ad ;  /* 0xd2511f532b2b7424 */ /* 0x000fe200078e022c */
        /* <DEDUP_REMOVED lines=38> */
[----:B------:R-:W-:Y:S01]  /*0fe0*/  IMAD.WIDE.U32 R20, R20, -0x326172a9, RZ ;  /* 0xcd9e8d5714147825 */ /* 0x000fe200078e00ff */
[----:B------:R-:W-:-:S04]  /*0ff0*/  LOP3.LUT R44, R44, R18, R25, 0x96, !PT ;  /* 0x000000122c2c7212 */ /* 0x000fc800078e9619 */
        /* <DEDUP_REMOVED lines=19> */
.L_x_2158:
        /* <DEDUP_REMOVED lines=15> */
.L_x_2166:
[----:B------:R-:W-:Y:S05]  /*1220*/  BSYNC B0 ;  /* 0x0000000000007941 */ /* 0x000fea0003800000 */
.L_x_2165:
        /* <DEDUP_REMOVED lines=27> */
.L_x_2168:
[----:B------:R-:W-:Y:S05]  /*13e0*/  BSYNC B0 ;  /* 0x0000000000007941 */ /* 0x000fea0003800000 */
.L_x_2167:
        /* <DEDUP_REMOVED lines=9> */
[----:B------:R-:W-:-:S02]  /*1480*/  LOP3.LUT R18, R37, R21, RZ, 0x3c, !PT ;  /* 0x0000001525127212 */ /* 0x000fc400078e3cff */
[----:B------:R-:W-:Y:S01]  /*1490*/  MOV R50, R45 ;  /* 0x0000002d00327202 */ /* 0x000fe20000000f00 */
[----:B------:R-:W-:Y:S01]  /*14a0*/  VIADD R39, R16, 0xd2511f53 ;  /* 0xd2511f5310277836 */ /* 0x000fe20000000000 */
[----:B------:R-:W-:Y:S01]  /*14b0*/  LOP3.LUT R16, R23, R43, R0, 0x96, !PT ;  /* 0x0000002b17107212 */ /* 0x000fe200078e9600 */
[----:B------:R-:W-:-:S04]  /*14c0*/  IMAD.HI.U32 R21, R17, -0x2daee0ad, RZ ;  /* 0xd2511f5311157827 */ /* 0x000fc800078e00ff */
[----:B------:R-:W-:Y:S01]  /*14d0*/  IMAD.HI.U32 R23, R36, -0x2daee0ad, RZ ;  /* 0xd2511f5324177827 */ /* 0x000fe200078e00ff */
[----:B------:R-:W-:-:S03]  /*14e0*/  LOP3.LUT R21, R21, R39, R0, 0x96, !PT ;  /* 0x0000002715157212 */ /* 0x000fc600078e9600 */
[----:B------:R-:W-:Y:S02]  /*14f0*/  IMAD R37, R17, -0x2daee0ad, RZ ;  /* 0xd2511f5311257824 */ /* 0x000fe400078e02ff */
[----:B------:R-:W-:-:S03]  /*1500*/  IMAD.WIDE.U32 R18, R18, -0x2daee0ad, RZ ;  /* 0xd2511f5312127825 */ /* 0x000fc600078e00ff */
[--C-:B------:R-:W-:Y:S01]  /*1510*/  LOP3.LUT R37, R23, R37, R4.reuse, 0x96, !PT ;  /* 0x0000002517257212 */ /* 0x100fe200078e9604 */
[----:B------:R-:W-:Y:S01]  /*1520*/  IMAD.WIDE.U32 R16, R16, -0x326172a9, RZ ;  /* 0xcd9e8d5710107825 */ /* 0x000fe200078e00ff */
[----:B------:R-:W-:-:S03]  /*1530*/  LOP3.LUT R40, R19, R22, R4, 0x96, !PT ;  /* 0x0000001613287212 */ /* 0x000fc600078e9604 */
        /* <DEDUP_REMOVED lines=27> */
[----:B------:R-:W-:Y:S02]  /*16f0*/  LOP3.LUT R40, R23, R18, R9, 0x96, !PT ;  /* 0x0000001217287212 */ /* 0x000fe400078e9609 */
[--C-:B------:R-:W-:Y:S01]  /*1700*/  LOP3.LUT R37, R39, R19, R10.reuse, 0x96, !PT ;  /* 0x0000001327257212 */ /* 0x100fe200078e960a */
        /* <DEDUP_REMOVED lines=33> */
[----:B------:R-:W-:Y:S01]  /*1920*/  IMAD.WIDE.U32 R46, R46, -0x326172a9, RZ ;  /* 0xcd9e8d572e2e7825 */ /* 0x000fe200078e00ff */
[----:B------:R-:W-:-:S03]  /*1930*/  LOP3.LUT R23, R23, R40, R15, 0x96, !PT ;  /* 0x0000002817177212 */ /* 0x000fc600078e960f */
[----:B------:R-:W-:Y:S01]  /*1940*/  IMAD R21, R21, -0x326172a9, RZ ;  /* 0xcd9e8d5715157824 */ /* 0x000fe200078e02ff */
[--C-:B------:R-:W-:Y:S01]  /*1950*/  LOP3.LUT R16, R47, R16, R26.reuse, 0x96, !PT ;  /* 0x000000102f107212 */ /* 0x100fe200078e961a */
[----:B------:R-:W-:Y:S01]  /*1960*/  IMAD.WIDE.U32 R38, R37, -0x326172a9, RZ ;  /* 0xcd9e8d5725267825 */ /* 0x000fe200078e00ff */
[----:B------:R-:W-:Y:S02]  /*1970*/  MOV R37, R41 ;  /* 0x0000002900257202 */ /* 0x000fe40000000f00 */
[----:B------:R-:W-:Y:S01]  /*1980*/  MOV R45, R16 ;  /* 0x00000010002d7202 */ /* 0x000fe20000000f00 */
        /* <DEDUP_REMOVED lines=8> */
[----:B------:R-:W-:-:S07]  /*1a10*/  IMAD R48, R23, -0x2daee0ad, RZ ;  /* 0xd2511f5317307824 */ /* 0x000fce00078e02ff */
.L_x_2164:
[----:B------:R-:W0:Y:S02]  /*1a20*/  LDC.64 R40, c[0x0][0x210] ;  /* 0x00008400ff287b82 */ /* 0x000e240000000a00 */
[----:B0-----:R-:W-:-:S05]  /*1a30*/  IMAD.WIDE.U32 R40, R29, 0x4, R40 ;  /* 0x000000041d287825 */ /* 0x001fca00078e0028 */
        /* <DEDUP_REMOVED lines=8> */
[----:B------:R-:W-:Y:S01]  /*1ac0*/  FFMA.FTZ R49, R42, R51, 1.1641532182693481445e-10 ;  /* 0x2f0000002a317423 */ /* 0x000fe20000010033 */
[----:B------:R-:W-:-:S02]  /*1ad0*/  I2FP.F32.U32 R42, R39 ;  /* 0x00000027002a7245 */ /* 0x000fc40000201000 */
[-C--:B------:R-:W-:Y:S01]  /*1ae0*/  FFMA.FTZ R37, R48, R51.reuse, 1.1641532182693481445e-10 ;  /* 0x2f00000030257423 */ /* 0x080fe20000010033 */
[----:B0-----:R-:W-:Y:S02]  /*1af0*/  FSET.BF.LT.FTZ.AND R41, R52, UR7, PT ;  /* 0x0000000734297c0a */ /* 0x001fe4000b811000 */
[----:B------:R-:W-:Y:S01]  /*1b00*/  FSET.BF.LT.FTZ.AND R49, R49, UR7, PT ;  /* 0x0000000731317c0a */ /* 0x000fe2000b811000 */
[-C--:B------:R-:W-:Y:S01]  /*1b10*/  FFMA.FTZ R42, R42, R51.reuse, 1.1641532182693481445e-10 ;  /* 0x2f0000002a2a7423 */ /* 0x080fe20000010033 */
[----:B------:R-:W-:Y:S01]  /*1b20*/  I2FP.F32.U32 R48, R50 ;  /* 0x0000003200307245 */ /* 0x000fe20000201000 */
[----:B------:R-:W0:Y:S01]  /*1b30*/  F2I.FTZ.U32.TRUNC.NTZ R52, R41 ;  /* 0x0000002900347305 */ /* 0x000e22000021f000 */
[----:B------:R-:W-:Y:S02]  /*1b40*/  FSET.BF.LT.FTZ.AND R50, R37, UR7, PT ;  /* 0x0000000725327c0a */ /* 0x000fe4000b811000 */
[----:B------:R-:W-:Y:S01]  /*1b50*/  I2FP.F32.U32 R56, R38 ;  /* 0x0000002600387245 */ /* 0x000fe20000201000 */
[----:B------:R-:W-:Y:S01]  /*1b60*/  FFMA.FTZ R48, R48, R51, 1.1641532182693481445e-10 ;  /* 0x2f00000030307423 */ /* 0x000fe20000010033 */
[----:B------:R-:W-:-:S02]  /*1b70*/  I2FP.F32.U32 R36, R36 ;  /* 0x0000002400247245 */ /* 0x000fc40000201000 */
[----:B------:R-:W-:Y:S01]  /*1b80*/  I2FP.F32.U32 R38, R47 ;  /* 0x0000002f00267245 */ /* 0x000fe20000201000 */
[----:B------:R-:W1:Y:S01]  /*1b90*/  F2I.FTZ.U32.TRUNC.NTZ R39, R49 ;  /* 0x0000003100277305 */ /* 0x000e62000021f000 */
[-C--:B------:R-:W-:Y:S01]  /*1ba0*/  FFMA.FTZ R56, R56, R51.reuse, 1.1641532182693481445e-10 ;  /* 0x2f00000038387423 */ /* 0x080fe20000010033 */
[-C--:B------:R-:W-:Y:S01]  /*1bb0*/  FFMA.FTZ R53, R36, R51.reuse, 1.1641532182693481445e-10 ;  /* 0x2f00000024357423 */ /* 0x080fe20000010033 */
[----:B------:R-:W-:Y:S01]  /*1bc0*/  FSET.BF.LT.FTZ.AND R55, R48, UR7, PT ;  /* 0x0000000730377c0a */ /* 0x000fe2000b811000 */
[----:B------:R-:W-:Y:S01]  /*1bd0*/  FFMA.FTZ R38, R38, R51, 1.1641532182693481445e-10 ;  /* 0x2f00000026267423 */ /* 0x000fe20000010033 */
[----:B------:R-:W4:Y:S01]  /*1be0*/  LDC.64 R36, c[0x0][0x2e8] ;  /* 0x0000ba00ff247b82 */ /* 0x000f220000000a00 */
[----:B------:R-:W-:Y:S02]  /*1bf0*/  FSET.BF.LT.FTZ.AND R42, R42, UR7, PT ;  /* 0x000000072a2a7c0a */ /* 0x000fe4000b811000 */
[----:B------:R-:W5:Y:S01]  /*1c00*/  F2I.FTZ.U32.TRUNC.NTZ R54, R50 ;  /* 0x0000003200367305 */ /* 0x000f62000021f000 */
[----:B0-----:R-:W-:-:S02]  /*1c10*/  LOP3.LUT R51, R52, 0xff, RZ, 0xc0, !PT ;  /* 0x000000ff34337812 */ /* 0x001fc400078ec0ff */
[----:B------:R-:W-:Y:S02]  /*1c20*/  FSET.BF.LT.FTZ.AND R52, R38, UR7, PT ;  /* 0x0000000726347c0a */ /* 0x000fe4000b811000 */
[----:B------:R-:W-:Y:S02]  /*1c30*/  FSET.BF.LT.FTZ.AND R53, R53, UR7, PT ;  /* 0x0000000735357c0a */ /* 0x000fe4000b811000 */
[----:B-1----:R-:W-:Y:S01]  /*1c40*/  LOP3.LUT R57, R39, 0xff, RZ, 0xc0, !PT ;  /* 0x000000ff27397812 */ /* 0x002fe200078ec0ff */
[----:B------:R-:W-:Y:S01]  /*1c50*/  F2I.FTZ.U32.TRUNC.NTZ R48, R55 ;  /* 0x0000003700307305 */ /* 0x000fe2000021f000 */
[----:B------:R-:W-:Y:S02]  /*1c60*/  FSET.BF.LT.FTZ.AND R56, R56, UR7, PT ;  /* 0x0000000738387c0a */ /* 0x000fe4000b811000 */
[----:B-----5:R-:W-:-:S05]  /*1c70*/  PRMT R39, R54, 0x7604, R51 ;  /* 0x0000760436277816 */ /* 0x020fca0000000033 */
[----:B------:R-:W0:Y:S01]  /*1c80*/  F2I.FTZ.U32.TRUNC.NTZ R40, R42 ;  /* 0x0000002a00287305 */ /* 0x000e22000021f000 */
[----:B----4-:R-:W-:-:S07]  /*1c90*/  IMAD.WIDE.U32 R36, R29, 0x4, R36 ;  /* 0x000000041d247825 */ /* 0x010fce00078e0024 */
[----:B------:R-:W1:Y:S01]  /*1ca0*/  F2I.FTZ.U32.TRUNC.NTZ R38, R52 ;  /* 0x0000003400267305 */ /* 0x000e62000021f000 */
[----:B0-----:R-:W-:-:S07]  /*1cb0*/  PRMT R40, R40, 0x7604, R57 ;  /* 0x0000760428287816 */ /* 0x001fce0000000039 */
[----:B------:R-:W0:Y:S01]  /*1cc0*/  F2I.FTZ.U32.TRUNC.NTZ R47, R53 ;  /* 0x00000035002f7305 */ /* 0x000e22000021f000 */
[----:B------:R-:W-:-:S04]  /*1cd0*/  LOP3.LUT R57, R48, 0xff, RZ, 0xc0, !PT ;  /* 0x000000ff30397812 */ /* 0x000fc800078ec0ff */
[----:B-1----:R-:W-:Y:S02]  /*1ce0*/  PRMT R57, R38, 0x7604, R57 ;  /* 0x0000760426397816 */ /* 0x002fe40000000039 */
[----:B------:R-:W-:Y:S02]  /*1cf0*/  IADD3 R38, P0, R29, UR8, RZ ;  /* 0x000000081d267c10 */ /* 0x000fe4000ff1e0ff */
[----:B0-----:R-:W-:Y:S01]  /*1d00*/  LOP3.LUT R47, R47, 0xff, RZ, 0xc0, !PT ;  /* 0x000000ff2f2f7812 */ /* 0x001fe200078ec0ff */
[----:B--2---:R-:W-:Y:S01]  /*1d10*/  FMUL.FTZ R51, R55, R16 ;  /* 0x0000001037337220 */ /* 0x004fe20000410000 */
[----:B------:R-:W-:Y:S01]  /*1d20*/  FMUL.FTZ R19, R42, R19 ;  /* 0x000000132a137220 */ /* 0x000fe20000410000 */
[----:B------:R-:W-:Y:S01]  /*1d30*/  FMUL.FTZ R17, R52, R17 ;  /* 0x0000001134117220 */ /* 0x000fe20000410000 */
[----:B------:R-:W0:Y:S01]  /*1d40*/  F2I.FTZ.U32.TRUNC.NTZ R42, R56 ;  /* 0x00000038002a7305 */ /* 0x000e22000021f000 */
[----:B---3--:R-:W-:Y:S01]  /*1d50*/  FMUL.FTZ R55, R41, R22 ;  /* 0x0000001629377220 */ /* 0x008fe20000410000 */
[----:B------:R-:W-:Y:S01]  /*1d60*/  FMUL.FTZ R49, R49, R18 ;  /* 0x0000001231317220 */ /* 0x000fe20000410000 */
[----:B------:R-:W1:Y:S01]  /*1d70*/  LDC R41, c[0x0][RZ] ;  /* 0x00000000ff297b82 */ /* 0x000e620000000800 */
[C---:B------:R-:W-:Y:S01]  /*1d80*/  FMUL.FTZ R19, R32.reuse, R19 ;  /* 0x0000001320137220 */ /* 0x040fe20000410000 */
[C---:B------:R-:W-:Y:S01]  /*1d90*/  FMUL.FTZ R17, R32.reuse, R17 ;  /* 0x0000001120117220 */ /* 0x040fe20000410000 */
[C---:B------:R-:W-:Y:S01]  /*1da0*/  FMUL.FTZ R18, R32.reuse, R49 ;  /* 0x0000003120127220 */ /* 0x040fe20000410000 */
[----:B------:R-:W-:Y:S01]  /*1db0*/  FMUL.FTZ R16, R32, R51 ;  /* 0x0000003320107220 */ /* 0x000fe20000410000 */
[----:B------:R-:W-:Y:S01]  /*1dc0*/  ULDC UR6, c[0x0][0xc] ;  /* 0x0000030000067ab9 */ /* 0x000fe20000000800 */
[----:B------:R-:W-:Y:S01]  /*1dd0*/  FMUL.FTZ R53, R53, R20 ;  /* 0x0000001435357220 */ /* 0x000fe20000410000 */
[----:B------:R-:W-:Y:S01]  /*1de0*/  FMUL.FTZ R21, R56, R21 ;  /* 0x0000001538157220 */ /* 0x000fe20000410000 */
[----:B------:R-:W-:Y:S01]  /*1df0*/  FMUL.FTZ R23, R50, R23 ;  /* 0x0000001732177220 */ /* 0x000fe20000410000 */
[----:B------:R2:W-:Y:S01]  /*1e00*/  STG.E.128 desc[UR4][R36.64], R16 ;  /* 0x0000001024007986 */ /* 0x0005e2000c101d04 */
[C---:B------:R-:W-:Y:S01]  /*1e10*/  FMUL.FTZ R22, R32.reuse, R55 ;  /* 0x0000003720167220 */ /* 0x040fe20000410000 */
[----:B------:R-:W-:Y:S01]  /*1e20*/  FMUL.FTZ R21, R32, R21 ;  /* 0x0000001520157220 */ /* 0x000fe20000410000 */
[----:B0-----:R-:W-:Y:S01]  /*1e30*/  PRMT R42, R42, 0x7604, R47 ;  /* 0x000076042a2a7816 */ /* 0x001fe2000000002f */
[C---:B------:R-:W-:Y:S01]  /*1e40*/  FMUL.FTZ R23, R32.reuse, R23 ;  /* 0x0000001720177220 */ /* 0x040fe20000410000 */
[----:B------:R-:W-:Y:S01]  /*1e50*/  FMUL.FTZ R20, R32, R53 ;  /* 0x0000003520147220 */ /* 0x000fe20000410000 */
[----:B------:R-:W-:-:S04]  /*1e60*/  MOV R47, R34 ;  /* 0x00000022002f7202 */ /* 0x000fc80000000f00 */
[----:B------:R0:W-:Y:S01]  /*1e70*/  STG.E.128 desc[UR4][R36.64+0x10], R20 ;  /* 0x0000101424007986 */ /* 0x0001e2000c101d04 */
[----:B--2---:R-:W-:Y:S01]  /*1e80*/  PRMT R16, R57, 0x5410, R40 ;  /* 0x0000541039107816 */ /* 0x004fe20000000028 */
        /* <DEDUP_REMOVED lines=9> */
        .weak           $__internal_59_$__cuda_sm20_dblrcp_rn_slowpath_v3
        .type           $__internal_59_$__cuda_sm20_dblrcp_rn_slowpath_v3,@function
        .size           $__internal_59_$__cuda_sm20_dblrcp_rn_slowpath_v3,(.L_x_11622 - $__internal_59_$__cuda_sm20_dblrcp_rn_slowpath_v3)
$__internal_59_$__cuda_sm20_dblrcp_rn_slowpath_v3:
        /* <DEDUP_REMOVED lines=26> */
.L_x_2172:
        /* <DEDUP_REMOVED lines=10> */
.L_x_2170:
[----:B------:R-:W-:Y:S01]  /*2160*/  LOP3.LUT R21, R17, 0x80000, RZ, 0xfc, !PT ;  /* 0x0008000011157812 */ /* 0x000fe200078efcff */
[----:B------:R-:W-:-:S07]  /*2170*/  IMAD.MOV.U32 R20, RZ, RZ, R16 ;  /* 0x000000ffff147224 */ /* 0x000fce00078e0010 */
.L_x_2171:
[----:B------:R-:W-:Y:S01]  /*2180*/  MOV R33, 0x0 ;  /* 0x0000000000217802 */ /* 0x000fe20000000f00 */
[----:B------:R-:W-:Y:S01]  /*2190*/  IMAD.MOV.U32 R17, RZ, RZ, R21 ;  /* 0x000000ffff117224 */ /* 0x000fe200078e0015 */
[----:B------:R-:W-:Y:S02]  /*21a0*/  MOV R16, R20 ;  /* 0x0000001400107202 */ /* 0x000fe40000000f00 */
[----:B------:R-:W-:Y:S05]  /*21b0*/  RET.REL.NODEC R32 `(_ZN2at6native43_GLOBAL__N__7cc8d1ed_10_Dropout_cu_0e96ed3824fused_dropout_kernel_vecIffjLi1ELi8EhEEvNS_4cuda6detail10TensorInfoIKT_T1_EENS5_IS6_S8_EENS5_IT4_S8_EES8_T0_NS_15PhiloxCudaStateE) ;  /* 0xffffffdc20907950 */ /* 0x000fea0003c3ffff */
.L_x_2173:
        /* <DEDUP_REMOVED lines=12> */
.L_x_11622:


//--------------------- .text._ZN2at6native43_GLOBAL__N__7cc8d1ed_10_Dropout_cu_0e96ed3824fused_dropout_kernel_vecIffjLi1ELi16EhEEvNS_4cuda6detail10TensorInfoIKT_T1_EENS5_IS6_S8_EENS5_IT4_S8_EES8_T0_NS_15PhiloxCudaStateE --------------------------
	.section	.text._ZN2at6native43_GLOBAL__N__7cc8d1ed_10_Dropout_cu_0e96ed3824fused_dropout_kernel_vecIffjLi1ELi16EhEEvNS_4cuda6detail10TensorInfoIKT_T1_EENS5_IS6_S8_EENS5_IT4_S8_EES8_T0_NS_15PhiloxCudaStateE,"ax",@progbits
	.align	128
.text._ZN2at6native43_GLOBAL__N__7cc8d1ed_10_Dropout_cu_0e96ed3824fused_dropout_kernel_vecIffjLi1ELi16EhEEvNS_4cuda6detail10TensorInfoIKT_T1_EENS5_IS6_S8_EENS5_IT4_S8_EES8_T0_NS_15PhiloxCudaStateE:
        .type           _ZN2at6native43_GLOBAL__N__7cc8d1ed_10_Dropout_cu_0e96ed3824fused_dropout_kernel_vecIffjLi1ELi16EhEEvNS_4cuda6detail10TensorInfoIKT_T1_EENS5_IS6_S8_EENS5_IT4_S8_EES8_T0_NS_15PhiloxCudaStateE,@function
        .size           _ZN2at6native43_GLOBAL__N__7cc8d1ed_10_Dropout_cu_0e96ed3824fused_dropout_kernel_vecIffjLi1ELi16EhEEvNS_4cuda6detail10TensorInfoIKT_T1_EENS5_IS6_S8_EENS5_IT4_S8_EES8_T0_NS_15PhiloxCudaStateE,(.L_x_11624 - _ZN2at6native43_GLOBAL__N__7cc8d1ed_10_Dropout_cu_0e96ed3824fused_dropout_kernel_vecIffjLi1ELi16EhEEvNS_4cuda6detail10TensorInfoIKT_T1_EENS5_IS6_S8_EENS5_IT4_S8_EES8_T0_NS_15PhiloxCudaStateE)
        .other          _ZN2at6native43_GLOBAL__N__7cc8d1ed_10_Dropout_cu_0e96ed3824fused_dropout_kernel_vecIffjLi1ELi16EhEEvNS_4cuda6detail10TensorInfoIKT_T1_EENS5_IS6_S8_EENS5_IT4_S8_EES8_T0_NS_15PhiloxCudaStateE,@"STO_CUDA_ENTRY STV_DEFAULT"
_ZN2at6native43_GLOBAL__N__7cc8d1ed_10_Dropout_cu_0e96ed3824fused_dropout_kernel_vecIffjLi1ELi16EhEEvNS_4cuda6detail10TensorInfoIKT_T1_EENS5_IS6_S8_EENS5_IT4_S8_EES8_T0_NS_15PhiloxCudaStateE:
        /* <DEDUP_REMOVED lines=84> */
[----:B------:R-:W0:Y:S02]  /*0540*/  LDC R2, c[0x0][0x49c] ;  /* 0x00012700ff027b82 */ /* 0x000e240000000800 */
        /* <DEDUP_REMOVED lines=14> */
[----:B------:R-:W-:Y:S05]  /*0630*/  CALL.REL.NOINC `($__internal_60_$__cuda_sm20_dblrcp_rn_slowpath_v3) ;  /* 0x00000030001c7944 */ /* 0x000fea0003c00000 */
.L_x_2174:
[----:B------:R-:W0:Y:S01]  /*0640*/  F2F.F32.F64 R2, R10 ;  /* 0x0000000a00027310 */ /* 0x000e220000301000 */
[----:B------:R-:W-:Y:S01]  /*0650*/  UMOV UR10, 0xf0000000 ;  /* 0xf0000000000a7882 */ /* 0x000fe20000000000 */
[----:B------:R-:W-:Y:S01]  /*0660*/  UMOV UR11, 0x380fffff ;  /* 0x380fffff000b7882 */ /* 0x000fe20000000000 */
[----:B------:R-:W1:Y:S01]  /*0670*/  LDC.64 R20, c[0x0][0x2e8] ;  /* 0x0000ba00ff147b82 */ /* 0x000e620000000a00 */
[----:B------:R-:W-:Y:S01]  /*0680*/  DSETP.GEU.AND P0, PT, |R10|, UR10, PT ;  /* 0x0000000a0a007e2a */ /* 0x000fe2000bf0e200 */
[----:B------:R-:W-:Y:S01]  /*0690*/  IMAD R32, R32, -0x326172a9, RZ ;  /* 0xcd9e8d5720207824 */ /* 0x000fe200078e02ff */
[----:B------:R-:W-:Y:S01]  /*06a0*/  LOP3.LUT R33, R4, 0x3, RZ, 0xc0, !PT ;  /* 0x0000000304217812 */ /* 0x000fe200078ec0ff */
[----:B------:R-:W-:Y:S01]  /*06b0*/  IMAD.MOV.U32 R22, RZ, RZ, RZ ;  /* 0x000000ffff167224 */ /* 0x000fe200078e00ff */
[----:B------:R-:W-:Y:S01]  /*06c0*/  ULDC UR30, c[0x0][0x49c] ;  /* 0x00012700001e7ab9 */ /* 0x000fe20000000800 */
[----:B------:R-:W-:Y:S01]  /*06d0*/  ULDC UR31, c[0x0][0x498] ;  /* 0x00012600001f7ab9 */ /* 0x000fe20000000800 */
[----:B------:R-:W-:Y:S01]  /*06e0*/  ULDC.64 UR10, c[0x0][0x3c0] ;  /* 0x0000f000000a7ab9 */ /* 0x000fe20000000a00 */
[----:B0-----:R-:W-:-:S02]  /*06f0*/  R2UR UR6, R2 ;  /* 0x00000000020672ca */ /* 0x001fc400000e0000 */
[----:B------:R-:W0:Y:S11]  /*0700*/  LDC.64 R2, c[0x0][0x210] ;  /* 0x00008400ff027b82 */ /* 0x000e360000000a00 */
[----:B------:R-:W-:-:S05]  /*0710*/  MOV R5, UR6 ;  /* 0x0000000600057c02 */ /* 0x000fca0008000f00 */
[----:B------:R-:W-:-:S05]  /*0720*/  @!P0 FMUL R5, R5, 1.175494350822287508e-38 ;  /* 0x0080000005058820 */ /* 0x000fca0000400000 */
[----:B------:R-:W-:-:S15]  /*0730*/  @!P0 R2UR UR6, R5 ;  /* 0x00000000050682ca */ /* 0x000fde00000e0000 */
.L_x_2196:
[----:B------:R-:W-:Y:S01]  /*0740*/  ISETP.NE.AND P0, PT, R33, RZ, PT ;  /* 0x000000ff2100720c */ /* 0x000fe20003f05270 */
[----:B--2---:R-:W-:Y:S01]  /*0750*/  IMAD R9, R28, -0x2daee0ad, RZ ;  /* 0xd2511f531c097824 */ /* 0x004fe200078e02ff */
        /* <DEDUP_REMOVED lines=16> */
.L_x_2177:
[----:B------:R-:W-:Y:S05]  /*0860*/  BSYNC B0 ;  /* 0x0000000000007941 */ /* 0x000fea0003800000 */
.L_x_2176:
        /* <DEDUP_REMOVED lines=44> */
[----:B------:R-:W-:-:S04]  /*0b30*/  LOP3.LUT R14, R49, UR28, R14, 0x96, !PT ;  /* 0x0000001c310e7c12 */ /* 0x000fc8000f8e960e */
[----:B------:R-:W-:Y:S02]  /*0b40*/  LOP3.LUT R46, R11, UR29, R46, 0x96, !PT ;  /* 0x0000001d0b2e7c12 */ /* 0x000fe4000f8e962e */
[----:B------:R-:W-:Y:S02]  /*0b50*/  LOP3.LUT R11, R22, UR5, RZ, 0x3c, !PT ;  /* 0x00000005160b7c12 */ /* 0x000fe4000f8e3cff */
        /* <DEDUP_REMOVED lines=11> */
.L_x_2178:
[----:B------:R-:W-:Y:S01]  /*0c10*/  IMAD.WIDE.U32 R14, R0, -0x326172a9, RZ ;  /* 0xcd9e8d57000e7825 */ /* 0x000fe200078e00ff */
[----:B------:R-:W-:Y:S03]  /*0c20*/  BSSY B0, `(.L_x_2179) ;  /* 0x0000016000007945 */ /* 0x000fe60003800000 */
[----:B------:R-:W-:Y:S01]  /*0c30*/  IMAD.HI.U32 R16, R16, -0x2daee0ad, RZ ;  /* 0xd2511f5310107827 */ /* 0x000fe200078e00ff */
[----:B------:R-:W-:Y:S02]  /*0c40*/  LOP3.LUT R10, R14, UR12, RZ, 0x3c, !PT ;  /* 0x0000000c0e0a7c12 */ /* 0x000fe4000f8e3cff */
[----:B------:R-:W-:Y:S01]  /*0c50*/  MOV R12, R15 ;  /* 0x0000000f000c7202 */ /* 0x000fe20000000f00 */
[----:B------:R-:W-:Y:S01]  /*0c60*/  IMAD.MOV.U32 R9, RZ, RZ, R11 ;  /* 0x000000ffff097224 */ /* 0x000fe200078e000b */
[----:B------:R-:W-:Y:S06]  /*0c70*/  @P2 BRA `(.L_x_2180) ;  /* 0x0000000000402947 */ /* 0x000fec0003800000 */
[----:B------:R-:W-:Y:S01]  /*0c80*/  VIADD R23, R23, 0x1 ;  /* 0x0000000117177836 */ /* 0x000fe20000000000 */
[----:B------:R-:W-:Y:S01]  /*0c90*/  MOV R9, R11 ;  /* 0x0000000b00097202 */ /* 0x000fe20000000f00 */
        /* <DEDUP_REMOVED lines=14> */
.L_x_2180:
[----:B------:R-:W-:Y:S05]  /*0d80*/  BSYNC B0 ;  /* 0x0000000000007941 */ /* 0x000fea0003800000 */
.L_x_2179:
[----:B------:R-:W-:Y:S01]  /*0d90*/  LOP3.LUT R14, R12, UR4, R23, 0x96, !PT ;  /* 0x000000040c0e7c12 */ /* 0x000fe2000f8e9617 */
[----:B------:R-:W-:Y:S01]  /*0da0*/  IMAD R11, R7, R8, -0x2daee0ad ;  /* 0xd2511f53070b7424 */ /* 0x000fe200078e0208 */
[----:B------:R-:W-:Y:S01]  /*0db0*/  LOP3.LUT R16, R9, R16, RZ, 0x3c, !PT ;  /* 0x0000001009107212 */ /* 0x000fe200078e3cff */
[----:B------:R-:W-:Y:S02]  /*0dc0*/  IMAD R13, R13, -0x2daee0ad, RZ ;  /* 0xd2511f530d0d7824 */ /* 0x000fe400078e02ff */
        /* <DEDUP_REMOVED lines=34> */
[----:B------:R-:W-:Y:S01]  /*0ff0*/  IMAD.HI.U32 R15, R11, -0x2daee0ad, RZ ;  /* 0xd2511f530b0f7827 */ /* 0x000fe200078e00ff */
[----:B------:R-:W-:-:S03]  /*1000*/  MOV R45, R13 ;  /* 0x0000000d002d7202 */ /* 0x000fc60000000f00 */
        /* <DEDUP_REMOVED lines=16> */
.L_x_2181:
        /* <DEDUP_REMOVED lines=17> */
.L_x_2183:
[----:B------:R-:W-:Y:S05]  /*1220*/  BSYNC B0 ;  /* 0x0000000000007941 */ /* 0x000fea0003800000 */
.L_x_2182:
[----:B------:R-:W-:Y:S01]  /*1230*/  LOP3.LUT R15, R12, UR4, R23, 0x96, !PT ;  /* 0x000000040c0f7c12 */ /* 0x000fe2000f8e9617 */
[----:B------:R-:W-:Y:S01]  /*1240*/  IMAD R13, R7, R8, -0x5b5dc15a ;  /* 0xa4a23ea6070d7424 */ /* 0x000fe200078e0208 */
[----:B------:R-:W-:Y:S01]  /*1250*/  LOP3.LUT R18, R9, R14, RZ, 0x3c, !PT ;  /* 0x0000000e09127212 */ /* 0x000fe200078e3cff */
[----:B------:R-:W-:Y:S01]  /*1260*/  IMAD R11, R11, -0x2daee0ad, RZ ;  /* 0xd2511f530b0b7824 */ /* 0x000fe200078e02ff */
[C---:B------:R-:W-:Y:S01]  /*1270*/  IADD3 R31, R6.reuse, 0x4, RZ ;  /* 0x00000004061f7810 */ /* 0x040fe20007ffe0ff */
[----:B------:R-:W-:Y:S01]  /*1280*/  IMAD.WIDE.U32 R14, R15, -0x2daee0ad, RZ ;  /* 0xd2511f530f0e7825 */ /* 0x000fe200078e00ff */
[----:B------:R-:W-:-:S03]  /*1290*/  ISETP.NE.AND P1, PT, R6, -0x4, PT ;  /* 0xfffffffc0600780c */ /* 0x000fc60003f25270 */
        /* <DEDUP_REMOVED lines=48> */
.L_x_2184:
        /* <DEDUP_REMOVED lines=17> */
.L_x_2186:
[----:B------:R-:W-:Y:S05]  /*16b0*/  BSYNC B0 ;  /* 0x0000000000007941 */ /* 0x000fea0003800000 */
.L_x_2185:
[----:B------:R-:W-:Y:S01]  /*16c0*/  LOP3.LUT R6, R12, UR4, R23, 0x96, !PT ;  /* 0x000000040c067c12 */ /* 0x000fe2000f8e9617 */
[----:B------:R-:W-:Y:S01]  /*16d0*/  IMAD R11, R7, R8, 0x76f35df9 ;  /* 0x76f35df9070b7424 */ /* 0x000fe200078e0208 */
[----:B------:R-:W-:Y:S01]  /*16e0*/  LOP3.LUT R9, R9, R14, RZ, 0x3c, !PT ;  /* 0x0000000e09097212 */ /* 0x000fe200078e3cff */
[----:B------:R-:W-:Y:S01]  /*16f0*/  IMAD R13, R13, -0x2daee0ad, RZ ;  /* 0xd2511f530d0d7824 */ /* 0x000fe200078e02ff */
[----:B------:R-:W-:Y:S01]  /*1700*/  MOV R47, R5 ;  /* 0x00000005002f7202 */ /* 0x000fe20000000f00 */
[----:B------:R-:W-:-:S03]  /*1710*/  IMAD.WIDE.U32 R6, R6, -0x2daee0ad, RZ ;  /* 0xd2511f5306067825 */ /* 0x000fc600078e00ff */
[----:B------:R-:W-:Y:S01]  /*1720*/  MOV R40, R13 ;  /* 0x0000000d00287202 */ /* 0x000fe20000000f00 */
        /* <DEDUP_REMOVED lines=54> */
.L_x_2175:
[C---:B------:R-:W-:Y:S01]  /*1a90*/  ISETP.NE.AND P0, PT, R6.reuse, -0x1, PT ;  /* 0xffffffff0600780c */ /* 0x040fe20003f05270 */
[----:B------:R-:W-:Y:S01]  /*1aa0*/  BSSY B0, `(.L_x_2188) ;  /* 0x000000d000007945 */ /* 0x000fe20003800000 */
[----:B------:R-:W-:-:S05]  /*1ab0*/  IADD3 R7, R6, 0x1, RZ ;  /* 0x0000000106077810 */ /* 0x000fca0007ffe0ff */
[----:B------:R-:W-:-:S04]  /*1ac0*/  IMAD.HI.U32 R11, R7, -0x2daee0ad, RZ ;  /* 0xd2511f53070b7827 */ /* 0x000fc800078e00ff */
[----:B------:R-:W-:Y:S02]  /*1ad0*/  IMAD.MOV.U32 R7, RZ, RZ, R23 ;  /* 0x000000ffff077224 */ /* 0x000fe400078e0017 */
        /* <DEDUP_REMOVED lines=9> */
.L_x_2189:
[----:B------:R-:W-:Y:S05]  /*1b70*/  BSYNC B0 ;  /* 0x0000000000007941 */ /* 0x000fea0003800000 */
.L_x_2188:
        /* <DEDUP_REMOVED lines=30> */
.L_x_2191:
[----:B------:R-:W-:Y:S05]  /*1d60*/  BSYNC B0 ;  /* 0x0000000000007941 */ /* 0x000fea0003800000 */
.L_x_2190:
        /* <DEDUP_REMOVED lines=25> */
.L_x_2193:
[----:B------:R-:W-:Y:S05]  /*1f00*/  BSYNC B0 ;  /* 0x0000000000007941 */ /* 0x000fea0003800000 */
.L_x_2192:
        /* <DEDUP_REMOVED lines=24> */
.L_x_2195:
[----:B------:R-:W-:Y:S05]  /*2090*/  BSYNC B0 ;  /* 0x0000000000007941 */ /* 0x000fea0003800000 */
.L_x_2194:
[----:B------:R-:W-:Y:S01]  /*20a0*/  LOP3.LUT R34, R11, UR4, R7, 0x96, !PT ;  /* 0x000000040b227c12 */ /* 0x000fe2000f8e9607 */
[----:B------:R-:W-:Y:S01]  /*20b0*/  IMAD.HI.U32 R10, R30, -0x2daee0ad, RZ ;  /* 0xd2511f531e0a7827 */ /* 0x000fe200078e00ff */
[----:B------:R-:W-:Y:S02]  /*20c0*/  LOP3.LUT R28, R13, UR4, R16, 0x96, !PT ;  /* 0x000000040d1c7c12 */ /* 0x000fe4000f8e9610 */
[----:B------:R-:W-:Y:S01]  /*20d0*/  LOP3.LUT R30, R12, R37, RZ, 0x3c, !PT ;  /* 0x000000250c1e7212 */ /* 0x000fe200078e3cff */
[----:B------:R-:W-:Y:S01]  /*20e0*/  IMAD.HI.U32 R7, R31, -0x2daee0ad, RZ ;  /* 0xd2511f531f077827 */ /* 0x000fe200078e00ff */
[----:B------:R-:W-:Y:S02]  /*20f0*/  LOP3.LUT R25, R17, R10, RZ, 0x3c, !PT ;  /* 0x0000000a11197212 */ /* 0x000fe400078e3cff */
[----:B------:R-:W-:Y:S01]  /*2100*/  LOP3.LUT R24, R19, UR4, R24, 0x96, !PT ;  /* 0x0000000413187c12 */ /* 0x000fe2000f8e9618 */
        /* <DEDUP_REMOVED lines=13> */
[----:B------:R-:W-:-:S04]  /*21e0*/  IMAD.HI.U32 R16, R24, -0x2daee0ad, RZ ;  /* 0xd2511f5318107827 */ /* 0x000fc800078e00ff */
[----:B------:R-:W-:Y:S01]  /*21f0*/  IMAD.HI.U32 R32, R25, -0x326172a9, RZ ;  /* 0xcd9e8d5719207827 */ /* 0x000fe200078e00ff */
[----:B------:R-:W-:-:S03]  /*2200*/  LOP3.LUT R19, R16, UR13, R19, 0x96, !PT ;  /* 0x0000000d10137c12 */ /* 0x000fc6000f8e9613 */
[----:B------:R-:W-:Y:S01]  /*2210*/  IMAD.WIDE.U32 R12, R12, -0x2daee0ad, RZ ;  /* 0xd2511f530c0c7825 */ /* 0x000fe200078e00ff */
[----:B------:R-:W-:-:S03]  /*2220*/  LOP3.LUT R27, R15, R32, RZ, 0x3c, !PT ;  /* 0x000000200f1b7212 */ /* 0x000fc600078e3cff */
[----:B------:R-:W-:Y:S01]  /*2230*/  IMAD.WIDE.U32 R6, R6, -0x2daee0ad, RZ ;  /* 0xd2511f5306067825 */ /* 0x000fe200078e00ff */
[----:B------:R-:W-:-:S03]  /*2240*/  LOP3.LUT R15, R13, UR13, R39, 0x96, !PT ;  /* 0x0000000d0d0f7c12 */ /* 0x000fc6000f8e9627 */
[----:B------:R-:W-:-:S04]  /*2250*/  IMAD.HI.U32 R37, R8, -0x2daee0ad, RZ ;  /* 0xd2511f5308257827 */ /* 0x000fc800078e00ff */
[----:B------:R-:W-:Y:S01]  /*2260*/  IMAD R16, R34, -0x2daee0ad, RZ ;  /* 0xd2511f5322107824 */ /* 0x000fe200078e02ff */
[----:B------:R-:W-:Y:S01]  /*2270*/  LOP3.LUT R34, R7, UR15, R12, 0x96, !PT ;  /* 0x0000000f07227c12 */ /* 0x000fe2000f8e960c */
[----:B------:R-:W-:-:S03]  /*2280*/  IMAD.HI.U32 R11, R30, -0x326172a9, RZ ;  /* 0xcd9e8d571e0b7827 */ /* 0x000fc600078e00ff */
[----:B------:R-:W-:Y:S01]  /*2290*/  LOP3.LUT R16, R37, UR15, R16, 0x96, !PT ;  /* 0x0000000f25107c12 */ /* 0x000fe2000f8e9610 */
[----:B------:R-:W-:Y:S01]  /*22a0*/  IMAD R7, R14, -0x326172a9, RZ ;  /* 0xcd9e8d570e077824 */ /* 0x000fe200078e02ff */
[----:B------:R-:W-:Y:S01]  /*22b0*/  LOP3.LUT R26, R18, R11, RZ, 0x3c, !PT ;  /* 0x0000000b121a7212 */ /* 0x000fe200078e3cff */
[----:B------:R-:W-:-:S04]  /*22c0*/  IMAD.HI.U32 R12, R36, -0x326172a9, RZ ;  /* 0xcd9e8d57240c7827 */ /* 0x000fc800078e00ff */
[----:B------:R-:W-:Y:S02]  /*22d0*/  IMAD R30, R30, -0x326172a9, RZ ;  /* 0xcd9e8d571e1e7824 */ /* 0x000fe400078e02ff */
[----:B------:R-:W-:-:S04]  /*22e0*/  IMAD.HI.U32 R13, R17, -0x326172a9, RZ ;  /* 0xcd9e8d57110d7827 */ /* 0x000fc800078e00ff */
[----:B------:R-:W-:-:S04]  /*22f0*/  IMAD.WIDE.U32 R14, R15, -0x326172a9, RZ ;  /* 0xcd9e8d570f0e7825 */ /* 0x000fc800078e00ff */
[----:B------:R-:W-:Y:S01]  /*2300*/  IMAD R37, R28, -0x2daee0ad, RZ ;  /* 0xd2511f531c257824 */ /* 0x000fe200078e02ff */
[----:B------:R-:W-:Y:S01]  /*2310*/  LOP3.LUT R28, R12, UR14, R7, 0x96, !PT ;  /* 0x0000000e0c1c7c12 */ /* 0x000fe2000f8e9607 */
[----:B------:R-:W-:Y:S01]  /*2320*/  IMAD R18, R36, -0x326172a9, RZ ;  /* 0xcd9e8d5724127824 */ /* 0x000fe200078e02ff */
[----:B------:R-:W-:Y:S01]  /*2330*/  LOP3.LUT R7, R13, UR14, R30, 0x96, !PT ;  /* 0x0000000e0d077c12 */ /* 0x000fe2000f8e961e */
        /* <DEDUP_REMOVED lines=145> */
[----:B------:R-:W-:Y:S02]  /*2c50*/  LOP3.LUT R30, R17, UR29, R12, 0x96, !PT ;  /* 0x0000001d111e7c12 */ /* 0x000fe4000f8e960c */
[----:B------:R-:W-:Y:S01]  /*2c60*/  LOP3.LUT R10, R15, UR28, R10, 0x96, !PT ;  /* 0x0000001c0f0a7c12 */ /* 0x000fe2000f8e960a */
[----:B------:R-:W-:Y:S01]  /*2c70*/  IMAD R7, R7, -0x326172a9, RZ ;  /* 0xcd9e8d5707077824 */ /* 0x000fe200078e02ff */
[----:B------:R-:W-:Y:S01]  /*2c80*/  LOP3.LUT R48, R47, UR28, R27, 0x96, !PT ;  /* 0x0000001c2f307c12 */ /* 0x000fe2000f8e961b */
[----:B------:R-:W-:Y:S01]  /*2c90*/  IMAD R17, R18, -0x326172a9, RZ ;  /* 0xcd9e8d5712117824 */ /* 0x000fe200078e02ff */
[----:B------:R-:W-:Y:S01]  /*2ca0*/  MOV R27, R5 ;  /* 0x00000005001b7202 */ /* 0x000fe20000000f00 */
[----:B------:R-:W-:Y:S01]  /*2cb0*/  IMAD.WIDE.U32 R44, R11, -0x326172a9, RZ ;  /* 0xcd9e8d570b2c7825 */ /* 0x000fe200078e00ff */
[----:B------:R-:W-:-:S03]  /*2cc0*/  MOV R29, R10 ;  /* 0x0000000a001d7202 */ /* 0x000fc60000000f00 */
        /* <DEDUP_REMOVED lines=11> */
[----:B------:R-:W-:Y:S01]  /*2d80*/  IMAD.MOV.U32 R32, RZ, RZ, R14 ;  /* 0x000000ffff207224 */ /* 0x000fe200078e000e */
[----:B------:R-:W-:Y:S01]  /*2d90*/  LOP3.LUT R40, R15, UR29, R8, 0x96, !PT ;  /* 0x0000001d0f287c12 */ /* 0x000fe2000f8e9608 */
[----:B------:R-:W-:Y:S02]  /*2da0*/  IMAD.MOV.U32 R47, RZ, RZ, R4 ;  /* 0x000000ffff2f7224 */ /* 0x000fe400078e0004 */
[----:B------:R-:W-:Y:S02]  /*2db0*/  IMAD.MOV.U32 R37, RZ, RZ, R9 ;  /* 0x000000ffff257224 */ /* 0x000fe400078e0009 */
[----:B------:R-:W-:Y:S02]  /*2dc0*/  IMAD R26, R6, -0x2daee0ad, RZ ;  /* 0xd2511f53061a7824 */ /* 0x000fe400078e02ff */
[----:B------:R-:W-:Y:S02]  /*2dd0*/  IMAD R41, R41, -0x2daee0ad, RZ ;  /* 0xd2511f5329297824 */ /* 0x000fe400078e02ff */
[----:B------:R-:W-:-:S07]  /*2de0*/  IMAD R43, R43, -0x2daee0ad, RZ ;  /* 0xd2511f532b2b7824 */ /* 0x000fce00078e02ff */
.L_x_2187:
[----:B0-----:R-:W-:-:S05]  /*2df0*/  IMAD.WIDE.U32 R24, R35, 0x4, R2 ;  /* 0x0000000423187825 */ /* 0x001fca00078e0002 */
[----:B------:R-:W2:Y:S04]  /*2e00*/  LDG.E.128 R4, desc[UR8][R24.64] ;  /* 0x0000000818047981 */ /* 0x000ea8000c1e1d00 */
[----:B------:R-:W3:Y:S04]  /*2e10*/  LDG.E.128 R8, desc[UR8][R24.64+0x10] ;  /* 0x0000100818087981 */ /* 0x000ee8000c1e1d00 */
[----:B------:R-:W4:Y:S04]  /*2e20*/  LDG.E.128 R16, desc[UR8][R24.64+0x30] ;  /* 0x0000300818107981 */ /* 0x000f28000c1e1d00 */
[----:B------:R0:W5:Y:S01]  /*2e30*/  LDG.E.128 R12, desc[UR8][R24.64+0x20] ;  /* 0x00002008180c7981 */ /* 0x000162000c1e1d00 */
[----:B------:R-:W-:Y:S01]  /*2e40*/  I2FP.F32.U32 R50, R39 ;  /* 0x0000002700327245 */ /* 0x000fe20000201000 */
[----:B------:R-:W-:-:S04]  /*2e50*/  IMAD.MOV.U32 R39, RZ, RZ, 0x2f800000 ;  /* 0x2f800000ff277424 */ /* 0x000fc800078e00ff */
[----:B------:R-:W-:Y:S01]  /*2e60*/  FFMA.FTZ R55, R50, R39, 1.1641532182693481445e-10 ;  /* 0x2f00000032377423 */ /* 0x000fe20000010027 */
[----:B------:R-:W-:-:S05]  /*2e70*/  I2FP.F32.U32 R50, R47 ;  /* 0x0000002f00327245 */ /* 0x000fca0000201000 */
[----:B------:R-:W-:Y:S01]  /*2e80*/  FFMA.FTZ R58, R50, R39, 1.1641532182693481445e-10 ;  /* 0x2f000000323a7423 */ /* 0x000fe20000010027 */
[----:B------:R-:W-:-:S05]  /*2e90*/  I2FP.F32.U32 R50, R37 ;  /* 0x0000002500327245 */ /* 0x000fca0000201000 */
[----:B0-----:R-:W-:Y:S01]  /*2ea0*/  FFMA.FTZ R25, R50, R39, 1.1641532182693481445e-10 ;  /* 0x2f00000032197423 */ /* 0x001fe20000010027 */
[----:B------:R-:W-:-:S05]  /*2eb0*/  I2FP.F32.U32 R50, R48 ;  /* 0x0000003000327245 */ /* 0x000fca0000201000 */
[----:B------:R-:W-:Y:S01]  /*2ec0*/  FFMA.FTZ R49, R50, R39, 1.1641532182693481445e-10 ;  /* 0x2f00000032317423 */ /* 0x000fe20000010027 */
[----:B------:R-:W-:Y:S02]  /*2ed0*/  I2FP.F32.U32 R50, R46 ;  /* 0x0000002e00327245 */ /* 0x000fe40000201000 */
[----:B------:R-:W-:-:S03]  /*2ee0*/  I2FP.F32.U32 R46, R45 ;  /* 0x0000002d002e7245 */ /* 0x000fc60000201000 */
[-C--:B------:R-:W-:Y:S02]  /*2ef0*/  FFMA.FTZ R50, R50, R39.reuse, 1.1641532182693481445e-10 ;  /* 0x2f00000032327423 */ /* 0x080fe40000010027 */
[----:B------:R-:W-:-:S03]  /*2f00*/  FFMA.FTZ R45, R46, R39, 1.1641532182693481445e-10 ;  /* 0x2f0000002e2d7423 */ /* 0x000fc60000010027 */
[----:B------:R-:W-:Y:S02]  /*2f10*/  FSET.BF.LT.FTZ.AND R46, R50, UR30, PT ;  /* 0x0000001e322e7c0a */ /* 0x000fe4000b811000 */
[----:B------:R-:W-:Y:S02]  /*2f20*/  I2FP.F32.U32 R50, R41 ;  /* 0x0000002900327245 */ /* 0x000fe40000201000 */
[----:B------:R-:W-:-:S03]  /*2f30*/  FSET.BF.LT.FTZ.AND R41, R45, UR30, PT ;  /* 0x0000001e2d297c0a */ /* 0x000fc6000b811000 */
[----:B------:R-:W-:Y:S01]  /*2f40*/  FFMA.FTZ R45, R50, R39, 1.1641532182693481445e-10 ;  /* 0x2f000000322d7423 */ /* 0x000fe20000010027 */
[----:B------:R-:W-:Y:S02]  /*2f50*/  I2FP.F32.U32 R50, R44 ;  /* 0x0000002c00327245 */ /* 0x000fe40000201000 */
[----:B------:R-:W-:Y:S02]  /*2f60*/  FSET.BF.LT.FTZ.AND R55, R55, UR30, PT ;  /* 0x0000001e37377c0a */ /* 0x000fe4000b811000 */
[----:B------:R-:W-:Y:S02]  /*2f70*/  I2FP.F32.U32 R52, R27 ;  /* 0x0000001b00347245 */ /* 0x000fe40000201000 */
[----:B------:R-:W-:Y:S01]  /*2f80*/  FSET.BF.LT.FTZ.AND R44, R45, UR30, PT ;  /* 0x0000001e2d2c7c0a */ /* 0x000fe2000b811000 */
[-C--:B------:R-:W-:Y:S01]  /*2f90*/  FFMA.FTZ R45, R50, R39.reuse, 1.1641532182693481445e-10 ;  /* 0x2f000000322d7423 */ /* 0x080fe20000010027 */
[----:B------:R-:W-:Y:S01]  /*2fa0*/  I2FP.F32.U32 R50, R42 ;  /* 0x0000002a00327245 */ /* 0x000fe20000201000 */
[----:B------:R-:W0:Y:S01]  /*2fb0*/  F2I.FTZ.U32.TRUNC.NTZ R27, R55 ;  /* 0x00000037001b7305 */ /* 0x000e22000021f000 */
[----:B------:R-:W-:Y:S01]  /*2fc0*/  FSET.BF.LT.FTZ.AND R58, R58, UR30, PT ;  /* 0x0000001e3a3a7c0a */ /* 0x000fe2000b811000 */
[-C--:B------:R-:W-:Y:S01]  /*2fd0*/  FFMA.FTZ R51, R52, R39.reuse, 1.1641532182693481445e-10 ;  /* 0x2f00000034337423 */ /* 0x080fe20000010027 */
[----:B------:R-:W-:Y:S01]  /*2fe0*/  FSET.BF.LT.FTZ.AND R42, R45, UR30, PT ;  /* 0x0000001e2d2a7c0a */ /* 0x000fe2000b811000 */
[----:B------:R-:W-:Y:S01]  /*2ff0*/  FFMA.FTZ R45, R50, R39, 1.1641532182693481445e-10 ;  /* 0x2f000000322d7423 */ /* 0x000fe20000010027 */
[----:B------:R-:W-:-:S02]  /*3000*/  I2FP.F32.U32 R38, R38 ;  /* 0x0000002600267245 */ /* 0x000fc40000201000 */
[----:B------:R-:W-:Y:S01]  /*3010*/  I2FP.F32.U32 R60, R40 ;  /* 0x00000028003c7245 */ /* 0x000fe20000201000 */
[----:B------:R-:W1:Y:S01]  /*3020*/  F2I.FTZ.U32.TRUNC.NTZ R24, R58 ;  /* 0x0000003a00187305 */ /* 0x000e62000021f000 */
[----:B------:R-:W-:Y:S01]  /*3030*/  I2FP.F32.U32 R50, R43 ;  /* 0x0000002b00327245 */ /* 0x000fe20000201000 */
[-C--:B------:R-:W-:Y:S01]  /*3040*/  FFMA.FTZ R43, R38, R39.reuse, 1.1641532182693481445e-10 ;  /* 0x2f000000262b7423 */ /* 0x080fe20000010027 */
[----:B------:R-:W-:Y:S02]  /*3050*/  FSET.BF.LT.FTZ.AND R51, R51, UR30, PT ;  /* 0x0000001e33337c0a */ /* 0x000fe4000b811000 */
[----:B------:R-:W-:Y:S01]  /*3060*/  I2FP.F32.U32 R59, R36 ;  /* 0x00000024003b7245 */ /* 0x000fe20000201000 */
[-C--:B------:R-:W-:Y:S01]  /*3070*/  FFMA.FTZ R36, R60, R39.reuse, 1.1641532182693481445e-10 ;  /* 0x2f0000003c247423 */ /* 0x080fe20000010027 */
[----:B------:R-:W-:Y:S01]  /*3080*/  I2FP.F32.U32 R52, R34 ;  /* 0x0000002200347245 */ /* 0x000fe20000201000 */
[-C--:B------:R-:W-:Y:S01]  /*3090*/  FFMA.FTZ R38, R50, R39.reuse, 1.1641532182693481445e-10 ;  /* 0x2f00000032267423 */ /* 0x080fe20000010027 */
[----:B------:R-:W1:Y:S01]  /*30a0*/  F2I.FTZ.U32.TRUNC.NTZ R37, R51 ;  /* 0x0000003300257305 */ /* 0x000e62000021f000 */
[----:B------:R-:W-:Y:S01]  /*30b0*/  FSET.BF.LT.FTZ.AND R48, R25, UR30, PT ;  /* 0x0000001e19307c0a */ /* 0x000fe2000b811000 */
[-C--:B------:R-:W-:Y:S01]  /*30c0*/  FFMA.FTZ R50, R59, R39.reuse, 1.1641532182693481445e-10 ;  /* 0x2f0000003b327423 */ /* 0x080fe20000010027 */
[----:B------:R-:W-:Y:S01]  /*30d0*/  I2FP.F32.U32 R54, R26 ;  /* 0x0000001a00367245 */ /* 0x000fe20000201000 */
[----:B------:R-:W-:Y:S01]  /*30e0*/  FFMA.FTZ R47, R52, R39, 1.1641532182693481445e-10 ;  /* 0x2f000000342f7423 */ /* 0x000fe20000010027 */
[----:B------:R-:W-:-:S02]  /*30f0*/  FSET.BF.LT.FTZ.AND R43, R43, UR30, PT ;  /* 0x0000001e2b2b7c0a */ /* 0x000fc4000b811000 */
[----:B0-----:R-:W-:Y:S01]  /*3100*/  LOP3.LUT R27, R27, 0xff, RZ, 0xc0, !PT ;  /* 0x000000ff1b1b7812 */ /* 0x001fe200078ec0ff */
[----:B------:R-:W0:Y:S01]  /*3110*/  F2I.FTZ.U32.TRUNC.NTZ R56, R48 ;  /* 0x0000003000387305 */ /* 0x000e22000021f000 */
[----:B------:R-:W-:Y:S01]  /*3120*/  FSET.BF.LT.FTZ.AND R38, R38, UR30, PT ;  /* 0x0000001e26267c0a */ /* 0x000fe2000b811000 */
[----:B------:R-:W-:Y:S01]  /*3130*/  FFMA.FTZ R61, R54, R39, 1.1641532182693481445e-10 ;  /* 0x2f000000363d7423 */ /* 0x000fe20000010027 */
[----:B------:R-:W-:Y:S02]  /*3140*/  FSET.BF.LT.FTZ.AND R50, R50, UR30, PT ;  /* 0x0000001e32327c0a */ /* 0x000fe4000b811000 */
[----:B------:R-:W-:-:S03]  /*3150*/  FSET.BF.LT.FTZ.AND R47, R47, UR30, PT ;  /* 0x0000001e2f2f7c0a */ /* 0x000fc6000b811000 */
[----:B------:R-:W-:Y:S01]  /*3160*/  F2I.FTZ.U32.TRUNC.NTZ R25, R46 ;  /* 0x0000002e00197305 */ /* 0x000fe2000021f000 */
[----:B------:R-:W-:Y:S02]  /*3170*/  FSET.BF.LT.FTZ.AND R45, R45, UR30, PT ;  /* 0x0000001e2d2d7c0a */ /* 0x000fe4000b811000 */
[----:B-1----:R-:W-:Y:S02]  /*3180*/  PRMT R24, R24, 0x7604, R27 ;  /* 0x0000760418187816 */ /* 0x002fe4000000001b */
[----:B------:R-:W-:-:S03]  /*3190*/  FSET.BF.LT.FTZ.AND R40, R61, UR30, PT ;  /* 0x0000001e3d287c0a */ /* 0x000fc6000b811000 */
[----:B------:R-:W-:Y:S01]  /*31a0*/  F2I.FTZ.U32.TRUNC.NTZ R27, R50 ;  /* 0x00000032001b7305 */ /* 0x000fe2000021f000 */
[----:B------:R-:W-:Y:S02]  /*31b0*/  FSET.BF.LT.FTZ.AND R49, R49, UR30, PT ;  /* 0x0000001e31317c0a */ /* 0x000fe4000b811000 */
[----:B------:R-:W-:-:S05]  /*31c0*/  LOP3.LUT R37, R37, 0xff, RZ, 0xc0, !PT ;  /* 0x000000ff25257812 */ /* 0x000fca00078ec0ff */
[----:B------:R-:W1:Y:S08]  /*31d0*/  F2I.FTZ.U32.TRUNC.NTZ R53, R47 ;  /* 0x0000002f00357305 */ /* 0x000e70000021f000 */
[----:B------:R-:W1:Y:S01]  /*31e0*/  F2I.FTZ.U32.TRUNC.NTZ R54, R45 ;  /* 0x0000002d00367305 */ /* 0x000e62000021f000 */
[----:B0-----:R-:W-:-:S07]  /*31f0*/  PRMT R37, R56, 0x7604, R37 ;  /* 0x0000760438257816 */ /* 0x001fce0000000025 */
[----:B------:R-:W0:Y:S08]  /*3200*/  F2I.FTZ.U32.TRUNC.NTZ R26, R42 ;  /* 0x0000002a001a7305 */ /* 0x000e30000021f000 */
[----:B------:R-:W0:Y:S08]  /*3210*/  F2I.FTZ.U32.TRUNC.NTZ R39, R40 ;  /* 0x0000002800277305 */ /* 0x000e30000021f000 */
[----:B------:R-:W-:Y:S01]  /*3220*/  F2I.FTZ.U32.TRUNC.NTZ R57, R49 ;  /* 0x0000003100397305 */ /* 0x000fe2000021f000 */
[----:B-1----:R-:W-:-:S07]  /*3230*/  LOP3.LUT R53, R53, 0xff, RZ, 0xc0, !PT ;  /* 0x000000ff35357812 */ /* 0x002fce00078ec0ff */
[----:B------:R-:W-:Y:S01]  /*3240*/  F2I.FTZ.U32.TRUNC.NTZ R34, R41 ;  /* 0x0000002900227305 */ /* 0x000fe2000021f000 */
[----:B------:R-:W-:Y:S01]  /*3250*/  LOP3.LUT R54, R54, 0xff, RZ, 0xc0, !PT ;  /* 0x000000ff36367812 */ /* 0x000fe200078ec0ff */
[----:B------:R-:W-:Y:S06]  /*3260*/  WARPSYNC.ALL ;  /* 0x0000000000007948 */ /* 0x000fec0003800000 */
[----:B------:R-:W-:Y:S01]  /*3270*/  F2I.FTZ.U32.TRUNC.NTZ R52, R44 ;  /* 0x0000002c00347305 */ /* 0x000fe2000021f000 */
[----:B0-----:R-:W-:Y:S02]  /*3280*/  PRMT R26, R26, 0x7604, R53 ;  /* 0x000076041a1a7816 */ /* 0x001fe40000000035 */
[----:B------:R-:W-:-:S04]  /*3290*/  PRMT R39, R39, 0x7604, R54 ;  /* 0x0000760427277816 */ /* 0x000fc80000000036 */
[----:B------:R-:W-:Y:S02]  /*32a0*/  PRMT R26, R39, 0x1054, R26 ;  /* 0x00001054271a7816 */ /* 0x000fe4000000001a */
[----:B------:R-:W-:Y:S01]  /*32b0*/  PRMT R24, R37, 0x1054, R24 ;  /* 0x0000105425187816 */ /* 0x000fe20000000018 */
[----:B--2---:R-:W-:Y:S01]  /*32c0*/  FMUL.FTZ R6, R51, R6 ;  /* 0x0000000633067220 */ /* 0x004fe20000410000 */
[----:B------:R-:W-:Y:S02]  /*32d0*/  FSET.BF.LT.FTZ.AND R51, R36, UR30, PT ;  /* 0x0000001e24337c0a */ /* 0x000fe4000b811000 */
[----:B------:R-:W0:Y:S01]  /*32e0*/  LDC R36, c[0x0][RZ] ;  /* 0x00000000ff247b82 */ /* 0x000e220000000800 */
[----:B------:R-:W-:Y:S01]  /*32f0*/  FMUL.FTZ R4, R55, R4 ;  /* 0x0000000437047220 */ /* 0x000fe20000410000 */
[----:B---3--:R-:W-:Y:S01]  /*3300*/  FMUL.FTZ R9, R46, R9 ;  /* 0x000000092e097220 */ /* 0x008fe20000410000 */
[----:B------:R-:W1:Y:S01]  /*3310*/  F2I.FTZ.U32.TRUNC.NTZ R55, R43 ;  /* 0x0000002b00377305 */ /* 0x000e62000021f000 */
[----:B----4-:R-:W-:-:S07]  /*3320*/  FMUL.FTZ R19, R38, R19 ;  /* 0x0000001326137220 */ /* 0x010fce0000410000 */
[----:B------:R-:W2:Y:S08]  /*3330*/  F2I.FTZ.U32.TRUNC.NTZ R46, R51 ;  /* 0x00000033002e7305 */ /* 0x000eb0000021f000 */
[----:B------:R-:W3:Y:S01]  /*3340*/  F2I.FTZ.U32.TRUNC.NTZ R38, R38 ;  /* 0x0000002600267305 */ /* 0x000ee2000021f000 */
[----:B------:R-:W-:Y:S01]  /*3350*/  FMUL.FTZ R16, R43, R16 ;  /* 0x000000102b107220 */ /* 0x000fe20000410000 */
[----:B-1----:R-:W-:-:S02]  /*3360*/  LOP3.LUT R56, R55, 0xff, RZ, 0xc0, !PT ;  /* 0x000000ff37387812 */ /* 0x002fc400078ec0ff */
[----:B--2---:R-:W-:Y:S02]  /*3370*/  LOP3.LUT R43, R46, 0xff, RZ, 0xc0, !PT ;  /* 0x000000ff2e2b7812 */ /* 0x004fe400078ec0ff */
[----:B------:R-:W-:Y:S01]  /*3380*/  PRMT R27, R27, 0x7604, R56 ;  /* 0x000076041b1b7816 */ /* 0x000fe20000000038 */
[----:B0-----:R-:W-:Y:S02]  /*3390*/  IMAD.SHL.U32 R36, R36, 0x10, RZ ;  /* 0x0000001024247824 */ /* 0x001fe400078e00ff */
[----:B------:R-:W-:Y:S01]  /*33a0*/  FMUL.FTZ R10, R41, R10 ;  /* 0x0000000a290a7220 */ /* 0x000fe20000410000 */
[----:B---3--:R-:W-:Y:S01]  /*33b0*/  PRMT R38, R38, 0x7604, R43 ;  /* 0x0000760426267816 */ /* 0x008fe2000000002b */
[----:B-----5:R-:W-:Y:S01]  /*33c0*/  FMUL.FTZ R15, R40, R15 ;  /* 0x0000000f280f7220 */ /* 0x020fe20000410000 */
[----:B------:R-:W-:Y:S01]  /*33d0*/  ULDC UR7, c[0x0][0xc] ;  /* 0x0000030000077ab9 */ /* 0x000fe20000000800 */
[----:B------:R-:W-:Y:S01]  /*33e0*/  IMAD.WIDE.U32 R40, R35, 0x4, R20 ;  /* 0x0000000423287825 */ /* 0x000fe200078e0014 */
[----:B------:R-:W-:-:S02]  /*33f0*/  PRMT R27, R38, 0x1054, R27 ;  /* 0x00001054261b7816 */ /* 0x000fc4000000001b */
[----:B------:R-:W-:Y:S01]  /*3400*/  IADD3 R38, P0, R35, UR10, RZ ;  /* 0x0000000a23267c10 */ /* 0x000fe2000ff1e0ff */
[----:B------:R-:W-:Y:S02]  /*3410*/  IMAD R35, R36, UR7, R35 ;  /* 0x0000000724237c24 */ /* 0x000fe4000f8e0223 */
[----:B------:R-:W-:Y:S01]  /*3420*/  FMUL.FTZ R5, R58, R5 ;  /* 0x000000053a057220 */ /* 0x000fe20000410000 */
[----:B------:R-:W-:Y:S02]  /*3430*/  LOP3.LUT R58, R57, 0xff, RZ, 0xc0, !PT ;  /* 0x000000ff393a7812 */ /* 0x000fe400078ec0ff */
[----:B------:R-:W-:Y:S02]  /*3440*/  LOP3.LUT R57, R34, 0xff, RZ, 0xc0, !PT ;  /* 0x000000ff22397812 */ /* 0x000fe400078ec0ff */
[----:B------:R-:W-:Y:S01]  /*3450*/  IADD3.X R39, RZ, UR11, RZ, P0, !PT ;  /* 0x0000000bff277c10 */ /* 0x000fe200087fe4ff */
[----:B------:R-:W-:Y:S01]  /*3460*/  FMUL.FTZ R7, R48, R7 ;  /* 0x0000000730077220 */ /* 0x000fe20000410000 */
[----:B------:R-:W-:Y:S01]  /*3470*/  ISETP.GE.U32.AND P0, PT, R35, UR31, PT ;  /* 0x0000001f23007c0c */ /* 0x000fe2000bf06070 */
[----:B------:R-:W-:Y:S01]  /*3480*/  FMUL.FTZ R8, R49, R8 ;  /* 0x0000000831087220 */ /* 0x000fe20000410000 */
[----:B------:R-:W-:Y:S01]  /*3490*/  FMUL.FTZ R11, R44, R11 ;  /* 0x0000000b2c0b7220 */ /* 0x000fe20000410000 */
[----:B------:R-:W-:Y:S01]  /*34a0*/  FMUL.FTZ R12, R47, R12 ;  /* 0x0000000c2f0c7220 */ /* 0x000fe20000410000 */
[----:B------:R-:W-:Y:S01]  /*34b0*/  FMUL.FTZ R13, R42, R13 ;  /* 0x0000000d2a0d7220 */ /* 0x000fe20000410000 */
[----:B------:R-:W-:Y:S01]  /*34c0*/  FMUL.FTZ R14, R45, R14 ;  /* 0x0000000e2d0e7220 */ /* 0x000fe20000410000 */
[----:B------:R-:W-:Y:S01]  /*34d0*/  FMUL.FTZ R17, R50, R17 ;  /* 0x0000001132117220 */ /* 0x000fe20000410000 */
[----:B------:R-:W-:Y:S01]  /*34e0*/  FMUL.FTZ R18, R51, R18 ;  /* 0x0000001233127220 */ /* 0x000fe20000410000 */
[----:B------:R-:W-:-:S02]  /*34f0*/  PRMT R25, R25, 0x7604, R58 ;  /* 0x0000760419197816 */ /* 0x000fc4000000003a */
        /* <DEDUP_REMOVED lines=17> */
[----:B------:R-:W-:Y:S01]  /*3610*/  PRMT R25, R34, 0x1054, R25 ;  /* 0x0000105422197816 */ /* 0x000fe20000000019 */
        /* <DEDUP_REMOVED lines=9> */
        .weak           $__internal_60_$__cuda_sm20_dblrcp_rn_slowpath_v3
        .type           $__internal_60_$__cuda_sm20_dblrcp_rn_slowpath_v3,@function
        .size           $__internal_60_$__cuda_sm20_dblrcp_rn_slowpath_v3,(.L_x_11624 - $__internal_60_$__cuda_sm20_dblrcp_rn_slowpath_v3)
$__internal_60_$__cuda_sm20_dblrcp_rn_slowpath_v3:
        /* <DEDUP_REMOVED lines=23> */
.L_x_2199:
        /* <DEDUP_REMOVED lines=10> */
.L_x_2197:
[----:B------:R-:W-:Y:S02]  /*38c0*/  LOP3.LUT R9, R3, 0x80000, RZ, 0xfc, !PT ;  /* 0x0008000003097812 */ /* 0x000fe400078efcff */
[----:B------:R-:W-:-:S07]  /*38d0*/  MOV R8, R2 ;  /* 0x0000000200087202 */ /* 0x000fce0000000f00 */
.L_x_2198:
[----:B------:R-:W-:Y:S01]  /*38e0*/  MOV R2, R7 ;  /* 0x0000000700027202 */ /* 0x000fe20000000f00 */
[----:B------:R-:W-:Y:S01]  /*38f0*/  IMAD.MOV.U32 R11, RZ, RZ, R9 ;  /* 0x000000ffff0b7224 */ /* 0x000fe200078e0009 */
[----:B------:R-:W-:Y:S02]  /*3900*/  MOV R3, 0x0 ;  /* 0x0000000000037802 */ /* 0x000fe40000000f00 */
[----:B------:R-:W-:Y:S02]  /*3910*/  MOV R10, R8 ;  /* 0x00000008000a7202 */ /* 0x000fe40000000f00 */
[----:B------:R-:W-:Y:S05]  /*3920*/  RET.REL.NODEC R2 `(_ZN2at6native43_GLOBAL__N__7cc8d1ed_10_Dropout_cu_0e96ed3824fused_dropout_kernel_vecIffjLi1ELi16EhEEvNS_4cuda6detail10TensorInfoIKT_T1_EENS5_IS6_S8_EENS5_IT4_S8_EES8_T0_NS_15PhiloxCudaStateE) ;  /* 0xffffffc402b47950 */ /* 0x000fea0003c3ffff */
.L_x_2200:
        /* <DEDUP_REMOVED lines=13> */
.L_x_11624:


//--------------------- .text._ZN2at6native43_GLOBAL__N__7cc8d1ed_10_Dropout_cu_0e96ed3820fused_dropout_kernelIddjLin1ELin1EhEEvNS_4cuda6detail10TensorInfoIKT_T1_EENS5_IS6_S8_EENS5_IT4_S8_EES8_T0_NS_15PhiloxCudaStateE --------------------------
	.section	.text._ZN2at6native43_GLOBAL__N__7cc8d1ed_10_Dropout_cu_0e96ed3820fused_dropout_kernelIddjLin1ELin1EhEEvNS_4cuda6detail10TensorInfoIKT_T1_EENS5_IS6_S8_EENS5_IT4_S8_EES8_T0_NS_15PhiloxCudaStateE,"ax",@progbits
	.align	128
.text._ZN2at6native43_GLOBAL__N__7cc8d1ed_10_Dropout_cu_0e96ed3820fused_dropout_kernelIddjLin1ELin1EhEEvNS_4cuda6detail10TensorInfoIKT_T1_EENS5_IS6_S8_EENS5_IT4_S8_EES8_T0_NS_15PhiloxCudaStateE:
        .type           _ZN2at6native43_GLOBAL__N__7cc8d1ed_10_Dropout_cu_0e96ed3820fused_dropout_kernelIddjLin1ELin1EhEEvNS_4cuda6detail10TensorInfoIKT_T1_EENS5_IS6_S8_EENS5_IT4_S8_EES8_T0_NS_15PhiloxCudaStateE,@function
        .size           _ZN2at6native43_GLOBAL__N__7cc8d1ed_10_Dropout_cu_0e96ed3820fused_dropout_kernelIddjLin1ELin1EhEEvNS_4cuda6detail10TensorInfoIKT_T1_EENS5_IS6_S8_EENS5_IT4_S8_EES8_T0_NS_15PhiloxCudaStateE,(.L_x_11626 - _ZN2at6native43_GLOBAL__N__7cc8d1ed_10_Dropout_cu_0e96ed3820fused_dropout_kernelIddjLin1ELin1EhEEvNS_4cuda6detail10TensorInfoIKT_T1_EENS5_IS6_S8_EENS5_IT4_S8_EES8_T0_NS_15PhiloxCudaStateE)
        .other          _ZN2at6native43_GLOBAL__N__7cc8d1ed_10_Dropout_cu_0e96ed3820fused_dropout_kernelIddjLin1ELin1EhEEvNS_4cuda6detail10TensorInfoIKT_T1_EENS5_IS6_S8_EENS5_IT4_S8_EES8_T0_NS_15PhiloxCudaStateE,@"STO_CUDA_ENTRY STV_DEFAULT"
_ZN2at6native43_GLOBAL__N__7cc8d1ed_10_Dropout_cu_0e96ed3820fused_dropout_kernelIddjLin1ELin1EhEEvNS_4cuda6detail10TensorInfoIKT_T1_EENS5_IS6_S8_EENS5_IT4_S8_EES8_T0_NS_15PhiloxCudaStateE:
        /* <DEDUP_REMOVED lines=10> */
[----:B0-----:R-:W-:Y:S01]  /*00a0*/  @P0 MOV R2, R18 ;  /* 0x0000001200020202 */ /* 0x001fe20000000f00 */
        /* <DEDUP_REMOVED lines=9> */
[----:B---3--:R-:W-:-:S04]  /*0140*/  @P0 IADD3 R18, P1, R2, R7, RZ ;  /* 0x0000000702120210 */ /* 0x008fc80007f3e0ff */
[----:B------:R-:W-:-:S04]  /*0150*/  @P0 IADD3.X R19, RZ, R3, RZ, P1, !PT ;  /* 0x00000003ff130210 */ /* 0x000fc80000ffe4ff */
[--C-:B------:R-:W-:Y:S01]  /*0160*/  SHF.R.U64 R2, R18, 0x2, R19.reuse ;  /* 0x0000000212027819 */ /* 0x100fe20000001213 */
[----:B----4-:R-:W-:Y:S01]  /*0170*/  VIADD R4, R25, 0xbb67ae85 ;  /* 0xbb67ae8519047836 */ /* 0x010fe20000000000 */
[----:B------:R-:W-:Y:S02]  /*0180*/  SHF.R.U32.HI R3, RZ, 0x2, R19 ;  /* 0x00000002ff037819 */ /* 0x000fe40000011613 */
[----:B------:R-:W-:Y:S01]  /*0190*/  IADD3 R5, R24, -0x61c88647, RZ ;  /* 0x9e3779b918057810 */ /* 0x000fe20007ffe0ff */
[----:B------:R-:W-:Y:S01]  /*01a0*/  IMAD.WIDE.U32 R6, R2, -0x2daee0ad, RZ ;  /* 0xd2511f5302067825 */ /* 0x000fe200078e00ff */
[----:B------:R-:W-:Y:S02]  /*01b0*/  LOP3.LUT R10, R9, R3, R24, 0x96, !PT ;  /* 0x00000003090a7212 */ /* 0x000fe400078e9618 */
[----:B------:R-:W-:Y:S02]  /*01c0*/  IADD3 R15, R24, -0x4ab325aa, RZ ;  /* 0xb54cda56180f7810 */ /* 0x000fe40007ffe0ff */
        /* <DEDUP_REMOVED lines=14> */
[C---:B------:R-:W-:Y:S01]  /*02b0*/  IADD3 R7, R24.reuse, -0x255992d5, RZ ;  /* 0xdaa66d2b18077810 */ /* 0x040fe20007ffe0ff */
[----:B0-----:R-:W1:Y:S01]  /*02c0*/  MUFU.RCP64H R17, R14 ;  /* 0x0000000e00117308 */ /* 0x001e620000001800 */
[----:B------:R-:W-:Y:S01]  /*02d0*/  IADD3 R9, R24, 0x78dde6e4, RZ ;  /* 0x78dde6e418097810 */ /* 0x000fe20007ffe0ff */
[----:B------:R-:W-:Y:S01]  /*02e0*/  IMAD.WIDE.U32 R20, R20, -0x326172a9, RZ ;  /* 0xcd9e8d5714147825 */ /* 0x000fe200078e00ff */
[----:B------:R-:W-:-:S02]  /*02f0*/  LOP3.LUT R26, R11, R8, R6, 0x96, !PT ;  /* 0x000000080b1a7212 */ /* 0x000fc400078e9606 */
[----:B------:R-:W-:Y:S02]  /*0300*/  IADD3 R8, R25, -0x56f99767, RZ ;  /* 0xa906689919087810 */ /* 0x000fe40007ffe0ff */
[----:B------:R-:W-:Y:S01]  /*0310*/  LOP3.LUT R7, R21, R16, R7, 0x96, !PT ;  /* 0x0000001015077212 */ /* 0x000fe200078e9607 */
[----:B------:R-:W-:-:S04]  /*0320*/  IMAD.WIDE.U32 R26, R26, -0x326172a9, RZ ;  /* 0xcd9e8d571a1a7825 */ /* 0x000fc800078e00ff */
[----:B------:R-:W-:Y:S01]  /*0330*/  IMAD.WIDE.U32 R22, R7, -0x2daee0ad, RZ ;  /* 0xd2511f5307167825 */ /* 0x000fe200078e00ff */
[----:B------:R-:W-:-:S03]  /*0340*/  LOP3.LUT R20, R27, R20, R9, 0x96, !PT ;  /* 0x000000141b147212 */ /* 0x000fc600078e9609 */
[----:B------:R-:W-:Y:S02]  /*0350*/  VIADD R7, R25, 0xed9eba14 ;  /* 0xed9eba1419077836 */ /* 0x000fe40000000000 */
[----:B------:R-:W-:-:S03]  /*0360*/  IMAD.WIDE.U32 R20, R20, -0x2daee0ad, RZ ;  /* 0xd2511f5314147825 */ /* 0x000fc600078e00ff */
[----:B------:R-:W-:Y:S01]  /*0370*/  LOP3.LUT R28, R23, R10, R7, 0x96, !PT ;  /* 0x0000000a171c7212 */ /* 0x000fe200078e9607 */
[----:B------:R-:W-:Y:S01]  /*0380*/  VIADD R9, R24, 0x1715609d ;  /* 0x1715609d18097836 */ /* 0x000fe20000000000 */
[----:B------:R-:W-:Y:S01]  /*0390*/  LOP3.LUT R30, R21, R22, R8, 0x96, !PT ;  /* 0x00000016151e7212 */ /* 0x000fe200078e9608 */
[----:B------:R-:W-:Y:S02]  /*03a0*/  VIADD R16, R14, 0x300402 ;  /* 0x003004020e107836 */ /* 0x000fe40000000000 */
[----:B------:R-:W-:-:S03]  /*03b0*/  IMAD.WIDE.U32 R28, R28, -0x326172a9, RZ ;  /* 0xcd9e8d571c1c7825 */ /* 0x000fc600078e00ff */
[----:B------:R-:W-:Y:S01]  /*03c0*/  FSETP.GEU.AND P0, PT, |R16|, 5.8789094863358348022e-39, PT ;  /* 0x004004021000780b */ /* 0x000fe20003f0e200 */
[----:B------:R-:W-:Y:S01]  /*03d0*/  IMAD.WIDE.U32 R30, R30, -0x326172a9, RZ ;  /* 0xcd9e8d571e1e7825 */ /* 0x000fe200078e00ff */
[----:B------:R-:W-:Y:S01]  /*03e0*/  LOP3.LUT R26, R29, R26, R9, 0x96, !PT ;  /* 0x0000001a1d1a7212 */ /* 0x000fe200078e9609 */
[----:B-1----:R-:W-:Y:S02]  /*03f0*/  DFMA R10, R16, -R12, 1 ;  /* 0x3ff00000100a742b */ /* 0x002fe4000000080c */
[----:B------:R-:W-:Y:S01]  /*0400*/  VIADD R9, R25, 0x646e171e ;  /* 0x646e171e19097836 */ /* 0x000fe20000000000 */
[----:B------:R-:W-:Y:S01]  /*0410*/  LOP3.LUT R15, R31, R28, R15, 0x96, !PT ;  /* 0x0000001c1f0f7212 */ /* 0x000fe200078e960f */
[----:B------:R-:W-:-:S04]  /*0420*/  IMAD.WIDE.U32 R26, R26, -0x2daee0ad, RZ ;  /* 0xd2511f531a1a7825 */ /* 0x000fc800078e00ff */
[----:B------:R-:W-:Y:S01]  /*0430*/  DFMA R22, R10, R10, R10 ;  /* 0x0000000a0a16722b */ /* 0x000fe2000000000a */
[----:B------:R-:W-:Y:S01]  /*0440*/  LOP3.LUT R28, R27, R20, R9, 0x96, !PT ;  /* 0x000000141b1c7212 */ /* 0x000fe200078e9609 */
[C---:B------:R-:W-:Y:S01]  /*0450*/  VIADD R11, R24.reuse, 0x5384540f ;  /* 0x5384540f180b7836 */ /* 0x040fe20000000000 */
[----:B------:R-:W-:Y:S01]  /*0460*/  IADD3 R10, R25, 0x1fd5c5a3, RZ ;  /* 0x1fd5c5a3190a7810 */ /* 0x000fe20007ffe0ff */
[----:B------:R-:W-:Y:S01]  /*0470*/  IMAD.WIDE.U32 R48, R15, -0x2daee0ad, RZ ;  /* 0xd2511f530f307825 */ /* 0x000fe200078e00ff */
[----:B------:R-:W-:-:S03]  /*0480*/  IADD3 R15, R24, -0xe443238, RZ ;  /* 0xf1bbcdc8180f7810 */ /* 0x000fc60007ffe0ff */
[----:B------:R-:W-:Y:S01]  /*0490*/  IMAD.WIDE.U32 R28, R28, -0x326172a9, RZ ;  /* 0xcd9e8d571c1c7825 */ /* 0x000fe200078e00ff */
[----:B------:R-:W-:Y:S01]  /*04a0*/  LOP3.LUT R20, R49, R26, R10, 0x96, !PT ;  /* 0x0000001a31147212 */ /* 0x000fe200078e960a */
[----:B------:R-:W-:-:S03]  /*04b0*/  DFMA R22, R16, R22, R16 ;  /* 0x000000161016722b */ /* 0x000fc60000000010 */
[----:B------:R-:W-:Y:S01]  /*04c0*/  LOP3.LUT R11, R29, R30, R11, 0x96, !PT ;  /* 0x0000001e1d0b7212 */ /* 0x000fe200078e960b */
[----:B------:R-:W-:-:S04]  /*04d0*/  IMAD.WIDE.U32 R20, R20, -0x326172a9, RZ ;  /* 0xcd9e8d5714147825 */ /* 0x000fc800078e00ff */
[----:B------:R-:W-:Y:S01]  /*04e0*/  IMAD.WIDE.U32 R46, R11, -0x2daee0ad, RZ ;  /* 0xd2511f530b2e7825 */ /* 0x000fe200078e00ff */
[C---:B------:R-:W-:Y:S01]  /*04f0*/  DFMA R26, R22.reuse, -R12, 1 ;  /* 0x3ff00000161a742b */ /* 0x040fe2000000080c */
[----:B------:R-:W-:Y:S02]  /*0500*/  LOP3.LUT R12, R21, R28, R15, 0x96, !PT ;  /* 0x0000001c150c7212 */ /* 0x000fe400078e960f */
[C---:B------:R-:W-:Y:S01]  /*0510*/  VIADD R11, R25.reuse, 0xdb3d7428 ;  /* 0xdb3d7428190b7836 */ /* 0x040fe20000000000 */
[----:B------:R-:W-:Y:S02]  /*0520*/  IADD3 R13, R25, -0x695add53, RZ ;  /* 0x96a522ad190d7810 */ /* 0x000fe40007ffe0ff */
[----:B------:R-:W-:Y:S02]  /*0530*/  IMAD.HI.U32 R15, R12, -0x2daee0ad, RZ ;  /* 0xd2511f530c0f7827 */ /* 0x000fe400078e00ff */
[----:B------:R-:W-:Y:S01]  /*0540*/  LOP3.LUT R48, R47, R48, R11, 0x96, !PT ;  /* 0x000000302f307212 */ /* 0x000fe200078e960b */
[----:B------:R-:W-:Y:S01]  /*0550*/  DFMA R22, R22, R26, R22 ;  /* 0x0000001a1616722b */ /* 0x000fe20000000016 */
[----:B------:R-:W-:Y:S01]  /*0560*/  VIADD R47, R24, 0x8ff34781 ;  /* 0x8ff34781182f7836 */ /* 0x000fe20000000000 */
[----:B------:R-:W-:-:S02]  /*0570*/  LOP3.LUT R46, R15, R46, R13, 0x96, !PT ;  /* 0x0000002e0f2e7212 */ /* 0x000fc400078e960d */
[----:B------:R-:W-:-:S05]  /*0580*/  IMAD.HI.U32 R16, R48, -0x326172a9, RZ ;  /* 0xcd9e8d5730107827 */ /* 0x000fca00078e00ff */
[----:B------:R-:W-:Y:S01]  /*0590*/  LOP3.LUT R47, R16, R20, R47, 0x96, !PT ;  /* 0x00000014102f7212 */ /* 0x000fe200078e962f */
[----:B------:R-:W-:Y:S06]  /*05a0*/  @P0 BRA `(.L_x_2201) ;  /* 0x0000000000100947 */ /* 0x000fec0003800000 */
[----:B------:R-:W-:Y:S02]  /*05b0*/  LOP3.LUT R14, R14, 0x7fffffff, RZ, 0xc0, !PT ;  /* 0x7fffffff0e0e7812 */ /* 0x000fe400078ec0ff */
[----:B------:R-:W-:Y:S02]  /*05c0*/  MOV R16, 0x5f0 ;  /* 0x000005f000107802 */ /* 0x000fe40000000f00 */
[----:B------:R-:W-:-:S07]  /*05d0*/  IADD3 R22, R14, -0x100000, RZ ;  /* 0xfff000000e167810 */ /* 0x000fce0007ffe0ff */
[----:B------:R-:W-:Y:S05]  /*05e0*/  CALL.REL.NOINC `($__internal_61_$__cuda_sm20_dblrcp_rn_slowpath_v3) ;  /* 0x00000070004c7944 */ /* 0x000fea0003c00000 */
.L_x_2201:
[----:B------:R-:W0:Y:S01]  /*05f0*/  LDC R15, c[0x0][0xc] ;  /* 0x00000300ff0f7b82 */ /* 0x000e220000000800 */
[----:B------:R-:W-:Y:S02]  /*0600*/  ULDC UR4, c[0x0][0x498] ;  /* 0x0001260000047ab9 */ /* 0x000fe40000000800 */
        /* <DEDUP_REMOVED lines=20> */
[----:B------:R-:W-:-:S05]  /*0750*/  @!P2 LOP3.LUT R21, RZ, R19, RZ, 0x33, !PT ;  /* 0x00000013ff15a212 */ /* 0x000fca00078e33ff */
[----:B------:R-:W-:-:S04]  /*0760*/  VIADD R14, R21, 0x1 ;  /* 0x00000001150e7836 */ /* 0x000fc80000000000 */
[----:B------:R-:W-:-:S05]  /*0770*/  IMAD R19, R19, R14, RZ ;  /* 0x0000000e13137224 */ /* 0x000fca00078e02ff */
[----:B------:R-:W-:-:S13]  /*0780*/  ISETP.GE.U32.AND P0, PT, R0, R19, PT ;  /* 0x000000130000720c */ /* 0x000fda0003f06070 */
[----:B------:R-:W-:Y:S05]  /*0790*/  @P0 EXIT ;  /* 0x000000000000094d */ /* 0x000fea0003800000 */
[----:B------:R-:W-:Y:S01]  /*07a0*/  ULDC UR5, c[0x0][0x3b8] ;  /* 0x0000ee0000057ab9 */ /* 0x000fe20000000800 */
[----:B------:R-:W-:Y:S01]  /*07b0*/  ULDC UR4, c[0x0][0x2e0] ;  /* 0x0000b80000047ab9 */ /* 0x000fe20000000800 */
[----:B------:R-:W-:Y:S01]  /*07c0*/  LOP3.LUT R16, RZ, UR5, RZ, 0x33, !PT ;  /* 0x00000005ff107c12 */ /* 0x000fe2000f8e33ff */
[----:B------:R-:W-:Y:S01]  /*07d0*/  IMAD R48, R48, -0x326172a9, RZ ;  /* 0xcd9e8d5730307824 */ /* 0x000fe200078e02ff */
[----:B------:R-:W-:Y:S01]  /*07e0*/  LOP3.LUT R14, RZ, UR4, RZ, 0x33, !PT ;  /* 0x00000004ff0e7c12 */ /* 0x000fe2000f8e33ff */
[----:B------:R-:W-:Y:S01]  /*07f0*/  IMAD.MOV.U32 R40, RZ, RZ, R0 ;  /* 0x000000ffff287224 */ /* 0x000fe200078e0000 */
[----:B------:R-:W-:Y:S02]  /*0800*/  VIMNMX R16, R16, -0x3, !PT ;  /* 0xfffffffd10107848 */ /* 0x000fe40007fe0100 */
        /* <DEDUP_REMOVED lines=9> */
.L_x_2245:
[----:B------:R-:W-:Y:S01]  /*08a0*/  IADD3 R2, R2, 0x1, RZ ;  /* 0x0000000102027810 */ /* 0x000fe20007ffe0ff */
[----:B------:R-:W-:Y:S03]  /*08b0*/  BSSY B0, `(.L_x_2202) ;  /* 0x000000c000007945 */ /* 0x000fe60003800000 */
[C---:B------:R-:W-:Y:S01]  /*08c0*/  ISETP.NE.AND P0, PT, R2.reuse, RZ, PT ;  /* 0x000000ff0200720c */ /* 0x040fe20003f05270 */
[----:B------:R-:W-:-:S12]  /*08d0*/  IMAD.HI.U32 R27, R2, -0x2daee0ad, RZ ;  /* 0xd2511f53021b7827 */ /* 0x000fd800078e00ff */
[----:B-----5:R-:W-:Y:S05]  /*08e0*/  @P0 BRA `(.L_x_2203) ;  /* 0x0000000000200947 */ /* 0x020fea0003800000 */
        /* <DEDUP_REMOVED lines=8> */
.L_x_2203:
[----:B------:R-:W-:Y:S05]  /*0970*/  BSYNC B0 ;  /* 0x0000000000007941 */ /* 0x000fea0003800000 */
.L_x_2202:
        /* <DEDUP_REMOVED lines=10> */
[----:B------:R-:W-:Y:S01]  /*0a20*/  IMAD R49, R12, -0x2daee0ad, RZ ;  /* 0xd2511f530c317824 */ /* 0x000fe200078e02ff */
        /* <DEDUP_REMOVED lines=58> */
.L_x_2205:
[----:B------:R-:W-:Y:S01]  /*0dd0*/  MOV R36, R46 ;  /* 0x0000002e00247202 */ /* 0x000fe20000000f00 */
[----:B------:R-:W-:Y:S01]  /*0de0*/  IMAD.MOV.U32 R37, RZ, RZ, R49 ;  /* 0x000000ffff257224 */ /* 0x000fe200078e0031 */
[----:B------:R-:W-:Y:S01]  /*0df0*/  MOV R38, R44 ;  /* 0x0000002c00267202 */ /* 0x000fe20000000f00 */
[----:B------:R-:W-:-:S07]  /*0e00*/  IMAD.MOV.U32 R39, RZ, RZ, R26 ;  /* 0x000000ffff277224 */ /* 0x000fce00078e001a */
.L_x_2204:
        /* <DEDUP_REMOVED lines=28> */
.L_x_2210:
        /* <DEDUP_REMOVED lines=10> */
[----:B------:R-:W-:Y:S01]  /*1070*/  IMAD R53, RZ, RZ, -UR10 ;  /* 0x8000000aff357e24 */ /* 0x000fe2000f8e02ff */
[----:B------:R-:W-:-:S03]  /*1080*/  ULDC UR12, c[0x0][UR5+0x20c] ;  /* 0x00008300050c7abb */ /* 0x000fc60008000800 */
        /* <DEDUP_REMOVED lines=8> */
[----:B------:R-:W-:Y:S02]  /*1110*/  VIADD R29, R51, 0xffffffe ;  /* 0x0ffffffe331d7836 */ /* 0x000fe40000000000 */
[----:B------:R-:W-:Y:S01]  /*1120*/  IMAD.HI.U32 R39, R54, R37, RZ ;  /* 0x0000002536277227 */ /* 0x000fe200078e00ff */
[----:B------:R-:W0:Y:S04]  /*1130*/  I2F.U32.RP R51, UR11 ;  /* 0x0000000b00337d06 */ /* 0x000e280008209000 */
[----:B------:R-:W-:-:S04]  /*1140*/  IADD3 R50, -R39, RZ, RZ ;  /* 0x000000ff27327210 */ /* 0x000fc80007ffe1ff */
[----:B------:R-:W1:Y:S01]  /*1150*/  F2I.FTZ.U32.TRUNC.NTZ R29, R29 ;  /* 0x0000001d001d7305 */ /* 0x000e62000021f000 */
[----:B------:R-:W-:-:S05]  /*1160*/  IMAD R28, R50, UR9, R37 ;  /* 0x00000009321c7c24 */ /* 0x000fca000f8e0225 */
[----:B------:R-:W-:Y:S02]  /*1170*/  ISETP.GE.U32.AND P1, PT, R28, UR9, PT ;  /* 0x000000091c007c0c */ /* 0x000fe4000bf26070 */
[----:B0-----:R-:W0:Y:S01]  /*1180*/  MUFU.RCP R51, R51 ;  /* 0x0000003300337308 */ /* 0x001e220000001000 */
[----:B-1----:R-:W-:-:S10]  /*1190*/  IMAD R53, R53, R29, RZ ;  /* 0x0000001d35357224 */ /* 0x002fd400078e02ff */
[----:B------:R-:W-:Y:S02]  /*11a0*/  @P1 IADD3 R28, R28, -UR9, RZ ;  /* 0x800000091c1c1c10 */ /* 0x000fe4000fffe0ff */
[----:B------:R-:W-:Y:S02]  /*11b0*/  @P1 IADD3 R39, R39, 0x1, RZ ;  /* 0x0000000127271810 */ /* 0x000fe40007ffe0ff */
[----:B------:R-:W-:Y:S01]  /*11c0*/  ISETP.GE.U32.AND P2, PT, R28, UR9, PT ;  /* 0x000000091c007c0c */ /* 0x000fe2000bf46070 */
[----:B------:R-:W-:-:S10]  /*11d0*/  HFMA2.MMA R28, -RZ, RZ, 0, 0 ;  /* 0x00000000ff1c7435 */ /* 0x000fd400000001ff */
[----:B------:R-:W-:Y:S01]  /*11e0*/  IMAD.HI.U32 R28, R29, R53, R28 ;  /* 0x000000351d1c7227 */ /* 0x000fe200078e001c */
[----:B0-----:R-:W-:Y:S01]  /*11f0*/  IADD3 R29, R51, 0xffffffe, RZ ;  /* 0x0ffffffe331d7810 */ /* 0x001fe20007ffe0ff */
[----:B------:R-:W0:Y:S02]  /*1200*/  I2F.U32.RP R53, UR12 ;  /* 0x0000000c00357d06 */ /* 0x000e240008209000 */
[----:B------:R-:W-:Y:S01]  /*1210*/  @P2 VIADD R39, R39, 0x1 ;  /* 0x0000000127272836 */ /* 0x000fe20000000000 */
[----:B------:R-:W-:Y:S02]  /*1220*/  @!P3 LOP3.LUT R39, RZ, UR9, RZ, 0x33, !PT ;  /* 0x00000009ff27bc12 */ /* 0x000fe4000f8e33ff */
[----:B------:R-:W-:-:S03]  /*1230*/  ISETP.NE.U32.AND P3, PT, RZ, UR10, PT ;  /* 0x0000000aff007c0c */ /* 0x000fc6000bf65070 */
[----:B------:R-:W-:Y:S01]  /*1240*/  IMAD.HI.U32 R50, R28, R39, RZ ;  /* 0x000000271c327227 */ /* 0x000fe200078e00ff */
[----:B------:R-:W1:Y:S03]  /*1250*/  F2I.FTZ.U32.TRUNC.NTZ R29, R29 ;  /* 0x0000001d001d7305 */ /* 0x000e66000021f000 */
[----:B------:R-:W-:-:S04]  /*1260*/  IMAD.MOV R28, RZ, RZ, -R50 ;  /* 0x000000ffff1c7224 */ /* 0x000fc800078e0a32 */
[----:B------:R-:W-:Y:S01]  /*1270*/  IMAD R28, R28, UR10, R39 ;  /* 0x0000000a1c1c7c24 */ /* 0x000fe2000f8e0227 */
[----:B0-----:R-:W0:Y:S04]  /*1280*/  MUFU.RCP R53, R53 ;  /* 0x0000003500357308 */ /* 0x001e280000001000 */
[----:B------:R-:W-:-:S13]  /*1290*/  ISETP.GE.U32.AND P1, PT, R28, UR10, PT ;  /* 0x0000000a1c007c0c */ /* 0x000fda000bf26070 */
[----:B------:R-:W-:Y:S02]  /*12a0*/  @P1 VIADD R28, R28, -UR10 ;  /* 0x8000000a1c1c1c36 */ /* 0x000fe40008000000 */
[----:B------:R-:W-:-:S03]  /*12b0*/  @P1 VIADD R50, R50, 0x1 ;  /* 0x0000000132321836 */ /* 0x000fc60000000000 */
[----:B------:R-:W-:Y:S02]  /*12c0*/  ISETP.GE.U32.AND P2, PT, R28, UR10, PT ;  /* 0x0000000a1c007c0c */ /* 0x000fe4000bf46070 */
[----:B------:R-:W-:-:S05]  /*12d0*/  IADD3 R28, RZ, -UR11, RZ ;  /* 0x8000000bff1c7c10 */ /* 0x000fca000fffe0ff */
[----:B-1----:R-:W-:Y:S02]  /*12e0*/  IMAD R51, R28, R29, RZ ;  /* 0x0000001d1c337224 */ /* 0x002fe400078e02ff */
[----:B------:R-:W-:-:S04]  /*12f0*/  IMAD.MOV.U32 R28, RZ, RZ, RZ ;  /* 0x000000ffff1c7224 */ /* 0x000fc800078e00ff */
[----:B------:R-:W-:Y:S01]  /*1300*/  @P2 IADD3 R50, R50, 0x1, RZ ;  /* 0x0000000132322810 */ /* 0x000fe20007ffe0ff */
[----:B------:R-:W-:Y:S01]  /*1310*/  IMAD.HI.U32 R29, R29, R51, R28 ;  /* 0x000000331d1d7227 */ /* 0x000fe200078e001c */
        /* <DEDUP_REMOVED lines=20> */
[----:B------:R-:W-:Y:S02]  /*1460*/  IMAD R29, R54, UR12, R51 ;  /* 0x0000000c361d7c24 */ /* 0x000fe4000f8e0233 */
[----:B------:R-:W-:-:S03]  /*1470*/  IMAD.MOV R54, RZ, RZ, -R39 ;  /* 0x000000ffff367224 */ /* 0x000fc600078e0a27 */
[----:B------:R-:W-:-:S13]  /*1480*/  ISETP.GE.U32.AND P1, PT, R29, UR12, PT ;  /* 0x0000000c1d007c0c */ /* 0x000fda000bf26070 */
[----:B------:R-:W-:Y:S01]  /*1490*/  @P1 IADD3 R29, R29, -UR12, RZ ;  /* 0x8000000c1d1d1c10 */ /* 0x000fe2000fffe0ff */
[----:B------:R-:W-:Y:S01]  /*14a0*/  @P1 VIADD R28, R28, 0x1 ;  /* 0x000000011c1c1836 */ /* 0x000fe20000000000 */
[----:B------:R-:W-:Y:S02]  /*14b0*/  ISETP.NE.AND P1, PT, R52, RZ, PT ;  /* 0x000000ff3400720c */ /* 0x000fe40003f25270 */
[----:B------:R-:W-:Y:S01]  /*14c0*/  ISETP.GE.U32.AND P2, PT, R29, UR12, PT ;  /* 0x0000000c1d007c0c */ /* 0x000fe2000bf46070 */
[----:B------:R-:W-:Y:S01]  /*14d0*/  IMAD R29, R54, UR9, R37 ;  /* 0x00000009361d7c24 */ /* 0x000fe2000f8e0225 */
[----:B------:R-:W-:Y:S01]  /*14e0*/  IADD3 R54, -R50, RZ, RZ ;  /* 0x000000ff32367210 */ /* 0x000fe20007ffe1ff */
[----:B------:R-:W-:Y:S01]  /*14f0*/  ULDC UR9, c[0x0][UR5+0x27c] ;  /* 0x00009f0005097abb */ /* 0x000fe20008000800 */
[----:B------:R-:W-:Y:S02]  /*1500*/  IMAD.MOV R37, RZ, RZ, -R51 ;  /* 0x000000ffff257224 */ /* 0x000fe400078e0a33 */
[----:B------:R-:W-:Y:S01]  /*1510*/  IMAD R29, R29, UR9, R36 ;  /* 0x000000091d1d7c24 */ /* 0x000fe2000f8e0224 */
[----:B------:R-:W-:Y:S01]  /*1520*/  ULDC UR9, c[0x0][UR5+0x278] ;  /* 0x00009e0005097abb */ /* 0x000fe20008000800 */
[----:B------:R-:W-:-:S02]  /*1530*/  IMAD R36, R54, UR10, R39 ;  /* 0x0000000a36247c24 */ /* 0x000fc4000f8e0227 */
[----:B------:R-:W-:Y:S02]  /*1540*/  IMAD R50, R37, UR11, R50 ;  /* 0x0000000b25327c24 */ /* 0x000fe4000f8e0232 */
[----:B------:R-:W-:Y:S01]  /*1550*/  IMAD R29, R36, UR9, R29 ;  /* 0x00000009241d7c24 */ /* 0x000fe2000f8e021d */
[----:B------:R-:W-:Y:S01]  /*1560*/  @P2 IADD3 R28, R28, 0x1, RZ ;  /* 0x000000011c1c2810 */ /* 0x000fe20007ffe0ff */
[----:B------:R-:W-:Y:S01]  /*1570*/  ULDC UR9, c[0x0][UR5+0x274] ;  /* 0x00009d0005097abb */ /* 0x000fe20008000800 */
[----:B------:R-:W-:Y:S01]  /*1580*/  @!P3 LOP3.LUT R28, RZ, UR12, RZ, 0x33, !PT ;  /* 0x0000000cff1cbc12 */ /* 0x000fe2000f8e33ff */
[----:B------:R-:W-:Y:S01]  /*1590*/  IMAD R29, R50, UR9, R29 ;  /* 0x00000009321d7c24 */ /* 0x000fe2000f8e021d */
[----:B------:R-:W-:Y:S02]  /*15a0*/  ULDC UR5, c[0x0][UR5+0x270] ;  /* 0x00009c0005057abb */ /* 0x000fe40008000800 */
[----:B------:R-:W-:Y:S01]  /*15b0*/  MOV R37, R28 ;  /* 0x0000001c00257202 */ /* 0x000fe20000000f00 */
[----:B------:R-:W-:-:S04]  /*15c0*/  IMAD.MOV R36, RZ, RZ, -R28 ;  /* 0x000000ffff247224 */ /* 0x000fc800078e0a1c */
[----:B------:R-:W-:-:S04]  /*15d0*/  IMAD R36, R36, UR12, R51 ;  /* 0x0000000c24247c24 */ /* 0x000fc8000f8e0233 */
[----:B------:R-:W-:Y:S01]  /*15e0*/  IMAD R36, R36, UR5, R29 ;  /* 0x0000000524247c24 */ /* 0x000fe2000f8e021d */
[----:B------:R-:W-:Y:S06]  /*15f0*/  @P1 BRA `(.L_x_2210) ;  /* 0xfffffff800741947 */ /* 0x000fec000383ffff */
.L_x_2209:
        /* <DEDUP_REMOVED lines=78> */
.L_x_2208:
[----:B------:R-:W0:Y:S01]  /*1ae0*/  LDC.64 R28, c[0x0][0x210] ;  /* 0x00008400ff1c7b82 */ /* 0x000e220000000a00 */
[----:B------:R-:W-:Y:S02]  /*1af0*/  ULDC UR4, c[0x0][0x27c] ;  /* 0x00009f0000047ab9 */ /* 0x000fe40000000800 */
[----:B------:R-:W-:-:S04]  /*1b00*/  IMAD R37, R37, UR4, R36 ;  /* 0x0000000425257c24 */ /* 0x000fc8000f8e0224 */
[----:B0-----:R-:W-:-:S06]  /*1b10*/  IMAD.WIDE.U32 R28, R37, 0x8, R28 ;  /* 0x00000008251c7825 */ /* 0x001fcc00078e001c */
[----:B------:R-:W5:Y:S02]  /*1b20*/  LDG.E.64 R28, desc[UR6][R28.64] ;  /* 0x000000061c1c7981 */ /* 0x000f64000c1e1b00 */
.L_x_2207:
[----:B------:R-:W-:Y:S05]  /*1b30*/  BSYNC B0 ;  /* 0x0000000000007941 */ /* 0x000fea0003800000 */
.L_x_2206:
[----:B------:R-:W-:Y:S01]  /*1b40*/  IMAD R37, R15, UR8, R0 ;  /* 0x000000080f257c24 */ /* 0x000fe2000f8e0200 */
[----:B------:R-:W-:Y:S04]  /*1b50*/  BSSY B0, `(.L_x_2211) ;  /* 0x00000c5000007945 */ /* 0x000fe80003800000 */
[----:B------:R-:W-:-:S13]  /*1b60*/  ISETP.GE.U32.AND P0, PT, R37, R47, PT ;  /* 0x0000002f2500720c */ /* 0x000fda0003f06070 */
[----:B------:R-:W-:Y:S05]  /*1b70*/  @P0 BRA `(.L_x_2212) ;  /* 0x0000000c00080947 */ /* 0x000fea0003800000 */
[----:B------:R-:W0:Y:S01]  /*1b80*/  LDC R30, c[0x0][0x2e0] ;  /* 0x0000b800ff1e7b82 */ /* 0x000e220000000800 */
        /* <DEDUP_REMOVED lines=11> */
.L_x_2215:
        /* <DEDUP_REMOVED lines=10> */
[----:B------:R-:W-:Y:S01]  /*1ce0*/  IADD3 R53, RZ, -UR10, RZ ;  /* 0x8000000aff357c10 */ /* 0x000fe2000fffe0ff */
[----:B------:R-:W-:-:S03]  /*1cf0*/  ULDC UR12, c[0x0][UR5+0x20c] ;  /* 0x00008300050c7abb */ /* 0x000fc60008000800 */
        /* <DEDUP_REMOVED lines=8> */
[----:B------:R-:W-:Y:S02]  /*1d80*/  IADD3 R31, R51, 0xffffffe, RZ ;  /* 0x0ffffffe331f7810 */ /* 0x000fe40007ffe0ff */
[----:B------:R-:W0:Y:S03]  /*1d90*/  I2F.U32.RP R51, UR11 ;  /* 0x0000000b00337d06 */ /* 0x000e260008209000 */
[----:B------:R-:W-:-:S04]  /*1da0*/  IMAD.HI.U32 R39, R54, R37, RZ ;  /* 0x0000002536277227 */ /* 0x000fc800078e00ff */
[----:B------:R-:W-:Y:S01]  /*1db0*/  IMAD.MOV R50, RZ, RZ, -R39 ;  /* 0x000000ffff327224 */ /* 0x000fe200078e0a27 */
[----:B------:R-:W1:Y:S03]  /*1dc0*/  F2I.FTZ.U32.TRUNC.NTZ R31, R31 ;  /* 0x0000001f001f7305 */ /* 0x000e66000021f000 */
[----:B------:R-:W-:-:S05]  /*1dd0*/  IMAD R30, R50, UR9, R37 ;  /* 0x00000009321e7c24 */ /* 0x000fca000f8e0225 */
[----:B------:R-:W-:Y:S01]  /*1de0*/  ISETP.GE.U32.AND P1, PT, R30, UR9, PT ;  /* 0x000000091e007c0c */ /* 0x000fe2000bf26070 */
[----:B0-----:R-:W0:Y:S01]  /*1df0*/  MUFU.RCP R51, R51 ;  /* 0x0000003300337308 */ /* 0x001e220000001000 */
[----:B-1----:R-:W-:-:S11]  /*1e00*/  IMAD R53, R53, R31, RZ ;  /* 0x0000001f35357224 */ /* 0x002fd600078e02ff */
[----:B------:R-:W-:Y:S02]  /*1e10*/  @P1 VIADD R30, R30, -UR9 ;  /* 0x800000091e1e1c36 */ /* 0x000fe40008000000 */
[----:B------:R-:W-:-:S03]  /*1e20*/  @P1 VIADD R39, R39, 0x1 ;  /* 0x0000000127271836 */ /* 0x000fc60000000000 */
[----:B------:R-:W-:Y:S01]  /*1e30*/  ISETP.GE.U32.AND P2, PT, R30, UR9, PT ;  /* 0x000000091e007c0c */ /* 0x000fe2000bf46070 */
[----:B------:R-:W-:-:S04]  /*1e40*/  IMAD.MOV.U32 R30, RZ, RZ, RZ ;  /* 0x000000ffff1e7224 */ /* 0x000fc800078e00ff */
[----:B------:R-:W-:Y:S02]  /*1e50*/  IMAD.HI.U32 R30, R31, R53, R30 ;  /* 0x000000351f1e7227 */ /* 0x000fe400078e001e */
[----:B------:R-:W1:Y:S02]  /*1e60*/  I2F.U32.RP R53, UR12 ;  /* 0x0000000c00357d06 */ /* 0x000e640008209000 */
[----:B0-----:R-:W-:-:S04]  /*1e70*/  VIADD R31, R51, 0xffffffe ;  /* 0x0ffffffe331f7836 */ /* 0x001fc80000000000 */
[----:B------:R-:W-:Y:S02]  /*1e80*/  @P2 IADD3 R39, R39, 0x1, RZ ;  /* 0x0000000127272810 */ /* 0x000fe40007ffe0ff */
[----:B------:R-:W-:Y:S01]  /*1e90*/  @!P3 LOP3.LUT R39, RZ, UR9, RZ, 0x33, !PT ;  /* 0x00000009ff27bc12 */ /* 0x000fe2000f8e33ff */
[----:B------:R-:W0:Y:S01]  /*1ea0*/  F2I.FTZ.U32.TRUNC.NTZ R31, R31 ;  /* 0x0000001f001f7305 */ /* 0x000e22000021f000 */
[----:B------:R-:W-:-:S03]  /*1eb0*/  ISETP.NE.U32.AND P3, PT, RZ, UR10, PT ;  /* 0x0000000aff007c0c */ /* 0x000fc6000bf65070 */
[----:B------:R-:W-:-:S04]  /*1ec0*/  IMAD.HI.U32 R50, R30, R39, RZ ;  /* 0x000000271e327227 */ /* 0x000fc800078e00ff */
[----:B-1----:R-:W1:Y:S01]  /*1ed0*/  MUFU.RCP R53, R53 ;  /* 0x0000003500357308 */ /* 0x002e620000001000 */
[----:B------:R-:W-:-:S05]  /*1ee0*/  IADD3 R30, -R50, RZ, RZ ;  /* 0x000000ff321e7210 */ /* 0x000fca0007ffe1ff */
[----:B------:R-:W-:-:S05]  /*1ef0*/  IMAD R30, R30, UR10, R39 ;  /* 0x0000000a1e1e7c24 */ /* 0x000fca000f8e0227 */
[----:B------:R-:W-:-:S13]  /*1f00*/  ISETP.GE.U32.AND P1, PT, R30, UR10, PT ;  /* 0x0000000a1e007c0c */ /* 0x000fda000bf26070 */
[----:B------:R-:W-:Y:S02]  /*1f10*/  @P1 IADD3 R30, R30, -UR10, RZ ;  /* 0x8000000a1e1e1c10 */ /* 0x000fe4000fffe0ff */
        /* <DEDUP_REMOVED lines=27> */
[----:B------:R-:W-:Y:S01]  /*20d0*/  IMAD R31, R54, UR12, R51 ;  /* 0x0000000c361f7c24 */ /* 0x000fe2000f8e0233 */
[----:B------:R-:W-:-:S04]  /*20e0*/  IADD3 R54, -R39, RZ, RZ ;  /* 0x000000ff27367210 */ /* 0x000fc80007ffe1ff */
        /* <DEDUP_REMOVED lines=19> */
[----:B------:R-:W-:Y:S01]  /*2220*/  IADD3 R36, -R30, RZ, RZ ;  /* 0x000000ff1e247210 */ /* 0x000fe20007ffe1ff */
[----:B------:R-:W-:-:S04]  /*2230*/  IMAD.MOV.U32 R37, RZ, RZ, R30 ;  /* 0x000000ffff257224 */ /* 0x000fc800078e001e */
[----:B------:R-:W-:-:S04]  /*2240*/  IMAD R36, R36, UR12, R51 ;  /* 0x0000000c24247c24 */ /* 0x000fc8000f8e0233 */
[----:B------:R-:W-:Y:S01]  /*2250*/  IMAD R36, R36, UR5, R31 ;  /* 0x0000000524247c24 */ /* 0x000fe2000f8e021f */
[----:B------:R-:W-:Y:S06]  /*2260*/  @P1 BRA `(.L_x_2215) ;  /* 0xfffffff800741947 */ /* 0x000fec000383ffff */
.L_x_2214:
        /* <DEDUP_REMOVED lines=78> */
.L_x_2213:
[----:B------:R-:W0:Y:S01]  /*2750*/  LDC.64 R30, c[0x0][0x210] ;  /* 0x00008400ff1e7b82 */ /* 0x000e220000000a00 */
[----:B------:R-:W-:Y:S02]  /*2760*/  ULDC UR4, c[0x0][0x27c] ;  /* 0x00009f0000047ab9 */ /* 0x000fe40000000800 */
[----:B------:R-:W-:-:S04]  /*2770*/  IMAD R37, R37, UR4, R36 ;  /* 0x0000000425257c24 */ /* 0x000fc8000f8e0224 */
[----:B0-----:R-:W-:-:S06]  /*2780*/  IMAD.WIDE.U32 R30, R37, 0x8, R30 ;  /* 0x00000008251e7825 */ /* 0x001fcc00078e001e */
[----:B------:R-:W5:Y:S02]  /*2790*/  LDG.E.64 R30, desc[UR6][R30.64] ;  /* 0x000000061e1e7981 */ /* 0x000f64000c1e1b00 */
.L_x_2212:
[----:B------:R-:W-:Y:S05]  /*27a0*/  BSYNC B0 ;  /* 0x0000000000007941 */ /* 0x000fea0003800000 */
.L_x_2211:
[----:B------:R-:W-:Y:S01]  /*27b0*/  LEA R37, R17, R0, 0x1 ;  /* 0x0000000011257211 */ /* 0x000fe200078e08ff */
[----:B------:R-:W-:Y:S03]  /*27c0*/  BSSY B0, `(.L_x_2216) ;  /* 0x00000c5000007945 */ /* 0x000fe60003800000 */
        /* <DEDUP_REMOVED lines=14> */
.L_x_2220:
        /* <DEDUP_REMOVED lines=99> */
.L_x_2219:
        /* <DEDUP_REMOVED lines=78> */
.L_x_2218:
[----:B------:R-:W0:Y:S01]  /*33c0*/  LDC.64 R32, c[0x0][0x210] ;  /* 0x00008400ff207b82 */ /* 0x000e220000000a00 */
[----:B------:R-:W-:Y:S02]  /*33d0*/  ULDC UR4, c[0x0][0x27c] ;  /* 0x00009f0000047ab9 */ /* 0x000fe40000000800 */
[----:B------:R-:W-:-:S04]  /*33e0*/  IMAD R37, R37, UR4, R36 ;  /* 0x0000000425257c24 */ /* 0x000fc8000f8e0224 */
[----:B0-----:R-:W-:-:S06]  /*33f0*/  IMAD.WIDE.U32 R32, R37, 0x8, R32 ;  /* 0x0000000825207825 */ /* 0x001fcc00078e0020 */
[----:B------:R-:W5:Y:S02]  /*3400*/  LDG.E.64 R32, desc[UR6][R32.64] ;  /* 0x0000000620207981 */ /* 0x000f64000c1e1b00 */
.L_x_2217:
[----:B------:R-:W-:Y:S05]  /*3410*/  BSYNC B0 ;  /* 0x0000000000007941 */ /* 0x000fea0003800000 */
.L_x_2216:
[----:B------:R-:W-:Y:S01]  /*3420*/  IMAD R37, R17, 0x3, R0 ;  /* 0x0000000311257824 */ /* 0x000fe200078e0200 */
[----:B------:R-:W-:Y:S04]  /*3430*/  BSSY B0, `(.L_x_2221) ;  /* 0x00000c5000007945 */ /* 0x000fe80003800000 */
[----:B------:R-:W-:-:S13]  /*3440*/  ISETP.GE.U32.AND P0, PT, R37, R47, PT ;  /* 0x0000002f2500720c */ /* 0x000fda0003f06070 */
[----:B------:R-:W-:Y:S05]  /*3450*/  @P0 BRA `(.L_x_2222) ;  /* 0x0000000c00080947 */ /* 0x000fea0003800000 */
[----:B------:R-:W0:Y:S01]  /*3460*/  LDC R34, c[0x0][0x2e0] ;  /* 0x0000b800ff227b82 */ /* 0x000e220000000800 */
        /* <DEDUP_REMOVED lines=11> */
.L_x_2225:
        /* <DEDUP_REMOVED lines=99> */
.L_x_2224:
        /* <DEDUP_REMOVED lines=78> */
.L_x_2223:
[----:B------:R-:W0:Y:S01]  /*4030*/  LDC.64 R34, c[0x0][0x210] ;  /* 0x00008400ff227b82 */ /* 0x000e220000000a00 */
[----:B------:R-:W-:Y:S02]  /*4040*/  ULDC UR4, c[0x0][0x27c] ;  /* 0x00009f0000047ab9 */ /* 0x000fe40000000800 */
[----:B------:R-:W-:-:S04]  /*4050*/  IMAD R37, R37, UR4, R36 ;  /* 0x0000000425257c24 */ /* 0x000fc8000f8e0224 */
[----:B0-----:R-:W-:-:S06]  /*4060*/  IMAD.WIDE.U32 R34, R37, 0x8, R34 ;  /* 0x0000000825227825 */ /* 0x001fcc00078e0022 */
[----:B------:R-:W5:Y:S02]  /*4070*/  LDG.E.64 R34, desc[UR6][R34.64] ;  /* 0x0000000622227981 */ /* 0x000f64000c1e1b00 */
.L_x_2222:
[----:B------:R-:W-:Y:S05]  /*4080*/  BSYNC B0 ;  /* 0x0000000000007941 */ /* 0x000fea0003800000 */
.L_x_2221:
[----:B------:R-:W-:Y:S01]  /*4090*/  ISETP.GE.U32.AND P0, PT, R0, R47, PT ;  /* 0x0000002f0000720c */ /* 0x000fe20003f06070 */
[----:B------:R-:W-:-:S12]  /*40a0*/  BSSY B0, `(.L_x_2226) ;  /* 0x00000d8000007945 */ /* 0x000fd80003800000 */
        /* <DEDUP_REMOVED lines=16> */
.L_x_2230:
        /* <DEDUP_REMOVED lines=11> */
[----:B------:R-:W-:Y:S02]  /*4260*/  ULDC UR12, c[0x0][UR5+0x20c] ;  /* 0x00008300050c7abb */ /* 0x000fe40008000800 */
[----:B------:R-:W-:Y:S02]  /*4270*/  IMAD R56, RZ, RZ, -UR12 ;  /* 0x8000000cff387e24 */ /* 0x000fe4000f8e02ff */
[----:B------:R-:W1:Y:S08]  /*4280*/  I2F.U32.RP R53, UR10 ;  /* 0x0000000a00357d06 */ /* 0x000e700008209000 */
[----:B0-----:R-:W0:Y:S08]  /*4290*/  MUFU.RCP R52, R52 ;  /* 0x0000003400347308 */ /* 0x001e300000001000 */
[----:B-1----:R-:W-:Y:S08]  /*42a0*/  MUFU.RCP R53, R53 ;  /* 0x0000003500357308 */ /* 0x002ff00000001000 */
[----:B------:R-:W1:Y:S01]  /*42b0*/  I2F.U32.RP R55, UR11 ;  /* 0x0000000b00377d06 */ /* 0x000e620008209000 */
[----:B0-----:R-:W-:-:S07]  /*42c0*/  VIADD R36, R52, 0xffffffe ;  /* 0x0ffffffe34247836 */ /* 0x001fce0000000000 */
        /* <DEDUP_REMOVED lines=9> */
[----:B------:R-:W-:Y:S01]  /*4360*/  IMAD R53, RZ, RZ, -UR10 ;  /* 0x8000000aff357e24 */ /* 0x000fe2000f8e02ff */
        /* <DEDUP_REMOVED lines=9> */
[----:B------:R-:W0:Y:S01]  /*4400*/  I2F.U32.RP R55, UR12 ;  /* 0x0000000c00377d06 */ /* 0x000e220008209000 */
[----:B------:R-:W-:Y:S01]  /*4410*/  @P2 VIADD R39, R39, 0x1 ;  /* 0x0000000127272836 */ /* 0x000fe20000000000 */
[----:B------:R-:W-:Y:S01]  /*4420*/  @!P3 LOP3.LUT R39, RZ, UR9, RZ, 0x33, !PT ;  /* 0x00000009ff27bc12 */ /* 0x000fe2000f8e33ff */
[----:B------:R-:W-:Y:S01]  /*4430*/  IMAD R53, RZ, RZ, -UR11 ;  /* 0x8000000bff357e24 */ /* 0x000fe2000f8e02ff */
[----:B------:R-:W-:-:S03]  /*4440*/  ISETP.NE.U32.AND P3, PT, RZ, UR10, PT ;  /* 0x0000000aff007c0c */ /* 0x000fc6000bf65070 */
[----:B------:R-:W-:Y:S01]  /*4450*/  IMAD.HI.U32 R52, R36, R39, RZ ;  /* 0x0000002724347227 */ /* 0x000fe200078e00ff */
[----:B------:R-:W1:Y:S03]  /*4460*/  F2I.FTZ.U32.TRUNC.NTZ R37, R37 ;  /* 0x0000002500257305 */ /* 0x000e66000021f000 */
[----:B------:R-:W-:-:S04]  /*4470*/  IMAD.MOV R36, RZ, RZ, -R52 ;  /* 0x000000ffff247224 */ /* 0x000fc800078e0a34 */
[----:B------:R-:W-:Y:S01]  /*4480*/  IMAD R36, R36, UR10, R39 ;  /* 0x0000000a24247c24 */ /* 0x000fe2000f8e0227 */
[----:B0-----:R-:W0:Y:S04]  /*4490*/  MUFU.RCP R55, R55 ;  /* 0x0000003700377308 */ /* 0x001e280000001000 */
[----:B------:R-:W-:Y:S01]  /*44a0*/  ISETP.GE.U32.AND P1, PT, R36, UR10, PT ;  /* 0x0000000a24007c0c */ /* 0x000fe2000bf26070 */
[----:B-1----:R-:W-:-:S12]  /*44b0*/  IMAD R53, R53, R37, RZ ;  /* 0x0000002535357224 */ /* 0x002fd800078e02ff */
[----:B------:R-:W-:Y:S02]  /*44c0*/  @P1 IADD3 R36, R36, -UR10, RZ ;  /* 0x8000000a24241c10 */ /* 0x000fe4000fffe0ff */
[----:B------:R-:W-:Y:S02]  /*44d0*/  @P1 IADD3 R52, R52, 0x1, RZ ;  /* 0x0000000134341810 */ /* 0x000fe40007ffe0ff */
[----:B------:R-:W-:Y:S01]  /*44e0*/  ISETP.GE.U32.AND P2, PT, R36, UR10, PT ;  /* 0x0000000a24007c0c */ /* 0x000fe2000bf46070 */
[----:B------:R-:W-:-:S04]  /*44f0*/  IMAD.MOV.U32 R36, RZ, RZ, RZ ;  /* 0x000000ffff247224 */ /* 0x000fc800078e00ff */
[----:B------:R-:W-:-:S08]  /*4500*/  IMAD.HI.U32 R53, R37, R53, R36 ;  /* 0x0000003525357227 */ /* 0x000fd000078e0024 */
[----:B------:R-:W-:Y:S01]  /*4510*/  @P2 VIADD R52, R52, 0x1 ;  /* 0x0000000134342836 */ /* 0x000fe20000000000 */
        /* <DEDUP_REMOVED lines=10> */
[----:B------:R-:W-:Y:S02]  /*45c0*/  ISETP.GE.U32.AND P2, PT, R36, UR11, PT ;  /* 0x0000000b24007c0c */ /* 0x000fe4000bf46070 */
[----:B------:R-:W-:-:S05]  /*45d0*/  MOV R36, R56 ;  /* 0x0000003800247202 */ /* 0x000fca0000000f00 */
[----:B0-----:R-:W-:Y:S02]  /*45e0*/  IMAD R55, R36, R37, RZ ;  /* 0x0000002524377224 */ /* 0x001fe400078e02ff */
[----:B------:R-:W-:-:S04]  /*45f0*/  IMAD.MOV.U32 R36, RZ, RZ, RZ ;  /* 0x000000ffff247224 */ /* 0x000fc800078e00ff */
[----:B------:R-:W-:-:S04]  /*4600*/  IMAD.HI.U32 R36, R37, R55, R36 ;  /* 0x0000003725247227 */ /* 0x000fc800078e0024 */
[----:B------:R-:W-:Y:S01]  /*4610*/  @P2 VIADD R53, R53, 0x1 ;  /* 0x0000000135352836 */ /* 0x000fe20000000000 */
[----:B------:R-:W-:Y:S02]  /*4620*/  @!P3 LOP3.LUT R53, RZ, UR11, RZ, 0x33, !PT ;  /* 0x0000000bff35bc12 */ /* 0x000fe4000f8e33ff */
[----:B------:R-:W-:-:S03]  /*4630*/  ISETP.NE.U32.AND P3, PT, RZ, UR12, PT ;  /* 0x0000000cff007c0c */ /* 0x000fc6000bf65070 */
[----:B------:R-:W-:-:S05]  /*4640*/  IMAD.HI.U32 R36, R36, R53, RZ ;  /* 0x0000003524247227 */ /* 0x000fca00078e00ff */
[----:B------:R-:W-:-:S05]  /*4650*/  IADD3 R56, -R36, RZ, RZ ;  /* 0x000000ff24387210 */ /* 0x000fca0007ffe1ff */
[----:B------:R-:W-:Y:S02]  /*4660*/  IMAD R37, R56, UR12, R53 ;  /* 0x0000000c38257c24 */ /* 0x000fe4000f8e0235 */
[----:B------:R-:W-:-:S03]  /*4670*/  IMAD.MOV R56, RZ, RZ, -R52 ;  /* 0x000000ffff387224 */ /* 0x000fc600078e0a34 */
[----:B------:R-:W-:-:S13]  /*4680*/  ISETP.GE.U32.AND P1, PT, R37, UR12, PT ;  /* 0x0000000c25007c0c */ /* 0x000fda000bf26070 */
[----:B------:R-:W-:Y:S01]  /*4690*/  @P1 VIADD R37, R37, -UR12 ;  /* 0x8000000c25251c36 */ /* 0x000fe20008000000 */
[----:B------:R-:W-:Y:S02]  /*46a0*/  @P1 IADD3 R36, R36, 0x1, RZ ;  /* 0x0000000124241810 */ /* 0x000fe40007ffe0ff */
[----:B------:R-:W-:Y:S02]  /*46b0*/  ISETP.NE.AND P1, PT, R54, RZ, PT ;  /* 0x000000ff3600720c */ /* 0x000fe40003f25270 */
[----:B------:R-:W-:Y:S02]  /*46c0*/  ISETP.GE.U32.AND P2, PT, R37, UR12, PT ;  /* 0x0000000c25007c0c */ /* 0x000fe4000bf46070 */
[----:B------:R-:W-:Y:S01]  /*46d0*/  IADD3 R37, -R39, RZ, RZ ;  /* 0x000000ff27257210 */ /* 0x000fe20007ffe1ff */
[----:B------:R-:W-:-:S04]  /*46e0*/  IMAD R39, R56, UR10, R39 ;  /* 0x0000000a38277c24 */ /* 0x000fc8000f8e0227 */
[----:B------:R-:W-:Y:S01]  /*46f0*/  IMAD R50, R37, UR9, R50 ;  /* 0x0000000925327c24 */ /* 0x000fe2000f8e0232 */
[----:B------:R-:W-:Y:S01]  /*4700*/  ULDC UR9, c[0x0][UR5+0x27c] ;  /* 0x00009f0005097abb */ /* 0x000fe20008000800 */
[----:B------:R-:W-:Y:S02]  /*4710*/  IADD3 R37, -R53, RZ, RZ ;  /* 0x000000ff35257210 */ /* 0x000fe40007ffe1ff */
        /* <DEDUP_REMOVED lines=14> */
.L_x_2229:
        /* <DEDUP_REMOVED lines=79> */
.L_x_2228:
[----:B------:R-:W-:Y:S01]  /*4cf0*/  FMUL.FTZ R52, R38, 1 ;  /* 0x3f80000026347820 */ /* 0x000fe20000410000 */
[----:B------:R-:W-:Y:S01]  /*4d00*/  ULDC.64 UR4, c[0x0][0x4a0] ;  /* 0x0001280000047ab9 */ /* 0x000fe20000000a00 */
[----:B------:R-:W0:Y:S02]  /*4d10*/  LDC.64 R38, c[0x0][0x2e8] ;  /* 0x0000ba00ff267b82 */ /* 0x000e240000000a00 */
[----:B------:R-:W1:Y:S02]  /*4d20*/  F2F.F64.F32 R36, R52 ;  /* 0x0000003400247310 */ /* 0x000e640000201800 */
[----:B-1----:R-:W-:Y:S01]  /*4d30*/  DSETP.GEU.AND P0, PT, R36, UR4, PT ;  /* 0x0000000424007e2a */ /* 0x002fe2000bf0e000 */
[----:B------:R-:W-:Y:S02]  /*4d40*/  ULDC UR4, c[0x0][0x354] ;  /* 0x0000d50000047ab9 */ /* 0x000fe40000000800 */
[----:B------:R-:W-:Y:S01]  /*4d50*/  IMAD R55, R50, UR4, R51 ;  /* 0x0000000432377c24 */ /* 0x000fe2000f8e0233 */
[----:B------:R-:W-:-:S02]  /*4d60*/  ULDC.64 UR4, c[0x0][0x3c0] ;  /* 0x0000f00000047ab9 */ /* 0x000fc40000000a00 */
[----:B------:R-:W-:Y:S01]  /*4d70*/  FSEL R53, RZ, 1, P0 ;  /* 0x3f800000ff357808 */ /* 0x000fe20000000000 */
[----:B0-----:R-:W-:-:S04]  /*4d80*/  IMAD.WIDE.U32 R38, R55, 0x8, R38 ;  /* 0x0000000837267825 */ /* 0x001fc800078e0026 */
[----:B------:R-:W-:Y:S02]  /*4d90*/  FMUL.FTZ R54, R53, 1 ;  /* 0x3f80000035367820 */ /* 0x000fe40000410000 */
[----:B------:R-:W0:Y:S08]  /*4da0*/  F2I.FTZ.U32.TRUNC.NTZ R53, R53 ;  /* 0x0000003500357305 */ /* 0x000e30000021f000 */
[----:B------:R-:W1:Y:S02]  /*4db0*/  F2F.F64.F32 R36, R54 ;  /* 0x0000003600247310 */ /* 0x000e640000201800 */
[----:B-1---5:R-:W-:Y:S01]  /*4dc0*/  DMUL R50, R28, R36 ;  /* 0x000000241c327228 */ /* 0x022fe20000000000 */
[----:B------:R-:W-:-:S04]  /*4dd0*/  IADD3 R36, P0, R55, UR4, RZ ;  /* 0x0000000437247c10 */ /* 0x000fc8000ff1e0ff */
[----:B------:R-:W-:-:S03]  /*4de0*/  IADD3.X R37, RZ, UR5, RZ, P0, !PT ;  /* 0x00000005ff257c10 */ /* 0x000fc600087fe4ff */
[----:B------:R-:W-:-:S07]  /*4df0*/  DMUL R50, R50, R22 ;  /* 0x0000001632327228 */ /* 0x000fce0000000000 */
[----:B------:R1:W-:Y:S04]  /*4e00*/  STG.E.64 desc[UR6][R38.64], R50 ;  /* 0x0000003226007986 */ /* 0x0003e8000c101b06 */
[----:B0-----:R1:W-:Y:S02]  /*4e10*/  STG.E.U8 desc[UR6][R36.64], R53 ;  /* 0x0000003524007986 */ /* 0x0013e4000c101106 */
.L_x_2227:
[----:B------:R-:W-:Y:S05]  /*4e20*/  BSYNC B0 ;  /* 0x0000000000007941 */ /* 0x000fea0003800000 */
.L_x_2226:
[----:B-1----:R-:W-:Y:S01]  /*4e30*/  IMAD R39, R15, UR8, R0 ;  /* 0x000000080f277c24 */ /* 0x002fe2000f8e0200 */
        /* <DEDUP_REMOVED lines=15> */
.L_x_2235:
        /* <DEDUP_REMOVED lines=60> */
[----:B------:R-:W-:-:S04]  /*52f0*/  IMAD.HI.U32 R52, R36, R51, RZ ;  /* 0x0000003324347227 */ /* 0x000fc800078e00ff */
        /* <DEDUP_REMOVED lines=39> */
.L_x_2234:
        /* <DEDUP_REMOVED lines=80> */
.L_x_2233:
[----:B------:R-:W-:Y:S01]  /*5a70*/  FMUL.FTZ R46, R46, 1 ;  /* 0x3f8000002e2e7820 */ /* 0x000fe20000410000 */
[----:B------:R-:W-:-:S03]  /*5a80*/  ULDC.64 UR4, c[0x0][0x4a0] ;  /* 0x0001280000047ab9 */ /* 0x000fc60000000a00 */
[----:B------:R-:W0:Y:S02]  /*5a90*/  F2F.F64.F32 R36, R46 ;  /* 0x0000002e00247310 */ /* 0x000e240000201800 */
[----:B0-----:R-:W-:Y:S01]  /*5aa0*/  DSETP.GEU.AND P0, PT, R36, UR4, PT ;  /* 0x0000000424007e2a */ /* 0x001fe2000bf0e000 */
[----:B------:R-:W-:Y:S01]  /*5ab0*/  ULDC UR4, c[0x0][0x354] ;  /* 0x0000d50000047ab9 */ /* 0x000fe20000000800 */
[----:B------:R-:W0:Y:S01]  /*5ac0*/  LDC.64 R36, c[0x0][0x2e8] ;  /* 0x0000ba00ff247b82 */ /* 0x000e220000000a00 */
[----:B------:R-:W-:Y:S01]  /*5ad0*/  IMAD R53, R39, UR4, R38 ;  /* 0x0000000427357c24 */ /* 0x000fe2000f8e0226 */
[----:B------:R-:W-:Y:S02]  /*5ae0*/  ULDC.64 UR4, c[0x0][0x3c0] ;  /* 0x0000f00000047ab9 */ /* 0x000fe40000000a00 */
[----:B------:R-:W-:Y:S02]  /*5af0*/  FSEL R52, RZ, 1, P0 ;  /* 0x3f800000ff347808 */ /* 0x000fe40000000000 */
[----:B------:R-:W-:-:S02]  /*5b00*/  IADD3 R38, P0, R53, UR4, RZ ;  /* 0x0000000435267c10 */ /* 0x000fc4000ff1e0ff */
[----:B------:R-:W1:Y:S01]  /*5b10*/  F2I.FTZ.U32.TRUNC.NTZ R55, R52 ;  /* 0x0000003400377305 */ /* 0x000e62000021f000 */
[----:B------:R-:W-:Y:S01]  /*5b20*/  FMUL.FTZ R54, R52, 1 ;  /* 0x3f80000034367820 */ /* 0x000fe20000410000 */
[----:B------:R-:W-:-:S06]  /*5b30*/  IADD3.X R39, RZ, UR5, RZ, P0, !PT ;  /* 0x00000005ff277c10 */ /* 0x000fcc00087fe4ff */
[----:B------:R-:W2:Y:S01]  /*5b40*/  F2F.F64.F32 R50, R54 ;  /* 0x0000003600327310 */ /* 0x000ea20000201800 */
[----:B0-----:R-:W-:Y:S01]  /*5b50*/  IMAD.WIDE.U32 R36, R53, 0x8, R36 ;  /* 0x0000000835247825 */ /* 0x001fe200078e0024 */
[----:B--2--5:R-:W-:-:S08]  /*5b60*/  DMUL R50, R30, R50 ;  /* 0x000000321e327228 */ /* 0x024fd00000000000 */
[----:B------:R-:W-:-:S07]  /*5b70*/  DMUL R50, R50, R22 ;  /* 0x0000001632327228 */ /* 0x000fce0000000000 */
[----:B------:R0:W-:Y:S04]  /*5b80*/  STG.E.64 desc[UR6][R36.64], R50 ;  /* 0x0000003224007986 */ /* 0x0001e8000c101b06 */
[----:B-1----:R0:W-:Y:S02]  /*5b90*/  STG.E.U8 desc[UR6][R38.64], R55 ;  /* 0x0000003726007986 */ /* 0x0021e4000c101106 */
.L_x_2232:
[----:B------:R-:W-:Y:S05]  /*5ba0*/  BSYNC B0 ;  /* 0x0000000000007941 */ /* 0x000fea0003800000 */
.L_x_2231:
[----:B0-----:R-:W-:Y:S01]  /*5bb0*/  IMAD R39, R17, 0x2, R0 ;  /* 0x0000000211277824 */ /* 0x001fe200078e0200 */
[----:B------:R-:W-:Y:S04]  /*5bc0*/  BSSY B0, `(.L_x_2236) ;  /* 0x00000d6000007945 */ /* 0x000fe80003800000 */
[----:B------:R-:W-:-:S13]  /*5bd0*/  ISETP.GE.U32.AND P0, PT, R39, R47, PT ;  /* 0x0000002f2700720c */ /* 0x000fda0003f06070 */
[----:B------:R-:W-:Y:S05]  /*5be0*/  @P0 BRA `(.L_x_2237) ;  /* 0x0000000c004c0947 */ /* 0x000fea0003800000 */
[----:B------:R-:W0:Y:S01]  /*5bf0*/  LDC R36, c[0x0][0x3b8] ;  /* 0x0000ee00ff247b82 */ /* 0x000e220000000800 */
[----:B------:R-:W-:Y:S02]  /*5c00*/  MOV R38, RZ ;  /* 0x000000ff00267202 */ /* 0x000fe40000000f00 */
        /* <DEDUP_REMOVED lines=8> */
[----:B------:R-:W-:Y:S01]  /*5c90*/  HFMA2.MMA R38, -RZ, RZ, 0, 0 ;  /* 0x00000000ff267435 */ /* 0x000fe200000001ff */
[----:B------:R-:W-:-:S10]  /*5ca0*/  IADD3 R52, R21, -R42, RZ ;  /* 0x8000002a15347210 */ /* 0x000fd40007ffe0ff */
.L_x_2240:
        /* <DEDUP_REMOVED lines=15> */
[----:B0-----:R-:W-:-:S07]  /*5da0*/  VIADD R36, R50, 0xffffffe ;  /* 0x0ffffffe32247836 */ /* 0x001fce0000000000 */
[----:B------:R0:W1:Y:S02]  /*5db0*/  F2I.FTZ.U32.TRUNC.NTZ R37, R36 ;  /* 0x0000002400257305 */ /* 0x000064000021f000 */
[----:B0-----:R-:W-:Y:S01]  /*5dc0*/  MOV R36, RZ ;  /* 0x000000ff00247202 */ /* 0x001fe20000000f00 */
[----:B-1----:R-:W-:-:S04]  /*5dd0*/  IMAD R53, R53, R37, RZ ;  /* 0x0000002535357224 */ /* 0x002fc800078e02ff */
        /* <DEDUP_REMOVED lines=10> */
[----:B-1----:R-:W-:-:S11]  /*5e80*/  IMAD R53, R53, R37, RZ ;  /* 0x0000002535357224 */ /* 0x002fd600078e02ff */
[----:B------:R-:W-:Y:S02]  /*5e90*/  @P1 IADD3 R36, R36, -UR9, RZ ;  /* 0x8000000924241c10 */ /* 0x000fe4000fffe0ff */
[----:B------:R-:W-:Y:S02]  /*5ea0*/  @P1 IADD3 R46, R46, 0x1, RZ ;  /* 0x000000012e2e1810 */ /* 0x000fe40007ffe0ff */
[----:B------:R-:W-:Y:S01]  /*5eb0*/  ISETP.GE.U32.AND P2, PT, R36, UR9, PT ;  /* 0x0000000924007c0c */ /* 0x000fe2000bf46070 */
[----:B------:R-:W-:-:S04]  /*5ec0*/  IMAD.MOV.U32 R36, RZ, RZ, RZ ;  /* 0x000000ffff247224 */ /* 0x000fc800078e00ff */
[----:B------:R-:W-:Y:S02]  /*5ed0*/  IMAD.HI.U32 R37, R37, R53, R36 ;  /* 0x0000003525257227 */ /* 0x000fe400078e0024 */
[----:B------:R-:W0:Y:S06]  /*5ee0*/  I2F.U32.RP R53, UR12 ;  /* 0x0000000c00357d06 */ /* 0x000e2c0008209000 */
[----:B------:R-:W-:Y:S02]  /*5ef0*/  @P2 IADD3 R46, R46, 0x1, RZ ;  /* 0x000000012e2e2810 */ /* 0x000fe40007ffe0ff */
[----:B------:R-:W-:-:S02]  /*5f00*/  @!P3 LOP3.LUT R46, RZ, UR9, RZ, 0x33, !PT ;  /* 0x00000009ff2ebc12 */ /* 0x000fc4000f8e33ff */
[----:B------:R-:W-:-:S03]  /*5f10*/  ISETP.NE.U32.AND P3, PT, RZ, UR10, PT ;  /* 0x0000000aff007c0c */ /* 0x000fc6000bf65070 */
[----:B------:R-:W-:Y:S01]  /*5f20*/  IMAD.HI.U32 R50, R37, R46, RZ ;  /* 0x0000002e25327227 */ /* 0x000fe200078e00ff */
[----:B0-----:R-:W-:Y:S04]  /*5f30*/  MUFU.RCP R53, R53 ;  /* 0x0000003500357308 */ /* 0x001fe80000001000 */
[----:B------:R-:W-:-:S05]  /*5f40*/  IADD3 R37, -R50, RZ, RZ ;  /* 0x000000ff32257210 */ /* 0x000fca0007ffe1ff */
[----:B------:R-:W-:Y:S01]  /*5f50*/  IMAD R36, R37, UR10, R46 ;  /* 0x0000000a25247c24 */ /* 0x000fe2000f8e022e */
[----:B------:R-:W-:-:S04]  /*5f60*/  IADD3 R37, R51, 0xffffffe, RZ ;  /* 0x0ffffffe33257810 */ /* 0x000fc80007ffe0ff */
[C---:B------:R-:W-:Y:S02]  /*5f70*/  ISETP.GE.U32.AND P1, PT, R36.reuse, UR10, PT ;  /* 0x0000000a24007c0c */ /* 0x040fe4000bf26070 */
[----:B------:R-:W0:Y:S11]  /*5f80*/  F2I.FTZ.U32.TRUNC.NTZ R37, R37 ;  /* 0x0000002500257305 */ /* 0x000e36000021f000 */
[----:B------:R-:W-:Y:S01]  /*5f90*/  @P1 VIADD R36, R36, -UR10 ;  /* 0x8000000a24241c36 */ /* 0x000fe20008000000 */
[----:B------:R-:W-:-:S04]  /*5fa0*/  @P1 IADD3 R50, R50, 0x1, RZ ;  /* 0x0000000132321810 */ /* 0x000fc80007ffe0ff */
[----:B------:R-:W-:Y:S02]  /*5fb0*/  ISETP.GE.U32.AND P2, PT, R36, UR10, PT ;  /* 0x0000000a24007c0c */ /* 0x000fe4000bf46070 */
[----:B------:R-:W-:-:S05]  /*5fc0*/  IADD3 R36, RZ, -UR11, RZ ;  /* 0x8000000bff247c10 */ /* 0x000fca000fffe0ff */
[----:B0-----:R-:W-:Y:S01]  /*5fd0*/  IMAD R51, R36, R37, RZ ;  /* 0x0000002524337224 */ /* 0x001fe200078e02ff */
[----:B------:R-:W-:-:S05]  /*5fe0*/  MOV R36, RZ ;  /* 0x000000ff00247202 */ /* 0x000fca0000000f00 */
[----:B------:R-:W-:Y:S01]  /*5ff0*/  @P2 VIADD R50, R50, 0x1 ;  /* 0x0000000132322836 */ /* 0x000fe20000000000 */
[----:B------:R-:W-:Y:S01]  /*6000*/  @!P3 LOP3.LUT R50, RZ, UR10, RZ, 0x33, !PT ;  /* 0x0000000aff32bc12 */ /* 0x000fe2000f8e33ff */
[----:B------:R-:W-:Y:S01]  /*6010*/  IMAD.HI.U32 R37, R37, R51, R36 ;  /* 0x0000003325257227 */ /* 0x000fe200078e0024 */
[----:B------:R-:W-:-:S05]  /*6020*/  ISETP.NE.U32.AND P3, PT, RZ, UR11, PT ;  /* 0x0000000bff007c0c */ /* 0x000fca000bf65070 */
        /* <DEDUP_REMOVED lines=8> */
[----:B------:R-:W-:Y:S02]  /*60b0*/  ISETP.GE.U32.AND P2, PT, R36, UR11, PT ;  /* 0x0000000b24007c0c */ /* 0x000fe4000bf46070 */
[----:B------:R-:W-:-:S05]  /*60c0*/  IADD3 R36, RZ, -UR12, RZ ;  /* 0x8000000cff247c10 */ /* 0x000fca000fffe0ff */
[----:B0-----:R-:W-:Y:S01]  /*60d0*/  IMAD R53, R36, R37, RZ ;  /* 0x0000002524357224 */ /* 0x001fe200078e02ff */
[----:B------:R-:W-:-:S05]  /*60e0*/  MOV R36, RZ ;  /* 0x000000ff00247202 */ /* 0x000fca0000000f00 */
[----:B------:R-:W-:Y:S01]  /*60f0*/  @P2 IADD3 R51, R51, 0x1, RZ ;  /* 0x0000000133332810 */ /* 0x000fe20007ffe0ff */
[----:B------:R-:W-:Y:S01]  /*6100*/  IMAD.HI.U32 R36, R37, R53, R36 ;  /* 0x0000003525247227 */ /* 0x000fe200078e0024 */
[----:B------:R-:W-:Y:S02]  /*6110*/  @!P3 LOP3.LUT R51, RZ, UR11, RZ, 0x33, !PT ;  /* 0x0000000bff33bc12 */ /* 0x000fe4000f8e33ff */
[----:B------:R-:W-:-:S03]  /*6120*/  ISETP.NE.U32.AND P3, PT, RZ, UR12, PT ;  /* 0x0000000cff007c0c */ /* 0x000fc6000bf65070 */
[----:B------:R-:W-:-:S04]  /*6130*/  IMAD.HI.U32 R36, R36, R51, RZ ;  /* 0x0000003324247227 */ /* 0x000fc800078e00ff */
[----:B------:R-:W-:-:S04]  /*6140*/  IMAD.MOV R54, RZ, RZ, -R36 ;  /* 0x000000ffff367224 */ /* 0x000fc800078e0a24 */
[----:B------:R-:W-:Y:S01]  /*6150*/  IMAD R37, R54, UR12, R51 ;  /* 0x0000000c36257c24 */ /* 0x000fe2000f8e0233 */
[----:B------:R-:W-:-:S04]  /*6160*/  IADD3 R54, -R46, RZ, RZ ;  /* 0x000000ff2e367210 */ /* 0x000fc80007ffe1ff */
        /* <DEDUP_REMOVED lines=19> */
[----:B------:R-:W-:Y:S01]  /*62a0*/  IADD3 R38, -R36, RZ, RZ ;  /* 0x000000ff24267210 */ /* 0x000fe20007ffe1ff */
[----:B------:R-:W-:-:S04]  /*62b0*/  IMAD.MOV.U32 R39, RZ, RZ, R36 ;  /* 0x000000ffff277224 */ /* 0x000fc800078e0024 */
[----:B------:R-:W-:-:S04]  /*62c0*/  IMAD R38, R38, UR12, R51 ;  /* 0x0000000c26267c24 */ /* 0x000fc8000f8e0233 */
[----:B------:R-:W-:Y:S01]  /*62d0*/  IMAD R38, R38, UR5, R37 ;  /* 0x0000000526267c24 */ /* 0x000fe2000f8e0225 */
[----:B------:R-:W-:Y:S06]  /*62e0*/  @P1 BRA `(.L_x_2240) ;  /* 0xfffffff800701947 */ /* 0x000fec000383ffff */
.L_x_2239:
        /* <DEDUP_REMOVED lines=80> */
.L_x_2238:
        /* <DEDUP_REMOVED lines=19> */
.L_x_2237:
[----:B------:R-:W-:Y:S05]  /*6920*/  BSYNC B0 ;  /* 0x0000000000007941 */ /* 0x000fea0003800000 */
.L_x_2236:
[----:B0-----:R-:W-:-:S05]  /*6930*/  IMAD R39, R17, 0x3, R0 ;  /* 0x0000000311277824 */ /* 0x001fca00078e0200 */
[----:B------:R-:W-:-:S13]  /*6940*/  ISETP.GE.U32.AND P0, PT, R39, R47, PT ;  /* 0x0000002f2700720c */ /* 0x000fda0003f06070 */
[----:B------:R-:W-:Y:S05]  /*6950*/  @P0 BRA `(.L_x_2241) ;  /* 0x0000000c004c0947 */ /* 0x000fea0003800000 */
[----:B------:R-:W0:Y:S01]  /*6960*/  LDC R36, c[0x0][0x3b8] ;  /* 0x0000ee00ff247b82 */ /* 0x000e220000000800 */
[----:B------:R-:W-:Y:S02]  /*6970*/  MOV R38, RZ ;  /* 0x000000ff00267202 */ /* 0x000fe40000000f00 */
[----:B0-----:R-:W-:-:S13]  /*6980*/  ISETP.GE.AND P0, PT, R36, 0x2, PT ;  /* 0x000000022400780c */ /* 0x001fda0003f06270 */
[----:B------:R-:W-:Y:S05]  /*6990*/  @!P0 BRA `(.L_x_2242) ;  /* 0x0000000800f08947 */ /* 0x000fea0003800000 */
[----:B------:R-:W-:Y:S01]  /*69a0*/  VIADD R36, R16, 0x1 ;  /* 0x0000000110247836 */ /* 0x000fe20000000000 */
[----:B------:R-:W-:Y:S01]  /*69b0*/  ULDC UR4, c[0x0][0x3b8] ;  /* 0x0000ee0000047ab9 */ /* 0x000fe20000000800 */
[----:B------:R-:W-:Y:S01]  /*69c0*/  HFMA2.MMA R38, -RZ, RZ, 0, 0 ;  /* 0x00000000ff267435 */ /* 0x000fe200000001ff */
[----:B------:R-:W-:Y:S02]  /*69d0*/  ISETP.NE.AND P0, PT, R42, RZ, PT ;  /* 0x000000ff2a00720c */ /* 0x000fe40003f05270 */
[----:B------:R-:W-:-:S13]  /*69e0*/  ISETP.GE.U32.AND P1, PT, R36, 0x3, PT ;  /* 0x000000032400780c */ /* 0x000fda0003f26070 */
[----:B------:R-:W-:Y:S05]  /*69f0*/  @!P1 BRA `(.L_x_2243) ;  /* 0x0000000400989947 */ /* 0x000fea0003800000 */
[----:B------:R-:W-:Y:S01]  /*6a00*/  IADD3 R50, R21, -R42, RZ ;  /* 0x8000002a15327210 */ /* 0x000fe20007ffe0ff */
[----:B------:R-:W-:-:S07]  /*6a10*/  IMAD.MOV.U32 R38, RZ, RZ, RZ ;  /* 0x000000ffff267224 */ /* 0x000fce00078e00ff */
.L_x_2244:
        /* <DEDUP_REMOVED lines=22> */
[----:B------:R-:W-:Y:S01]  /*6b80*/  IADD3 R37, R48, 0xffffffe, RZ ;  /* 0x0ffffffe30257810 */ /* 0x000fe20007ffe0ff */
[----:B------:R-:W-:Y:S04]  /*6b90*/  I2F.U32.RP R51, UR12 ;  /* 0x0000000c00337d06 */ /* 0x000fe80008209000 */
[----:B------:R-:W-:-:S04]  /*6ba0*/  IMAD.HI.U32 R46, R46, R39, RZ ;  /* 0x000000272e2e7227 */ /* 0x000fc800078e00ff */
[----:B------:R-:W0:Y:S01]  /*6bb0*/  F2I.FTZ.U32.TRUNC.NTZ R37, R37 ;  /* 0x0000002500257305 */ /* 0x000e22000021f000 */
[----:B------:R-:W-:-:S05]  /*6bc0*/  IADD3 R52, -R46, RZ, RZ ;  /* 0x000000ff2e347210 */ /* 0x000fca0007ffe1ff */
[----:B------:R-:W-:Y:S02]  /*6bd0*/  IMAD R36, R52, UR9, R39 ;  /* 0x0000000934247c24 */ /* 0x000fe4000f8e0227 */
[----:B------:R-:W1:Y:S03]  /*6be0*/  I2F.U32.RP R48, UR11 ;  /* 0x0000000b00307d06 */ /* 0x000e660008209000 */
[----:B------:R-:W-:Y:S01]  /*6bf0*/  ISETP.GE.U32.AND P1, PT, R36, UR9, PT ;  /* 0x0000000924007c0c */ /* 0x000fe2000bf26070 */
[----:B0-----:R-:W-:-:S04]  /*6c00*/  IMAD R47, R47, R37, RZ ;  /* 0x000000252f2f7224 */ /* 0x001fc800078e02ff */
[----:B------:R-:W-:Y:S08]  /*6c10*/  MUFU.RCP R51, R51 ;  /* 0x0000003300337308 */ /* 0x000ff00000001000 */
[----:B------:R-:W-:Y:S01]  /*6c20*/  @P1 VIADD R36, R36, -UR9 ;  /* 0x8000000924241c36 */ /* 0x000fe20008000000 */
[----:B------:R-:W-:Y:S01]  /*6c30*/  @P1 IADD3 R46, R46, 0x1, RZ ;  /* 0x000000012e2e1810 */ /* 0x000fe20007ffe0ff */
[----:B-1----:R-:W0:Y:S03]  /*6c40*/  MUFU.RCP R48, R48 ;  /* 0x0000003000307308 */ /* 0x002e260000001000 */
[----:B------:R-:W-:Y:S01]  /*6c50*/  ISETP.GE.U32.AND P2, PT, R36, UR9, PT ;  /* 0x0000000924007c0c */ /* 0x000fe2000bf46070 */
[----:B------:R-:W-:-:S10]  /*6c60*/  HFMA2.MMA R36, -RZ, RZ, 0, 0 ;  /* 0x00000000ff247435 */ /* 0x000fd400000001ff */
[----:B------:R-:W-:-:S04]  /*6c70*/  IMAD.HI.U32 R37, R37, R47, R36 ;  /* 0x0000002f25257227 */ /* 0x000fc800078e0024 */
[----:B------:R-:W-:Y:S01]  /*6c80*/  @P2 VIADD R46, R46, 0x1 ;  /* 0x000000012e2e2836 */ /* 0x000fe20000000000 */
[----:B------:R-:W-:Y:S02]  /*6c90*/  @!P3 LOP3.LUT R46, RZ, UR9, RZ, 0x33, !PT ;  /* 0x00000009ff2ebc12 */ /* 0x000fe4000f8e33ff */
[----:B------:R-:W-:-:S03]  /*6ca0*/  ISETP.NE.U32.AND P3, PT, RZ, UR10, PT ;  /* 0x0000000aff007c0c */ /* 0x000fc6000bf65070 */
[----:B------:R-:W-:-:S04]  /*6cb0*/  IMAD.HI.U32 R47, R37, R46, RZ ;  /* 0x0000002e252f7227 */ /* 0x000fc800078e00ff */
[----:B------:R-:W-:Y:S01]  /*6cc0*/  IMAD.MOV R52, RZ, RZ, -R46 ;  /* 0x000000ffff347224 */ /* 0x000fe200078e0a2e */
[----:B------:R-:W-:-:S05]  /*6cd0*/  IADD3 R37, -R47, RZ, RZ ;  /* 0x000000ff2f257210 */ /* 0x000fca0007ffe1ff */
[----:B------:R-:W-:Y:S02]  /*6ce0*/  IMAD R36, R37, UR10, R46 ;  /* 0x0000000a25247c24 */ /* 0x000fe4000f8e022e */
[----:B0-----:R-:W-:-:S03]  /*6cf0*/  VIADD R37, R48, 0xffffffe ;  /* 0x0ffffffe30257836 */ /* 0x001fc60000000000 */
        /* <DEDUP_REMOVED lines=9> */
[----:B------:R-:W-:Y:S02]  /*6d90*/  @P2 IADD3 R47, R47, 0x1, RZ ;  /* 0x000000012f2f2810 */ /* 0x000fe40007ffe0ff */
[----:B------:R-:W-:Y:S02]  /*6da0*/  @!P3 LOP3.LUT R47, RZ, UR10, RZ, 0x33, !PT ;  /* 0x0000000aff2fbc12 */ /* 0x000fe4000f8e33ff */
[----:B------:R-:W0:Y:S01]  /*6db0*/  F2I.FTZ.U32.TRUNC.NTZ R37, R37 ;  /* 0x0000002500257305 */ /* 0x000e22000021f000 */
[----:B------:R-:W-:Y:S02]  /*6dc0*/  ISETP.NE.U32.AND P3, PT, RZ, UR11, PT ;  /* 0x0000000bff007c0c */ /* 0x000fe4000bf65070 */
[----:B------:R-:W-:-:S04]  /*6dd0*/  IMAD.HI.U32 R48, R36, R47, RZ ;  /* 0x0000002f24307227 */ /* 0x000fc800078e00ff */
[----:B------:R-:W-:-:S04]  /*6de0*/  IMAD.MOV R36, RZ, RZ, -R48 ;  /* 0x000000ffff247224 */ /* 0x000fc800078e0a30 */
[----:B------:R-:W-:-:S05]  /*6df0*/  IMAD R36, R36, UR11, R47 ;  /* 0x0000000b24247c24 */ /* 0x000fca000f8e022f */
[----:B------:R-:W-:-:S13]  /*6e00*/  ISETP.GE.U32.AND P1, PT, R36, UR11, PT ;  /* 0x0000000b24007c0c */ /* 0x000fda000bf26070 */
[----:B------:R-:W-:Y:S02]  /*6e10*/  @P1 IADD3 R36, R36, -UR11, RZ ;  /* 0x8000000b24241c10 */ /* 0x000fe4000fffe0ff */
[----:B------:R-:W-:Y:S02]  /*6e20*/  @P1 IADD3 R48, R48, 0x1, RZ ;  /* 0x0000000130301810 */ /* 0x000fe40007ffe0ff */
[----:B------:R-:W-:Y:S01]  /*6e30*/  ISETP.GE.U32.AND P2, PT, R36, UR11, PT ;  /* 0x0000000b24007c0c */ /* 0x000fe2000bf46070 */
[----:B------:R-:W-:-:S04]  /*6e40*/  IMAD R36, RZ, RZ, -UR12 ;  /* 0x8000000cff247e24 */ /* 0x000fc8000f8e02ff */
[----:B0-----:R-:W-:Y:S02]  /*6e50*/  IMAD R51, R36, R37, RZ ;  /* 0x0000002524337224 */ /* 0x001fe400078e02ff */
[----:B------:R-:W-:-:S04]  /*6e60*/  IMAD.MOV.U32 R36, RZ, RZ, RZ ;  /* 0x000000ffff247224 */ /* 0x000fc800078e00ff */
[----:B------:R-:W-:Y:S02]  /*6e70*/  IMAD.HI.U32 R51, R37, R51, R36 ;  /* 0x0000003325337227 */ /* 0x000fe400078e0024 */
        /* <DEDUP_REMOVED lines=30> */
.L_x_2243:
        /* <DEDUP_REMOVED lines=80> */
.L_x_2242:
        /* <DEDUP_REMOVED lines=19> */
.L_x_2241:
[----:B------:R-:W-:Y:S01]  /*7690*/  IMAD R0, R17, 0x4, R0 ;  /* 0x0000000411007824 */ /* 0x000fe200078e0200 */
[----:B------:R-:W-:Y:S05]  /*76a0*/  WARPSYNC.ALL ;  /* 0x0000000000007948 */ /* 0x000fea0003800000 */
[----:B------:R-:W-:Y:S01]  /*76b0*/  BAR.SYNC.DEFER_BLOCKING 0x0 ;  /* 0x0000000000007b1d */ /* 0x000fe20000010000 */
[----:B------:R-:W-:Y:S01]  /*76c0*/  ISETP.GE.U32.AND P0, PT, R0, R19, PT ;  /* 0x000000130000720c */ /* 0x000fe20003f06070 */
[----:B0-----:R-:W-:Y:S01]  /*76d0*/  IMAD.MOV.U32 R46, RZ, RZ, R45 ;  /* 0x000000ffff2e7224 */ /* 0x001fe200078e002d */
[----:B------:R-:W-:Y:S02]  /*76e0*/  MOV R48, R26 ;  /* 0x0000001a00307202 */ /* 0x000fe40000000f00 */
[----:B------:R-:W-:-:S09]  /*76f0*/  MOV R47, R44 ;  /* 0x0000002c002f7202 */ /* 0x000fd20000000f00 */
[----:B------:R-:W-:Y:S05]  /*7700*/  @!P0 BRA `(.L_x_2245) ;  /* 0xffffff9000648947 */ /* 0x000fea000383ffff */
[----:B------:R-:W-:Y:S05]  /*7710*/  EXIT ;  /* 0x000000000000794d */ /* 0x000fea0003800000 */
        .weak           $__internal_61_$__cuda_sm20_dblrcp_rn_slowpath_v3
        .type           $__internal_61_$__cuda_sm20_dblrcp_rn_slowpath_v3,@function
        .size           $__internal_61_$__cuda_sm20_dblrcp_rn_slowpath_v3,(.L_x_11626 - $__internal_61_$__cuda_sm20_dblrcp_rn_slowpath_v3)
$__internal_61_$__cuda_sm20_dblrcp_rn_slowpath_v3:
[----:B------:R-:W0:Y:S08]  /*7720*/  LDC.64 R14, c[0x0][0x4a0] ;  /* 0x00012800ff0e7b82 */ /* 0x000e300000000a00 */
[----:B------:R-:W1:Y:S01]  /*7730*/  LDC R17, c[0x0][0x4a4] ;  /* 0x00012900ff117b82 */ /* 0x000e620000000800 */
[----:B0-----:R-:W-:-:S14]  /*7740*/  DSETP.GTU.AND P0, PT, |R14|, +INF , PT ;  /* 0x7ff000000e00742a */ /* 0x001fdc0003f0c200 */
[----:B-1----:R-:W-:Y:S05]  /*7750*/  @P0 BRA `(.L_x_2246) ;  /* 0x0000000000800947 */ /* 0x002fea0003800000 */
[----:B------:R-:W-:-:S04]  /*7760*/  LOP3.LUT R19, R17, 0x7fffffff, RZ, 0xc0, !PT ;  /* 0x7fffffff11137812 */ /* 0x000fc800078ec0ff */
[----:B------:R-:W-:-:S04]  /*7770*/  IADD3 R20, R19, -0x1, RZ ;  /* 0xffffffff13147810 */ /* 0x000fc80007ffe0ff */
        /* <DEDUP_REMOVED lines=20> */
.L_x_2248:
        /* <DEDUP_REMOVED lines=10> */
.L_x_2246:
[----:B------:R-:W0:Y:S01]  /*7960*/  LDC R20, c[0x0][0x4a0] ;  /* 0x00012800ff147b82 */ /* 0x000e220000000800 */
[----:B------:R-:W-:-:S07]  /*7970*/  LOP3.LUT R21, R17, 0x80000, RZ, 0xfc, !PT ;  /* 0x0008000011157812 */ /* 0x000fce00078efcff */
.L_x_2247:
[----:B------:R-:W-:Y:S01]  /*7980*/  MOV R17, 0x0 ;  /* 0x0000000000117802 */ /* 0x000fe20000000f00 */
[----:B0-----:R-:W-:Y:S01]  /*7990*/  IMAD.MOV.U32 R22, RZ, RZ, R20 ;  /* 0x000000ffff167224 */ /* 0x001fe200078e0014 */
[----:B------:R-:W-:Y:S02]  /*79a0*/  MOV R23, R21 ;  /* 0x0000001500177202 */ /* 0x000fe40000000f00 */
[----:B------:R-:W-:Y:S05]  /*79b0*/  RET.REL.NODEC R16 `(_ZN2at6native43_GLOBAL__N__7cc8d1ed_10_Dropout_cu_0e96ed3820fused_dropout_kernelIddjLin1ELin1EhEEvNS_4cuda6detail10TensorInfoIKT_T1_EENS5_IS6_S8_EENS5_IT4_S8_EES8_T0_NS_15PhiloxCudaStateE) ;  /* 0xffffff8410907950 */ /* 0x000fea0003c3ffff */
.L_x_2249:
        /* <DEDUP_REMOVED lines=12> */
.L_x_11626:


//--------------------- .text._ZN2at6native43_GLOBAL__N__7cc8d1ed_10_Dropout_cu_0e96ed3820fused_dropout_kernelIddjLin1ELi1EhEEvNS_4cuda6detail10TensorInfoIKT_T1_EENS5_IS6_S8_EENS5_IT4_S8_EES8_T0_NS_15PhiloxCudaStateE --------------------------
	.section	.text._ZN2at6native43_GLOBAL__N__7cc8d1ed_10_Dropout_cu_0e96ed3820fused_dropout_kernelIddjLin1ELi1EhEEvNS_4cuda6detail10TensorInfoIKT_T1_EENS5_IS6_S8_EENS5_IT4_S8_EES8_T0_NS_15PhiloxCudaStateE,"ax",@progbits
	.align	128
.text._ZN2at6native43_GLOBAL__N__7cc8d1ed_10_Dropout_cu_0e96ed3820fused_dropout_kernelIddjLin1ELi1EhEEvNS_4cuda6detail10TensorInfoIKT_T1_EENS5_IS6_S8_EENS5_IT4_S8_EES8_T0_NS_15PhiloxCudaStateE:
        .type           _ZN2at6native43_GLOBAL__N__7cc8d1ed_10_Dropout_cu_0e96ed3820fused_dropout_kernelIddjLin1ELi1EhEEvNS_4cuda6detail10TensorInfoIKT_T1_EENS5_IS6_S8_EENS5_IT4_S8_EES8_T0_NS_15PhiloxCudaStateE,@function
        .size           _ZN2at6native43_GLOBAL__N__7cc8d1ed_10_Dropout_cu_0e96ed3820fused_dropout_kernelIddjLin1ELi1EhEEvNS_4cuda6detail10TensorInfoIKT_T1_EENS5_IS6_S8_EENS5_IT4_S8_EES8_T0_NS_15PhiloxCudaStateE,(.L_x_11628 - _ZN2at6native43_GLOBAL__N__7cc8d1ed_10_Dropout_cu_0e96ed3820fused_dropout_kernelIddjLin1ELi1EhEEvNS_4cuda6detail10TensorInfoIKT_T1_EENS5_IS6_S8_EENS5_IT4_S8_EES8_T0_NS_15PhiloxCudaStateE)
        .other          _ZN2at6native43_GLOBAL__N__7cc8d1ed_10_Dropout_cu_0e96ed3820fused_dropout_kernelIddjLin1ELi1EhEEvNS_4cuda6detail10TensorInfoIKT_T1_EENS5_IS6_S8_EENS5_IT4_S8_EES8_T0_NS_15PhiloxCudaStateE,@"STO_CUDA_ENTRY STV_DEFAULT"
_ZN2at6native43_GLOBAL__N__7cc8d1ed_10_Dropout_cu_0e96ed3820fused_dropout_kernelIddjLin1ELi1EhEEvNS_4cuda6detail10TensorInfoIKT_T1_EENS5_IS6_S8_EENS5_IT4_S8_EES8_T0_NS_15PhiloxCudaStateE:
        /* <DEDUP_REMOVED lines=53> */
[----:B------:R-:W-:-:S03]  /*0350*/  VIADD R14, R16, 0x300402 ;  /* 0x00300402100e7836 */ /* 0x000fc60000000000 */
[----:B------:R-:W-:Y:S01]  /*0360*/  LOP3.LUT R28, R25, R10, R7, 0x96, !PT ;  /* 0x0000000a191c7212 */ /* 0x000fe200078e9607 */
[----:B------:R-:W-:Y:S01]  /*0370*/  IMAD.WIDE.U32 R10, R9, -0x2daee0ad, RZ ;  /* 0xd2511f53090a7825 */ /* 0x000fe200078e00ff */
[----:B------:R-:W-:Y:S01]  /*0380*/  FSETP.GEU.AND P0, PT, |R14|, 5.8789094863358348022e-39, PT ;  /* 0x004004020e00780b */ /* 0x000fe20003f0e200 */
[----:B-1----:R-:W-:Y:S02]  /*0390*/  DFMA R20, R14, -R12, 1 ;  /* 0x3ff000000e14742b */ /* 0x002fe4000000080c */
[----:B------:R-:W-:Y:S01]  /*03a0*/  IMAD.WIDE.U32 R28, R28, -0x326172a9, RZ ;  /* 0xcd9e8d571c1c7825 */ /* 0x000fe200078e00ff */
[----:B------:R-:W-:Y:S02]  /*03b0*/  LOP3.LUT R24, R11, R24, R8, 0x96, !PT ;  /* 0x000000180b187212 */ /* 0x000fe400078e9608 */
[C---:B------:R-:W-:Y:S01]  /*03c0*/  IADD3 R11, R22.reuse, -0x4ab325aa, RZ ;  /* 0xb54cda56160b7810 */ /* 0x040fe20007ffe0ff */
[----:B------:R-:W-:Y:S02]  /*03d0*/  VIADD R9, R22, 0x1715609d ;  /* 0x1715609d16097836 */ /* 0x000fe40000000000 */
[----:B------:R-:W-:Y:S01]  /*03e0*/  IMAD.WIDE.U32 R24, R24, -0x326172a9, RZ ;  /* 0xcd9e8d5718187825 */ /* 0x000fe200078e00ff */
[----:B------:R-:W-:-:S02]  /*03f0*/  DFMA R20, R20, R20, R20 ;  /* 0x000000141414722b */ /* 0x000fc40000000014 */
[----:B------:R-:W-:Y:S01]  /*0400*/  LOP3.LUT R26, R29, R26, R9, 0x96, !PT ;  /* 0x0000001a1d1a7212 */ /* 0x000fe200078e9609 */
[----:B------:R-:W-:Y:S01]  /*0410*/  VIADD R9, R23, 0x646e171e ;  /* 0x646e171e17097836 */ /* 0x000fe20000000000 */
[----:B------:R-:W-:-:S03]  /*0420*/  LOP3.LUT R11, R25, R28, R11, 0x96, !PT ;  /* 0x0000001c190b7212 */ /* 0x000fc600078e960b */
[----:B------:R-:W-:Y:S01]  /*0430*/  IMAD.WIDE.U32 R26, R26, -0x2daee0ad, RZ ;  /* 0xd2511f531a1a7825 */ /* 0x000fe200078e00ff */
[----:B------:R-:W-:Y:S01]  /*0440*/  DFMA R20, R14, R20, R14 ;  /* 0x000000140e14722b */ /* 0x000fe2000000000e */
[C---:B------:R-:W-:Y:S02]  /*0450*/  IADD3 R15, R22.reuse, -0xe443238, RZ ;  /* 0xf1bbcdc8160f7810 */ /* 0x040fe40007ffe0ff */
[----:B------:R-:W-:Y:S01]  /*0460*/  IMAD.WIDE.U32 R48, R11, -0x2daee0ad, RZ ;  /* 0xd2511f530b307825 */ /* 0x000fe200078e00ff */
[----:B------:R-:W-:Y:S02]  /*0470*/  LOP3.LUT R28, R27, R10, R9, 0x96, !PT ;  /* 0x0000000a1b1c7212 */ /* 0x000fe400078e9609 */
[----:B------:R-:W-:Y:S01]  /*0480*/  IADD3 R10, R23, 0x1fd5c5a3, RZ ;  /* 0x1fd5c5a3170a7810 */ /* 0x000fe20007ffe0ff */
[----:B------:R-:W-:Y:S02]  /*0490*/  VIADD R11, R22, 0x5384540f ;  /* 0x5384540f160b7836 */ /* 0x000fe40000000000 */
[----:B------:R-:W-:Y:S01]  /*04a0*/  IMAD.WIDE.U32 R28, R28, -0x326172a9, RZ ;  /* 0xcd9e8d571c1c7825 */ /* 0x000fe200078e00ff */
[----:B------:R-:W-:Y:S01]  /*04b0*/  LOP3.LUT R25, R49, R26, R10, 0x96, !PT ;  /* 0x0000001a31197212 */ /* 0x000fe200078e960a */
[----:B------:R-:W-:Y:S01]  /*04c0*/  DFMA R26, R20, -R12, 1 ;  /* 0x3ff00000141a742b */ /* 0x000fe2000000080c */
[----:B------:R-:W-:-:S02]  /*04d0*/  IADD3 R13, R23, -0x695add53, RZ ;  /* 0x96a522ad170d7810 */ /* 0x000fc40007ffe0ff */
[----:B------:R-:W-:Y:S01]  /*04e0*/  LOP3.LUT R11, R29, R24, R11, 0x96, !PT ;  /* 0x000000181d0b7212 */ /* 0x000fe200078e960b */
[----:B------:R-:W-:-:S04]  /*04f0*/  IMAD.WIDE.U32 R24, R25, -0x326172a9, RZ ;  /* 0xcd9e8d5719187825 */ /* 0x000fc800078e00ff */
[----:B------:R-:W-:Y:S01]  /*0500*/  DFMA R20, R20, R26, R20 ;  /* 0x0000001a1414722b */ /* 0x000fe20000000014 */
[----:B------:R-:W-:Y:S01]  /*0510*/  IMAD.WIDE.U32 R46, R11, -0x2daee0ad, RZ ;  /* 0xd2511f530b2e7825 */ /* 0x000fe200078e00ff */
[----:B------:R-:W-:-:S03]  /*0520*/  LOP3.LUT R12, R25, R28, R15, 0x96, !PT ;  /* 0x0000001c190c7212 */ /* 0x000fc600078e960f */
        /* <DEDUP_REMOVED lines=11> */
[----:B------:R-:W-:Y:S05]  /*05e0*/  CALL.REL.NOINC `($__internal_62_$__cuda_sm20_dblrcp_rn_slowpath_v3) ;  /* 0x0000004000387944 */ /* 0x000fea0003c00000 */
.L_x_2250:
        /* <DEDUP_REMOVED lines=28> */
[----:B------:R-:W-:Y:S01]  /*07b0*/  IMAD R48, R48, -0x326172a9, RZ ;  /* 0xcd9e8d5730307824 */ /* 0x000fe200078e02ff */
[----:B------:R-:W-:Y:S01]  /*07c0*/  LOP3.LUT R14, RZ, UR4, RZ, 0x33, !PT ;  /* 0x00000004ff0e7c12 */ /* 0x000fe2000f8e33ff */
[----:B------:R-:W-:Y:S01]  /*07d0*/  IMAD.MOV.U32 R40, RZ, RZ, R0 ;  /* 0x000000ffff287224 */ /* 0x000fe200078e0000 */
[----:B------:R-:W-:Y:S02]  /*07e0*/  LOP3.LUT R18, R18, 0x3, RZ, 0xc0, !PT ;  /* 0x0000000312127812 */ /* 0x000fe400078ec0ff */
[----:B------:R-:W-:Y:S02]  /*07f0*/  VIMNMX R14, R14, -0x3, !PT ;  /* 0xfffffffd0e0e7848 */ /* 0x000fe40007fe0100 */
[----:B------:R-:W-:Y:S02]  /*0800*/  MOV R41, RZ ;  /* 0x000000ff00297202 */ /* 0x000fe40000000f00 */
[----:B------:R-:W-:-:S05]  /*0810*/  IADD3 R14, R14, UR4, RZ ;  /* 0x000000040e0e7c10 */ /* 0x000fca000fffe0ff */
[----:B------:R-:W-:-:S05]  /*0820*/  VIADD R16, R14, 0x2 ;  /* 0x000000020e107836 */ /* 0x000fca0000000000 */
[----:B------:R-:W-:-:S07]  /*0830*/  LOP3.LUT R43, R16, 0x3, RZ, 0xc0, !PT ;  /* 0x00000003102b7812 */ /* 0x000fce00078ec0ff */
.L_x_2282:
        /* <DEDUP_REMOVED lines=13> */
.L_x_2252:
[----:B------:R-:W-:Y:S05]  /*0910*/  BSYNC B0 ;  /* 0x0000000000007941 */ /* 0x000fea0003800000 */
.L_x_2251:
        /* <DEDUP_REMOVED lines=69> */
.L_x_2254:
[----:B------:R-:W-:Y:S01]  /*0d70*/  MOV R34, R46 ;  /* 0x0000002e00227202 */ /* 0x000fe20000000f00 */
[----:B------:R-:W-:Y:S01]  /*0d80*/  IMAD.MOV.U32 R37, RZ, RZ, R36 ;  /* 0x000000ffff257224 */ /* 0x000fe200078e0024 */
[----:B------:R-:W-:Y:S01]  /*0d90*/  MOV R38, R42 ;  /* 0x0000002a00267202 */ /* 0x000fe20000000f00 */
[----:B------:R-:W-:-:S07]  /*0da0*/  IMAD.MOV.U32 R39, RZ, RZ, R24 ;  /* 0x000000ffff277224 */ /* 0x000fce00078e0018 */
.L_x_2253:
        /* <DEDUP_REMOVED lines=28> */
.L_x_2259:
        /* <DEDUP_REMOVED lines=37> */
[----:B------:R-:W-:Y:S01]  /*11c0*/  @!P3 LOP3.LUT R38, RZ, UR9, RZ, 0x33, !PT ;  /* 0x00000009ff26bc12 */ /* 0x000fe2000f8e33ff */
[----:B------:R-:W-:Y:S01]  /*11d0*/  IMAD R51, RZ, RZ, -UR12 ;  /* 0x8000000cff337e24 */ /* 0x000fe2000f8e02ff */
[----:B------:R-:W-:-:S03]  /*11e0*/  ISETP.NE.U32.AND P3, PT, RZ, UR10, PT ;  /* 0x0000000aff007c0c */ /* 0x000fc6000bf65070 */
[----:B------:R-:W-:-:S04]  /*11f0*/  IMAD.HI.U32 R48, R27, R38, RZ ;  /* 0x000000261b307227 */ /* 0x000fc800078e00ff */
[----:B------:R-:W-:-:S04]  /*1200*/  IMAD.MOV R27, RZ, RZ, -R48 ;  /* 0x000000ffff1b7224 */ /* 0x000fc800078e0a30 */
[----:B------:R-:W-:Y:S01]  /*1210*/  IMAD R26, R27, UR10, R38 ;  /* 0x0000000a1b1a7c24 */ /* 0x000fe2000f8e0226 */
[----:B0-----:R-:W-:-:S04]  /*1220*/  IADD3 R27, R49, 0xffffffe, RZ ;  /* 0x0ffffffe311b7810 */ /* 0x001fc80007ffe0ff */
        /* <DEDUP_REMOVED lines=41> */
[----:B------:R-:W-:Y:S02]  /*14c0*/  IMAD R27, R27, UR10, R38 ;  /* 0x0000000a1b1b7c24 */ /* 0x000fe4000f8e0226 */
[----:B------:R-:W-:Y:S01]  /*14d0*/  @P2 IADD3 R26, R26, 0x1, RZ ;  /* 0x000000011a1a2810 */ /* 0x000fe20007ffe0ff */
[----:B------:R-:W-:Y:S01]  /*14e0*/  IMAD.MOV R37, RZ, RZ, -R49 ;  /* 0x000000ffff257224 */ /* 0x000fe200078e0a31 */
[----:B------:R-:W-:Y:S01]  /*14f0*/  @!P3 LOP3.LUT R26, RZ, UR12, RZ, 0x33, !PT ;  /* 0x0000000cff1abc12 */ /* 0x000fe2000f8e33ff */
[----:B------:R-:W-:Y:S01]  /*1500*/  IMAD R27, R27, UR9, R36 ;  /* 0x000000091b1b7c24 */ /* 0x000fe2000f8e0224 */
[----:B------:R-:W-:Y:S01]  /*1510*/  ULDC UR9, c[0x0][UR5+0x274] ;  /* 0x00009d0005097abb */ /* 0x000fe20008000800 */
[----:B------:R-:W-:Y:S01]  /*1520*/  IMAD R48, R37, UR11, R48 ;  /* 0x0000000b25307c24 */ /* 0x000fe2000f8e0230 */
[----:B------:R-:W-:Y:S01]  /*1530*/  ULDC UR5, c[0x0][UR5+0x270] ;  /* 0x00009c0005057abb */ /* 0x000fe20008000800 */
[----:B------:R-:W-:-:S02]  /*1540*/  IMAD.MOV R36, RZ, RZ, -R26 ;  /* 0x000000ffff247224 */ /* 0x000fc400078e0a1a */
[----:B------:R-:W-:Y:S02]  /*1550*/  IMAD R27, R48, UR9, R27 ;  /* 0x00000009301b7c24 */ /* 0x000fe4000f8e021b */
[----:B------:R-:W-:-:S04]  /*1560*/  IMAD R36, R36, UR12, R49 ;  /* 0x0000000c24247c24 */ /* 0x000fc8000f8e0231 */
[----:B------:R-:W-:Y:S01]  /*1570*/  IMAD R37, R36, UR5, R27 ;  /* 0x0000000524257c24 */ /* 0x000fe2000f8e021b */
[----:B------:R-:W-:Y:S01]  /*1580*/  MOV R36, R26 ;  /* 0x0000001a00247202 */ /* 0x000fe20000000f00 */
[----:B------:R-:W-:Y:S06]  /*1590*/  @P1 BRA `(.L_x_2259) ;  /* 0xfffffff800741947 */ /* 0x000fec000383ffff */
.L_x_2258:
        /* <DEDUP_REMOVED lines=79> */
.L_x_2257:
[----:B------:R-:W0:Y:S01]  /*1a90*/  LDC.64 R26, c[0x0][0x210] ;  /* 0x00008400ff1a7b82 */ /* 0x000e220000000a00 */
[----:B------:R-:W-:Y:S02]  /*1aa0*/  ULDC UR4, c[0x0][0x27c] ;  /* 0x00009f0000047ab9 */ /* 0x000fe40000000800 */
[----:B------:R-:W-:-:S04]  /*1ab0*/  IMAD R37, R36, UR4, R37 ;  /* 0x0000000424257c24 */ /* 0x000fc8000f8e0225 */
[----:B0-----:R-:W-:-:S06]  /*1ac0*/  IMAD.WIDE.U32 R26, R37, 0x8, R26 ;  /* 0x00000008251a7825 */ /* 0x001fcc00078e001a */
[----:B------:R-:W5:Y:S02]  /*1ad0*/  LDG.E.64 R26, desc[UR6][R26.64] ;  /* 0x000000061a1a7981 */ /* 0x000f64000c1e1b00 */
.L_x_2256:
[----:B------:R-:W-:Y:S05]  /*1ae0*/  BSYNC B0 ;  /* 0x0000000000007941 */ /* 0x000fea0003800000 */
.L_x_2255:
[----:B------:R-:W-:Y:S01]  /*1af0*/  IMAD R36, R15, UR8, R0 ;  /* 0x000000080f247c24 */ /* 0x000fe2000f8e0200 */
        /* <DEDUP_REMOVED lines=15> */
.L_x_2264:
        /* <DEDUP_REMOVED lines=99> */
.L_x_2263:
        /* <DEDUP_REMOVED lines=79> */
.L_x_2262:
[----:B------:R-:W0:Y:S01]  /*2710*/  LDC.64 R28, c[0x0][0x210] ;  /* 0x00008400ff1c7b82 */ /* 0x000e220000000a00 */
[----:B------:R-:W-:Y:S02]  /*2720*/  ULDC UR4, c[0x0][0x27c] ;  /* 0x00009f0000047ab9 */ /* 0x000fe40000000800 */
[----:B------:R-:W-:-:S04]  /*2730*/  IMAD R37, R36, UR4, R37 ;  /* 0x0000000424257c24 */ /* 0x000fc8000f8e0225 */
[----:B0-----:R-:W-:-:S06]  /*2740*/  IMAD.WIDE.U32 R28, R37, 0x8, R28 ;  /* 0x00000008251c7825 */ /* 0x001fcc00078e001c */
[----:B------:R-:W5:Y:S02]  /*2750*/  LDG.E.64 R28, desc[UR6][R28.64] ;  /* 0x000000061c1c7981 */ /* 0x000f64000c1e1b00 */
.L_x_2261:
[----:B------:R-:W-:Y:S05]  /*2760*/  BSYNC B0 ;  /* 0x0000000000007941 */ /* 0x000fea0003800000 */
.L_x_2260:
        /* <DEDUP_REMOVED lines=16> */
.L_x_2269:
        /* <DEDUP_REMOVED lines=99> */
.L_x_2268:
        /* <DEDUP_REMOVED lines=79> */
.L_x_2267:
[----:B------:R-:W0:Y:S01]  /*3390*/  LDC.64 R30, c[0x0][0x210] ;  /* 0x00008400ff1e7b82 */ /* 0x000e220000000a00 */
[----:B------:R-:W-:Y:S02]  /*33a0*/  ULDC UR4, c[0x0][0x27c] ;  /* 0x00009f0000047ab9 */ /* 0x000fe40000000800 */
[----:B------:R-:W-:-:S04]  /*33b0*/  IMAD R37, R36, UR4, R37 ;  /* 0x0000000424257c24 */ /* 0x000fc8000f8e0225 */
[----:B0-----:R-:W-:-:S06]  /*33c0*/  IMAD.WIDE.U32 R30, R37, 0x8, R30 ;  /* 0x00000008251e7825 */ /* 0x001fcc00078e001e */
[----:B------:R-:W5:Y:S02]  /*33d0*/  LDG.E.64 R30, desc[UR6][R30.64] ;  /* 0x000000061e1e7981 */ /* 0x000f64000c1e1b00 */
.L_x_2266:
[----:B------:R-:W-:Y:S05]  /*33e0*/  BSYNC B0 ;  /* 0x0000000000007941 */ /* 0x000fea0003800000 */
.L_x_2265:
[----:B------:R-:W-:Y:S01]  /*33f0*/  IMAD R36, R17, 0x3, R0 ;  /* 0x0000000311247824 */ /* 0x000fe200078e0200 */
        /* <DEDUP_REMOVED lines=15> */
.L_x_2274:
        /* <DEDUP_REMOVED lines=22> */
[----:B------:R-:W-:-:S05]  /*3650*/  IMAD.HI.U32 R38, R33, R36, RZ ;  /* 0x0000002421267227 */ /* 0x000fca00078e00ff */
[----:B------:R-:W-:-:S05]  /*3660*/  IADD3 R33, -R38, RZ, RZ ;  /* 0x000000ff26217210 */ /* 0x000fca0007ffe1ff */
[----:B------:R-:W-:Y:S02]  /*3670*/  IMAD R32, R33, UR9, R36 ;  /* 0x0000000921207c24 */ /* 0x000fe4000f8e0224 */
[----:B------:R-:W-:Y:S02]  /*3680*/  VIADD R33, R49, 0xffffffe ;  /* 0x0ffffffe31217836 */ /* 0x000fe40000000000 */
[----:B------:R-:W0:Y:S01]  /*3690*/  I2F.U32.RP R49, UR11 ;  /* 0x0000000b00317d06 */ /* 0x000e220008209000 */
[----:B------:R-:W-:-:S07]  /*36a0*/  ISETP.GE.U32.AND P1, PT, R32, UR9, PT ;  /* 0x0000000920007c0c */ /* 0x000fce000bf26070 */
[----:B------:R-:W1:Y:S06]  /*36b0*/  F2I.FTZ.U32.TRUNC.NTZ R33, R33 ;  /* 0x0000002100217305 */ /* 0x000e6c000021f000 */
[----:B------:R-:W-:Y:S01]  /*36c0*/  @P1 IADD3 R32, R32, -UR9, RZ ;  /* 0x8000000920201c10 */ /* 0x000fe2000fffe0ff */
[----:B------:R-:W-:Y:S01]  /*36d0*/  @P1 VIADD R38, R38, 0x1 ;  /* 0x0000000126261836 */ /* 0x000fe20000000000 */
[----:B0-----:R-:W0:Y:S02]  /*36e0*/  MUFU.RCP R49, R49 ;  /* 0x0000003100317308 */ /* 0x001e240000001000 */
[----:B------:R-:W-:Y:S01]  /*36f0*/  ISETP.GE.U32.AND P2, PT, R32, UR9, PT ;  /* 0x0000000920007c0c */ /* 0x000fe2000bf46070 */
[----:B------:R-:W-:Y:S01]  /*3700*/  HFMA2.MMA R32, -RZ, RZ, 0, 0 ;  /* 0x00000000ff207435 */ /* 0x000fe200000001ff */
[----:B-1----:R-:W-:-:S09]  /*3710*/  IMAD R51, R51, R33, RZ ;  /* 0x0000002133337224 */ /* 0x002fd200078e02ff */
[----:B------:R-:W-:Y:S01]  /*3720*/  IMAD.HI.U32 R33, R33, R51, R32 ;  /* 0x0000003321217227 */ /* 0x000fe200078e0020 */
[----:B------:R-:W-:Y:S02]  /*3730*/  IADD3 R51, RZ, -UR12, RZ ;  /* 0x8000000cff337c10 */ /* 0x000fe4000fffe0ff */
[----:B------:R-:W-:Y:S02]  /*3740*/  @P2 IADD3 R38, R38, 0x1, RZ ;  /* 0x0000000126262810 */ /* 0x000fe40007ffe0ff */
[----:B------:R-:W-:Y:S02]  /*3750*/  @!P3 LOP3.LUT R38, RZ, UR9, RZ, 0x33, !PT ;  /* 0x00000009ff26bc12 */ /* 0x000fe4000f8e33ff */
[----:B------:R-:W-:-:S03]  /*3760*/  ISETP.NE.U32.AND P3, PT, RZ, UR10, PT ;  /* 0x0000000aff007c0c */ /* 0x000fc6000bf65070 */
[----:B------:R-:W-:-:S04]  /*3770*/  IMAD.HI.U32 R48, R33, R38, RZ ;  /* 0x0000002621307227 */ /* 0x000fc800078e00ff */
[----:B------:R-:W-:-:S04]  /*3780*/  IMAD.MOV R33, RZ, RZ, -R48 ;  /* 0x000000ffff217224 */ /* 0x000fc800078e0a30 */
[----:B------:R-:W-:Y:S01]  /*3790*/  IMAD R32, R33, UR10, R38 ;  /* 0x0000000a21207c24 */ /* 0x000fe2000f8e0226 */
[----:B0-----:R-:W-:-:S04]  /*37a0*/  IADD3 R33, R49, 0xffffffe, RZ ;  /* 0x0ffffffe31217810 */ /* 0x001fc80007ffe0ff */
[C---:B------:R-:W-:Y:S02]  /*37b0*/  ISETP.GE.U32.AND P1, PT, R32.reuse, UR10, PT ;  /* 0x0000000a20007c0c */ /* 0x040fe4000bf26070 */
[----:B------:R-:W0:Y:S11]  /*37c0*/  F2I.FTZ.U32.TRUNC.NTZ R33, R33 ;  /* 0x0000002100217305 */ /* 0x000e36000021f000 */
[----:B------:R-:W-:-:S02]  /*37d0*/  @P1 IADD3 R32, R32, -UR10, RZ ;  /* 0x8000000a20201c10 */ /* 0x000fc4000fffe0ff */
        /* <DEDUP_REMOVED lines=31> */
[----:B------:R-:W-:Y:S02]  /*39d0*/  ISETP.GE.U32.AND P2, PT, R33, UR12, PT ;  /* 0x0000000c21007c0c */ /* 0x000fe4000bf46070 */
[----:B------:R-:W-:-:S05]  /*39e0*/  IADD3 R33, -R38, RZ, RZ ;  /* 0x000000ff26217210 */ /* 0x000fca0007ffe1ff */
[----:B------:R-:W-:Y:S01]  /*39f0*/  IMAD R36, R33, UR9, R36 ;  /* 0x0000000921247c24 */ /* 0x000fe2000f8e0224 */
[----:B------:R-:W-:Y:S01]  /*3a00*/  IADD3 R33, -R48, RZ, RZ ;  /* 0x000000ff30217210 */ /* 0x000fe20007ffe1ff */
[----:B------:R-:W-:Y:S02]  /*3a10*/  ULDC UR9, c[0x0][UR5+0x27c] ;  /* 0x00009f0005097abb */ /* 0x000fe40008000800 */
[----:B------:R-:W-:Y:S01]  /*3a20*/  IMAD R36, R36, UR9, R37 ;  /* 0x0000000924247c24 */ /* 0x000fe2000f8e0225 */
[----:B------:R-:W-:Y:S01]  /*3a30*/  IADD3 R37, -R49, RZ, RZ ;  /* 0x000000ff31257210 */ /* 0x000fe20007ffe1ff */
[----:B------:R-:W-:Y:S01]  /*3a40*/  IMAD R33, R33, UR10, R38 ;  /* 0x0000000a21217c24 */ /* 0x000fe2000f8e0226 */
[----:B------:R-:W-:Y:S01]  /*3a50*/  @P2 IADD3 R32, R32, 0x1, RZ ;  /* 0x0000000120202810 */ /* 0x000fe20007ffe0ff */
[----:B------:R-:W-:Y:S01]  /*3a60*/  ULDC UR9, c[0x0][UR5+0x278] ;  /* 0x00009e0005097abb */ /* 0x000fe20008000800 */
        /* <DEDUP_REMOVED lines=8> */
[----:B------:R-:W-:Y:S01]  /*3af0*/  IMAD R37, R36, UR5, R33 ;  /* 0x0000000524257c24 */ /* 0x000fe2000f8e0221 */
[----:B------:R-:W-:Y:S01]  /*3b00*/  MOV R36, R32 ;  /* 0x0000002000247202 */ /* 0x000fe20000000f00 */
[----:B------:R-:W-:Y:S06]  /*3b10*/  @P1 BRA `(.L_x_2274) ;  /* 0xfffffff800741947 */ /* 0x000fec000383ffff */
.L_x_2273:
        /* <DEDUP_REMOVED lines=79> */
.L_x_2272:
[----:B------:R-:W0:Y:S01]  /*4010*/  LDC.64 R32, c[0x0][0x210] ;  /* 0x00008400ff207b82 */ /* 0x000e220000000a00 */
[----:B------:R-:W-:Y:S02]  /*4020*/  ULDC UR4, c[0x0][0x27c] ;  /* 0x00009f0000047ab9 */ /* 0x000fe40000000800 */
[----:B------:R-:W-:-:S04]  /*4030*/  IMAD R37, R36, UR4, R37 ;  /* 0x0000000424257c24 */ /* 0x000fc8000f8e0225 */
[----:B0-----:R-:W-:-:S06]  /*4040*/  IMAD.WIDE.U32 R32, R37, 0x8, R32 ;  /* 0x0000000825207825 */ /* 0x001fcc00078e0020 */
[----:B------:R-:W5:Y:S02]  /*4050*/  LDG.E.64 R32, desc[UR6][R32.64] ;  /* 0x0000000620207981 */ /* 0x000f64000c1e1b00 */
.L_x_2271:
[----:B------:R-:W-:Y:S05]  /*4060*/  BSYNC B0 ;  /* 0x0000000000007941 */ /* 0x000fea0003800000 */
.L_x_2270:
        /* <DEDUP_REMOVED lines=9> */
[----:B------:R-:W-:Y:S01]  /*4100*/  FMUL.FTZ R36, R34, 1 ;  /* 0x3f80000022247820 */ /* 0x000fe20000410000 */
[----:B------:R-:W-:-:S03]  /*4110*/  ULDC.64 UR4, c[0x0][0x4a0] ;  /* 0x0001280000047ab9 */ /* 0x000fc60000000a00 */
[----:B------:R-:W0:Y:S02]  /*4120*/  F2F.F64.F32 R34, R36 ;  /* 0x0000002400227310 */ /* 0x000e240000201800 */
[----:B0-----:R-:W-:Y:S01]  /*4130*/  DSETP.GEU.AND P3, PT, R34, UR4, PT ;  /* 0x0000000422007e2a */ /* 0x001fe2000bf6e000 */
[----:B------:R-:W-:Y:S01]  /*4140*/  ULDC UR4, c[0x0][0x354] ;  /* 0x0000d50000047ab9 */ /* 0x000fe20000000800 */
[----:B------:R-:W0:Y:S01]  /*4150*/  LDC.64 R34, c[0x0][0x2e8] ;  /* 0x0000ba00ff227b82 */ /* 0x000e220000000a00 */
[----:B------:R-:W-:Y:S01]  /*4160*/  IMAD R51, R0, UR4, RZ ;  /* 0x0000000400337c24 */ /* 0x000fe2000f8e02ff */
[----:B------:R-:W-:Y:S02]  /*4170*/  ULDC.64 UR4, c[0x0][0x3c0] ;  /* 0x0000f00000047ab9 */ /* 0x000fe40000000a00 */
[----:B------:R-:W-:Y:S02]  /*4180*/  FSEL R53, RZ, 1, P3 ;  /* 0x3f800000ff357808 */ /* 0x000fe40001800000 */
[----:B------:R-:W-:-:S03]  /*4190*/  IADD3 R36, P3, R51, UR4, RZ ;  /* 0x0000000433247c10 */ /* 0x000fc6000ff7e0ff */
[----:B------:R-:W-:Y:S01]  /*41a0*/  FMUL.FTZ R52, R53, 1 ;  /* 0x3f80000035347820 */ /* 0x000fe20000410000 */
[----:B------:R-:W-:Y:S01]  /*41b0*/  IADD3.X R37, RZ, UR5, RZ, P3, !PT ;  /* 0x00000005ff257c10 */ /* 0x000fe20009ffe4ff */
[----:B------:R-:W1:Y:S08]  /*41c0*/  F2I.FTZ.U32.TRUNC.NTZ R53, R53 ;  /* 0x0000003500357305 */ /* 0x000e70000021f000 */
[----:B------:R-:W2:Y:S01]  /*41d0*/  F2F.F64.F32 R38, R52 ;  /* 0x0000003400267310 */ /* 0x000ea20000201800 */
[----:B0-----:R-:W-:Y:S01]  /*41e0*/  IMAD.WIDE.U32 R34, R51, 0x8, R34 ;  /* 0x0000000833227825 */ /* 0x001fe200078e0022 */
[----:B--2--5:R-:W-:-:S08]  /*41f0*/  DMUL R38, R26, R38 ;  /* 0x000000261a267228 */ /* 0x024fd00000000000 */
[----:B------:R-:W-:-:S07]  /*4200*/  DMUL R38, R38, R20 ;  /* 0x0000001426267228 */ /* 0x000fce0000000000 */
[----:B------:R0:W-:Y:S04]  /*4210*/  STG.E.64 desc[UR6][R34.64], R38 ;  /* 0x0000002622007986 */ /* 0x0001e8000c101b06 */
[----:B-1----:R0:W-:Y:S02]  /*4220*/  STG.E.U8 desc[UR6][R36.64], R53 ;  /* 0x0000003524007986 */ /* 0x0021e4000c101106 */
.L_x_2276:
[----:B------:R-:W-:Y:S05]  /*4230*/  BSYNC B0 ;  /* 0x0000000000007941 */ /* 0x000fea0003800000 */
.L_x_2275:
[----:B------:R-:W-:Y:S04]  /*4240*/  BSSY B0, `(.L_x_2277) ;  /* 0x0000015000007945 */ /* 0x000fe80003800000 */
[----:B------:R-:W-:Y:S05]  /*4250*/  @P2 BRA `(.L_x_2278) ;  /* 0x00000000004c2947 */ /* 0x000fea0003800000 */
[----:B0-----:R-:W-:Y:S01]  /*4260*/  FMUL.FTZ R36, R45, 1 ;  /* 0x3f8000002d247820 */ /* 0x001fe20000410000 */
        /* <DEDUP_REMOVED lines=18> */
.L_x_2278:
[----:B------:R-:W-:Y:S05]  /*4390*/  BSYNC B0 ;  /* 0x0000000000007941 */ /* 0x000fea0003800000 */
.L_x_2277:
[----:B------:R-:W-:Y:S04]  /*43a0*/  BSSY B0, `(.L_x_2279) ;  /* 0x0000015000007945 */ /* 0x000fe80003800000 */
[----:B------:R-:W-:Y:S05]  /*43b0*/  @P0 BRA `(.L_x_2280) ;  /* 0x00000000004c0947 */ /* 0x000fea0003800000 */
[----:B------:R-:W-:Y:S01]  /*43c0*/  FMUL.FTZ R46, R46, 1 ;  /* 0x3f8000002e2e7820 */ /* 0x000fe20000410000 */
[----:B------:R-:W-:-:S03]  /*43d0*/  ULDC.64 UR4, c[0x0][0x4a0] ;  /* 0x0001280000047ab9 */ /* 0x000fc60000000a00 */
[----:B0-2---:R-:W0:Y:S02]  /*43e0*/  F2F.F64.F32 R34, R46 ;  /* 0x0000002e00227310 */ /* 0x005e240000201800 */
[----:B0-----:R-:W-:Y:S01]  /*43f0*/  DSETP.GEU.AND P0, PT, R34, UR4, PT ;  /* 0x0000000422007e2a */ /* 0x001fe2000bf0e000 */
[----:B------:R-:W-:Y:S01]  /*4400*/  ULDC UR4, c[0x0][0x354] ;  /* 0x0000d50000047ab9 */ /* 0x000fe20000000800 */
[----:B------:R-:W0:Y:S01]  /*4410*/  LDC.64 R34, c[0x0][0x2e8] ;  /* 0x0000ba00ff227b82 */ /* 0x000e220000000a00 */
[----:B------:R-:W-:Y:S01]  /*4420*/  IMAD R49, R49, UR4, RZ ;  /* 0x0000000431317c24 */ /* 0x000fe2000f8e02ff */
[----:B------:R-:W-:Y:S02]  /*4430*/  ULDC.64 UR4, c[0x0][0x3c0] ;  /* 0x0000f00000047ab9 */ /* 0x000fe40000000a00 */
[----:B------:R-:W-:Y:S02]  /*4440*/  FSEL R45, RZ, 1, P0 ;  /* 0x3f800000ff2d7808 */ /* 0x000fe40000000000 */
[----:B------:R-:W-:-:S03]  /*4450*/  IADD3 R36, P0, R49, UR4, RZ ;  /* 0x0000000431247c10 */ /* 0x000fc6000ff1e0ff */
[----:B------:R-:W-:Y:S02]  /*4460*/  FMUL.FTZ R48, R45, 1 ;  /* 0x3f8000002d307820 */ /* 0x000fe40000410000 */
[----:B------:R-:W1:Y:S01]  /*4470*/  F2I.FTZ.U32.TRUNC.NTZ R45, R45 ;  /* 0x0000002d002d7305 */ /* 0x000e62000021f000 */
[----:B------:R-:W-:-:S07]  /*4480*/  IMAD.X R37, RZ, RZ, UR5, P0 ;  /* 0x00000005ff257e24 */ /* 0x000fce00080e06ff */
[----:B------:R-:W2:Y:S01]  /*4490*/  F2F.F64.F32 R38, R48 ;  /* 0x0000003000267310 */ /* 0x000ea20000201800 */
[----:B0-----:R-:W-:Y:S01]  /*44a0*/  IMAD.WIDE.U32 R34, R49, 0x8, R34 ;  /* 0x0000000831227825 */ /* 0x001fe200078e0022 */
[----:B--2--5:R-:W-:-:S08]  /*44b0*/  DMUL R38, R30, R38 ;  /* 0x000000261e267228 */ /* 0x024fd00000000000 */
[----:B------:R-:W-:-:S07]  /*44c0*/  DMUL R38, R38, R20 ;  /* 0x0000001426267228 */ /* 0x000fce0000000000 */
[----:B------:R3:W-:Y:S04]  /*44d0*/  STG.E.64 desc[UR6][R34.64], R38 ;  /* 0x0000002622007986 */ /* 0x0007e8000c101b06 */
[----:B-1----:R3:W-:Y:S02]  /*44e0*/  STG.E.U8 desc[UR6][R36.64], R45 ;  /* 0x0000002d24007986 */ /* 0x0027e4000c101106 */
.L_x_2280:
[----:B------:R-:W-:Y:S05]  /*44f0*/  BSYNC B0 ;  /* 0x0000000000007941 */ /* 0x000fea0003800000 */
.L_x_2279:
[----:B------:R-:W-:Y:S05]  /*4500*/  @P1 BRA `(.L_x_2281) ;  /* 0x00000000004c1947 */ /* 0x000fea0003800000 */
[----:B------:R-:W-:Y:S01]  /*4510*/  FMUL.FTZ R47, R47, 1 ;  /* 0x3f8000002f2f7820 */ /* 0x000fe20000410000 */
[----:B------:R-:W-:-:S03]  /*4520*/  ULDC.64 UR4, c[0x0][0x4a0] ;  /* 0x0001280000047ab9 */ /* 0x000fc60000000a00 */
[----:B0-23--:R-:W0:Y:S02]  /*4530*/  F2F.F64.F32 R34, R47 ;  /* 0x0000002f00227310 */ /* 0x00de240000201800 */
        /* <DEDUP_REMOVED lines=16> */
.L_x_2281:
[----:B------:R-:W-:Y:S01]  /*4640*/  LEA R0, R17, R0, 0x2 ;  /* 0x0000000011007211 */ /* 0x000fe200078e10ff */
[----:B------:R-:W-:Y:S05]  /*4650*/  WARPSYNC.ALL ;  /* 0x0000000000007948 */ /* 0x000fea0003800000 */
[----:B------:R-:W-:Y:S01]  /*4660*/  BAR.SYNC.DEFER_BLOCKING 0x0 ;  /* 0x0000000000007b1d */ /* 0x000fe20000010000 */
[----:B------:R-:W-:Y:S01]  /*4670*/  ISETP.GE.U32.AND P0, PT, R0, R19, PT ;  /* 0x000000130000720c */ /* 0x000fe20003f06070 */
[----:B------:R-:W-:Y:S01]  /*4680*/  IMAD.MOV.U32 R48, RZ, RZ, R24 ;  /* 0x000000ffff307224 */ /* 0x000fe200078e0018 */
[----:B------:R-:W-:Y:S02]  /*4690*/  MOV R47, R42 ;  /* 0x0000002a002f7202 */ /* 0x000fe40000000f00 */
[----:B------:R-:W-:-:S09]  /*46a0*/  MOV R46, R44 ;  /* 0x0000002c002e7202 */ /* 0x000fd20000000f00 */
[----:B------:R-:W-:Y:S05]  /*46b0*/  @!P0 BRA `(.L_x_2282) ;  /* 0xffffffc000608947 */ /* 0x000fea000383ffff */
[----:B------:R-:W-:Y:S05]  /*46c0*/  EXIT ;  /* 0x000000000000794d */ /* 0x000fea0003800000 */
        .weak           $__internal_62_$__cuda_sm20_dblrcp_rn_slowpath_v3
        .type           $__internal_62_$__cuda_sm20_dblrcp_rn_slowpath_v3,@function
        .size           $__internal_62_$__cuda_sm20_dblrcp_rn_slowpath_v3,(.L_x_11628 - $__internal_62_$__cuda_sm20_dblrcp_rn_slowpath_v3)
$__internal_62_$__cuda_sm20_dblrcp_rn_slowpath_v3:
        /* <DEDUP_REMOVED lines=13> */
[----:B------:R-:W-:Y:S02]  /*47a0*/  ULDC UR4, c[0x0][0x4a0] ;  /* 0x0001280000047ab9 */ /* 0x000fe40000000800 */
        /* <DEDUP_REMOVED lines=12> */
.L_x_2285:
        /* <DEDUP_REMOVED lines=10> */
.L_x_2283:
[----:B------:R-:W0:Y:S01]  /*4910*/  LDC R20, c[0x0][0x4a0] ;  /* 0x00012800ff147b82 */ /* 0x000e220000000800 */
[----:B------:R-:W-:-:S07]  /*4920*/  LOP3.LUT R21, R17, 0x80000, RZ, 0xfc, !PT ;  /* 0x0008000011157812 */ /* 0x000fce00078efcff */
.L_x_2284:
[----:B------:R-:W-:-:S04]  /*4930*/  MOV R17, 0x0 ;  /* 0x0000000000117802 */ /* 0x000fc80000000f00 */
[----:B0-----:R-:W-:Y:S05]  /*4940*/  RET.REL.NODEC R16 `(_ZN2at6native43_GLOBAL__N__7cc8d1ed_10_Dropout_cu_0e96ed3820fused_dropout_kernelIddjLin1ELi1EhEEvNS_4cuda6detail10TensorInfoIKT_T1_EENS5_IS6_S8_EENS5_IT4_S8_EES8_T0_NS_15PhiloxCudaStateE) ;  /* 0xffffffb410ac7950 */ /* 0x001fea0003c3ffff */
.L_x_2286:
        /* <DEDUP_REMOVED lines=11> */
.L_x_11628:


//--------------------- .text._ZN2at6native43_GLOBAL__N__7cc8d1ed_10_Dropout_cu_0e96ed3820fused_dropout_kernelIddjLi1ELi1EhEEvNS_4cuda6detail10TensorInfoIKT_T1_EENS5_IS6_S8_EENS5_IT4_S8_EES8_T0_NS_15PhiloxCudaStateE --------------------------
	.section	.text._ZN2at6native43_GLOBAL__N__7cc8d1ed_10_Dropout_cu_0e96ed3820fused_dropout_kernelIddjLi1ELi1EhEEvNS_4cuda6detail10TensorInfoIKT_T1_EENS5_IS6_S8_EENS5_IT4_S8_EES8_T0_NS_15PhiloxCudaStateE,"ax",@progbits
	.align	128
.text._ZN2at6native43_GLOBAL__N__7cc8d1ed_10_Dropout_cu_0e96ed3820fused_dropout_kernelIddjLi1ELi1EhEEvNS_4cuda6detail10TensorInfoIKT_T1_EENS5_IS6_S8_EENS5_IT4_S8_EES8_T0_NS_15PhiloxCudaStateE:
        .type           _ZN2at6native43_GLOBAL__N__7cc8d1ed_10_Dropout_cu_0e96ed3820fused_dropout_kernelIddjLi1ELi1EhEEvNS_4cuda6detail10TensorInfoIKT_T1_EENS5_IS6_S8_EENS5_IT4_S8_EES8_T0_NS_15PhiloxCudaStateE,@function
        .size           _ZN2at6native43_GLOBAL__N__7cc8d1ed_10_Dropout_cu_0e96ed3820fused_dropout_kernelIddjLi1ELi1EhEEvNS_4cuda6detail10TensorInfoIKT_T1_EENS5_IS6_S8_EENS5_IT4_S8_EES8_T0_NS_15PhiloxCudaStateE,(.L_x_11630 - _ZN2at6native43_GLOBAL__N__7cc8d1ed_10_Dropout_cu_0e96ed3820fused_dropout_kernelIddjLi1ELi1EhEEvNS_4cuda6detail10TensorInfoIKT_T1_EENS5_IS6_S8_EENS5_IT4_S8_EES8_T0_NS_15PhiloxCudaStateE)
        .other          _ZN2at6native43_GLOBAL__N__7cc8d1ed_10_Dropout_cu_0e96ed3820fused_dropout_kernelIddjLi1ELi1EhEEvNS_4cuda6detail10TensorInfoIKT_T1_EENS5_IS6_S8_EENS5_IT4_S8_EES8_T0_NS_15PhiloxCudaStateE,@"STO_CUDA_ENTRY STV_DEFAULT"
_ZN2at6native43_GLOBAL__N__7cc8d1ed_10_Dropout_cu_0e96ed3820fused_dropout_kernelIddjLi1ELi1EhEEvNS_4cuda6detail10TensorInfoIKT_T1_EENS5_IS6_S8_EENS5_IT4_S8_EES8_T0_NS_15PhiloxCudaStateE:
        /* <DEDUP_REMOVED lines=11> */
[----:B-1----:R-:W-:-:S06]  /*00b0*/  @P0 IMAD.MOV.U32 R3, RZ, RZ, R17 ;  /* 0x000000ffff030224 */ /* 0x002fcc00078e0011 */
[----:B------:R-:W3:Y:S01]  /*00c0*/  @P0 LDG.E.64 R2, desc[UR6][R2.64] ;  /* 0x0000000602020981 */ /* 0x000ee2000c1e1b00 */
[----:B------:R-:W-:Y:S01]  /*00d0*/  MOV R20, UR4 ;  /* 0x0000000400147c02 */ /* 0x000fe20008000f00 */
[----:B------:R-:W-:-:S06]  /*00e0*/  IMAD.U32 R21, RZ, RZ, UR5 ;  /* 0x00000005ff157e24 */ /* 0x000fcc000f8e00ff */
[----:B------:R-:W4:Y:S01]  /*00f0*/  @P0 LDG.E.64 R20, desc[UR6][R20.64] ;  /* 0x0000000614140981 */ /* 0x000f22000c1e1b00 */
[----:B------:R-:W-:Y:S02]  /*0100*/  ULDC UR5, c[0x0][0x0] ;  /* 0x0000000000057ab9 */ /* 0x000fe40000000800 */
        /* <DEDUP_REMOVED lines=9> */
[----:B------:R-:W-:Y:S01]  /*01a0*/  LOP3.LUT R10, R9, R3, R20, 0x96, !PT ;  /* 0x00000003090a7212 */ /* 0x000fe200078e9614 */
[----:B------:R-:W0:Y:S03]  /*01b0*/  LDC R17, c[0x0][0x4a4] ;  /* 0x00012900ff117b82 */ /* 0x000e260000000800 */
        /* <DEDUP_REMOVED lines=63> */
[----:B------:R-:W-:Y:S02]  /*05b0*/  LOP3.LUT R17, R17, 0x7fffffff, RZ, 0xc0, !PT ;  /* 0x7fffffff11117812 */ /* 0x000fe400078ec0ff */
[----:B------:R-:W-:Y:S02]  /*05c0*/  MOV R18, 0x5f0 ;  /* 0x000005f000127802 */ /* 0x000fe40000000f00 */
[----:B------:R-:W-:-:S07]  /*05d0*/  IADD3 R24, R17, -0x100000, RZ ;  /* 0xfff0000011187810 */ /* 0x000fce0007ffe0ff */
[----:B------:R-:W-:Y:S05]  /*05e0*/  CALL.REL.NOINC `($__internal_63_$__cuda_sm20_dblrcp_rn_slowpath_v3) ;  /* 0x0000000c00c07944 */ /* 0x000fea0003c00000 */
[----:B------:R-:W-:Y:S01]  /*05f0*/  IMAD.MOV.U32 R18, RZ, RZ, R22 ;  /* 0x000000ffff127224 */ /* 0x000fe200078e0016 */
[----:B------:R-:W-:-:S07]  /*0600*/  MOV R19, R23 ;  /* 0x0000001700137202 */ /* 0x000fce0000000f00 */
.L_x_2287:
        /* <DEDUP_REMOVED lines=27> */
[----:B------:R-:W-:Y:S01]  /*07c0*/  HFMA2.MMA R41, -RZ, RZ, 0, 0 ;  /* 0x00000000ff297435 */ /* 0x000fe200000001ff */
[----:B------:R-:W-:Y:S01]  /*07d0*/  LOP3.LUT R14, R16, 0x3, RZ, 0xc0, !PT ;  /* 0x00000003100e7812 */ /* 0x000fe200078ec0ff */
[----:B------:R-:W-:Y:S01]  /*07e0*/  IMAD R44, R44, -0x326172a9, RZ ;  /* 0xcd9e8d572c2c7824 */ /* 0x000fe200078e02ff */
[----:B------:R-:W-:Y:S01]  /*07f0*/  ULDC.64 UR12, c[0x0][0x4a0] ;  /* 0x00012800000c7ab9 */ /* 0x000fe20000000a00 */
[----:B------:R-:W-:Y:S01]  /*0800*/  IMAD.MOV.U32 R16, RZ, RZ, R0 ;  /* 0x000000ffff107224 */ /* 0x000fe200078e0000 */
[----:B------:R-:W-:Y:S01]  /*0810*/  ULDC UR4, c[0x0][0x354] ;  /* 0x0000d50000047ab9 */ /* 0x000fe20000000800 */
[----:B------:R-:W-:Y:S01]  /*0820*/  ULDC UR10, c[0x0][0x498] ;  /* 0x00012600000a7ab9 */ /* 0x000fe20000000800 */
[----:B------:R-:W-:-:S05]  /*0830*/  ULDC.64 UR8, c[0x0][0x3c0] ;  /* 0x0000f00000087ab9 */ /* 0x000fca0000000a00 */
.L_x_2299:
[----:B------:R-:W-:Y:S01]  /*0840*/  IADD3 R2, R2, 0x1, RZ ;  /* 0x0000000102027810 */ /* 0x000fe20007ffe0ff */
[----:B------:R-:W-:Y:S03]  /*0850*/  BSSY B0, `(.L_x_2288) ;  /* 0x000000c000007945 */ /* 0x000fe60003800000 */
[C---:B------:R-:W-:Y:S01]  /*0860*/  ISETP.NE.AND P0, PT, R2.reuse, RZ, PT ;  /* 0x000000ff0200720c */ /* 0x040fe20003f05270 */
[----:B------:R-:W-:-:S12]  /*0870*/  IMAD.HI.U32 R23, R2, -0x2daee0ad, RZ ;  /* 0xd2511f5302177827 */ /* 0x000fd800078e00ff */
[----:B-123-5:R-:W-:Y:S05]  /*0880*/  @P0 BRA `(.L_x_2289) ;  /* 0x0000000000200947 */ /* 0x02efea0003800000 */
        /* <DEDUP_REMOVED lines=8> */
.L_x_2289:
[----:B------:R-:W-:Y:S05]  /*0910*/  BSYNC B0 ;  /* 0x0000000000007941 */ /* 0x000fea0003800000 */
.L_x_2288:
        /* <DEDUP_REMOVED lines=69> */
.L_x_2291:
[----:B------:R-:W-:Y:S01]  /*0d70*/  MOV R49, R38 ;  /* 0x0000002600317202 */ /* 0x000fe20000000f00 */
[----:B------:R-:W-:Y:S01]  /*0d80*/  IMAD.MOV.U32 R45, RZ, RZ, R34 ;  /* 0x000000ffff2d7224 */ /* 0x000fe200078e0022 */
[----:B------:R-:W-:Y:S01]  /*0d90*/  MOV R47, R40 ;  /* 0x00000028002f7202 */ /* 0x000fe20000000f00 */
[----:B------:R-:W-:-:S07]  /*0da0*/  IMAD.MOV.U32 R43, RZ, RZ, R22 ;  /* 0x000000ffff2b7224 */ /* 0x000fce00078e0016 */
.L_x_2290:
[----:B------:R-:W-:Y:S01]  /*0db0*/  IMAD R44, R15, UR5, R0 ;  /* 0x000000050f2c7c24 */ /* 0x000fe2000f8e0200 */
[----:B------:R-:W-:-:S03]  /*0dc0*/  ISETP.GE.U32.AND P3, PT, R0, UR10, PT ;  /* 0x0000000a00007c0c */ /* 0x000fc6000bf66070 */
[----:B------:R-:W-:Y:S01]  /*0dd0*/  IMAD R46, R15, UR5, R44 ;  /* 0x000000050f2e7c24 */ /* 0x000fe2000f8e022c */
[----:B------:R-:W-:-:S03]  /*0de0*/  ISETP.GE.U32.AND P2, PT, R44, UR10, PT ;  /* 0x0000000a2c007c0c */ /* 0x000fc6000bf46070 */
[----:B------:R-:W-:Y:S01]  /*0df0*/  IMAD R48, R15, UR5, R46 ;  /* 0x000000050f307c24 */ /* 0x000fe2000f8e022e */
[----:B------:R-:W-:-:S04]  /*0e00*/  ISETP.GE.U32.AND P0, PT, R46, UR10, PT ;  /* 0x0000000a2e007c0c */ /* 0x000fc8000bf06070 */
[----:B------:R-:W-:Y:S01]  /*0e10*/  ISETP.GE.U32.AND P1, PT, R48, UR10, PT ;  /* 0x0000000a30007c0c */ /* 0x000fe2000bf26070 */
[----:B------:R-:W0:Y:S08]  /*0e20*/  @!P3 LDC R52, c[0x0][0x27c] ;  /* 0x00009f00ff34bb82 */ /* 0x000e300000000800 */
[----:B------:R-:W1:Y:S08]  /*0e30*/  @!P2 LDC R50, c[0x0][0x27c] ;  /* 0x00009f00ff32ab82 */ /* 0x000e700000000800 */
[----:B------:R-:W2:Y:S08]  /*0e40*/  @!P0 LDC R53, c[0x0][0x27c] ;  /* 0x00009f00ff358b82 */ /* 0x000eb00000000800 */
[----:B------:R-:W3:Y:S01]  /*0e50*/  @!P1 LDC R51, c[0x0][0x27c] ;  /* 0x00009f00ff339b82 */ /* 0x000ee20000000800 */
[----:B0-----:R-:W-:-:S07]  /*0e60*/  @!P3 IMAD R52, R0, R52, RZ ;  /* 0x000000340034b224 */ /* 0x001fce00078e02ff */
[----:B------:R-:W0:Y:S01]  /*0e70*/  @!P3 LDC.64 R32, c[0x0][0x210] ;  /* 0x00008400ff20bb82 */ /* 0x000e220000000a00 */
[----:B-1----:R-:W-:-:S07]  /*0e80*/  @!P2 IMAD R50, R44, R50, RZ ;  /* 0x000000322c32a224 */ /* 0x002fce00078e02ff */
[----:B------:R-:W1:Y:S01]  /*0e90*/  @!P2 LDC.64 R34, c[0x0][0x210] ;  /* 0x00008400ff22ab82 */ /* 0x000e620000000a00 */
[----:B--2---:R-:W-:-:S07]  /*0ea0*/  @!P0 IMAD R53, R46, R53, RZ ;  /* 0x000000352e358224 */ /* 0x004fce00078e02ff */
[----:B------:R-:W2:Y:S01]  /*0eb0*/  @!P0 LDC.64 R36, c[0x0][0x210] ;  /* 0x00008400ff248b82 */ /* 0x000ea20000000a00 */
[----:B---3--:R-:W-:-:S07]  /*0ec0*/  @!P1 IMAD R51, R48, R51, RZ ;  /* 0x0000003330339224 */ /* 0x008fce00078e02ff */
[----:B------:R-:W3:Y:S01]  /*0ed0*/  @!P1 LDC.64 R38, c[0x0][0x210] ;  /* 0x00008400ff269b82 */ /* 0x000ee20000000a00 */
[----:B0-----:R-:W-:-:S05]  /*0ee0*/  @!P3 IMAD.WIDE.U32 R32, R52, 0x8, R32 ;  /* 0x000000083420b825 */ /* 0x001fca00078e0020 */
[----:B------:R0:W5:Y:S01]  /*0ef0*/  @!P3 LDG.E.64 R24, desc[UR6][R32.64] ;  /* 0x000000062018b981 */ /* 0x000162000c1e1b00 */
[----:B-1----:R-:W-:-:S05]  /*0f00*/  @!P2 IMAD.WIDE.U32 R34, R50, 0x8, R34 ;  /* 0x000000083222a825 */ /* 0x002fca00078e0022 */
[----:B------:R0:W5:Y:S01]  /*0f10*/  @!P2 LDG.E.64 R26, desc[UR6][R34.64] ;  /* 0x00000006221aa981 */ /* 0x000162000c1e1b00 */
[----:B--2---:R-:W-:-:S05]  /*0f20*/  @!P0 IMAD.WIDE.U32 R36, R53, 0x8, R36 ;  /* 0x0000000835248825 */ /* 0x004fca00078e0024 */
[----:B------:R0:W5:Y:S01]  /*0f30*/  @!P0 LDG.E.64 R28, desc[UR6][R36.64] ;  /* 0x00000006241c8981 */ /* 0x000162000c1e1b00 */
[----:B---3--:R-:W-:Y:S02]  /*0f40*/  @!P1 IMAD.WIDE.U32 R38, R51, 0x8, R38 ;  /* 0x0000000833269825 */ /* 0x008fe400078e0026 */
[----:B------:R-:W1:Y:S03]  /*0f50*/  LDC.64 R50, c[0x0][0x2e8] ;  /* 0x0000ba00ff327b82 */ /* 0x000e660000000a00 */
[----:B------:R0:W5:Y:S01]  /*0f60*/  @!P1 LDG.E.64 R30, desc[UR6][R38.64] ;  /* 0x00000006261e9981 */ /* 0x000162000c1e1b00 */
[----:B------:R-:W-:Y:S01]  /*0f70*/  I2FP.F32.U32 R53, R49 ;  /* 0x0000003100357245 */ /* 0x000fe20000201000 */
[----:B------:R-:W-:Y:S01]  /*0f80*/  HFMA2.MMA R49, -RZ, RZ, 0.1171875, 0 ;  /* 0x2f800000ff317435 */ /* 0x000fe200000001ff */
[----:B------:R-:W-:Y:S01]  /*0f90*/  BSSY B0, `(.L_x_2292) ;  /* 0x0000014000007945 */ /* 0x000fe20003800000 */
[----:B------:R-:W-:-:S02]  /*0fa0*/  I2FP.F32.U32 R52, R45 ;  /* 0x0000002d00347245 */ /* 0x000fc40000201000 */
[----:B------:R-:W-:-:S06]  /*0fb0*/  I2FP.F32.U32 R45, R47 ;  /* 0x0000002f002d7245 */ /* 0x000fcc0000201000 */
[----:B------:R-:W-:Y:S01]  /*0fc0*/  FFMA.FTZ R53, R53, R49, 1.1641532182693481445e-10 ;  /* 0x2f00000035357423 */ /* 0x000fe20000010031 */
[----:B0-----:R-:W-:Y:S06]  /*0fd0*/  @P3 BRA `(.L_x_2293) ;  /* 0x00000000003c3947 */ /* 0x001fec0003800000 */
[----:B------:R-:W-:Y:S01]  /*0fe0*/  FMUL.FTZ R34, R53, 1 ;  /* 0x3f80000035227820 */ /* 0x000fe20000410000 */
[----:B------:R-:W-:-:S03]  /*0ff0*/  IMAD R35, R0, UR4, RZ ;  /* 0x0000000400237c24 */ /* 0x000fc6000f8e02ff */
[----:B------:R-:W0:Y:S02]  /*1000*/  F2F.F64.F32 R32, R34 ;  /* 0x0000002200207310 */ /* 0x000e240000201800 */
[----:B0-----:R-:W-:-:S06]  /*1010*/  DSETP.GEU.AND P3, PT, R32, UR12, PT ;  /* 0x0000000c20007e2a */ /* 0x001fcc000bf6e000 */
[----:B------:R-:W-:Y:S02]  /*1020*/  FSEL R38, RZ, 1, P3 ;  /* 0x3f800000ff267808 */ /* 0x000fe40001800000 */
[C---:B------:R-:W-:Y:S01]  /*1030*/  IADD3 R32, P3, R35.reuse, UR8, RZ ;  /* 0x0000000823207c10 */ /* 0x040fe2000ff7e0ff */
[----:B-1----:R-:W-:Y:S01]  /*1040*/  IMAD.WIDE.U32 R34, R35, 0x8, R50 ;  /* 0x0000000823227825 */ /* 0x002fe200078e0032 */
[----:B------:R-:W0:Y:S03]  /*1050*/  F2I.FTZ.U32.TRUNC.NTZ R47, R38 ;  /* 0x00000026002f7305 */ /* 0x000e26000021f000 */
[----:B------:R-:W-:Y:S01]  /*1060*/  FMUL.FTZ R39, R38, 1 ;  /* 0x3f80000026277820 */ /* 0x000fe20000410000 */
[----:B------:R-:W-:-:S04]  /*1070*/  IMAD.X R33, RZ, RZ, UR9, P3 ;  /* 0x00000009ff217e24 */ /* 0x000fc800098e06ff */
[----:B------:R-:W1:Y:S02]  /*1080*/  F2F.F64.F32 R36, R39 ;  /* 0x0000002700247310 */ /* 0x000e640000201800 */
[----:B-1---5:R-:W-:-:S08]  /*1090*/  DMUL R36, R24, R36 ;  /* 0x0000002418247228 */ /* 0x022fd00000000000 */
[----:B------:R-:W-:-:S07]  /*10a0*/  DMUL R36, R36, R18 ;  /* 0x0000001224247228 */ /* 0x000fce0000000000 */
[----:B------:R2:W-:Y:S04]  /*10b0*/  STG.E.64 desc[UR6][R34.64], R36 ;  /* 0x0000002422007986 */ /* 0x0005e8000c101b06 */
[----:B0-----:R2:W-:Y:S02]  /*10c0*/  STG.E.U8 desc[UR6][R32.64], R47 ;  /* 0x0000002f20007986 */ /* 0x0015e4000c101106 */
.L_x_2293:
[----:B------:R-:W-:Y:S05]  /*10d0*/  BSYNC B0 ;  /* 0x0000000000007941 */ /* 0x000fea0003800000 */
.L_x_2292:
[----:B------:R-:W-:Y:S01]  /*10e0*/  BSSY B0, `(.L_x_2294) ;  /* 0x0000014000007945 */ /* 0x000fe20003800000 */
[----:B------:R-:W-:Y:S01]  /*10f0*/  I2FP.F32.U32 R0, R43 ;  /* 0x0000002b00007245 */ /* 0x000fe20000201000 */
[-C--:B------:R-:W-:Y:S01]  /*1100*/  FFMA.FTZ R45, R45, R49.reuse, 1.1641532182693481445e-10 ;  /* 0x2f0000002d2d7423 */ /* 0x080fe20000010031 */
[----:B--2---:R-:W-:Y:S01]  /*1110*/  FFMA.FTZ R34, R52, R49, 1.1641532182693481445e-10 ;  /* 0x2f00000034227423 */ /* 0x004fe20000010031 */
[----:B------:R-:W-:Y:S06]  /*1120*/  @P2 BRA `(.L_x_2295) ;  /* 0x00000000003c2947 */ /* 0x000fec0003800000 */
        /* <DEDUP_REMOVED lines=9> */
[----:B------:R-:W-:-:S04]  /*11c0*/  IADD3.X R33, RZ, UR9, RZ, P2, !PT ;  /* 0x00000009ff217c10 */ /* 0x000fc800097fe4ff */
[----:B------:R-:W1:Y:S02]  /*11d0*/  F2F.F64.F32 R36, R39 ;  /* 0x0000002700247310 */ /* 0x000e640000201800 */
[----:B-1---5:R-:W-:-:S08]  /*11e0*/  DMUL R36, R26, R36 ;  /* 0x000000241a247228 */ /* 0x022fd00000000000 */
[----:B------:R-:W-:-:S07]  /*11f0*/  DMUL R36, R36, R18 ;  /* 0x0000001224247228 */ /* 0x000fce0000000000 */
[----:B------:R2:W-:Y:S04]  /*1200*/  STG.E.64 desc[UR6][R34.64], R36 ;  /* 0x0000002422007986 */ /* 0x0005e8000c101b06 */
[----:B0-----:R2:W-:Y:S02]  /*1210*/  STG.E.U8 desc[UR6][R32.64], R43 ;  /* 0x0000002b20007986 */ /* 0x0015e4000c101106 */
.L_x_2295:
[----:B------:R-:W-:Y:S05]  /*1220*/  BSYNC B0 ;  /* 0x0000000000007941 */ /* 0x000fea0003800000 */
.L_x_2294:
[----:B------:R-:W-:Y:S04]  /*1230*/  BSSY B0, `(.L_x_2296) ;  /* 0x0000011000007945 */ /* 0x000fe80003800000 */
[----:B------:R-:W-:Y:S05]  /*1240*/  @P0 BRA `(.L_x_2297) ;  /* 0x00000000003c0947 */ /* 0x000fea0003800000 */
[----:B------:R-:W-:Y:S01]  /*1250*/  FMUL.FTZ R45, R45, 1 ;  /* 0x3f8000002d2d7820 */ /* 0x000fe20000410000 */
[----:B--2---:R-:W-:-:S03]  /*1260*/  IMAD R35, R46, UR4, RZ ;  /* 0x000000042e237c24 */ /* 0x004fc6000f8e02ff */
        /* <DEDUP_REMOVED lines=13> */
.L_x_2297:
[----:B------:R-:W-:Y:S05]  /*1340*/  BSYNC B0 ;  /* 0x0000000000007941 */ /* 0x000fea0003800000 */
.L_x_2296:
[----:B------:R-:W-:Y:S01]  /*1350*/  FFMA.FTZ R0, R0, R49, 1.1641532182693481445e-10 ;  /* 0x2f00000000007423 */ /* 0x000fe20000010031 */
[----:B------:R-:W-:Y:S06]  /*1360*/  @P1 BRA `(.L_x_2298) ;  /* 0x00000000003c1947 */ /* 0x000fec0003800000 */
[----:B------:R-:W-:Y:S01]  /*1370*/  FMUL.FTZ R0, R0, 1 ;  /* 0x3f80000000007820 */ /* 0x000fe20000410000 */
[----:B--23--:R-:W-:-:S03]  /*1380*/  IMAD R37, R48, UR4, RZ ;  /* 0x0000000430257c24 */ /* 0x00cfc6000f8e02ff */
[----:B------:R-:W0:Y:S01]  /*1390*/  F2F.F64.F32 R32, R0 ;  /* 0x0000000000207310 */ /* 0x000e220000201800 */
[----:B-1----:R-:W-:Y:S01]  /*13a0*/  IMAD.WIDE.U32 R50, R37, 0x8, R50 ;  /* 0x0000000825327825 */ /* 0x002fe200078e0032 */
[----:B0-----:R-:W-:-:S06]  /*13b0*/  DSETP.GEU.AND P0, PT, R32, UR12, PT ;  /* 0x0000000c20007e2a */ /* 0x001fcc000bf0e000 */
[----:B------:R-:W-:Y:S02]  /*13c0*/  FSEL R36, RZ, 1, P0 ;  /* 0x3f800000ff247808 */ /* 0x000fe40000000000 */
[----:B------:R-:W-:Y:S02]  /*13d0*/  IADD3 R32, P0, R37, UR8, RZ ;  /* 0x0000000825207c10 */ /* 0x000fe4000ff1e0ff */
[----:B------:R-:W0:Y:S01]  /*13e0*/  F2I.FTZ.U32.TRUNC.NTZ R39, R36 ;  /* 0x0000002400277305 */ /* 0x000e22000021f000 */
[----:B------:R-:W-:Y:S01]  /*13f0*/  FMUL.FTZ R38, R36, 1 ;  /* 0x3f80000024267820 */ /* 0x000fe20000410000 */
[----:B------:R-:W-:-:S06]  /*1400*/  IADD3.X R33, RZ, UR9, RZ, P0, !PT ;  /* 0x00000009ff217c10 */ /* 0x000fcc00087fe4ff */
[----:B------:R-:W1:Y:S02]  /*1410*/  F2F.F64.F32 R34, R38 ;  /* 0x0000002600227310 */ /* 0x000e640000201800 */
[----:B-1---5:R-:W-:-:S08]  /*1420*/  DMUL R34, R30, R34 ;  /* 0x000000221e227228 */ /* 0x022fd00000000000 */
[----:B------:R-:W-:-:S07]  /*1430*/  DMUL R34, R34, R18 ;  /* 0x0000001222227228 */ /* 0x000fce0000000000 */
[----:B------:R4:W-:Y:S04]  /*1440*/  STG.E.64 desc[UR6][R50.64], R34 ;  /* 0x0000002232007986 */ /* 0x0009e8000c101b06 */
[----:B0-----:R4:W-:Y:S02]  /*1450*/  STG.E.U8 desc[UR6][R32.64], R39 ;  /* 0x0000002720007986 */ /* 0x0019e4000c101106 */
.L_x_2298:
        /* <DEDUP_REMOVED lines=9> */
        .weak           $__internal_63_$__cuda_sm20_dblrcp_rn_slowpath_v3
        .type           $__internal_63_$__cuda_sm20_dblrcp_rn_slowpath_v3,@function
        .size           $__internal_63_$__cuda_sm20_dblrcp_rn_slowpath_v3,(.L_x_11630 - $__internal_63_$__cuda_sm20_dblrcp_rn_slowpath_v3)
$__internal_63_$__cuda_sm20_dblrcp_rn_slowpath_v3:
[----:B------:R-:W0:Y:S08]  /*14f0*/  LDC.64 R14, c[0x0][0x4a0] ;  /* 0x00012800ff0e7b82 */ /* 0x000e300000000a00 */
[----:B------:R-:W1:Y:S01]  /*1500*/  LDC R17, c[0x0][0x4a4] ;  /* 0x00012900ff117b82 */ /* 0x000e620000000800 */
[----:B0-----:R-:W-:-:S14]  /*1510*/  DSETP.GTU.AND P0, PT, |R14|, +INF , PT ;  /* 0x7ff000000e00742a */ /* 0x001fdc0003f0c200 */
[----:B-1----:R-:W-:Y:S05]  /*1520*/  @P0 BRA `(.L_x_2300) ;  /* 0x0000000000800947 */ /* 0x002fea0003800000 */
        /* <DEDUP_REMOVED lines=22> */
.L_x_2302:
        /* <DEDUP_REMOVED lines=10> */
.L_x_2300:
[----:B------:R-:W0:Y:S01]  /*1730*/  LDC R22, c[0x0][0x4a0] ;  /* 0x00012800ff167b82 */ /* 0x000e220000000800 */
[----:B------:R-:W-:-:S07]  /*1740*/  LOP3.LUT R23, R17, 0x80000, RZ, 0xfc, !PT ;  /* 0x0008000011177812 */ /* 0x000fce00078efcff */
.L_x_2301:
[----:B------:R-:W-:-:S04]  /*1750*/  MOV R19, 0x0 ;  /* 0x0000000000137802 */ /* 0x000fc80000000f00 */
[----:B0-----:R-:W-:Y:S05]  /*1760*/  RET.REL.NODEC R18 `(_ZN2at6native43_GLOBAL__N__7cc8d1ed_10_Dropout_cu_0e96ed3820fused_dropout_kernelIddjLi1ELi1EhEEvNS_4cuda6detail10TensorInfoIKT_T1_EENS5_IS6_S8_EENS5_IT4_S8_EES8_T0_NS_15PhiloxCudaStateE) ;  /* 0xffffffe812247950 */ /* 0x001fea0003c3ffff */
.L_x_2303:
        /* <DEDUP_REMOVED lines=9> */
.L_x_11630:


//--------------------- .text._ZN2at6native43_GLOBAL__N__7cc8d1ed_10_Dropout_cu_0e96ed3824fused_dropout_kernel_vecIddjLi1ELi2EhEEvNS_4cuda6detail10TensorInfoIKT_T1_EENS5_IS6_S8_EENS5_IT4_S8_EES8_T0_NS_15PhiloxCudaStateE --------------------------
	.section	.text._ZN2at6native43_GLOBAL__N__7cc8d1ed_10_Dropout_cu_0e96ed3824fused_dropout_kernel_vecIddjLi1ELi2EhEEvNS_4cuda6detail10TensorInfoIKT_T1_EENS5_IS6_S8_EENS5_IT4_S8_EES8_T0_NS_15PhiloxCudaStateE,"ax",@progbits
	.align	128
.text._ZN2at6native43_GLOBAL__N__7cc8d1ed_10_Dropout_cu_0e96ed3824fused_dropout_kernel_vecIddjLi1ELi2EhEEvNS_4cuda6detail10TensorInfoIKT_T1_EENS5_IS6_S8_EENS5_IT4_S8_EES8_T0_NS_15PhiloxCudaStateE:
        .type           _ZN2at6native43_GLOBAL__N__7cc8d1ed_10_Dropout_cu_0e96ed3824fused_dropout_kernel_vecIddjLi1ELi2EhEEvNS_4cuda6detail10TensorInfoIKT_T1_EENS5_IS6_S8_EENS5_IT4_S8_EES8_T0_NS_15PhiloxCudaStateE,@function
        .size           _ZN2at6native43_GLOBAL__N__7cc8d1ed_10_Dropout_cu_0e96ed3824fused_dropout_kernel_vecIddjLi1ELi2EhEEvNS_4cuda6detail10TensorInfoIKT_T1_EENS5_IS6_S8_EENS5_IT4_S8_EES8_T0_NS_15PhiloxCudaStateE,(.L_x_11632 - _ZN2at6native43_GLOBAL__N__7cc8d1ed_10_Dropout_cu_0e96ed3824fused_dropout_kernel_vecIddjLi1ELi2EhEEvNS_4cuda6detail10TensorInfoIKT_T1_EENS5_IS6_S8_EENS5_IT4_S8_EES8_T0_NS_15PhiloxCudaStateE)
        .other          _ZN2at6native43_GLOBAL__N__7cc8d1ed_10_Dropout_cu_0e96ed3824fused_dropout_kernel_vecIddjLi1ELi2EhEEvNS_4cuda6detail10TensorInfoIKT_T1_EENS5_IS6_S8_EENS5_IT4_S8_EES8_T0_NS_15PhiloxCudaStateE,@"STO_CUDA_ENTRY STV_DEFAULT"
_ZN2at6native43_GLOBAL__N__7cc8d1ed_10_Dropout_cu_0e96ed3824fused_dropout_kernel_vecIddjLi1ELi2EhEEvNS_4cuda6detail10TensorInfoIKT_T1_EENS5_IS6_S8_EENS5_IT4_S8_EES8_T0_NS_15PhiloxCudaStateE:
        /* <DEDUP_REMOVED lines=14> */
[----:B------:R-:W-:Y:S01]  /*00e0*/  IMAD.U32 R23, RZ, RZ, UR5 ;  /* 0x00000005ff177e24 */ /* 0x000fe2000f8e00ff */
[----:B------:R-:W-:-:S05]  /*00f0*/  ULDC UR4, c[0x0][0x498] ;  /* 0x0001260000047ab9 */ /* 0x000fca0000000800 */
[----:B------:R-:W4:Y:S01]  /*0100*/  @P0 LDG.E.64 R22, desc[UR6][R22.64] ;  /* 0x0000000616160981 */ /* 0x000f22000c1e1b00 */
[----:B------:R-:W-:Y:S02]  /*0110*/  ULDC UR5, c[0x0][0x0] ;  /* 0x0000000000057ab9 */ /* 0x000fe40000000800 */
[----:B--2---:R-:W-:Y:S01]  /*0120*/  IMAD R36, R36, UR5, R5 ;  /* 0x0000000524247c24 */ /* 0x004fe2000f8e0205 */
[----:B---3--:R-:W-:-:S03]  /*0130*/  @P0 IADD3 R44, P1, R2, R7, RZ ;  /* 0x00000007022c0210 */ /* 0x008fc60007f3e0ff */
[----:B------:R-:W-:-:S04]  /*0140*/  IMAD.WIDE.U32 R6, R36, -0x326172a9, RZ ;  /* 0xcd9e8d5724067825 */ /* 0x000fc800078e00ff */
[----:B------:R-:W-:Y:S02]  /*0150*/  @P0 IMAD.X R45, RZ, RZ, R3, P1 ;  /* 0x000000ffff2d0224 */ /* 0x000fe400008e0603 */
[----:B----4-:R-:W-:-:S03]  /*0160*/  VIADD R0, R23, 0xbb67ae85 ;  /* 0xbb67ae8517007836 */ /* 0x010fc60000000000 */
[--C-:B------:R-:W-:Y:S01]  /*0170*/  SHF.R.U64 R38, R44, 0x2, R45.reuse ;  /* 0x000000022c267819 */ /* 0x100fe2000000122d */
[----:B------:R-:W-:Y:S01]  /*0180*/  VIADD R2, R22, 0x9e3779b9 ;  /* 0x9e3779b916027836 */ /* 0x000fe20000000000 */
[----:B------:R-:W-:Y:S02]  /*0190*/  SHF.R.U32.HI R39, RZ, 0x2, R45 ;  /* 0x00000002ff277819 */ /* 0x000fe4000001162d */
[----:B------:R-:W-:Y:S01]  /*01a0*/  SHF.L.U32 R45, R36, 0x1, RZ ;  /* 0x00000001242d7819 */ /* 0x000fe200000006ff */
[----:B------:R-:W-:Y:S01]  /*01b0*/  IMAD.WIDE.U32 R4, R38, -0x2daee0ad, RZ ;  /* 0xd2511f5326047825 */ /* 0x000fe200078e00ff */
[----:B------:R-:W-:Y:S02]  /*01c0*/  LOP3.LUT R8, R7, R39, R22, 0x96, !PT ;  /* 0x0000002707087212 */ /* 0x000fe400078e9616 */
[----:B------:R-:W-:Y:S02]  /*01d0*/  ISETP.GE.U32.AND P0, PT, R45, UR4, PT ;  /* 0x000000042d007c0c */ /* 0x000fe4000bf06070 */
[----:B------:R-:W-:Y:S01]  /*01e0*/  LOP3.LUT R10, R5, R23, RZ, 0x3c, !PT ;  /* 0x00000017050a7212 */ /* 0x000fe200078e3cff */
        /* <DEDUP_REMOVED lines=8> */
[----:B------:R-:W-:Y:S01]  /*0270*/  IMAD.WIDE.U32 R12, R12, -0x2daee0ad, RZ ;  /* 0xd2511f530c0c7825 */ /* 0x000fe200078e00ff */
[----:B------:R-:W-:Y:S02]  /*0280*/  IADD3 R6, R22, -0x255992d5, RZ ;  /* 0xdaa66d2b16067810 */ /* 0x000fe40007ffe0ff */
[----:B------:R-:W-:Y:S01]  /*0290*/  LOP3.LUT R10, R15, R10, R3, 0x96, !PT ;  /* 0x0000000a0f0a7212 */ /* 0x000fe200078e9603 */
[C---:B------:R-:W-:Y:S01]  /*02a0*/  VIADD R4, R23.reuse, 0x76cf5d0a ;  /* 0x76cf5d0a17047836 */ /* 0x040fe20000000000 */
[----:B------:R-:W1:Y:S01]  /*02b0*/  LDC.64 R28, c[0x0][0x4a0] ;  /* 0x00012800ff1c7b82 */ /* 0x000e620000000a00 */
[C---:B------:R-:W-:Y:S01]  /*02c0*/  VIADD R5, R23.reuse, 0x32370b8f ;  /* 0x32370b8f17057836 */ /* 0x040fe20000000000 */
[----:B------:R-:W-:Y:S01]  /*02d0*/  IADD3 R9, R23, -0x56f99767, RZ ;  /* 0xa906689917097810 */ /* 0x000fe20007ffe0ff */
[----:B------:R-:W-:Y:S01]  /*02e0*/  IMAD.WIDE.U32 R10, R10, -0x2daee0ad, RZ ;  /* 0xd2511f530a0a7825 */ /* 0x000fe200078e00ff */
[----:B------:R-:W-:-:S03]  /*02f0*/  LOP3.LUT R16, R13, R8, R4, 0x96, !PT ;  /* 0x000000080d107212 */ /* 0x000fc600078e9604 */
[----:B------:R-:W-:Y:S01]  /*0300*/  VIADD R8, R22, 0x78dde6e4 ;  /* 0x78dde6e416087836 */ /* 0x000fe20000000000 */
[----:B------:R-:W-:Y:S01]  /*0310*/  LOP3.LUT R12, R11, R12, R5, 0x96, !PT ;  /* 0x0000000c0b0c7212 */ /* 0x000fe200078e9605 */
[----:B------:R-:W-:Y:S01]  /*0320*/  IMAD.WIDE.U32 R16, R16, -0x326172a9, RZ ;  /* 0xcd9e8d5710107825 */ /* 0x000fe200078e00ff */
[----:B------:R-:W-:-:S03]  /*0330*/  IADD3 R11, R22, -0x4ab325aa, RZ ;  /* 0xb54cda56160b7810 */ /* 0x000fc60007ffe0ff */
[----:B------:R-:W-:Y:S01]  /*0340*/  IMAD.WIDE.U32 R12, R12, -0x326172a9, RZ ;  /* 0xcd9e8d570c0c7825 */ /* 0x000fe200078e00ff */
[----:B------:R-:W-:Y:S01]  /*0350*/  LOP3.LUT R14, R17, R14, R6, 0x96, !PT ;  /* 0x0000000e110e7212 */ /* 0x000fe200078e9606 */
[----:B0-----:R-:W1:Y:S02]  /*0360*/  MUFU.RCP64H R25, R32 ;  /* 0x0000002000197308 */ /* 0x001e640000001800 */
        /* <DEDUP_REMOVED lines=11> */
[----:B------:R-:W-:Y:S02]  /*0420*/  IADD3 R21, R23, -0x695add53, RZ ;  /* 0x96a522ad17157810 */ /* 0x000fe40007ffe0ff */
[----:B------:R-:W-:Y:S01]  /*0430*/  FSETP.GEU.AND P0, PT, |R24|, 5.8789094863358348022e-39, PT ;  /* 0x004004021800780b */ /* 0x000fe20003f0e200 */
[----:B------:R-:W-:Y:S01]  /*0440*/  IMAD.WIDE.U32 R14, R14, -0x2daee0ad, RZ ;  /* 0xd2511f530e0e7825 */ /* 0x000fe200078e00ff */
[----:B-1----:R-:W-:Y:S01]  /*0450*/  DFMA R26, R24, -R28, 1 ;  /* 0x3ff00000181a742b */ /* 0x002fe2000000081c */
[----:B------:R-:W-:Y:S02]  /*0460*/  LOP3.LUT R48, R13, R20, R11, 0x96, !PT ;  /* 0x000000140d307212 */ /* 0x000fe400078e960b */
[----:B------:R-:W-:-:S02]  /*0470*/  VIADD R16, R23, 0x646e171e ;  /* 0x646e171e17107836 */ /* 0x000fc40000000000 */
[----:B------:R-:W-:Y:S02]  /*0480*/  VIADD R17, R23, 0x1fd5c5a3 ;  /* 0x1fd5c5a317117836 */ /* 0x000fe40000000000 */
[----:B------:R-:W-:Y:S01]  /*0490*/  IMAD.WIDE.U32 R48, R48, -0x2daee0ad, RZ ;  /* 0xd2511f5330307825 */ /* 0x000fe200078e00ff */
[----:B------:R-:W-:Y:S01]  /*04a0*/  LOP3.LUT R30, R15, R18, R16, 0x96, !PT ;  /* 0x000000120f1e7212 */ /* 0x000fe200078e9610 */
[----:B------:R-:W-:Y:S01]  /*04b0*/  DFMA R26, R26, R26, R26 ;  /* 0x0000001a1a1a722b */ /* 0x000fe2000000001a */
[C---:B------:R-:W-:Y:S01]  /*04c0*/  IADD3 R18, R22.reuse, 0x5384540f, RZ ;  /* 0x5384540f16127810 */ /* 0x040fe20007ffe0ff */
        /* <DEDUP_REMOVED lines=8> */
[----:B------:R-:W-:Y:S02]  /*0550*/  DFMA R28, R26, -R28, 1 ;  /* 0x3ff000001a1c742b */ /* 0x000fe4000000081c */
[----:B------:R-:W-:Y:S02]  /*0560*/  VIADD R20, R23, 0xdb3d7428 ;  /* 0xdb3d742817147836 */ /* 0x000fe40000000000 */
[----:B------:R-:W-:-:S03]  /*0570*/  VIADD R37, R22, 0x8ff34781 ;  /* 0x8ff3478116257836 */ /* 0x000fc60000000000 */
[----:B------:R-:W-:Y:S01]  /*0580*/  LOP3.LUT R48, R13, R48, R20, 0x96, !PT ;  /* 0x000000300d307212 */ /* 0x000fe200078e9614 */
[----:B------:R-:W-:Y:S01]  /*0590*/  IMAD.HI.U32 R13, R40, -0x2daee0ad, RZ ;  /* 0xd2511f53280d7827 */ /* 0x000fe200078e00ff */
[----:B------:R-:W-:-:S03]  /*05a0*/  DFMA R24, R26, R28, R26 ;  /* 0x0000001c1a18722b */ /* 0x000fc6000000001a */
[----:B------:R-:W-:Y:S01]  /*05b0*/  IMAD.HI.U32 R15, R48, -0x326172a9, RZ ;  /* 0xcd9e8d57300f7827 */ /* 0x000fe200078e00ff */
[----:B------:R-:W-:-:S04]  /*05c0*/  LOP3.LUT R46, R13, R12, R21, 0x96, !PT ;  /* 0x0000000c0d2e7212 */ /* 0x000fc800078e9615 */
[----:B------:R-:W-:Y:S01]  /*05d0*/  LOP3.LUT R47, R15, R14, R37, 0x96, !PT ;  /* 0x0000000e0f2f7212 */ /* 0x000fe200078e9625 */
[----:B------:R-:W-:Y:S06]  /*05e0*/  @P0 BRA `(.L_x_2304) ;  /* 0x0000000000100947 */ /* 0x000fec0003800000 */
[----:B------:R-:W-:Y:S02]  /*05f0*/  LOP3.LUT R32, R32, 0x7fffffff, RZ, 0xc0, !PT ;  /* 0x7fffffff20207812 */ /* 0x000fe400078ec0ff */
[----:B------:R-:W-:-:S03]  /*0600*/  MOV R28, 0x630 ;  /* 0x00000630001c7802 */ /* 0x000fc60000000f00 */
[----:B------:R-:W-:-:S07]  /*0610*/  VIADD R29, R32, 0xfff00000 ;  /* 0xfff00000201d7836 */ /* 0x000fce0000000000 */
[----:B------:R-:W-:Y:S05]  /*0620*/  CALL.REL.NOINC `($__internal_64_$__cuda_sm20_dblrcp_rn_slowpath_v3) ;  /* 0x0000000400dc7944 */ /* 0x000fea0003c00000 */
.L_x_2304:
[----:B------:R-:W0:Y:S01]  /*0630*/  LDC.64 R28, c[0x0][0x210] ;  /* 0x00008400ff1c7b82 */ /* 0x000e220000000a00 */
[----:B------:R-:W-:Y:S01]  /*0640*/  IMAD R48, R48, -0x326172a9, RZ ;  /* 0xcd9e8d5730307824 */ /* 0x000fe200078e02ff */
[----:B------:R-:W-:Y:S01]  /*0650*/  LOP3.LUT R44, R44, 0x3, RZ, 0xc0, !PT ;  /* 0x000000032c2c7812 */ /* 0x000fe200078ec0ff */
[----:B------:R-:W-:Y:S01]  /*0660*/  ULDC.64 UR10, c[0x0][0x4a0] ;  /* 0x00012800000a7ab9 */ /* 0x000fe20000000a00 */
[----:B------:R-:W-:Y:S01]  /*0670*/  MOV R41, RZ ;  /* 0x000000ff00297202 */ /* 0x000fe20000000f00 */
[----:B------:R-:W-:Y:S01]  /*0680*/  ULDC UR12, c[0x0][0x498] ;  /* 0x00012600000c7ab9 */ /* 0x000fe20000000800 */
[----:B------:R-:W-:Y:S02]  /*0690*/  ULDC.64 UR8, c[0x0][0x3c0] ;  /* 0x0000f00000087ab9 */ /* 0x000fe40000000a00 */
[----:B------:R-:W1:Y:S03]  /*06a0*/  LDC.64 R30, c[0x0][0x2e8] ;  /* 0x0000ba00ff1e7b82 */ /* 0x000e660000000a00 */
.L_x_2309:
[----:B------:R-:W-:Y:S01]  /*06b0*/  VIADD R38, R38, 0x1 ;  /* 0x0000000126267836 */ /* 0x000fe20000000000 */
[----:B------:R-:W-:Y:S03]  /*06c0*/  BSSY B0, `(.L_x_2305) ;  /* 0x000000c000007945 */ /* 0x000fe60003800000 */
[C---:B--2---:R-:W-:Y:S01]  /*06d0*/  IMAD.HI.U32 R13, R38.reuse, -0x2daee0ad, RZ ;  /* 0xd2511f53260d7827 */ /* 0x044fe200078e00ff */
        /* <DEDUP_REMOVED lines=10> */
.L_x_2306:
[----:B------:R-:W-:Y:S05]  /*0780*/  BSYNC B0 ;  /* 0x0000000000007941 */ /* 0x000fea0003800000 */
.L_x_2305:
        /* <DEDUP_REMOVED lines=53> */
.L_x_2308:
[----:B------:R-:W-:Y:S01]  /*0ae0*/  IMAD.MOV.U32 R32, RZ, RZ, R46 ;  /* 0x000000ffff207224 */ /* 0x000fe200078e002e */
[----:B------:R-:W-:-:S07]  /*0af0*/  MOV R46, R15 ;  /* 0x0000000f002e7202 */ /* 0x000fce0000000f00 */
.L_x_2307:
[----:B0-----:R-:W-:-:S06]  /*0b00*/  IMAD.WIDE.U32 R12, R45, 0x8, R28 ;  /* 0x000000082d0c7825 */ /* 0x001fcc00078e001c */
[----:B------:R-:W2:Y:S01]  /*0b10*/  LDG.E.128 R12, desc[UR6][R12.64] ;  /* 0x000000060c0c7981 */ /* 0x000ea2000c1e1d00 */
[----:B------:R-:W-:Y:S01]  /*0b20*/  I2FP.F32.U32 R27, R32 ;  /* 0x00000020001b7245 */ /* 0x000fe20000201000 */
[----:B------:R-:W-:Y:S01]  /*0b30*/  IMAD.MOV.U32 R33, RZ, RZ, 0x2f800000 ;  /* 0x2f800000ff217424 */ /* 0x000fe200078e00ff */
[----:B------:R-:W-:Y:S01]  /*0b40*/  I2FP.F32.U32 R32, R46 ;  /* 0x0000002e00207245 */ /* 0x000fe20000201000 */
[----:B------:R-:W0:Y:S01]  /*0b50*/  LDC R50, c[0x0][0xc] ;  /* 0x00000300ff327b82 */ /* 0x000e220000000800 */
[----:B------:R-:W-:Y:S05]  /*0b60*/  WARPSYNC.ALL ;  /* 0x0000000000007948 */ /* 0x000fea0003800000 */
[-C--:B------:R-:W-:Y:S01]  /*0b70*/  FFMA.FTZ R27, R27, R33.reuse, 1.1641532182693481445e-10 ;  /* 0x2f0000001b1b7423 */ /* 0x080fe20000010021 */
[----:B------:R-:W-:Y:S01]  /*0b80*/  FFMA.FTZ R32, R32, R33, 1.1641532182693481445e-10 ;  /* 0x2f00000020207423 */ /* 0x000fe20000010021 */
[----:B------:R-:W-:-:S02]  /*0b90*/  USHF.L.U32 UR4, UR5, 0x1, URZ ;  /* 0x0000000105047899 */ /* 0x000fc4000800063f */
[----:B------:R-:W-:Y:S01]  /*0ba0*/  FMUL.FTZ R27, R27, 1 ;  /* 0x3f8000001b1b7820 */ /* 0x000fe20000410000 */
[----:B------:R-:W-:-:S03]  /*0bb0*/  FMUL.FTZ R46, R32, 1 ;  /* 0x3f800000202e7820 */ /* 0x000fc60000410000 */
[----:B------:R-:W3:Y:S08]  /*0bc0*/  F2F.F64.F32 R34, R27 ;  /* 0x0000001b00227310 */ /* 0x000ef00000201800 */
[----:B------:R-:W4:Y:S01]  /*0bd0*/  F2F.F64.F32 R32, R46 ;  /* 0x0000002e00207310 */ /* 0x000f220000201800 */
[----:B---3--:R-:W-:-:S06]  /*0be0*/  DSETP.GEU.AND P0, PT, R34, UR10, PT ;  /* 0x0000000a22007e2a */ /* 0x008fcc000bf0e000 */
[----:B------:R-:W-:Y:S01]  /*0bf0*/  FSEL R47, RZ, 1, P0 ;  /* 0x3f800000ff2f7808 */ /* 0x000fe20000000000 */
[----:B----4-:R-:W-:-:S03]  /*0c00*/  DSETP.GEU.AND P1, PT, R32, UR10, PT ;  /* 0x0000000a20007e2a */ /* 0x010fc6000bf2e000 */
[----:B------:R3:W-:Y:S01]  /*0c10*/  F2I.FTZ.U32.TRUNC.NTZ R27, R47 ;  /* 0x0000002f001b7305 */ /* 0x0007e2000021f000 */
[----:B------:R-:W-:Y:S02]  /*0c20*/  FMUL.FTZ R34, R47, 1 ;  /* 0x3f8000002f227820 */ /* 0x000fe40000410000 */
[----:B------:R-:W-:-:S05]  /*0c30*/  FSEL R48, RZ, 1, P1 ;  /* 0x3f800000ff307808 */ /* 0x000fca0000800000 */
[----:B------:R-:W2:Y:S01]  /*0c40*/  F2F.F64.F32 R34, R34 ;  /* 0x0000002200227310 */ /* 0x000ea20000201800 */
[----:B------:R-:W-:Y:S01]  /*0c50*/  FMUL.FTZ R49, R48, 1 ;  /* 0x3f80000030317820 */ /* 0x000fe20000410000 */
[----:B---3--:R-:W-:-:S06]  /*0c60*/  MOV R47, R43 ;  /* 0x0000002b002f7202 */ /* 0x008fcc0000000f00 */
[----:B------:R-:W3:Y:S08]  /*0c70*/  F2F.F64.F32 R32, R49 ;  /* 0x0000003100207310 */ /* 0x000ef00000201800 */
[----:B------:R4:W5:Y:S02]  /*0c80*/  F2I.FTZ.U32.TRUNC.NTZ R46, R48 ;  /* 0x00000030002e7305 */ /* 0x000964000021f000 */
[----:B----4-:R-:W-:Y:S01]  /*0c90*/  IMAD.MOV.U32 R48, RZ, RZ, R26 ;  /* 0x000000ffff307224 */ /* 0x010fe200078e001a */
[----:B-----5:R-:W-:Y:S01]  /*0ca0*/  PRMT R27, R46, 0x7604, R27 ;  /* 0x000076042e1b7816 */ /* 0x020fe2000000001b */
[----:B------:R-:W-:Y:S01]  /*0cb0*/  IMAD.MOV.U32 R46, RZ, RZ, R42 ;  /* 0x000000ffff2e7224 */ /* 0x000fe200078e002a */
[----:B--2---:R-:W-:-:S02]  /*0cc0*/  DMUL R12, R12, R34 ;  /* 0x000000220c0c7228 */ /* 0x004fc40000000000 */
[----:B---3--:R-:W-:Y:S01]  /*0cd0*/  DMUL R14, R14, R32 ;  /* 0x000000200e0e7228 */ /* 0x008fe20000000000 */
[C---:B------:R-:W-:Y:S01]  /*0ce0*/  IADD3 R34, P0, R45.reuse, UR8, RZ ;  /* 0x000000082d227c10 */ /* 0x040fe2000ff1e0ff */
[----:B-1----:R-:W-:-:S03]  /*0cf0*/  IMAD.WIDE.U32 R32, R45, 0x8, R30 ;  /* 0x000000082d207825 */ /* 0x002fc600078e001e */
[----:B------:R-:W-:Y:S01]  /*0d00*/  IADD3.X R35, RZ, UR9, RZ, P0, !PT ;  /* 0x00000009ff237c10 */ /* 0x000fe200087fe4ff */
[----:B0-----:R-:W-:Y:S01]  /*0d10*/  IMAD R45, R50, UR4, R45 ;  /* 0x00000004322d7c24 */ /* 0x001fe2000f8e022d */
[-C--:B------:R-:W-:Y:S02]  /*0d20*/  DMUL R12, R12, R24.reuse ;  /* 0x000000180c0c7228 */ /* 0x080fe40000000000 */
[----:B------:R-:W-:Y:S02]  /*0d30*/  DMUL R14, R14, R24 ;  /* 0x000000180e0e7228 */ /* 0x000fe40000000000 */
[----:B------:R-:W-:-:S05]  /*0d40*/  ISETP.GE.U32.AND P0, PT, R45, UR12, PT ;  /* 0x0000000c2d007c0c */ /* 0x000fca000bf06070 */
[----:B------:R2:W-:Y:S04]  /*0d50*/  STG.E.128 desc[UR6][R32.64], R12 ;  /* 0x0000000c20007986 */ /* 0x0005e8000c101d06 */
[----:B------:R2:W-:Y:S01]  /*0d60*/  STG.E.U16 desc[UR6][R34.64], R27 ;  /* 0x0000001b22007986 */ /* 0x0005e2000c101506 */
[----:B------:R-:W-:Y:S06]  /*0d70*/  BAR.SYNC.DEFER_BLOCKING 0x0 ;  /* 0x0000000000007b1d */ /* 0x000fec0000010000 */
[----:B------:R-:W-:Y:S05]  /*0d80*/  @!P0 BRA `(.L_x_2309) ;  /* 0xfffffff800488947 */ /* 0x000fea000383ffff */
[----:B------:R-:W-:Y:S05]  /*0d90*/  EXIT ;  /* 0x000000000000794d */ /* 0x000fea0003800000 */
        .weak           $__internal_64_$__cuda_sm20_dblrcp_rn_slowpath_v3
        .type           $__internal_64_$__cuda_sm20_dblrcp_rn_slowpath_v3,@function
        .size           $__internal_64_$__cuda_sm20_dblrcp_rn_slowpath_v3,(.L_x_11632 - $__internal_64_$__cuda_sm20_dblrcp_rn_slowpath_v3)
$__internal_64_$__cuda_sm20_dblrcp_rn_slowpath_v3:
        /* <DEDUP_REMOVED lines=27> */
.L_x_2312:
        /* <DEDUP_REMOVED lines=10> */
.L_x_2310:
[----:B------:R-:W0:Y:S01]  /*0ff0*/  LDC R14, c[0x0][0x4a0] ;  /* 0x00012800ff0e7b82 */ /* 0x000e220000000800 */
[----:B------:R-:W-:-:S07]  /*1000*/  LOP3.LUT R15, R26, 0x80000, RZ, 0xfc, !PT ;  /* 0x000800001a0f7812 */ /* 0x000fce00078efcff */
.L_x_2311:
[----:B------:R-:W-:Y:S01]  /*1010*/  MOV R29, 0x0 ;  /* 0x00000000001d7802 */ /* 0x000fe20000000f00 */
[----:B------:R-:W-:Y:S01]  /*1020*/  IMAD.MOV.U32 R25, RZ, RZ, R15 ;  /* 0x000000ffff197224 */ /* 0x000fe200078e000f */
[----:B0-----:R-:W-:Y:S02]  /*1030*/  MOV R24, R14 ;  /* 0x0000000e00187202 */ /* 0x001fe40000000f00 */
[----:B------:R-:W-:Y:S05]  /*1040*/  RET.REL.NODEC R28 `(_ZN2at6native43_GLOBAL__N__7cc8d1ed_10_Dropout_cu_0e96ed3824fused_dropout_kernel_vecIddjLi1ELi2EhEEvNS_4cuda6detail10TensorInfoIKT_T1_EENS5_IS6_S8_EENS5_IT4_S8_EES8_T0_NS_15PhiloxCudaStateE) ;  /* 0xffffffec1cec7950 */ /* 0x000fea0003c3ffff */
.L_x_2313:
        /* <DEDUP_REMOVED lines=11> */
.L_x_11632:


//--------------------- .text._ZN2at6native43_GLOBAL__N__7cc8d1ed_10_Dropout_cu_0e96ed3824fused_dropout_kernel_vecIddjLi1ELi4EhEEvNS_4cuda6detail10TensorInfoIKT_T1_EENS5_IS6_S8_EENS5_IT4_S8_EES8_T0_NS_15PhiloxCudaStateE --------------------------
	.section	.text._ZN2at6native43_GLOBAL__N__7cc8d1ed_10_Dropout_cu_0e96ed3824fused_dropout_kernel_vecIddjLi1ELi4EhEEvNS_4cuda6detail10TensorInfoIKT_T1_EENS5_IS6_S8_EENS5_IT4_S8_EES8_T0_NS_15PhiloxCudaStateE,"ax",@progbits
	.align	128
.text._ZN2at6native43_GLOBAL__N__7cc8d1ed_10_Dropout_cu_0e96ed3824fused_dropout_kernel_vecIddjLi1ELi4EhEEvNS_4cuda6detail10TensorInfoIKT_T1_EENS5_IS6_S8_EENS5_IT4_S8_EES8_T0_NS_15PhiloxCudaStateE:
        .type           _ZN2at6native43_GLOBAL__N__7cc8d1ed_10_Dropout_cu_0e96ed3824fused_dropout_kernel_vecIddjLi1ELi4EhEEvNS_4cuda6detail10TensorInfoIKT_T1_EENS5_IS6_S8_EENS5_IT4_S8_EES8_T0_NS_15PhiloxCudaStateE,@function
        .size           _ZN2at6native43_GLOBAL__N__7cc8d1ed_10_Dropout_cu_0e96ed3824fused_dropout_kernel_vecIddjLi1ELi4EhEEvNS_4cuda6detail10TensorInfoIKT_T1_EENS5_IS6_S8_EENS5_IT4_S8_EES8_T0_NS_15PhiloxCudaStateE,(.L_x_11634 - _ZN2at6native43_GLOBAL__N__7cc8d1ed_10_Dropout_cu_0e96ed3824fused_dropout_kernel_vecIddjLi1ELi4EhEEvNS_4cuda6detail10TensorInfoIKT_T1_EENS5_IS6_S8_EENS5_IT4_S8_EES8_T0_NS_15PhiloxCudaStateE)
        .other          _ZN2at6native43_GLOBAL__N__7cc8d1ed_10_Dropout_cu_0e96ed3824fused_dropout_kernel_vecIddjLi1ELi4EhEEvNS_4cuda6detail10TensorInfoIKT_T1_EENS5_IS6_S8_EENS5_IT4_S8_EES8_T0_NS_15PhiloxCudaStateE,@"STO_CUDA_ENTRY STV_DEFAULT"
_ZN2at6native43_GLOBAL__N__7cc8d1ed_10_Dropout_cu_0e96ed3824fused_dropout_kernel_vecIddjLi1ELi4EhEEvNS_4cuda6detail10TensorInfoIKT_T1_EENS5_IS6_S8_EENS5_IT4_S8_EES8_T0_NS_15PhiloxCudaStateE:
        /* <DEDUP_REMOVED lines=18> */
[----:B------:R-:W-:-:S03]  /*0120*/  ULDC UR6, c[0x0][0x498] ;  /* 0x0001260000067ab9 */ /* 0x000fc60000000800 */
[----:B------:R-:W-:Y:S01]  /*0130*/  IMAD.WIDE.U32 R6, R33, -0x326172a9, RZ ;  /* 0xcd9e8d5721067825 */ /* 0x000fe200078e00ff */
[----:B---3--:R-:W-:-:S05]  /*0140*/  @P0 IADD3 R50, P1, R2, R5, RZ ;  /* 0x0000000502320210 */ /* 0x008fca0007f3e0ff */
        /* <DEDUP_REMOVED lines=32> */
[----:B------:R-:W-:Y:S02]  /*0350*/  LOP3.LUT R12, R17, R14, R6, 0x96, !PT ;  /* 0x0000000e110c7212 */ /* 0x000fe400078e9606 */
[----:B0-----:R-:W1:Y:S01]  /*0360*/  MUFU.RCP64H R17, R32 ;  /* 0x0000002000117308 */ /* 0x001e620000001800 */
        /* <DEDUP_REMOVED lines=13> */
[----:B-1----:R-:W-:Y:S01]  /*0440*/  DFMA R24, R16, -R22, 1 ;  /* 0x3ff000001018742b */ /* 0x002fe20000000816 */
        /* <DEDUP_REMOVED lines=11> */
[----:B------:R-:W-:Y:S01]  /*0500*/  DFMA R30, R16, R30, R16 ;  /* 0x0000001e101e722b */ /* 0x000fe20000000010 */
[----:B------:R-:W-:Y:S01]  /*0510*/  LOP3.LUT R20, R27, R18, R14, 0x96, !PT ;  /* 0x000000121b147212 */ /* 0x000fe200078e960e */
[----:B------:R-:W-:-:S04]  /*0520*/  IMAD.WIDE.U32 R18, R19, -0x326172a9, RZ ;  /* 0xcd9e8d5713127825 */ /* 0x000fc800078e00ff */
[----:B------:R-:W-:Y:S01]  /*0530*/  IMAD.WIDE.U32 R20, R20, -0x2daee0ad, RZ ;  /* 0xd2511f5314147825 */ /* 0x000fe200078e00ff */
[----:B------:R-:W-:Y:S01]  /*0540*/  LOP3.LUT R46, R19, R26, R15, 0x96, !PT ;  /* 0x0000001a132e7212 */ /* 0x000fe200078e960f */
[----:B------:R-:W-:Y:S02]  /*0550*/  DFMA R22, R30, -R22, 1 ;  /* 0x3ff000001e16742b */ /* 0x000fe40000000816 */
[----:B------:R-:W-:Y:S02]  /*0560*/  VIADD R24, R29, 0xdb3d7428 ;  /* 0xdb3d74281d187836 */ /* 0x000fe40000000000 */
[----:B------:R-:W-:-:S03]  /*0570*/  IMAD.HI.U32 R17, R46, -0x2daee0ad, RZ ;  /* 0xd2511f532e117827 */ /* 0x000fc600078e00ff */
[----:B------:R-:W-:Y:S01]  /*0580*/  LOP3.LUT R40, R21, R40, R24, 0x96, !PT ;  /* 0x0000002815287212 */ /* 0x000fe200078e9618 */
[----:B------:R-:W-:Y:S01]  /*0590*/  VIADD R26, R28, 0x8ff34781 ;  /* 0x8ff347811c1a7836 */ /* 0x000fe20000000000 */
[----:B------:R-:W-:Y:S01]  /*05a0*/  DFMA R30, R30, R22, R30 ;  /* 0x000000161e1e722b */ /* 0x000fe2000000001e */
[----:B------:R-:W-:Y:S01]  /*05b0*/  LOP3.LUT R36, R17, R20, R25, 0x96, !PT ;  /* 0x0000001411247212 */ /* 0x000fe200078e9619 */
[----:B------:R-:W-:Y:S02]  /*05c0*/  IMAD.MOV.U32 R27, RZ, RZ, R33 ;  /* 0x000000ffff1b7224 */ /* 0x000fe400078e0021 */
[----:B------:R-:W-:-:S05]  /*05d0*/  IMAD.HI.U32 R19, R40, -0x326172a9, RZ ;  /* 0xcd9e8d5728137827 */ /* 0x000fca00078e00ff */
[----:B------:R-:W-:Y:S01]  /*05e0*/  LOP3.LUT R37, R19, R18, R26, 0x96, !PT ;  /* 0x0000001213257212 */ /* 0x000fe200078e961a */
[----:B------:R-:W-:Y:S06]  /*05f0*/  @P0 BRA `(.L_x_2314) ;  /* 0x0000000000180947 */ /* 0x000fec0003800000 */
[----:B------:R-:W-:Y:S02]  /*0600*/  LOP3.LUT R32, R32, 0x7fffffff, RZ, 0xc0, !PT ;  /* 0x7fffffff20207812 */ /* 0x000fe400078ec0ff */
[----:B------:R-:W-:Y:S02]  /*0610*/  MOV R30, 0x640 ;  /* 0x00000640001e7802 */ /* 0x000fe40000000f00 */
[----:B------:R-:W-:-:S07]  /*0620*/  IADD3 R23, R32, -0x100000, RZ ;  /* 0xfff0000020177810 */ /* 0x000fce0007ffe0ff */
[----:B------:R-:W-:Y:S05]  /*0630*/  CALL.REL.NOINC `($__internal_65_$__cuda_sm20_dblrcp_rn_slowpath_v3) ;  /* 0x0000000800747944 */ /* 0x000fea0003c00000 */
[----:B------:R-:W-:Y:S02]  /*0640*/  IMAD.MOV.U32 R30, RZ, RZ, R20 ;  /* 0x000000ffff1e7224 */ /* 0x000fe400078e0014 */
[----:B------:R-:W-:-:S07]  /*0650*/  IMAD.MOV.U32 R31, RZ, RZ, R21 ;  /* 0x000000ffff1f7224 */ /* 0x000fce00078e0015 */
.L_x_2314:
[----:B------:R-:W-:Y:S01]  /*0660*/  IMAD R40, R40, -0x326172a9, RZ ;  /* 0xcd9e8d5728287824 */ /* 0x000fe200078e02ff */
[----:B------:R-:W-:Y:S01]  /*0670*/  LOP3.LUT R50, R50, 0x3, RZ, 0xc0, !PT ;  /* 0x0000000332327812 */ /* 0x000fe200078ec0ff */
[----:B------:R-:W-:Y:S01]  /*0680*/  ULDC.64 UR10, c[0x0][0x4a0] ;  /* 0x00012800000a7ab9 */ /* 0x000fe20000000a00 */
[----:B------:R-:W-:Y:S01]  /*0690*/  MOV R47, RZ ;  /* 0x000000ff002f7202 */ /* 0x000fe20000000f00 */
[----:B------:R-:W-:Y:S01]  /*06a0*/  ULDC UR7, c[0x0][0x498] ;  /* 0x0001260000077ab9 */ /* 0x000fe20000000800 */
[----:B------:R-:W-:-:S05]  /*06b0*/  ULDC.64 UR8, c[0x0][0x3c0] ;  /* 0x0000f00000087ab9 */ /* 0x000fca0000000a00 */
.L_x_2319:
[----:B------:R-:W-:Y:S01]  /*06c0*/  VIADD R44, R44, 0x1 ;  /* 0x000000012c2c7836 */ /* 0x000fe20000000000 */
[----:B------:R-:W-:Y:S03]  /*06d0*/  BSSY B0, `(.L_x_2315) ;  /* 0x000000c000007945 */ /* 0x000fe60003800000 */
[C---:B------:R-:W-:Y:S01]  /*06e0*/  IMAD.HI.U32 R17, R44.reuse, -0x2daee0ad, RZ ;  /* 0xd2511f532c117827 */ /* 0x040fe200078e00ff */
[----:B------:R-:W-:-:S13]  /*06f0*/  ISETP.NE.AND P0, PT, R44, RZ, PT ;  /* 0x000000ff2c00720c */ /* 0x000fda0003f05270 */
        /* <DEDUP_REMOVED lines=9> */
.L_x_2316:
[----:B------:R-:W-:Y:S05]  /*0790*/  BSYNC B0 ;  /* 0x0000000000007941 */ /* 0x000fea0003800000 */
.L_x_2315:
        /* <DEDUP_REMOVED lines=60> */
.L_x_2318:
[----:B------:R-:W-:Y:S01]  /*0b60*/  MOV R34, R36 ;  /* 0x0000002400227202 */ /* 0x000fe20000000f00 */
[----:B------:R-:W-:Y:S01]  /*0b70*/  IMAD.MOV.U32 R35, RZ, RZ, R19 ;  /* 0x000000ffff237224 */ /* 0x000fe200078e0013 */
[----:B------:R-:W-:Y:S01]  /*0b80*/  MOV R38, R49 ;  /* 0x0000003100267202 */ /* 0x000fe20000000f00 */
[----:B------:R-:W-:-:S07]  /*0b90*/  IMAD.MOV.U32 R41, RZ, RZ, R32 ;  /* 0x000000ffff297224 */ /* 0x000fce00078e0020 */
.L_x_2317:
[----:B------:R-:W0:Y:S02]  /*0ba0*/  LDC.64 R36, c[0x0][0x210] ;  /* 0x00008400ff247b82 */ /* 0x000e240000000a00 */
[----:B0-----:R-:W-:-:S05]  /*0bb0*/  IMAD.WIDE.U32 R36, R51, 0x8, R36 ;  /* 0x0000000833247825 */ /* 0x001fca00078e0024 */
[----:B------:R-:W2:Y:S04]  /*0bc0*/  LDG.E.128 R16, desc[UR4][R36.64] ;  /* 0x0000000424107981 */ /* 0x000ea8000c1e1d00 */
[----:B------:R0:W3:Y:S01]  /*0bd0*/  LDG.E.128 R20, desc[UR4][R36.64+0x10] ;  /* 0x0000100424147981 */ /* 0x0000e2000c1e1d00 */
[----:B------:R-:W-:Y:S01]  /*0be0*/  HFMA2.MMA R43, -RZ, RZ, 0.1171875, 0 ;  /* 0x2f800000ff2b7435 */ /* 0x000fe200000001ff */
[----:B------:R-:W-:Y:S01]  /*0bf0*/  I2FP.F32.U32 R34, R34 ;  /* 0x0000002200227245 */ /* 0x000fe20000201000 */
[----:B------:R-:W-:Y:S05]  /*0c00*/  WARPSYNC.ALL ;  /* 0x0000000000007948 */ /* 0x000fea0003800000 */
[----:B------:R-:W-:-:S02]  /*0c10*/  I2FP.F32.U32 R33, R35 ;  /* 0x0000002300217245 */ /* 0x000fc40000201000 */
[----:B------:R-:W-:Y:S01]  /*0c20*/  I2FP.F32.U32 R38, R38 ;  /* 0x0000002600267245 */ /* 0x000fe20000201000 */
[----:B------:R-:W-:Y:S01]  /*0c30*/  FFMA.FTZ R34, R34, R43, 1.1641532182693481445e-10 ;  /* 0x2f00000022227423 */ /* 0x000fe2000001002b */
[----:B0-----:R-:W-:Y:S01]  /*0c40*/  I2FP.F32.U32 R36, R41 ;  /* 0x0000002900247245 */ /* 0x001fe20000201000 */
[-C--:B------:R-:W-:Y:S02]  /*0c50*/  FFMA.FTZ R33, R33, R43.reuse, 1.1641532182693481445e-10 ;  /* 0x2f00000021217423 */ /* 0x080fe4000001002b */
[----:B------:R-:W-:Y:S02]  /*0c60*/  FMUL.FTZ R34, R34, 1 ;  /* 0x3f80000022227820 */ /* 0x000fe40000410000 */
[----:B------:R-:W-:Y:S01]  /*0c70*/  FMUL.FTZ R39, R33, 1 ;  /* 0x3f80000021277820 */ /* 0x000fe20000410000 */
[----:B------:R-:W-:-:S03]  /*0c80*/  FFMA.FTZ R33, R38, R43, 1.1641532182693481445e-10 ;  /* 0x2f00000026217423 */ /* 0x000fc6000001002b */
[----:B------:R-:W0:Y:S01]  /*0c90*/  F2F.F64.F32 R34, R34 ;  /* 0x0000002200227310 */ /* 0x000e220000201800 */
[----:B------:R-:W-:Y:S01]  /*0ca0*/  FMUL.FTZ R37, R33, 1 ;  /* 0x3f80000021257820 */ /* 0x000fe20000410000 */
[----:B------:R-:W-:-:S06]  /*0cb0*/  FFMA.FTZ R33, R36, R43, 1.1641532182693481445e-10 ;  /* 0x2f00000024217423 */ /* 0x000fcc000001002b */
[----:B------:R-:W1:Y:S01]  /*0cc0*/  F2F.F64.F32 R36, R37 ;  /* 0x0000002500247310 */ /* 0x000e620000201800 */
[----:B0-----:R-:W-:-:S07]  /*0cd0*/  DSETP.GEU.AND P0, PT, R34, UR10, PT ;  /* 0x0000000a22007e2a */ /* 0x001fce000bf0e000 */
        /* <DEDUP_REMOVED lines=8> */
[----:B------:R-:W2:Y:S01]  /*0d60*/  F2F.F64.F32 R36, R56 ;  /* 0x0000003800247310 */ /* 0x000ea20000201800 */
[----:B------:R-:W-:Y:S01]  /*0d70*/  FMUL.FTZ R40, R55, 1 ;  /* 0x3f80000037287820 */ /* 0x000fe20000410000 */
[----:B------:R-:W-:Y:S01]  /*0d80*/  FSEL R42, RZ, 1, P1 ;  /* 0x3f800000ff2a7808 */ /* 0x000fe20000800000 */
[----:B-1----:R-:W-:-:S05]  /*0d90*/  DSETP.GEU.AND P1, PT, R34, UR10, PT ;  /* 0x0000000a22007e2a */ /* 0x002fca000bf2e000 */
[----:B------:R-:W-:Y:S01]  /*0da0*/  F2I.FTZ.U32.TRUNC.NTZ R52, R33 ;  /* 0x0000002100347305 */ /* 0x000fe2000021f000 */
[----:B------:R-:W0:Y:S01]  /*0db0*/  LDC.64 R34, c[0x0][0x2e8] ;  /* 0x0000ba00ff227b82 */ /* 0x000e220000000a00 */
[----:B------:R-:W-:Y:S01]  /*0dc0*/  FMUL.FTZ R38, R42, 1 ;  /* 0x3f8000002a267820 */ /* 0x000fe20000410000 */
[----:B------:R-:W-:-:S05]  /*0dd0*/  FSEL R54, RZ, 1, P1 ;  /* 0x3f800000ff367808 */ /* 0x000fca0000800000 */
[----:B------:R1:W4:Y:S08]  /*0de0*/  F2I.FTZ.U32.TRUNC.NTZ R53, R42 ;  /* 0x0000002a00357305 */ /* 0x000330000021f000 */
[----:B------:R-:W5:Y:S01]  /*0df0*/  F2I.FTZ.U32.TRUNC.NTZ R33, R55 ;  /* 0x0000003700217305 */ /* 0x000f62000021f000 */
[----:B-1----:R-:W-:Y:S01]  /*0e00*/  FMUL.FTZ R42, R54, 1 ;  /* 0x3f800000362a7820 */ /* 0x002fe20000410000 */
[----:B----4-:R-:W-:-:S06]  /*0e10*/  PRMT R52, R53, 0x7604, R52 ;  /* 0x0000760435347816 */ /* 0x010fcc0000000034 */
[----:B------:R-:W1:Y:S01]  /*0e20*/  F2F.F64.F32 R38, R38 ;  /* 0x0000002600267310 */ /* 0x000e620000201800 */
[----:B-----5:R-:W-:-:S07]  /*0e30*/  PRMT R33, R33, 0x7054, R52 ;  /* 0x0000705421217816 */ /* 0x020fce0000000034 */
[----:B------:R-:W3:Y:S08]  /*0e40*/  F2F.F64.F32 R40, R40 ;  /* 0x0000002800287310 */ /* 0x000ef00000201800 */
[----:B------:R-:W4:Y:S01]  /*0e50*/  F2F.F64.F32 R42, R42 ;  /* 0x0000002a002a7310 */ /* 0x000f220000201800 */
[----:B--2---:R-:W-:Y:S01]  /*0e60*/  DMUL R16, R16, R36 ;  /* 0x0000002410107228 */ /* 0x004fe20000000000 */
[----:B------:R-:W2:Y:S06]  /*0e70*/  LDC R37, c[0x0][RZ] ;  /* 0x00000000ff257b82 */ /* 0x000eac0000000800 */
[----:B------:R-:W5:Y:S01]  /*0e80*/  F2I.FTZ.U32.TRUNC.NTZ R36, R54 ;  /* 0x0000003600247305 */ /* 0x000f62000021f000 */
[----:B-1----:R-:W-:Y:S01]  /*0e90*/  DMUL R18, R18, R38 ;  /* 0x0000002612127228 */ /* 0x002fe20000000000 */
[----:B------:R-:W-:Y:S01]  /*0ea0*/  ULDC UR6, c[0x0][0xc] ;  /* 0x0000030000067ab9 */ /* 0x000fe20000000800 */
[C---:B0-----:R-:W-:Y:S01]  /*0eb0*/  IMAD.WIDE.U32 R38, R51.reuse, 0x8, R34 ;  /* 0x0000000833267825 */ /* 0x041fe200078e0022 */
[----:B------:R-:W-:Y:S01]  /*0ec0*/  IADD3 R34, P0, R51, UR8, RZ ;  /* 0x0000000833227c10 */ /* 0x000fe2000ff1e0ff */
[----:B---3--:R-:W-:-:S02]  /*0ed0*/  DMUL R20, R20, R40 ;  /* 0x0000002814147228 */ /* 0x008fc40000000000 */
[----:B----4-:R-:W-:Y:S01]  /*0ee0*/  DMUL R22, R22, R42 ;  /* 0x0000002a16167228 */ /* 0x010fe20000000000 */
[----:B------:R-:W-:Y:S01]  /*0ef0*/  IMAD.MOV.U32 R40, RZ, RZ, R32 ;  /* 0x000000ffff287224 */ /* 0x000fe200078e0020 */
[-C--:B------:R-:W-:Y:S01]  /*0f00*/  DMUL R16, R16, R30.reuse ;  /* 0x0000001e10107228 */ /* 0x080fe20000000000 */
[----:B------:R-:W-:Y:S01]  /*0f10*/  IMAD.X R35, RZ, RZ, UR9, P0 ;  /* 0x00000009ff237e24 */ /* 0x000fe200080e06ff */
[-C--:B------:R-:W-:Y:S02]  /*0f20*/  DMUL R18, R18, R30.reuse ;  /* 0x0000001e12127228 */ /* 0x080fe40000000000 */
[-C--:B------:R-:W-:Y:S01]  /*0f30*/  DMUL R20, R20, R30.reuse ;  /* 0x0000001e14147228 */ /* 0x080fe20000000000 */
[----:B-----5:R-:W-:Y:S01]  /*0f40*/  PRMT R33, R36, 0x654, R33 ;  /* 0x0000065424217816 */ /* 0x020fe20000000021 */
[----:B------:R-:W-:-:S03]  /*0f50*/  DMUL R22, R22, R30 ;  /* 0x0000001e16167228 */ /* 0x000fc60000000000 */
[----:B------:R0:W-:Y:S01]  /*0f60*/  STG.E.128 desc[UR4][R38.64], R16 ;  /* 0x0000001026007986 */ /* 0x0001e2000c101d04 */
[----:B--2---:R-:W-:-:S03]  /*0f70*/  SHF.L.U32 R36, R37, 0x2, RZ ;  /* 0x0000000225247819 */ /* 0x004fc600000006ff */
[----:B------:R0:W-:Y:S01]  /*0f80*/  STG.E.128 desc[UR4][R38.64+0x10], R20 ;  /* 0x0000101426007986 */ /* 0x0001e2000c101d04 */
[----:B------:R-:W-:Y:S01]  /*0f90*/  MOV R37, R49 ;  /* 0x0000003100257202 */ /* 0x000fe20000000f00 */
[----:B------:R-:W-:Y:S02]  /*0fa0*/  IMAD R51, R36, UR6, R51 ;  /* 0x0000000624337c24 */ /* 0x000fe4000f8e0233 */
[----:B------:R0:W-:Y:S01]  /*0fb0*/  STG.E desc[UR4][R34.64], R33 ;  /* 0x0000002122007986 */ /* 0x0001e2000c101904 */
[----:B------:R-:W-:Y:S01]  /*0fc0*/  IMAD.MOV.U32 R36, RZ, RZ, R48 ;  /* 0x000000ffff247224 */ /* 0x000fe200078e0030 */
[----:B------:R-:W-:Y:S01]  /*0fd0*/  BAR.SYNC.DEFER_BLOCKING 0x0 ;  /* 0x0000000000007b1d */ /* 0x000fe20000010000 */
[----:B------:R-:W-:-:S13]  /*0fe0*/  ISETP.GE.U32.AND P0, PT, R51, UR7, PT ;  /* 0x0000000733007c0c */ /* 0x000fda000bf06070 */
[----:B0-----:R-:W-:Y:S05]  /*0ff0*/  @!P0 BRA `(.L_x_2319) ;  /* 0xfffffff400b08947 */ /* 0x001fea000383ffff */
[----:B------:R-:W-:Y:S05]  /*1000*/  EXIT ;  /* 0x000000000000794d */ /* 0x000fea0003800000 */
        .weak           $__internal_65_$__cuda_sm20_dblrcp_rn_slowpath_v3
        .type           $__internal_65_$__cuda_sm20_dblrcp_rn_slowpath_v3,@function
        .size           $__internal_65_$__cuda_sm20_dblrcp_rn_slowpath_v3,(.L_x_11634 - $__internal_65_$__cuda_sm20_dblrcp_rn_slowpath_v3)
$__internal_65_$__cuda_sm20_dblrcp_rn_slowpath_v3:
        /* <DEDUP_REMOVED lines=27> */
.L_x_2322:
        /* <DEDUP_REMOVED lines=10> */
.L_x_2320:
[----:B------:R-:W0:Y:S01]  /*1260*/  LDC R20, c[0x0][0x4a0] ;  /* 0x00012800ff147b82 */ /* 0x000e220000000800 */
[----:B------:R-:W-:-:S07]  /*1270*/  LOP3.LUT R21, R18, 0x80000, RZ, 0xfc, !PT ;  /* 0x0008000012157812 */ /* 0x000fce00078efcff */
.L_x_2321:
[----:B------:R-:W-:-:S04]  /*1280*/  MOV R31, 0x0 ;  /* 0x00000000001f7802 */ /* 0x000fc80000000f00 */
[----:B0-----:R-:W-:Y:S05]  /*1290*/  RET.REL.NODEC R30 `(_ZN2at6native43_GLOBAL__N__7cc8d1ed_10_Dropout_cu_0e96ed3824fused_dropout_kernel_vecIddjLi1ELi4EhEEvNS_4cuda6detail10TensorInfoIKT_T1_EENS5_IS6_S8_EENS5_IT4_S8_EES8_T0_NS_15PhiloxCudaStateE) ;  /* 0xffffffec1e587950 */ /* 0x001fea0003c3ffff */
.L_x_2323:
        /* <DEDUP_REMOVED lines=14> */
.L_x_11634:


//--------------------- .text._ZN2at6native43_GLOBAL__N__7cc8d1ed_10_Dropout_cu_0e96ed3824fused_dropout_kernel_vecIddjLi1ELi8EhEEvNS_4cuda6detail10TensorInfoIKT_T1_EENS5_IS6_S8_EENS5_IT4_S8_EES8_T0_NS_15PhiloxCudaStateE --------------------------
	.section	.text._ZN2at6native43_GLOBAL__N__7cc8d1ed_10_Dropout_cu_0e96ed3824fused_dropout_kernel_vecIddjLi1ELi8EhEEvNS_4cuda6detail10TensorInfoIKT_T1_EENS5_IS6_S8_EENS5_IT4_S8_EES8_T0_NS_15PhiloxCudaStateE,"ax",@progbits
	.align	128
.text._ZN2at6native43_GLOBAL__N__7cc8d1ed_10_Dropout_cu_0e96ed3824fused_dropout_kernel_vecIddjLi1ELi8EhEEvNS_4cuda6detail10TensorInfoIKT_T1_EENS5_IS6_S8_EENS5_IT4_S8_EES8_T0_NS_15PhiloxCudaStateE:
        .type           _ZN2at6native43_GLOBAL__N__7cc8d1ed_10_Dropout_cu_0e96ed3824fused_dropout_kernel_vecIddjLi1ELi8EhEEvNS_4cuda6detail10TensorInfoIKT_T1_EENS5_IS6_S8_EENS5_IT4_S8_EES8_T0_NS_15PhiloxCudaStateE,@function
        .size           _ZN2at6native43_GLOBAL__N__7cc8d1ed_10_Dropout_cu_0e96ed3824fused_dropout_kernel_vecIddjLi1ELi8EhEEvNS_4cuda6detail10TensorInfoIKT_T1_EENS5_IS6_S8_EENS5_IT4_S8_EES8_T0_NS_15PhiloxCudaStateE,(.L_x_11636 - _ZN2at6native43_GLOBAL__N__7cc8d1ed_10_Dropout_cu_0e96ed3824fused_dropout_kernel_vecIddjLi1ELi8EhEEvNS_4cuda6detail10TensorInfoIKT_T1_EENS5_IS6_S8_EENS5_IT4_S8_EES8_T0_NS_15PhiloxCudaStateE)
        .other          _ZN2at6native43_GLOBAL__N__7cc8d1ed_10_Dropout_cu_0e96ed3824fused_dropout_kernel_vecIddjLi1ELi8EhEEvNS_4cuda6detail10TensorInfoIKT_T1_EENS5_IS6_S8_EENS5_IT4_S8_EES8_T0_NS_15PhiloxCudaStateE,@"STO_CUDA_ENTRY STV_DEFAULT"
_ZN2at6native43_GLOBAL__N__7cc8d1ed_10_Dropout_cu_0e96ed3824fused_dropout_kernel_vecIddjLi1ELi8EhEEvNS_4cuda6detail10TensorInfoIKT_T1_EENS5_IS6_S8_EENS5_IT4_S8_EES8_T0_NS_15PhiloxCudaStateE:
        /* <DEDUP_REMOVED lines=17> */
[----:B------:R-:W-:Y:S01]  /*0110*/  IMAD.SHL.U32 R12, R0, 0x8, RZ ;  /* 0x00000008000c7824 */ /* 0x000fe200078e00ff */
[----:B--2---:R-:W-:Y:S02]  /*0120*/  @P0 R2UR UR4, R4 ;  /* 0x00000000040402ca */ /* 0x004fe400000e0000 */
[----:B------:R-:W-:Y:S02]  /*0130*/  @P0 R2UR UR5, R5 ;  /* 0x00000000050502ca */ /* 0x000fe400000e0000 */
[----:B-1----:R-:W-:-:S04]  /*0140*/  @P0 IADD3 R2, P1, R6, R11, RZ ;  /* 0x0000000b06020210 */ /* 0x002fc80007f3e0ff */
[----:B------:R-:W-:-:S04]  /*0150*/  @P0 IADD3.X R3, RZ, R7, RZ, P1, !PT ;  /* 0x00000007ff030210 */ /* 0x000fc80000ffe4ff */
[--C-:B------:R-:W-:Y:S01]  /*0160*/  SHF.R.U64 R14, R2, 0x2, R3.reuse ;  /* 0x00000002020e7819 */ /* 0x100fe20000001203 */
[----:B------:R-:W-:Y:S01]  /*0170*/  IMAD.WIDE.U32 R6, R0, -0x326172a9, RZ ;  /* 0xcd9e8d5700067825 */ /* 0x000fe200078e00ff */
        /* <DEDUP_REMOVED lines=60> */
[----:B------:R-:W0:Y:S08]  /*0540*/  LDC R13, c[0x0][0x4a4] ;  /* 0x00012900ff0d7b82 */ /* 0x000e300000000800 */
[----:B------:R-:W1:Y:S01]  /*0550*/  LDC.64 R28, c[0x0][0x4a0] ;  /* 0x00012800ff1c7b82 */ /* 0x000e620000000a00 */
[----:B0-----:R-:W1:Y:S01]  /*0560*/  MUFU.RCP64H R5, R13 ;  /* 0x0000000d00057308 */ /* 0x001e620000001800 */
[----:B------:R-:W-:-:S05]  /*0570*/  VIADD R4, R13, 0x300402 ;  /* 0x003004020d047836 */ /* 0x000fca0000000000 */
[----:B------:R-:W-:Y:S01]  /*0580*/  FSETP.GEU.AND P0, PT, |R4|, 5.8789094863358348022e-39, PT ;  /* 0x004004020400780b */ /* 0x000fe20003f0e200 */
[----:B-1----:R-:W-:-:S08]  /*0590*/  DFMA R6, R4, -R28, 1 ;  /* 0x3ff000000406742b */ /* 0x002fd0000000081c */
[----:B------:R-:W-:-:S08]  /*05a0*/  DFMA R6, R6, R6, R6 ;  /* 0x000000060606722b */ /* 0x000fd00000000006 */
[----:B------:R-:W-:Y:S01]  /*05b0*/  DFMA R6, R4, R6, R4 ;  /* 0x000000060406722b */ /* 0x000fe20000000004 */
[----:B------:R-:W-:Y:S01]  /*05c0*/  MOV R4, R10 ;  /* 0x0000000a00047202 */ /* 0x000fe20000000f00 */
[----:B------:R-:W-:Y:S01]  /*05d0*/  IMAD.MOV.U32 R5, RZ, RZ, R9 ;  /* 0x000000ffff057224 */ /* 0x000fe200078e0009 */
[----:B------:R-:W-:-:S05]  /*05e0*/  MOV R10, R12 ;  /* 0x0000000c000a7202 */ /* 0x000fca0000000f00 */
[----:B------:R-:W-:-:S08]  /*05f0*/  DFMA R28, R6, -R28, 1 ;  /* 0x3ff00000061c742b */ /* 0x000fd0000000081c */
[----:B------:R-:W-:Y:S01]  /*0600*/  DFMA R28, R6, R28, R6 ;  /* 0x0000001c061c722b */ /* 0x000fe20000000006 */
[----:B------:R-:W-:Y:S01]  /*0610*/  IMAD.MOV.U32 R6, RZ, RZ, R11 ;  /* 0x000000ffff067224 */ /* 0x000fe200078e000b */
[----:B------:R-:W-:Y:S09]  /*0620*/  @P0 BRA `(.L_x_2324) ;  /* 0x0000000000100947 */ /* 0x000ff20003800000 */
[----:B------:R-:W-:Y:S02]  /*0630*/  LOP3.LUT R7, R13, 0x7fffffff, RZ, 0xc0, !PT ;  /* 0x7fffffff0d077812 */ /* 0x000fe400078ec0ff */
[----:B------:R-:W-:-:S03]  /*0640*/  MOV R9, 0x670 ;  /* 0x0000067000097802 */ /* 0x000fc60000000f00 */
[----:B------:R-:W-:-:S07]  /*0650*/  VIADD R7, R7, 0xfff00000 ;  /* 0xfff0000007077836 */ /* 0x000fce0000000000 */
[----:B------:R-:W-:Y:S05]  /*0660*/  CALL.REL.NOINC `($__internal_66_$__cuda_sm20_dblrcp_rn_slowpath_v3) ;  /* 0x0000001800c87944 */ /* 0x000fea0003c00000 */
.L_x_2324:
[----:B------:R-:W0:Y:S01]  /*0670*/  LDC.64 R30, c[0x0][0x210] ;  /* 0x00008400ff1e7b82 */ /* 0x000e220000000a00 */
[----:B------:R-:W-:Y:S01]  /*0680*/  LOP3.LUT R9, R2, 0x3, RZ, 0xc0, !PT ;  /* 0x0000000302097812 */ /* 0x000fe200078ec0ff */
[----:B------:R-:W-:Y:S01]  /*0690*/  IMAD R8, R8, -0x326172a9, RZ ;  /* 0xcd9e8d5708087824 */ /* 0x000fe200078e02ff */
[----:B------:R-:W-:Y:S01]  /*06a0*/  ULDC.64 UR30, c[0x0][0x4a0] ;  /* 0x00012800001e7ab9 */ /* 0x000fe20000000a00 */
[----:B------:R-:W-:Y:S01]  /*06b0*/  IMAD.MOV.U32 R2, RZ, RZ, RZ ;  /* 0x000000ffff027224 */ /* 0x000fe200078e00ff */
[----:B------:R-:W-:Y:S01]  /*06c0*/  ULDC UR29, c[0x0][0x498] ;  /* 0x00012600001d7ab9 */ /* 0x000fe20000000800 */
[----:B------:R-:W-:Y:S02]  /*06d0*/  ULDC.64 UR10, c[0x0][0x3c0] ;  /* 0x0000f000000a7ab9 */ /* 0x000fe40000000a00 */
[----:B------:R-:W1:Y:S03]  /*06e0*/  LDC.64 R32, c[0x0][0x2e8] ;  /* 0x0000ba00ff207b82 */ /* 0x000e660000000a00 */
.L_x_2336:
[----:B------:R-:W-:Y:S01]  /*06f0*/  ISETP.NE.AND P0, PT, R9, RZ, PT ;  /* 0x000000ff0900720c */ /* 0x000fe20003f05270 */
[----:B------:R-:W-:Y:S01]  /*0700*/  IMAD R13, R4, -0x2daee0ad, RZ ;  /* 0xd2511f53040d7824 */ /* 0x000fe200078e02ff */
[----:B------:R-:W-:Y:S01]  /*0710*/  MOV R12, R6 ;  /* 0x00000006000c7202 */ /* 0x000fe20000000f00 */
[----:B------:R-:W-:-:S10]  /*0720*/  IMAD.MOV.U32 R11, RZ, RZ, R8 ;  /* 0x000000ffff0b7224 */ /* 0x000fd400078e0008 */
[----:B--2---:R-:W-:Y:S05]  /*0730*/  @!P0 BRA `(.L_x_2325) ;  /* 0x00000008006c8947 */ /* 0x004fea0003800000 */
        /* <DEDUP_REMOVED lines=13> */
.L_x_2327:
[----:B------:R-:W-:Y:S05]  /*0810*/  BSYNC B0 ;  /* 0x0000000000007941 */ /* 0x000fea0003800000 */
.L_x_2326:
[C---:B------:R-:W-:Y:S01]  /*0820*/  IMAD.HI.U32 R6, R0.reuse, -0x326172a9, RZ ;  /* 0xcd9e8d5700067827 */ /* 0x040fe200078e00ff */
[----:B------:R-:W-:Y:S01]  /*0830*/  HFMA2.MMA R15, -RZ, RZ, -50.53125, 0.007152557373046875 ;  /* 0xd2511f53ff0f7435 */ /* 0x000fe200000001ff */
[----:B------:R-:W-:Y:S02]  /*0840*/  LOP3.LUT R5, R5, UR5, R2, 0x96, !PT ;  /* 0x0000000505057c12 */ /* 0x000fe4000f8e9602 */
[----:B------:R-:W-:Y:S01]  /*0850*/  IMAD R19, R0, -0x326172a9, RZ ;  /* 0xcd9e8d5700137824 */ /* 0x000fe200078e02ff */
[----:B------:R-:W-:Y:S01]  /*0860*/  LOP3.LUT R6, R6, UR4, R3, 0x96, !PT ;  /* 0x0000000406067c12 */ /* 0x000fe2000f8e9603 */
[----:B------:R-:W-:Y:S01]  /*0870*/  IMAD.MOV.U32 R35, RZ, RZ, R13 ;  /* 0x000000ffff237224 */ /* 0x000fe200078e000d */
[----:B------:R-:W-:Y:S01]  /*0880*/  ISETP.NE.AND P0, PT, R9, 0x1, PT ;  /* 0x000000010900780c */ /* 0x000fe20003f05270 */
[----:B------:R-:W-:Y:S01]  /*0890*/  IMAD.WIDE.U32 R16, R5, -0x326172a9, RZ ;  /* 0xcd9e8d5705107825 */ /* 0x000fe200078e00ff */
[----:B------:R-:W-:-:S03]  /*08a0*/  ISETP.NE.AND P2, PT, R14, -0x2, PT ;  /* 0xfffffffe0e00780c */ /* 0x000fc60003f45270 */
        /* <DEDUP_REMOVED lines=34> */
[----:B------:R-:W-:Y:S01]  /*0ad0*/  IMAD.HI.U32 R7, R5, -0x2daee0ad, RZ ;  /* 0xd2511f5305077827 */ /* 0x000fe200078e00ff */
[----:B------:R-:W-:-:S04]  /*0ae0*/  LOP3.LUT R18, R37, UR27, R18, 0x96, !PT ;  /* 0x0000001b25127c12 */ /* 0x000fc8000f8e9612 */
[----:B------:R-:W-:Y:S01]  /*0af0*/  LOP3.LUT R38, R7, UR28, R38, 0x96, !PT ;  /* 0x0000001c07267c12 */ /* 0x000fe2000f8e9626 */
[----:B------:R-:W-:Y:S01]  /*0b00*/  VIADD R7, R14, 0x2 ;  /* 0x000000020e077836 */ /* 0x000fe20000000000 */
        /* <DEDUP_REMOVED lines=11> */
.L_x_2328:
        /* <DEDUP_REMOVED lines=19> */
[----:B------:R-:W-:Y:S02]  /*0cf0*/  LOP3.LUT R6, R14, UR5, RZ, 0x3c, !PT ;  /* 0x000000050e067c12 */ /* 0x000fe4000f8e3cff */
[----:B------:R-:W-:-:S07]  /*0d00*/  MOV R2, R14 ;  /* 0x0000000e00027202 */ /* 0x000fce0000000f00 */
.L_x_2330:
[----:B------:R-:W-:Y:S05]  /*0d10*/  BSYNC B0 ;  /* 0x0000000000007941 */ /* 0x000fea0003800000 */
.L_x_2329:
[----:B------:R-:W-:Y:S01]  /*0d20*/  LOP3.LUT R8, R8, UR4, R3, 0x96, !PT ;  /* 0x0000000408087c12 */ /* 0x000fe2000f8e9603 */
[----:B------:R-:W-:Y:S01]  /*0d30*/  IMAD.MOV.U32 R39, RZ, RZ, R11 ;  /* 0x000000ffff277224 */ /* 0x000fe200078e000b */
[----:B------:R-:W-:Y:S01]  /*0d40*/  LOP3.LUT R6, R6, R19, RZ, 0x3c, !PT ;  /* 0x0000001306067212 */ /* 0x000fe200078e3cff */
[----:B------:R-:W-:Y:S01]  /*0d50*/  IMAD R19, R4, R15, -0x2daee0ad ;  /* 0xd2511f5304137424 */ /* 0x000fe200078e020f */
        /* <DEDUP_REMOVED lines=57> */
.L_x_2325:
        /* <DEDUP_REMOVED lines=15> */
.L_x_2333:
[----:B------:R-:W-:Y:S05]  /*11e0*/  BSYNC B0 ;  /* 0x0000000000007941 */ /* 0x000fea0003800000 */
.L_x_2332:
[C---:B------:R-:W-:Y:S01]  /*11f0*/  ISETP.NE.AND P0, PT, R7.reuse, RZ, PT ;  /* 0x000000ff0700720c */ /* 0x040fe20003f05270 */
[----:B------:R-:W-:Y:S01]  /*1200*/  IMAD.WIDE.U32 R16, R0, -0x326172a9, RZ ;  /* 0xcd9e8d5700107825 */ /* 0x000fe200078e00ff */
[----:B------:R-:W-:Y:S01]  /*1210*/  LOP3.LUT R4, R2, UR5, RZ, 0x3c, !PT ;  /* 0x0000000502047c12 */ /* 0x000fe2000f8e3cff */
[----:B------:R-:W-:Y:S02]  /*1220*/  BSSY B0, `(.L_x_2334) ;  /* 0x0000018000007945 */ /* 0x000fe40003800000 */
[----:B------:R-:W-:Y:S01]  /*1230*/  IMAD.HI.U32 R19, R7, -0x2daee0ad, RZ ;  /* 0xd2511f5307137827 */ /* 0x000fe200078e00ff */
[----:B------:R-:W-:Y:S02]  /*1240*/  LOP3.LUT R22, R4, R21, RZ, 0x3c, !PT ;  /* 0x0000001504167212 */ /* 0x000fe400078e3cff */
[----:B------:R-:W-:Y:S01]  /*1250*/  LOP3.LUT R21, R16, UR9, RZ, 0x3c, !PT ;  /* 0x0000000910157c12 */ /* 0x000fe2000f8e3cff */
        /* <DEDUP_REMOVED lines=20> */
.L_x_2335:
[----:B------:R-:W-:Y:S05]  /*13a0*/  BSYNC B0 ;  /* 0x0000000000007941 */ /* 0x000fea0003800000 */
.L_x_2334:
        /* <DEDUP_REMOVED lines=9> */
[----:B------:R-:W-:-:S03]  /*1440*/  LOP3.LUT R14, R23, R19, RZ, 0x3c, !PT ;  /* 0x00000013170e7212 */ /* 0x000fc600078e3cff */
[C---:B------:R-:W-:Y:S01]  /*1450*/  VIADD R25, R4.reuse, 0xa4a23ea6 ;  /* 0xa4a23ea604197836 */ /* 0x040fe20000000000 */
[----:B------:R-:W-:Y:S01]  /*1460*/  IADD3 R4, R4, -0x2daee0ad, RZ ;  /* 0xd2511f5304047810 */ /* 0x000fe20007ffe0ff */
[----:B------:R-:W-:-:S03]  /*1470*/  IMAD.HI.U32 R19, R16, -0x2daee0ad, RZ ;  /* 0xd2511f5310137827 */ /* 0x000fc600078e00ff */
[----:B------:R-:W-:Y:S01]  /*1480*/  LOP3.LUT R17, R21, UR12, R25, 0x96, !PT ;  /* 0x0000000c15117c12 */ /* 0x000fe2000f8e9619 */
[----:B------:R-:W-:Y:S01]  /*1490*/  IMAD.HI.U32 R21, R6, -0x2daee0ad, RZ ;  /* 0xd2511f5306157827 */ /* 0x000fe200078e00ff */
[----:B------:R-:W-:-:S03]  /*14a0*/  LOP3.LUT R4, R19, UR12, R4, 0x96, !PT ;  /* 0x0000000c13047c12 */ /* 0x000fc6000f8e9604 */
[----:B------:R-:W-:Y:S02]  /*14b0*/  IMAD R8, R16, -0x2daee0ad, RZ ;  /* 0xd2511f5310087824 */ /* 0x000fe400078e02ff */
        /* <DEDUP_REMOVED lines=71> */
[----:B------:R-:W-:Y:S01]  /*1930*/  IMAD R22, R22, -0x2daee0ad, RZ ;  /* 0xd2511f5316167824 */ /* 0x000fe200078e02ff */
[----:B------:R-:W-:Y:S01]  /*1940*/  LOP3.LUT R36, R39, UR27, R17, 0x96, !PT ;  /* 0x0000001b27247c12 */ /* 0x000fe2000f8e9611 */
[----:B------:R-:W-:Y:S01]  /*1950*/  IMAD.HI.U32 R15, R4, -0x2daee0ad, RZ ;  /* 0xd2511f53040f7827 */ /* 0x000fe200078e00ff */
[----:B------:R-:W-:Y:S02]  /*1960*/  MOV R39, R5 ;  /* 0x0000000500277202 */ /* 0x000fe40000000f00 */
[----:B------:R-:W-:Y:S01]  /*1970*/  MOV R5, R14 ;  /* 0x0000000e00057202 */ /* 0x000fe20000000f00 */
[----:B------:R-:W-:Y:S01]  /*1980*/  IMAD.HI.U32 R37, R44, -0x2daee0ad, RZ ;  /* 0xd2511f532c257827 */ /* 0x000fe200078e00ff */
[----:B------:R-:W-:-:S03]  /*1990*/  LOP3.LUT R6, R15, UR28, R16, 0x96, !PT ;  /* 0x0000001c0f067c12 */ /* 0x000fc6000f8e9610 */
[----:B------:R-:W-:Y:S01]  /*19a0*/  IMAD.MOV.U32 R8, RZ, RZ, R18 ;  /* 0x000000ffff087224 */ /* 0x000fe200078e0012 */
[----:B------:R-:W-:Y:S01]  /*19b0*/  LOP3.LUT R37, R37, UR28, R22, 0x96, !PT ;  /* 0x0000001c25257c12 */ /* 0x000fe2000f8e9616 */
[----:B------:R-:W-:Y:S02]  /*19c0*/  IMAD.MOV.U32 R42, RZ, RZ, R11 ;  /* 0x000000ffff2a7224 */ /* 0x000fe400078e000b */
[----:B------:R-:W-:Y:S02]  /*19d0*/  IMAD.MOV.U32 R34, RZ, RZ, R13 ;  /* 0x000000ffff227224 */ /* 0x000fe400078e000d */
[----:B------:R-:W-:-:S07]  /*19e0*/  IMAD R44, R44, -0x2daee0ad, RZ ;  /* 0xd2511f532c2c7824 */ /* 0x000fce00078e02ff */
.L_x_2331:
[----:B0-----:R-:W-:-:S05]  /*19f0*/  IMAD.WIDE.U32 R40, R10, 0x8, R30 ;  /* 0x000000080a287825 */ /* 0x001fca00078e001e */
[----:B------:R-:W2:Y:S04]  /*1a00*/  LDG.E.128 R24, desc[UR6][R40.64+0x30] ;  /* 0x0000300628187981 */ /* 0x000ea8000c1e1d00 */
[----:B------:R-:W3:Y:S04]  /*1a10*/  LDG.E.128 R16, desc[UR6][R40.64] ;  /* 0x0000000628107981 */ /* 0x000ee8000c1e1d00 */
[----:B------:R-:W4:Y:S04]  /*1a20*/  LDG.E.128 R12, desc[UR6][R40.64+0x10] ;  /* 0x00001006280c7981 */ /* 0x000f28000c1e1d00 */
[----:B------:R0:W5:Y:S01]  /*1a30*/  LDG.E.128 R20, desc[UR6][R40.64+0x20] ;  /* 0x0000200628147981 */ /* 0x000162000c1e1d00 */
[----:B------:R-:W-:Y:S01]  /*1a40*/  I2FP.F32.U32 R46, R39 ;  /* 0x00000027002e7245 */ /* 0x000fe20000201000 */
[----:B------:R-:W-:Y:S01]  /*1a50*/  IMAD.MOV.U32 R11, RZ, RZ, 0x2f800000 ;  /* 0x2f800000ff0b7424 */ /* 0x000fe200078e00ff */
[----:B------:R-:W-:-:S03]  /*1a60*/  I2FP.F32.U32 R42, R42 ;  /* 0x0000002a002a7245 */ /* 0x000fc60000201000 */
[-C--:B------:R-:W-:Y:S01]  /*1a70*/  FFMA.FTZ R46, R46, R11.reuse, 1.1641532182693481445e-10 ;  /* 0x2f0000002e2e7423 */ /* 0x080fe2000001000b */
[----:B------:R-:W-:Y:S01]  /*1a80*/  I2FP.F32.U32 R34, R34 ;  /* 0x0000002200227245 */ /* 0x000fe20000201000 */
[----:B------:R-:W-:Y:S02]  /*1a90*/  FFMA.FTZ R39, R42, R11, 1.1641532182693481445e-10 ;  /* 0x2f0000002a277423 */ /* 0x000fe4000001000b */
[----:B------:R-:W-:Y:S01]  /*1aa0*/  FMUL.FTZ R43, R46, 1 ;  /* 0x3f8000002e2b7820 */ /* 0x000fe20000410000 */
[----:B------:R-:W-:Y:S01]  /*1ab0*/  I2FP.F32.U32 R46, R35 ;  /* 0x00000023002e7245 */ /* 0x000fe20000201000 */
[----:B------:R-:W-:Y:S01]  /*1ac0*/  FMUL.FTZ R45, R39, 1 ;  /* 0x3f800000272d7820 */ /* 0x000fe20000410000 */
[-C--:B------:R-:W-:Y:S01]  /*1ad0*/  FFMA.FTZ R39, R34, R11.reuse, 1.1641532182693481445e-10 ;  /* 0x2f00000022277423 */ /* 0x080fe2000001000b */
[----:B------:R-:W-:Y:S02]  /*1ae0*/  I2FP.F32.U32 R36, R36 ;  /* 0x0000002400247245 */ /* 0x000fe40000201000 */
[----:B------:R-:W-:-:S04]  /*1af0*/  FFMA.FTZ R46, R46, R11, 1.1641532182693481445e-10 ;  /* 0x2f0000002e2e7423 */ /* 0x000fc8000001000b */
[----:B------:R-:W-:Y:S01]  /*1b00*/  FMUL.FTZ R35, R46, 1 ;  /* 0x3f8000002e237820 */ /* 0x000fe20000410000 */
[----:B------:R-:W-:Y:S01]  /*1b10*/  FMUL.FTZ R46, R39, 1 ;  /* 0x3f800000272e7820 */ /* 0x000fe20000410000 */
[----:B------:R-:W-:Y:S01]  /*1b20*/  FFMA.FTZ R39, R36, R11, 1.1641532182693481445e-10 ;  /* 0x2f00000024277423 */ /* 0x000fe2000001000b */
[----:B------:R-:W-:Y:S01]  /*1b30*/  I2FP.F32.U32 R36, R38 ;  /* 0x0000002600247245 */ /* 0x000fe20000201000 */
[----:B------:R-:W1:Y:S01]  /*1b40*/  F2F.F64.F32 R42, R43 ;  /* 0x0000002b002a7310 */ /* 0x000e620000201800 */
[----:B------:R-:W-:-:S07]  /*1b50*/  I2FP.F32.U32 R44, R44 ;  /* 0x0000002c002c7245 */ /* 0x000fce0000201000 */
[----:B0-----:R0:W-:Y:S02]  /*1b60*/  F2F.F64.F32 R40, R45 ;  /* 0x0000002d00287310 */ /* 0x0011e40000201800 */
[----:B0-----:R-:W-:Y:S01]  /*1b70*/  FFMA.FTZ R45, R36, R11, 1.1641532182693481445e-10 ;  /* 0x2f000000242d7423 */ /* 0x001fe2000001000b */
[----:B------:R-:W-:-:S03]  /*1b80*/  I2FP.F32.U32 R36, R37 ;  /* 0x0000002500247245 */ /* 0x000fc60000201000 */
[----:B------:R-:W-:Y:S02]  /*1b90*/  FMUL.FTZ R37, R45, 1 ;  /* 0x3f8000002d257820 */ /* 0x000fe40000410000 */
[-C--:B------:R-:W-:Y:S01]  /*1ba0*/  FFMA.FTZ R45, R36, R11.reuse, 1.1641532182693481445e-10 ;  /* 0x2f000000242d7423 */ /* 0x080fe2000001000b */
[----:B------:R-:W0:Y:S01]  /*1bb0*/  F2F.F64.F32 R34, R35 ;  /* 0x0000002300227310 */ /* 0x000e220000201800 */
[----:B------:R-:W-:Y:S02]  /*1bc0*/  FFMA.FTZ R11, R44, R11, 1.1641532182693481445e-10 ;  /* 0x2f0000002c0b7423 */ /* 0x000fe4000001000b */
[----:B------:R-:W-:Y:S01]  /*1bd0*/  FMUL.FTZ R45, R45, 1 ;  /* 0x3f8000002d2d7820 */ /* 0x000fe20000410000 */
[----:B-1----:R-:W-:Y:S01]  /*1be0*/  DSETP.GEU.AND P0, PT, R42, UR30, PT ;  /* 0x0000001e2a007e2a */ /* 0x002fe2000bf0e000 */
[----:B------:R-:W-:-:S03]  /*1bf0*/  FMUL.FTZ R42, R11, 1 ;  /* 0x3f8000000b2a7820 */ /* 0x000fc60000410000 */
[----:B------:R-:W1:Y:S08]  /*1c00*/  F2F.F64.F32 R46, R46 ;  /* 0x0000002e002e7310 */ /* 0x000e700000201800 */
[----:B------:R-:W1:Y:S01]  /*1c10*/  F2F.F64.F32 R44, R45 ;  /* 0x0000002d002c7310 */ /* 0x000e620000201800 */
[----:B0-----:R-:W-:-:S07]  /*1c20*/  DSETP.GEU.AND P1, PT, R34, UR30, PT ;  /* 0x0000001e22007e2a */ /* 0x001fce000bf2e000 */
[----:B------:R-:W0:Y:S01]  /*1c30*/  F2F.F64.F32 R42, R42 ;  /* 0x0000002a002a7310 */ /* 0x000e220000201800 */
[----:B------:R-:W-:Y:S01]  /*1c40*/  FSEL R48, RZ, 1, P0 ;  /* 0x3f800000ff307808 */ /* 0x000fe20000000000 */
[----:B-1----:R-:W-:Y:S01]  /*1c50*/  DSETP.GEU.AND P0, PT, R46, UR30, PT ;  /* 0x0000001e2e007e2a */ /* 0x002fe2000bf0e000 */
[----:B------:R-:W-:Y:S01]  /*1c60*/  FSEL R49, RZ, 1, P1 ;  /* 0x3f800000ff317808 */ /* 0x000fe20000800000 */
[----:B------:R-:W-:-:S04]  /*1c70*/  DSETP.GEU.AND P1, PT, R44, UR30, PT ;  /* 0x0000001e2c007e2a */ /* 0x000fc8000bf2e000 */
[----:B------:R-:W1:Y:S01]  /*1c80*/  F2F.F64.F32 R36, R37 ;  /* 0x0000002500247310 */ /* 0x000e620000201800 */
[----:B------:R-:W-:Y:S01]  /*1c90*/  FSEL R44, RZ, 1, P0 ;  /* 0x3f800000ff2c7808 */ /* 0x000fe20000000000 */
[----:B------:R-:W-:Y:S01]  /*1ca0*/  DSETP.GEU.AND P0, PT, R40, UR30, PT ;  /* 0x0000001e28007e2a */ /* 0x000fe2000bf0e000 */
[----:B------:R-:W-:Y:S01]  /*1cb0*/  FMUL.FTZ R39, R39, 1 ;  /* 0x3f80000027277820 */ /* 0x000fe20000410000 */
[----:B0-----:R-:W-:Y:S01]  /*1cc0*/  DSETP.GEU.AND P2, PT, R42, UR30, PT ;  /* 0x0000001e2a007e2a */ /* 0x001fe2000bf4e000 */
[----:B------:R-:W-:-:S04]  /*1cd0*/  FSEL R42, RZ, 1, P1 ;  /* 0x3f800000ff2a7808 */ /* 0x000fc80000800000 */
[----:B------:R-:W0:Y:S01]  /*1ce0*/  F2F.F64.F32 R38, R39 ;  /* 0x0000002700267310 */ /* 0x000e220000201800 */
[----:B------:R-:W-:Y:S01]  /*1cf0*/  FSEL R51, RZ, 1, P0 ;  /* 0x3f800000ff337808 */ /* 0x000fe20000000000 */
[----:B------:R-:W-:Y:S01]  /*1d00*/  FMUL.FTZ R40, R42, 1 ;  /* 0x3f8000002a287820 */ /* 0x000fe20000410000 */
[----:B-1----:R-:W-:-:S03]  /*1d10*/  DSETP.GEU.AND P1, PT, R36, UR30, PT ;  /* 0x0000001e24007e2a */ /* 0x002fc6000bf2e000 */
[----:B------:R-:W-:Y:S01]  /*1d20*/  FMUL.FTZ R46, R51, 1 ;  /* 0x3f800000332e7820 */ /* 0x000fe20000410000 */
[----:B------:R-:W-:Y:S01]  /*1d30*/  FMUL.FTZ R36, R44, 1 ;  /* 0x3f8000002c247820 */ /* 0x000fe20000410000 */
[----:B------:R-:W2:Y:S08]  /*1d40*/  F2F.F64.F32 R40, R40 ;  /* 0x0000002800287310 */ /* 0x000eb00000201800 */
[----:B------:R-:W3:Y:S01]  /*1d50*/  F2F.F64.F32 R46, R46 ;  /* 0x0000002e002e7310 */ /* 0x000ee20000201800 */
[----:B0-----:R-:W-:-:S07]  /*1d60*/  DSETP.GEU.AND P0, PT, R38, UR30, PT ;  /* 0x0000001e26007e2a */ /* 0x001fce000bf0e000 */
[----:B------:R-:W4:Y:S01]  /*1d70*/  F2F.F64.F32 R36, R36 ;  /* 0x0000002400247310 */ /* 0x000f220000201800 */
[----:B------:R-:W-:Y:S02]  /*1d80*/  FSEL R50, RZ, 1, P0 ;  /* 0x3f800000ff327808 */ /* 0x000fe40000000000 */
[----:B------:R-:W-:Y:S02]  /*1d90*/  FSEL R43, RZ, 1, P2 ;  /* 0x3f800000ff2b7808 */ /* 0x000fe40001000000 */
[----:B------:R-:W-:-:S03]  /*1da0*/  FSEL R52, RZ, 1, P1 ;  /* 0x3f800000ff347808 */ /* 0x000fc60000800000 */
[----:B------:R0:W-:Y:S01]  /*1db0*/  F2I.FTZ.U32.TRUNC.NTZ R35, R49 ;  /* 0x0000003100237305 */ /* 0x0001e2000021f000 */
[----:B------:R-:W-:Y:S01]  /*1dc0*/  FMUL.FTZ R38, R50, 1 ;  /* 0x3f80000032267820 */ /* 0x000fe20000410000 */
[----:B------:R-:W-:-:S06]  /*1dd0*/  FMUL.FTZ R56, R48, 1 ;  /* 0x3f80000030387820 */ /* 0x000fcc0000410000 */
[----:B------:R-:W1:Y:S01]  /*1de0*/  F2I.FTZ.U32.TRUNC.NTZ R34, R48 ;  /* 0x0000003000227305 */ /* 0x000e62000021f000 */
[----:B0-----:R-:W-:-:S07]  /*1df0*/  FMUL.FTZ R49, R49, 1 ;  /* 0x3f80000031317820 */ /* 0x001fce0000410000 */
[----:B------:R0:W-:Y:S08]  /*1e00*/  F2I.FTZ.U32.TRUNC.NTZ R11, R44 ;  /* 0x0000002c000b7305 */ /* 0x0001f0000021f000 */
[----:B------:R-:W-:Y:S01]  /*1e10*/  F2I.FTZ.U32.TRUNC.NTZ R51, R51 ;  /* 0x0000003300337305 */ /* 0x000fe2000021f000 */
[----:B0-----:R-:W-:-:S07]  /*1e20*/  FMUL.FTZ R44, R52, 1 ;  /* 0x3f800000342c7820 */ /* 0x001fce0000410000 */
[----:B------:R0:W-:Y:S01]  /*1e30*/  F2I.FTZ.U32.TRUNC.NTZ R54, R43 ;  /* 0x0000002b00367305 */ /* 0x0001e2000021f000 */
[----:B-1----:R-:W-:Y:S01]  /*1e40*/  LOP3.LUT R34, R34, 0xff, RZ, 0xc0, !PT ;  /* 0x000000ff22227812 */ /* 0x002fe200078ec0ff */
[----:B0-----:R-:W-:-:S06]  /*1e50*/  FMUL.FTZ R43, R43, 1 ;  /* 0x3f8000002b2b7820 */ /* 0x001fcc0000410000 */
[----:B------:R-:W5:Y:S08]  /*1e60*/  F2F.F64.F32 R38, R38 ;  /* 0x0000002600267310 */ /* 0x000f700000201800 */
[----:B------:R0:W1:Y:S08]  /*1e70*/  F2I.FTZ.U32.TRUNC.NTZ R53, R42 ;  /* 0x0000002a00357305 */ /* 0x000070000021f000 */
[----:B------:R-:W5:Y:S08]  /*1e80*/  F2F.F64.F32 R56, R56 ;  /* 0x0000003800387310 */ /* 0x000f700000201800 */
[----:B------:R-:W5:Y:S08]  /*1e90*/  F2F.F64.F32 R48, R49 ;  /* 0x0000003100307310 */ /* 0x000f700000201800 */
[----:B------:R-:W5:Y:S08]  /*1ea0*/  F2F.F64.F32 R44, R44 ;  /* 0x0000002c002c7310 */ /* 0x000f700000201800 */
[----:B0-----:R-:W0:Y:S08]  /*1eb0*/  F2F.F64.F32 R42, R43 ;  /* 0x0000002b002a7310 */ /* 0x001e300000201800 */
[----:B------:R-:W0:Y:S01]  /*1ec0*/  F2I.FTZ.U32.TRUNC.NTZ R50, R50 ;  /* 0x0000003200327305 */ /* 0x000e22000021f000 */
[----:B------:R-:W-:Y:S07]  /*1ed0*/  WARPSYNC.ALL ;  /* 0x0000000000007948 */ /* 0x000fee0003800000 */
[----:B------:R-:W0:Y:S01]  /*1ee0*/  F2I.FTZ.U32.TRUNC.NTZ R52, R52 ;  /* 0x0000003400347305 */ /* 0x000e22000021f000 */
[----:B-1----:R-:W-:-:S04]  /*1ef0*/  LOP3.LUT R53, R53, 0xff, RZ, 0xc0, !PT ;  /* 0x000000ff35357812 */ /* 0x002fc800078ec0ff */
[----:B------:R-:W-:Y:S01]  /*1f00*/  PRMT R54, R54, 0x7604, R53 ;  /* 0x0000760436367816 */ /* 0x000fe20000000035 */
[----:B--2---:R-:W-:Y:S01]  /*1f10*/  DMUL R24, R24, R40 ;  /* 0x0000002818187228 */ /* 0x004fe20000000000 */
[----:B------:R-:W1:Y:S01]  /*1f20*/  LDC R40, c[0x0][RZ] ;  /* 0x00000000ff287b82 */ /* 0x000e620000000800 */
[----:B---3--:R-:W-:Y:S02]  /*1f30*/  DMUL R18, R18, R46 ;  /* 0x0000002e12127228 */ /* 0x008fe40000000000 */
[----:B----4-:R-:W-:-:S06]  /*1f40*/  DMUL R36, R14, R36 ;  /* 0x000000240e247228 */ /* 0x010fcc0000000000 */
[-C--:B------:R-:W-:Y:S02]  /*1f50*/  DMUL R14, R18, R28.reuse ;  /* 0x0000001c120e7228 */ /* 0x080fe40000000000 */
[----:B------:R-:W-:Y:S01]  /*1f60*/  DMUL R18, R36, R28 ;  /* 0x0000001c24127228 */ /* 0x000fe20000000000 */
[----:B------:R-:W-:-:S04]  /*1f70*/  LOP3.LUT R36, R35, 0xff, RZ, 0xc0, !PT ;  /* 0x000000ff23247812 */ /* 0x000fc800078ec0ff */
[----:B------:R-:W-:Y:S02]  /*1f80*/  PRMT R11, R11, 0x7604, R36 ;  /* 0x000076040b0b7816 */ /* 0x000fe40000000024 */
[----:B------:R-:W-:Y:S01]  /*1f90*/  PRMT R36, R51, 0x7604, R34 ;  /* 0x0000760433247816 */ /* 0x000fe20000000022 */
[----:B-----5:R-:W-:-:S03]  /*1fa0*/  DMUL R20, R20, R38 ;  /* 0x0000002614147228 */ /* 0x020fc60000000000 */
[----:B------:R-:W-:Y:S01]  /*1fb0*/  PRMT R36, R36, 0x5410, R11 ;  /* 0x0000541024247816 */ /* 0x000fe2000000000b */
[----:B-1----:R-:W-:Y:S01]  /*1fc0*/  IMAD.SHL.U32 R11, R40, 0x8, RZ ;  /* 0x00000008280b7824 */ /* 0x002fe200078e00ff */
[----:B------:R-:W-:Y:S01]  /*1fd0*/  ULDC UR8, c[0x0][0xc] ;  /* 0x0000030000087ab9 */ /* 0x000fe20000000800 */
[----:B------:R-:W-:Y:S01]  /*1fe0*/  DMUL R16, R16, R56 ;  /* 0x0000003810107228 */ /* 0x000fe20000000000 */
[C---:B------:R-:W-:Y:S01]  /*1ff0*/  IMAD.WIDE.U32 R38, R10.reuse, 0x8, R32 ;  /* 0x000000080a267825 */ /* 0x040fe200078e0020 */
[----:B------:R-:W-:Y:S01]  /*2000*/  IADD3 R34, P0, R10, UR10, RZ ;  /* 0x0000000a0a227c10 */ /* 0x000fe2000ff1e0ff */
[----:B------:R-:W-:Y:S02]  /*2010*/  DMUL R48, R12, R48 ;  /* 0x000000300c307228 */ /* 0x000fe40000000000 */
[----:B------:R-:W-:Y:S01]  /*2020*/  DMUL R22, R22, R44 ;  /* 0x0000002c16167228 */ /* 0x000fe20000000000 */
[----:B------:R-:W-:Y:S01]  /*2030*/  IMAD R10, R11, UR8, R10 ;  /* 0x000000080b0a7c24 */ /* 0x000fe2000f8e020a */
[----:B0-----:R-:W-:Y:S01]  /*2040*/  DMUL R26, R26, R42 ;  /* 0x0000002a1a1a7228 */ /* 0x001fe20000000000 */
[----:B------:R-:W-:-:S02]  /*2050*/  LOP3.LUT R37, R50, 0xff, RZ, 0xc0, !PT ;  /* 0x000000ff32257812 */ /* 0x000fc400078ec0ff */
[----:B------:R-:W-:Y:S02]  /*2060*/  IADD3.X R35, RZ, UR11, RZ, P0, !PT ;  /* 0x0000000bff237c10 */ /* 0x000fe400087fe4ff */
[----:B------:R-:W-:Y:S01]  /*2070*/  ISETP.GE.U32.AND P0, PT, R10, UR29, PT ;  /* 0x0000001d0a007c0c */ /* 0x000fe2000bf06070 */
[-C--:B------:R-:W-:Y:S01]  /*2080*/  DMUL R12, R16, R28.reuse ;  /* 0x0000001c100c7228 */ /* 0x080fe20000000000 */
[----:B------:R-:W-:Y:S01]  /*2090*/  PRMT R37, R52, 0x7604, R37 ;  /* 0x0000760434257816 */ /* 0x000fe20000000025 */
[-C--:B------:R-:W-:Y:S02]  /*20a0*/  DMUL R16, R48, R28.reuse ;  /* 0x0000001c30107228 */ /* 0x080fe40000000000 */
[-C--:B------:R-:W-:Y:S02]  /*20b0*/  DMUL R20, R20, R28.reuse ;  /* 0x0000001c14147228 */ /* 0x080fe40000000000 */
[-C--:B------:R-:W-:Y:S02]  /*20c0*/  DMUL R22, R22, R28.reuse ;  /* 0x0000001c16167228 */ /* 0x080fe40000000000 */
[----:B------:R-:W-:-:S02]  /*20d0*/  DMUL R24, R24, R28 ;  /* 0x0000001c18187228 */ /* 0x000fc40000000000 */
[----:B------:R-:W-:Y:S01]  /*20e0*/  DMUL R26, R26, R28 ;  /* 0x0000001c1a1a7228 */ /* 0x000fe20000000000 */
[----:B------:R-:W-:Y:S01]  /*20f0*/  PRMT R37, R37, 0x5410, R54 ;  /* 0x0000541025257816 */ /* 0x000fe20000000036 */
[----:B------:R0:W-:Y:S04]  /*2100*/  STG.E.128 desc[UR6][R38.64], R12 ;  /* 0x0000000c26007986 */ /* 0x0001e8000c101d06 */
[----:B------:R2:W-:Y:S04]  /*2110*/  STG.E.128 desc[UR6][R38.64+0x10], R16 ;  /* 0x0000101026007986 */ /* 0x0005e8000c101d06 */
[----:B------:R2:W-:Y:S04]  /*2120*/  STG.E.128 desc[UR6][R38.64+0x20], R20 ;  /* 0x0000201426007986 */ /* 0x0005e8000c101d06 */
[----:B------:R2:W-:Y:S04]  /*2130*/  STG.E.128 desc[UR6][R38.64+0x30], R24 ;  /* 0x0000301826007986 */ /* 0x0005e8000c101d06 */
[----:B------:R2:W-:Y:S01]  /*2140*/  STG.E.64 desc[UR6][R34.64], R36 ;  /* 0x0000002422007986 */ /* 0x0005e2000c101b06 */
[----:B0-----:R-:W-:Y:S01]  /*2150*/  MOV R14, R7 ;  /* 0x00000007000e7202 */ /* 0x001fe20000000f00 */
[----:B------:R-:W-:Y:S06]  /*2160*/  BAR.SYNC.DEFER_BLOCKING 0x0 ;  /* 0x0000000000007b1d */ /* 0x000fec0000010000 */
[----:B------:R-:W-:Y:S05]  /*2170*/  @!P0 BRA `(.L_x_2336) ;  /* 0xffffffe4005c8947 */ /* 0x000fea000383ffff */
[----:B------:R-:W-:Y:S05]  /*2180*/  EXIT ;  /* 0x000000000000794d */ /* 0x000fea0003800000 */
        .weak           $__internal_66_$__cuda_sm20_dblrcp_rn_slowpath_v3
        .type           $__internal_66_$__cuda_sm20_dblrcp_rn_slowpath_v3,@function
        .size           $__internal_66_$__cuda_sm20_dblrcp_rn_slowpath_v3,(.L_x_11636 - $__internal_66_$__cuda_sm20_dblrcp_rn_slowpath_v3)
$__internal_66_$__cuda_sm20_dblrcp_rn_slowpath_v3:
        /* <DEDUP_REMOVED lines=27> */
.L_x_2339:
        /* <DEDUP_REMOVED lines=10> */
.L_x_2337:
[----:B------:R-:W0:Y:S01]  /*23e0*/  LDC R12, c[0x0][0x4a0] ;  /* 0x00012800ff0c7b82 */ /* 0x000e220000000800 */
[----:B------:R-:W-:-:S07]  /*23f0*/  LOP3.LUT R13, R11, 0x80000, RZ, 0xfc, !PT ;  /* 0x000800000b0d7812 */ /* 0x000fce00078efcff */
.L_x_2338:
[----:B0-----:R-:W-:Y:S01]  /*2400*/  IMAD.MOV.U32 R28, RZ, RZ, R12 ;  /* 0x000000ffff1c7224 */ /* 0x001fe200078e000c */
[----:B------:R-:W-:Y:S01]  /*2410*/  MOV R29, R13 ;  /* 0x0000000d001d7202 */ /* 0x000fe20000000f00 */
[----:B------:R-:W-:Y:S01]  /*2420*/  IMAD.MOV.U32 R12, RZ, RZ, R9 ;  /* 0x000000ffff0c7224 */ /* 0x000fe200078e0009 */
[----:B------:R-:W-:-:S04]  /*2430*/  MOV R13, 0x0 ;  /* 0x00000000000d7802 */ /* 0x000fc80000000f00 */
[----:B------:R-:W-:Y:S05]  /*2440*/  RET.REL.NODEC R12 `(_ZN2at6native43_GLOBAL__N__7cc8d1ed_10_Dropout_cu_0e96ed3824fused_dropout_kernel_vecIddjLi1ELi8EhEEvNS_4cuda6detail10TensorInfoIKT_T1_EENS5_IS6_S8_EENS5_IT4_S8_EES8_T0_NS_15PhiloxCudaStateE) ;  /* 0xffffffd80cec7950 */ /* 0x000fea0003c3ffff */
.L_x_2340:
        /* <DEDUP_REMOVED lines=11> */
.L_x_11636:


//--------------------- .text._ZN2at6native43_GLOBAL__N__7cc8d1ed_10_Dropout_cu_0e96ed3824fused_dropout_kernel_vecIddjLi1ELi16EhEEvNS_4cuda6detail10TensorInfoIKT_T1_EENS5_IS6_S8_EENS5_IT4_S8_EES8_T0_NS_15PhiloxCudaStateE --------------------------
	.section	.text._ZN2at6native43_GLOBAL__N__7cc8d1ed_10_Dropout_cu_0e96ed3824fused_dropout_kernel_vecIddjLi1ELi16EhEEvNS_4cuda6detail10TensorInfoIKT_T1_EENS5_IS6_S8_EENS5_IT4_S8_EES8_T0_NS_15PhiloxCudaStateE,"ax",@progbits
	.align	128
.text._ZN2at6native43_GLOBAL__N__7cc8d1ed_10_Dropout_cu_0e96ed3824fused_dropout_kernel_vecIddjLi1ELi16EhEEvNS_4cuda6detail10TensorInfoIKT_T1_EENS5_IS6_S8_EENS5_IT4_S8_EES8_T0_NS_15PhiloxCudaStateE:
        .type           _ZN2at6native43_GLOBAL__N__7cc8d1ed_10_Dropout_cu_0e96ed3824fused_dropout_kernel_vecIddjLi1ELi16EhEEvNS_4cuda6detail10TensorInfoIKT_T1_EENS5_IS6_S8_EENS5_IT4_S8_EES8_T0_NS_15PhiloxCudaStateE,@function
        .size           _ZN2at6native43_GLOBAL__N__7cc8d1ed_10_Dropout_cu_0e96ed3824fused_dropout_kernel_vecIddjLi1ELi16EhEEvNS_4cuda6detail10TensorInfoIKT_T1_EENS5_IS6_S8_EENS5_IT4_S8_EES8_T0_NS_15PhiloxCudaStateE,(.L_x_11638 - _ZN2at6native43_GLOBAL__N__7cc8d1ed_10_Dropout_cu_0e96ed3824fused_dropout_kernel_vecIddjLi1ELi16EhEEvNS_4cuda6detail10TensorInfoIKT_T1_EENS5_IS6_S8_EENS5_IT4_S8_EES8_T0_NS_15PhiloxCudaStateE)
        .other          _ZN2at6native43_GLOBAL__N__7cc8d1ed_10_Dropout_cu_0e96ed3824fused_dropout_kernel_vecIddjLi1ELi16EhEEvNS_4cuda6detail10TensorInfoIKT_T1_EENS5_IS6_S8_EENS5_IT4_S8_EES8_T0_NS_15PhiloxCudaStateE,@"STO_CUDA_ENTRY STV_DEFAULT"
_ZN2at6native43_GLOBAL__N__7cc8d1ed_10_Dropout_cu_0e96ed3824fused_dropout_kernel_vecIddjLi1ELi16EhEEvNS_4cuda6detail10TensorInfoIKT_T1_EENS5_IS6_S8_EENS5_IT4_S8_EES8_T0_NS_15PhiloxCudaStateE:
        /* <DEDUP_REMOVED lines=25> */
[----:B0-----:R-:W-:-:S03]  /*0190*/  IMAD R0, R0, UR4, R7 ;  /* 0x0000000400007c24 */ /* 0x001fc6000f8e0207 */
[----:B------:R-:W-:Y:S01]  /*01a0*/  USHF.R.U32.HI UR14, URZ, 0x2, UR7 ;  /* 0x000000023f0e7899 */ /* 0x000fe20008011607 */
[C---:B------:R-:W-:Y:S01]  /*01b0*/  IMAD.WIDE.U32 R2, R0.reuse, -0x326172a9, RZ ;  /* 0xcd9e8d5700027825 */ /* 0x040fe200078e00ff */
[----:B------:R-:W-:Y:S01]  /*01c0*/  USHF.R.U64 UR7, UR6, 0x2, UR7 ;  /* 0x0000000206077899 */ /* 0x000fe20008001207 */
[----:B------:R-:W-:Y:S01]  /*01d0*/  SHF.L.U32 R54, R0, 0x4, RZ ;  /* 0x0000000400367819 */ /* 0x000fe200000006ff */
[----:B------:R-:W-:Y:S02]  /*01e0*/  UIADD3 UR5, UR11, -0x4498517b, URZ ;  /* 0xbb67ae850b057890 */ /* 0x000fe4000fffe03f */
[----:B------:R-:W-:Y:S01]  /*01f0*/  MOV R5, UR14 ;  /* 0x0000000e00057c02 */ /* 0x000fe20008000f00 */
[----:B------:R-:W-:Y:S02]  /*0200*/  UIMAD.WIDE.U32 UR12, UR7, -0x2daee0ad, URZ ;  /* 0xd2511f53070c78a5 */ /* 0x000fe4000f8e003f */
[----:B------:R-:W-:Y:S02]  /*0210*/  UIADD3 UR15, UR10, -0x61c88647, URZ ;  /* 0x9e3779b90a0f7890 */ /* 0x000fe4000fffe03f */
[----:B------:R-:W-:Y:S01]  /*0220*/  LOP3.LUT R4, R3, UR10, R5, 0x96, !PT ;  /* 0x0000000a03047c12 */ /* 0x000fe2000f8e9605 */
[----:B------:R-:W-:Y:S01]  /*0230*/  ULOP3.LUT UR4, UR13, UR11, URZ, 0x3c, !UPT ;  /* 0x0000000b0d047292 */ /* 0x000fe2000f8e3c3f */
[----:B------:R-:W-:Y:S01]  /*0240*/  IMAD.U32 R7, RZ, RZ, UR5 ;  /* 0x00000005ff077e24 */ /* 0x000fe2000f8e00ff */
[----:B------:R-:W-:-:S02]  /*0250*/  UIADD3 UR13, UR10, 0x3c6ef372, URZ ;  /* 0x3c6ef3720a0d7890 */ /* 0x000fc4000fffe03f */
[----:B------:R-:W-:Y:S01]  /*0260*/  IMAD.WIDE.U32 R4, R4, -0x2daee0ad, RZ ;  /* 0xd2511f5304047825 */ /* 0x000fe200078e00ff */
[----:B------:R-:W-:Y:S01]  /*0270*/  UIMAD.WIDE.U32 UR4, UR4, -0x326172a9, URZ ;  /* 0xcd9e8d57040478a5 */ /* 0x000fe2000f8e003f */
[----:B------:R-:W-:Y:S01]  /*0280*/  MOV R3, UR15 ;  /* 0x0000000f00037c02 */ /* 0x000fe20008000f00 */
[----:B------:R-:W-:Y:S02]  /*0290*/  UIADD3 UR15, UR11, -0x126145ec, URZ ;  /* 0xed9eba140b0f7890 */ /* 0x000fe4000fffe03f */
[----:B------:R-:W-:Y:S01]  /*02a0*/  LOP3.LUT R6, R5, UR12, R7, 0x96, !PT ;  /* 0x0000000c05067c12 */ /* 0x000fe2000f8e9607 */
[----:B------:R-:W-:Y:S01]  /*02b0*/  IMAD.U32 R5, RZ, RZ, UR13 ;  /* 0x0000000dff057e24 */ /* 0x000fe2000f8e00ff */
[----:B------:R-:W-:Y:S01]  /*02c0*/  LOP3.LUT R2, R3, UR5, R2, 0x96, !PT ;  /* 0x0000000503027c12 */ /* 0x000fe2000f8e9602 */
[----:B------:R-:W-:Y:S02]  /*02d0*/  UIADD3 UR5, UR11, 0x76cf5d0a, URZ ;  /* 0x76cf5d0a0b057890 */ /* 0x000fe4000fffe03f */
[----:B------:R-:W-:Y:S01]  /*02e0*/  IMAD.WIDE.U32 R6, R6, -0x326172a9, RZ ;  /* 0xcd9e8d5706067825 */ /* 0x000fe200078e00ff */
[----:B------:R-:W-:-:S02]  /*02f0*/  UIADD3 UR17, UR11, -0x56f99767, URZ ;  /* 0xa90668990b117890 */ /* 0x000fc4000fffe03f */
[----:B------:R-:W-:Y:S01]  /*0300*/  UIADD3 UR16, UR10, 0x1715609d, URZ ;  /* 0x1715609d0a107890 */ /* 0x000fe2000fffe03f */
[----:B------:R-:W-:Y:S01]  /*0310*/  IMAD.WIDE.U32 R2, R2, -0x2daee0ad, RZ ;  /* 0xd2511f5302027825 */ /* 0x000fe200078e00ff */
[----:B------:R-:W-:Y:S01]  /*0320*/  LOP3.LUT R5, R7, UR4, R5, 0x96, !PT ;  /* 0x0000000407057c12 */ /* 0x000fe2000f8e9605 */
[----:B------:R-:W-:Y:S02]  /*0330*/  UIADD3 UR4, UR10, -0x255992d5, URZ ;  /* 0xdaa66d2b0a047890 */ /* 0x000fe4000fffe03f */
[----:B------:R-:W-:Y:S01]  /*0340*/  UIADD3 UR18, UR10, -0x4ab325aa, URZ ;  /* 0xb54cda560a127890 */ /* 0x000fe2000fffe03f */
[----:B------:R-:W-:Y:S01]  /*0350*/  LOP3.LUT R8, R3, UR5, R4, 0x96, !PT ;  /* 0x0000000503087c12 */ /* 0x000fe2000f8e9604 */
        /* <DEDUP_REMOVED lines=9> */
[----:B------:R-:W-:Y:S01]  /*03f0*/  UIADD3 UR4, UR10, 0x78dde6e4, URZ ;  /* 0x78dde6e40a047890 */ /* 0x000fe2000fffe03f */
[----:B------:R-:W-:Y:S01]  /*0400*/  IMAD.WIDE.U32 R6, R7, -0x326172a9, RZ ;  /* 0xcd9e8d5707067825 */ /* 0x000fe200078e00ff */
[----:B------:R-:W-:Y:S02]  /*0410*/  UIADD3 UR23, UR11, -0x24c28bd8, URZ ;  /* 0xdb3d74280b177890 */ /* 0x000fe4000fffe03f */
[----:B------:R-:W-:Y:S01]  /*0420*/  UIADD3 UR24, UR10, -0x700cb87f, URZ ;  /* 0x8ff347810a187890 */ /* 0x000fe2000fffe03f */
[----:B------:R-:W-:Y:S01]  /*0430*/  IMAD.WIDE.U32 R2, R2, -0x2daee0ad, RZ ;  /* 0xd2511f5302027825 */ /* 0x000fe200078e00ff */
[----:B------:R-:W-:Y:S01]  /*0440*/  LOP3.LUT R5, R7, UR4, R8, 0x96, !PT ;  /* 0x0000000407057c12 */ /* 0x000fe2000f8e9608 */
[----:B------:R-:W-:Y:S01]  /*0450*/  ULDC UR4, c[0x0][0x498] ;  /* 0x0001260000047ab9 */ /* 0x000fe20000000800 */
[----:B------:R-:W-:Y:S01]  /*0460*/  UIADD3 UR25, UR11, -0x695add53, URZ ;  /* 0x96a522ad0b197890 */ /* 0x000fe2000fffe03f */
[----:B------:R-:W-:-:S02]  /*0470*/  ISETP.GE.U32.AND P0, PT, R54, UR4, PT ;  /* 0x0000000436007c0c */ /* 0x000fc4000bf06070 */
        /* <DEDUP_REMOVED lines=31> */
[----:B------:R-:W-:-:S06]  /*0670*/  IMAD.MOV.U32 R3, RZ, RZ, R9 ;  /* 0x000000ffff037224 */ /* 0x000fcc00078e0009 */
[----:B------:R-:W-:-:S08]  /*0680*/  DFMA R6, R4, -R6, 1 ;  /* 0x3ff000000406742b */ /* 0x000fd00000000806 */
[----:B------:R-:W-:-:S10]  /*0690*/  DFMA R6, R4, R6, R4 ;  /* 0x000000060406722b */ /* 0x000fd40000000004 */
[----:B------:R-:W-:Y:S01]  /*06a0*/  R2UR UR4, R6 ;  /* 0x00000000060472ca */ /* 0x000fe200000e0000 */
[----:B------:R-:W-:Y:S01]  /*06b0*/  IMAD.U32 R6, RZ, RZ, UR14 ;  /* 0x0000000eff067e24 */ /* 0x000fe2000f8e00ff */
[----:B------:R-:W-:Y:S02]  /*06c0*/  R2UR UR5, R7 ;  /* 0x00000000070572ca */ /* 0x000fe400000e0000 */
[----:B------:R-:W-:Y:S01]  /*06d0*/  MOV R7, UR7 ;  /* 0x0000000700077c02 */ /* 0x000fe20008000f00 */
[----:B------:R-:W-:-:S12]  /*06e0*/  @P0 BRA `(.L_x_2341) ;  /* 0x0000000000100947 */ /* 0x000fd80003800000 */
[----:B------:R-:W-:Y:S02]  /*06f0*/  LOP3.LUT R4, R10, 0x7fffffff, RZ, 0xc0, !PT ;  /* 0x7fffffff0a047812 */ /* 0x000fe400078ec0ff */
[----:B------:R-:W-:Y:S02]  /*0700*/  MOV R14, 0x730 ;  /* 0x00000730000e7802 */ /* 0x000fe40000000f00 */
[----:B------:R-:W-:-:S07]  /*0710*/  IADD3 R8, R4, -0x100000, RZ ;  /* 0xfff0000004087810 */ /* 0x000fce0007ffe0ff */
[----:B------:R-:W-:Y:S05]  /*0720*/  CALL.REL.NOINC `($__internal_67_$__cuda_sm20_dblrcp_rn_slowpath_v3) ;  /* 0x0000003800007944 */ /* 0x000fea0003c00000 */
.L_x_2341:
[----:B------:R-:W-:Y:S01]  /*0730*/  IMAD R47, R47, -0x326172a9, RZ ;  /* 0xcd9e8d572f2f7824 */ /* 0x000fe200078e02ff */
[----:B------:R-:W-:Y:S01]  /*0740*/  ULOP3.LUT UR6, UR6, 0x3, URZ, 0xc0, !UPT ;  /* 0x0000000306067892 */ /* 0x000fe2000f8ec03f */
[----:B------:R-:W-:Y:S01]  /*0750*/  IMAD.MOV.U32 R5, RZ, RZ, RZ ;  /* 0x000000ffff057224 */ /* 0x000fe200078e00ff */
[----:B------:R-:W-:Y:S01]  /*0760*/  ULDC.64 UR26, c[0x0][0x4a0] ;  /* 0x00012800001a7ab9 */ /* 0x000fe20000000a00 */
[----:B------:R-:W-:Y:S01]  /*0770*/  ULDC UR14, c[0x0][0x498] ;  /* 0x00012600000e7ab9 */ /* 0x000fe20000000800 */
[----:B------:R-:W-:-:S08]  /*0780*/  ULDC.64 UR12, c[0x0][0x3c0] ;  /* 0x0000f000000c7ab9 */ /* 0x000fd00000000a00 */
.L_x_2363:
[----:B------:R-:W-:Y:S01]  /*0790*/  ISETP.NE.AND P0, PT, RZ, UR6, PT ;  /* 0x00000006ff007c0c */ /* 0x000fe2000bf05270 */
[----:B0-----:R-:W-:Y:S01]  /*07a0*/  IMAD R18, R2, -0x2daee0ad, RZ ;  /* 0xd2511f5302127824 */ /* 0x001fe200078e02ff */
[----:B------:R-:W-:Y:S01]  /*07b0*/  MOV R2, UR10 ;  /* 0x0000000a00027c02 */ /* 0x000fe20008000f00 */
[----:B------:R-:W-:Y:S01]  /*07c0*/  IMAD.U32 R9, RZ, RZ, UR11 ;  /* 0x0000000bff097e24 */ /* 0x000fe2000f8e00ff */
[----:B------:R-:W-:Y:S01]  /*07d0*/  MOV R11, UR10 ;  /* 0x0000000a000b7c02 */ /* 0x000fe20008000f00 */
[----:B------:R-:W-:Y:S01]  /*07e0*/  IMAD.U32 R14, RZ, RZ, UR11 ;  /* 0x0000000bff0e7e24 */ /* 0x000fe2000f8e00ff */
[----:B------:R-:W-:Y:S01]  /*07f0*/  MOV R15, UR10 ;  /* 0x0000000a000f7c02 */ /* 0x000fe20008000f00 */
[----:B------:R-:W-:Y:S01]  /*0800*/  IMAD.U32 R16, RZ, RZ, UR11 ;  /* 0x0000000bff107e24 */ /* 0x000fe2000f8e00ff */
[----:B------:R-:W-:Y:S01]  /*0810*/  MOV R17, UR10 ;  /* 0x0000000a00117c02 */ /* 0x000fe20008000f00 */
[----:B------:R-:W-:Y:S01]  /*0820*/  IMAD.MOV.U32 R13, RZ, RZ, R47 ;  /* 0x000000ffff0d7224 */ /* 0x000fe200078e002f */
[----:B------:R-:W-:Y:S01]  /*0830*/  MOV R12, R60 ;  /* 0x0000003c000c7202 */ /* 0x000fe20000000f00 */
[----:B------:R-:W-:Y:S01]  /*0840*/  VIADD R2, R2, 0x9e3779b9 ;  /* 0x9e3779b902027836 */ /* 0x000fe20000000000 */
[----:B------:R-:W-:Y:S01]  /*0850*/  IADD3 R9, R9, -0x4498517b, RZ ;  /* 0xbb67ae8509097810 */ /* 0x000fe20007ffe0ff */
[----:B------:R-:W-:Y:S01]  /*0860*/  VIADD R11, R11, 0x3c6ef372 ;  /* 0x3c6ef3720b0b7836 */ /* 0x000fe20000000000 */
[----:B------:R-:W-:Y:S01]  /*0870*/  IADD3 R14, R14, 0x76cf5d0a, RZ ;  /* 0x76cf5d0a0e0e7810 */ /* 0x000fe20007ffe0ff */
[----:B------:R-:W-:Y:S01]  /*0880*/  VIADD R15, R15, 0xdaa66d2b ;  /* 0xdaa66d2b0f0f7836 */ /* 0x000fe20000000000 */
[----:B------:R-:W-:Y:S01]  /*0890*/  IADD3 R16, R16, 0x32370b8f, RZ ;  /* 0x32370b8f10107810 */ /* 0x000fe20007ffe0ff */
        /* <DEDUP_REMOVED lines=15> */
.L_x_2344:
[----:B------:R-:W-:Y:S05]  /*0990*/  BSYNC B0 ;  /* 0x0000000000007941 */ /* 0x000fea0003800000 */
.L_x_2343:
[----:B------:R-:W-:Y:S01]  /*09a0*/  IMAD.HI.U32 R19, R0, -0x326172a9, RZ ;  /* 0xcd9e8d5700137827 */ /* 0x000fe200078e00ff */
[----:B------:R-:W-:Y:S02]  /*09b0*/  LOP3.LUT R4, R4, UR11, R5, 0x96, !PT ;  /* 0x0000000b04047c12 */ /* 0x000fe4000f8e9605 */
[----:B------:R-:W-:Y:S01]  /*09c0*/  MOV R8, UR6 ;  /* 0x0000000600087c02 */ /* 0x000fe20008000f00 */
[----:B------:R-:W-:Y:S01]  /*09d0*/  IMAD.MOV.U32 R21, RZ, RZ, -0x2daee0ad ;  /* 0xd2511f53ff157424 */ /* 0x000fe200078e00ff */
[----:B------:R-:W-:Y:S01]  /*09e0*/  LOP3.LUT R19, R19, UR10, R6, 0x96, !PT ;  /* 0x0000000a13137c12 */ /* 0x000fe2000f8e9606 */
[----:B------:R-:W-:Y:S01]  /*09f0*/  IMAD R27, R0, -0x326172a9, RZ ;  /* 0xcd9e8d57001b7824 */ /* 0x000fe200078e02ff */
[----:B------:R-:W-:Y:S01]  /*0a00*/  ISETP.NE.AND P0, PT, R8, 0x1, PT ;  /* 0x000000010800780c */ /* 0x000fe20003f05270 */
[----:B------:R-:W-:Y:S01]  /*0a10*/  IMAD.WIDE.U32 R24, R4, -0x326172a9, RZ ;  /* 0xcd9e8d5704187825 */ /* 0x000fe200078e00ff */
[----:B------:R-:W-:-:S03]  /*0a20*/  LOP3.LUT R8, R5, UR11, RZ, 0x3c, !PT ;  /* 0x0000000b05087c12 */ /* 0x000fc6000f8e3cff */
        /* <DEDUP_REMOVED lines=32> */
[----:B------:R-:W-:Y:S02]  /*0c30*/  LOP3.LUT R32, R41, UR23, R22, 0x96, !PT ;  /* 0x0000001729207c12 */ /* 0x000fe4000f8e9616 */
[----:B------:R-:W-:Y:S02]  /*0c40*/  MOV R41, R18 ;  /* 0x0000001200297202 */ /* 0x000fe40000000f00 */
[----:B------:R-:W-:Y:S01]  /*0c50*/  LOP3.LUT R4, R27, UR22, R24, 0x96, !PT ;  /* 0x000000161b047c12 */ /* 0x000fe2000f8e9618 */
[----:B------:R-:W-:-:S04]  /*0c60*/  IMAD.WIDE.U32 R32, R32, -0x326172a9, RZ ;  /* 0xcd9e8d5720207825 */ /* 0x000fc800078e00ff */
[----:B------:R-:W-:Y:S01]  /*0c70*/  IMAD.HI.U32 R19, R4, -0x2daee0ad, RZ ;  /* 0xd2511f5304137827 */ /* 0x000fe200078e00ff */
[----:B------:R-:W-:-:S04]  /*0c80*/  LOP3.LUT R26, R33, UR24, R26, 0x96, !PT ;  /* 0x00000018211a7c12 */ /* 0x000fc8000f8e961a */
[----:B------:R-:W-:Y:S01]  /*0c90*/  LOP3.LUT R40, R19, UR25, R40, 0x96, !PT ;  /* 0x0000001913287c12 */ /* 0x000fe2000f8e9628 */
        /* <DEDUP_REMOVED lines=12> */
.L_x_2345:
        /* <DEDUP_REMOVED lines=23> */
.L_x_2347:
[----:B------:R-:W-:Y:S05]  /*0ed0*/  BSYNC B0 ;  /* 0x0000000000007941 */ /* 0x000fea0003800000 */
.L_x_2346:
[----:B------:R-:W-:Y:S01]  /*0ee0*/  LOP3.LUT R22, R20, UR10, R6, 0x96, !PT ;  /* 0x0000000a14167c12 */ /* 0x000fe2000f8e9606 */
[----:B------:R-:W-:Y:S01]  /*0ef0*/  IMAD R8, R3, R21, -0x2daee0ad ;  /* 0xd2511f5303087424 */ /* 0x000fe200078e0215 */
[----:B------:R-:W-:Y:S01]  /*0f00*/  LOP3.LUT R25, R18, R25, RZ, 0x3c, !PT ;  /* 0x0000001912197212 */ /* 0x000fe200078e3cff */
[----:B------:R-:W-:Y:S02]  /*0f10*/  IMAD R4, R4, -0x2daee0ad, RZ ;  /* 0xd2511f5304047824 */ /* 0x000fe400078e02ff */
        /* <DEDUP_REMOVED lines=36> */
[----:B------:R-:W-:Y:S01]  /*1160*/  IMAD.WIDE.U32 R22, R22, -0x326172a9, RZ ;  /* 0xcd9e8d5716167825 */ /* 0x000fe200078e00ff */
[----:B------:R-:W-:-:S04]  /*1170*/  LOP3.LUT R37, R37, UR25, R28, 0x96, !PT ;  /* 0x0000001925257c12 */ /* 0x000fc8000f8e961c */
[----:B------:R-:W-:Y:S01]  /*1180*/  LOP3.LUT R24, R23, UR24, R24, 0x96, !PT ;  /* 0x0000001817187c12 */ /* 0x000fe2000f8e9618 */
[----:B------:R-:W-:Y:S01]  /*1190*/  IMAD.HI.U32 R23, R25, -0x2daee0ad, RZ ;  /* 0xd2511f5319177827 */ /* 0x000fe200078e00ff */
[----:B------:R-:W-:Y:S02]  /*11a0*/  MOV R10, R22 ;  /* 0x00000016000a7202 */ /* 0x000fe40000000f00 */
[----:B------:R-:W-:Y:S01]  /*11b0*/  MOV R48, R24 ;  /* 0x0000001800307202 */ /* 0x000fe20000000f00 */
[----:B------:R-:W-:Y:S06]  /*11c0*/  @!P0 BRA `(.L_x_2348) ;  /* 0x0000000000288947 */ /* 0x000fec0003800000 */
        /* <DEDUP_REMOVED lines=9> */
[----:B------:R-:W-:-:S07]  /*1260*/  @P2 MOV R48, R37 ;  /* 0x0000002500302202 */ /* 0x000fce0000000f00 */
.L_x_2348:
        /* <DEDUP_REMOVED lines=12> */
[----:B------:R-:W-:Y:S01]  /*1330*/  LOP3.LUT R19, R19, R2, RZ, 0x3c, !PT ;  /* 0x0000000213137212 */ /* 0x000fe200078e3cff */
[----:B------:R-:W-:-:S06]  /*1340*/  IMAD.MOV.U32 R0, RZ, RZ, R18 ;  /* 0x000000ffff007224 */ /* 0x000fcc00078e0012 */
[----:B------:R-:W-:-:S04]  /*1350*/  @P1 IADD3 R4, R5, RZ, RZ ;  /* 0x000000ff05041210 */ /* 0x000fc80007ffe0ff */
[----:B------:R-:W-:Y:S02]  /*1360*/  LOP3.LUT R18, R4, UR11, RZ, 0x3c, !PT ;  /* 0x0000000b04127c12 */ /* 0x000fe4000f8e3cff */
[----:B------:R-:W-:-:S07]  /*1370*/  MOV R5, R4 ;  /* 0x0000000400057202 */ /* 0x000fce0000000f00 */
.L_x_2350:
[----:B------:R-:W-:Y:S05]  /*1380*/  BSYNC B0 ;  /* 0x0000000000007941 */ /* 0x000fea0003800000 */
.L_x_2349:
[----:B------:R-:W-:Y:S01]  /*1390*/  LOP3.LUT R24, R20, UR10, R6, 0x96, !PT ;  /* 0x0000000a14187c12 */ /* 0x000fe2000f8e9606 */
[----:B------:R-:W-:Y:S01]  /*13a0*/  IMAD R4, R3, R21, -0x5b5dc15a ;  /* 0xa4a23ea603047424 */ /* 0x000fe200078e0215 */
[----:B------:R-:W-:Y:S02]  /*13b0*/  LOP3.LUT R23, R18, R23, RZ, 0x3c, !PT ;  /* 0x0000001712177212 */ /* 0x000fe400078e3cff */
[----:B------:R-:W-:Y:S01]  /*13c0*/  ISETP.NE.AND P1, PT, R7, -0x4, PT ;  /* 0xfffffffc0700780c */ /* 0x000fe20003f25270 */
[----:B------:R-:W-:-:S04]  /*13d0*/  IMAD.WIDE.U32 R24, R24, -0x2daee0ad, RZ ;  /* 0xd2511f5318187825 */ /* 0x000fc800078e00ff */
        /* <DEDUP_REMOVED lines=36> */
[----:B------:R-:W-:Y:S01]  /*1620*/  IMAD.HI.U32 R23, R4, -0x2daee0ad, RZ ;  /* 0xd2511f5304177827 */ /* 0x000fe200078e00ff */
[----:B------:R-:W-:Y:S02]  /*1630*/  LOP3.LUT R22, R25, UR24, R22, 0x96, !PT ;  /* 0x0000001819167c12 */ /* 0x000fe4000f8e9616 */
[----:B------:R-:W-:Y:S01]  /*1640*/  MOV R36, R24 ;  /* 0x0000001800247202 */ /* 0x000fe20000000f00 */
[----:B------:R-:W-:Y:S01]  /*1650*/  IMAD.MOV.U32 R8, RZ, RZ, R27 ;  /* 0x000000ffff087224 */ /* 0x000fe200078e001b */
        /* <DEDUP_REMOVED lines=12> */
.L_x_2351:
        /* <DEDUP_REMOVED lines=17> */
.L_x_2353:
[----:B------:R-:W-:Y:S05]  /*1830*/  BSYNC B0 ;  /* 0x0000000000007941 */ /* 0x000fea0003800000 */
.L_x_2352:
[----:B------:R-:W-:Y:S01]  /*1840*/  LOP3.LUT R2, R20, UR10, R6, 0x96, !PT ;  /* 0x0000000a14027c12 */ /* 0x000fe2000f8e9606 */
[----:B------:R-:W-:Y:S01]  /*1850*/  IMAD R26, R26, -0x2daee0ad, RZ ;  /* 0xd2511f531a1a7824 */ /* 0x000fe200078e02ff */
[----:B------:R-:W-:Y:S01]  /*1860*/  LOP3.LUT R20, R18, R23, RZ, 0x3c, !PT ;  /* 0x0000001712147212 */ /* 0x000fe200078e3cff */
[----:B------:R-:W-:Y:S01]  /*1870*/  IMAD R18, R3, R21, 0x76f35df9 ;  /* 0x76f35df903127424 */ /* 0x000fe200078e0215 */
        /* <DEDUP_REMOVED lines=8> */
[----:B------:R-:W-:Y:S02]  /*1900*/  LOP3.LUT R3, R19, R20, R11, 0x96, !PT ;  /* 0x0000001413037212 */ /* 0x000fe400078e960b */
[----:B------:R-:W-:Y:S02]  /*1910*/  MOV R11, R26 ;  /* 0x0000001a000b7202 */ /* 0x000fe40000000f00 */
        /* <DEDUP_REMOVED lines=36> */
[----:B------:R-:W-:Y:S01]  /*1b60*/  IMAD.MOV.U32 R11, RZ, RZ, R3 ;  /* 0x000000ffff0b7224 */ /* 0x000fe200078e0003 */
[----:B------:R-:W-:Y:S01]  /*1b70*/  MOV R9, R47 ;  /* 0x0000002f00097202 */ /* 0x000fe20000000f00 */
[----:B------:R-:W-:Y:S01]  /*1b80*/  IMAD.MOV.U32 R46, RZ, RZ, R26 ;  /* 0x000000ffff2e7224 */ /* 0x000fe200078e001a */
[----:B------:R-:W-:-:S13]  /*1b90*/  PLOP3.LUT P0, PT, PT, PT, UP0, 0x80, 0x0 ;  /* 0x000000000000781c */ /* 0x000fda0003f0f008 */
        /* <DEDUP_REMOVED lines=8> */
.L_x_2342:
        /* <DEDUP_REMOVED lines=14> */
.L_x_2356:
[----:B------:R-:W-:Y:S05]  /*1d00*/  BSYNC B0 ;  /* 0x0000000000007941 */ /* 0x000fea0003800000 */
.L_x_2355:
[----:B------:R-:W-:Y:S01]  /*1d10*/  IADD3 R35, R7, 0x2, RZ ;  /* 0x0000000207237810 */ /* 0x000fe20007ffe0ff */
[----:B------:R-:W-:Y:S01]  /*1d20*/  IMAD.WIDE.U32 R20, R0, -0x326172a9, RZ ;  /* 0xcd9e8d5700147825 */ /* 0x000fe200078e00ff */
[----:B------:R-:W-:Y:S01]  /*1d30*/  LOP3.LUT R22, R5, UR11, RZ, 0x3c, !PT ;  /* 0x0000000b05167c12 */ /* 0x000fe2000f8e3cff */
[----:B------:R-:W-:Y:S01]  /*1d40*/  BSSY B0, `(.L_x_2357) ;  /* 0x000001b000007945 */ /* 0x000fe20003800000 */
[----:B------:R-:W-:Y:S01]  /*1d50*/  ISETP.NE.AND P2, PT, R35, RZ, PT ;  /* 0x000000ff2300720c */ /* 0x000fe20003f45270 */
[C---:B------:R-:W-:Y:S01]  /*1d60*/  VIADD R37, R7.reuse, 0x3 ;  /* 0x0000000307257836 */ /* 0x040fe20000000000 */
[----:B------:R-:W-:Y:S01]  /*1d70*/  LOP3.LUT R8, R22, R19, RZ, 0x3c, !PT ;  /* 0x0000001316087212 */ /* 0x000fe200078e3cff */
[----:B------:R-:W-:Y:S01]  /*1d80*/  IMAD.MOV.U32 R25, RZ, RZ, R23 ;  /* 0x000000ffff197224 */ /* 0x000fe200078e0017 */
[----:B------:R-:W-:Y:S02]  /*1d90*/  IADD3 R4, R7, 0x4, RZ ;  /* 0x0000000407047810 */ /* 0x000fe40007ffe0ff */
[----:B------:R-:W-:Y:S01]  /*1da0*/  LOP3.LUT R19, R20, R2, RZ, 0x3c, !PT ;  /* 0x0000000214137212 */ /* 0x000fe200078e3cff */
        /* <DEDUP_REMOVED lines=20> */
.L_x_2358:
[----:B------:R-:W-:Y:S05]  /*1ef0*/  BSYNC B0 ;  /* 0x0000000000007941 */ /* 0x000fea0003800000 */
.L_x_2357:
        /* <DEDUP_REMOVED lines=16> */
[----:B------:R-:W-:Y:S02]  /*2000*/  MOV R30, RZ ;  /* 0x000000ff001e7202 */ /* 0x000fe40000000f00 */
[----:B------:R-:W-:-:S06]  /*2010*/  ISETP.NE.AND P1, PT, R27, RZ, PT ;  /* 0x000000ff1b00720c */ /* 0x000fcc0003f25270 */
[----:B------:R-:W-:Y:S01]  /*2020*/  IMAD R31, R0, R29, -0x326172a9 ;  /* 0xcd9e8d57001f7424 */ /* 0x000fe200078e021d */
[----:B------:R-:W-:Y:S01]  /*2030*/  MOV R0, R27 ;  /* 0x0000001b00007202 */ /* 0x000fe20000000f00 */
[----:B------:R-:W-:-:S03]  /*2040*/  IMAD.HI.U32 R29, R27, -0x326172a9, RZ ;  /* 0xcd9e8d571b1d7827 */ /* 0x000fc600078e00ff */
[----:B------:R-:W-:Y:S02]  /*2050*/  LOP3.LUT R26, R31, R2, RZ, 0x3c, !PT ;  /* 0x000000021f1a7212 */ /* 0x000fe400078e3cff */
[----:B------:R-:W-:-:S04]  /*2060*/  @P1 IMAD.MOV R6, RZ, RZ, R5 ;  /* 0x000000ffff061224 */ /* 0x000fc800078e0205 */
[----:B------:R-:W-:Y:S01]  /*2070*/  IMAD.MOV.U32 R5, RZ, RZ, R6 ;  /* 0x000000ffff057224 */ /* 0x000fe200078e0006 */
[----:B------:R-:W-:-:S07]  /*2080*/  LOP3.LUT R28, R6, UR11, RZ, 0x3c, !PT ;  /* 0x0000000b061c7c12 */ /* 0x000fce000f8e3cff */
.L_x_2360:
[----:B------:R-:W-:Y:S05]  /*2090*/  BSYNC B0 ;  /* 0x0000000000007941 */ /* 0x000fea0003800000 */
.L_x_2359:
        /* <DEDUP_REMOVED lines=24> */
.L_x_2362:
[----:B------:R-:W-:Y:S05]  /*2220*/  BSYNC B0 ;  /* 0x0000000000007941 */ /* 0x000fea0003800000 */
.L_x_2361:
[----:B------:R-:W-:Y:S01]  /*2230*/  LOP3.LUT R32, R21, UR10, R23, 0x96, !PT ;  /* 0x0000000a15207c12 */ /* 0x000fe2000f8e9617 */
[----:B------:R-:W-:Y:S01]  /*2240*/  IMAD.HI.U32 R37, R37, -0x2daee0ad, RZ ;  /* 0xd2511f5325257827 */ /* 0x000fe200078e00ff */
[----:B------:R-:W-:Y:S02]  /*2250*/  LOP3.LUT R21, R22, R35, RZ, 0x3c, !PT ;  /* 0x0000002316157212 */ /* 0x000fe400078e3cff */
[----:B------:R-:W-:Y:S01]  /*2260*/  LOP3.LUT R34, R24, UR10, R25, 0x96, !PT ;  /* 0x0000000a18227c12 */ /* 0x000fe2000f8e9619 */
[----:B------:R-:W-:Y:S01]  /*2270*/  IMAD R23, R7, -0x2daee0ad, RZ ;  /* 0xd2511f5307177824 */ /* 0x000fe200078e02ff */
[----:B------:R-:W-:Y:S01]  /*2280*/  LOP3.LUT R37, R28, R37, RZ, 0x3c, !PT ;  /* 0x000000251c257212 */ /* 0x000fe200078e3cff */
[----:B------:R-:W-:Y:S01]  /*2290*/  IMAD.HI.U32 R7, R32, -0x2daee0ad, RZ ;  /* 0xd2511f5320077827 */ /* 0x000fe200078e00ff */
[----:B------:R-:W-:Y:S02]  /*22a0*/  LOP3.LUT R20, R29, UR10, R30, 0x96, !PT ;  /* 0x0000000a1d147c12 */ /* 0x000fe4000f8e961e */
[C---:B------:R-:W-:Y:S01]  /*22b0*/  IADD3 R25, R23.reuse, -0x5b5dc15a, RZ ;  /* 0xa4a23ea617197810 */ /* 0x040fe20007ffe0ff */
[C---:B------:R-:W-:Y:S01]  /*22c0*/  VIADD R2, R23.reuse, 0xd2511f53 ;  /* 0xd2511f5317027836 */ /* 0x040fe20000000000 */
[----:B------:R-:W-:Y:S01]  /*22d0*/  IADD3 R30, R23, 0x49447d4c, RZ ;  /* 0x49447d4c171e7810 */ /* 0x000fe20007ffe0ff */
[----:B------:R-:W-:-:S03]  /*22e0*/  IMAD.HI.U32 R28, R4, -0x2daee0ad, RZ ;  /* 0xd2511f53041c7827 */ /* 0x000fc600078e00ff */
[----:B------:R-:W-:Y:S01]  /*22f0*/  LOP3.LUT R2, R7, R2, R9, 0x96, !PT ;  /* 0x0000000207027212 */ /* 0x000fe200078e9609 */
[----:B------:R-:W-:Y:S01]  /*2300*/  IMAD.HI.U32 R22, R21, -0x326172a9, RZ ;  /* 0xcd9e8d5715167827 */ /* 0x000fe200078e00ff */
[----:B------:R-:W-:-:S03]  /*2310*/  LOP3.LUT R28, R31, R28, RZ, 0x3c, !PT ;  /* 0x0000001c1f1c7212 */ /* 0x000fc600078e3cff */
[----:B------:R-:W-:Y:S01]  /*2320*/  IMAD.HI.U32 R24, R34, -0x2daee0ad, RZ ;  /* 0xd2511f5322187827 */ /* 0x000fe200078e00ff */
[----:B------:R-:W-:-:S03]  /*2330*/  LOP3.LUT R7, R19, R22, RZ, 0x3c, !PT ;  /* 0x0000001613077212 */ /* 0x000fc600078e3cff */
[----:B------:R-:W-:Y:S01]  /*2340*/  VIADD R22, R23, 0x76f35df9 ;  /* 0x76f35df917167836 */ /* 0x000fe20000000000 */
[----:B------:R-:W-:Y:S01]  /*2350*/  LOP3.LUT R31, R24, R25, R9, 0x96, !PT ;  /* 0x00000019181f7212 */ /* 0x000fe200078e9609 */
[----:B------:R-:W-:Y:S01]  /*2360*/  IMAD.HI.U32 R23, R20, -0x2daee0ad, RZ ;  /* 0xd2511f5314177827 */ /* 0x000fe200078e00ff */
[----:B------:R-:W-:-:S03]  /*2370*/  LOP3.LUT R24, R33, UR10, R6, 0x96, !PT ;  /* 0x0000000a21187c12 */ /* 0x000fc6000f8e9606 */
[----:B------:R-:W-:Y:S01]  /*2380*/  IMAD R19, R32, -0x2daee0ad, RZ ;  /* 0xd2511f5320137824 */ /* 0x000fe200078e02ff */
[----:B------:R-:W-:Y:S01]  /*2390*/  LOP3.LUT R32, R23, R22, R9, 0x96, !PT ;  /* 0x0000001617207212 */ /* 0x000fe200078e9609 */
[----:B------:R-:W-:-:S04]  /*23a0*/  IMAD.HI.U32 R29, R37, -0x326172a9, RZ ;  /* 0xcd9e8d57251d7827 */ /* 0x000fc800078e00ff */
[----:B------:R-:W-:Y:S01]  /*23b0*/  IMAD.WIDE.U32 R24, R24, -0x2daee0ad, RZ ;  /* 0xd2511f5318187825 */ /* 0x000fe200078e00ff */
[----:B------:R-:W-:-:S03]  /*23c0*/  LOP3.LUT R29, R26, R29, RZ, 0x3c, !PT ;  /* 0x0000001d1a1d7212 */ /* 0x000fc600078e3cff */
[----:B------:R-:W-:Y:S01]  /*23d0*/  IMAD.WIDE.U32 R22, R28, -0x326172a9, RZ ;  /* 0xcd9e8d571c167825 */ /* 0x000fe200078e00ff */
[----:B------:R-:W-:-:S03]  /*23e0*/  LOP3.LUT R35, R25, R30, R9, 0x96, !PT ;  /* 0x0000001e19237212 */ /* 0x000fc600078e9609 */
[----:B------:R-:W-:Y:S01]  /*23f0*/  IMAD.HI.U32 R26, R10, -0x2daee0ad, RZ ;  /* 0xd2511f530a1a7827 */ /* 0x000fe200078e00ff */
[----:B------:R-:W-:-:S03]  /*2400*/  LOP3.LUT R9, R27, R23, RZ, 0x3c, !PT ;  /* 0x000000171b097212 */ /* 0x000fc600078e3cff */
[----:B------:R-:W-:Y:S01]  /*2410*/  IMAD R34, R34, -0x2daee0ad, RZ ;  /* 0xd2511f5322227824 */ /* 0x000fe200078e02ff */
[----:B------:R-:W-:Y:S01]  /*2420*/  LOP3.LUT R19, R26, R19, R14, 0x96, !PT ;  /* 0x000000131a137212 */ /* 0x000fe200078e960e */
[----:B------:R-:W-:-:S04]  /*2430*/  IMAD.HI.U32 R33, R7, -0x2daee0ad, RZ ;  /* 0xd2511f5307217827 */ /* 0x000fc800078e00ff */
[----:B------:R-:W-:Y:S01]  /*2440*/  IMAD R27, R21, -0x326172a9, RZ ;  /* 0xcd9e8d57151b7824 */ /* 0x000fe200078e02ff */
[----:B------:R-:W-:Y:S01]  /*2450*/  LOP3.LUT R26, R33, R34, R14, 0x96, !PT ;  /* 0x00000022211a7212 */ /* 0x000fe200078e960e */
[----:B------:R-:W-:Y:S02]  /*2460*/  IMAD R25, R20, -0x2daee0ad, RZ ;  /* 0xd2511f5314197824 */ /* 0x000fe400078e02ff */
[----:B------:R-:W-:-:S04]  /*2470*/  IMAD.HI.U32 R30, R29, -0x2daee0ad, RZ ;  /* 0xd2511f531d1e7827 */ /* 0x000fc800078e00ff */
        /* <DEDUP_REMOVED lines=14> */
[----:B------:R-:W-:Y:S02]  /*2560*/  IMAD R23, R31, -0x326172a9, RZ ;  /* 0xcd9e8d571f177824 */ /* 0x000fe400078e02ff */
[----:B------:R-:W-:-:S04]  /*2570*/  IMAD.HI.U32 R21, R19, -0x326172a9, RZ ;  /* 0xcd9e8d5713157827 */ /* 0x000fc800078e00ff */
[----:B------:R-:W-:Y:S01]  /*2580*/  IMAD R34, R32, -0x326172a9, RZ ;  /* 0xcd9e8d5720227824 */ /* 0x000fe200078e02ff */
[----:B------:R-:W-:Y:S01]  /*2590*/  LOP3.LUT R22, R21, R2, R15, 0x96, !PT ;  /* 0x0000000215167212 */ /* 0x000fe200078e960f */
[----:B------:R-:W-:-:S04]  /*25a0*/  IMAD.HI.U32 R31, R30, -0x326172a9, RZ ;  /* 0xcd9e8d571e1f7827 */ /* 0x000fc800078e00ff */
[----:B------:R-:W-:Y:S01]  /*25b0*/  IMAD.WIDE.U32 R8, R33, -0x326172a9, RZ ;  /* 0xcd9e8d5721087825 */ /* 0x000fe200078e00ff */
[----:B------:R-:W-:-:S03]  /*25c0*/  LOP3.LUT R2, R31, R34, R15, 0x96, !PT ;  /* 0x000000221f027212 */ /* 0x000fc600078e960f */
[----:B------:R-:W-:Y:S01]  /*25d0*/  IMAD.HI.U32 R32, R26, -0x326172a9, RZ ;  /* 0xcd9e8d571a207827 */ /* 0x000fe200078e00ff */
[----:B------:R-:W-:-:S03]  /*25e0*/  LOP3.LUT R31, R9, R24, R15, 0x96, !PT ;  /* 0x00000018091f7212 */ /* 0x000fc600078e960f */
        /* <DEDUP_REMOVED lines=14> */
[----:B------:R-:W-:Y:S01]  /*26d0*/  IMAD R32, R19, -0x326172a9, RZ ;  /* 0xcd9e8d5713207824 */ /* 0x000fe200078e02ff */
[----:B------:R-:W-:Y:S01]  /*26e0*/  LOP3.LUT R16, R15, UR15, R14, 0x96, !PT ;  /* 0x0000000f0f107c12 */ /* 0x000fe2000f8e960e */
[----:B------:R-:W-:Y:S02]  /*26f0*/  IMAD R11, R26, -0x326172a9, RZ ;  /* 0xcd9e8d571a0b7824 */ /* 0x000fe400078e02ff */
[----:B------:R-:W-:-:S04]  /*2700*/  IMAD.HI.U32 R7, R9, -0x326172a9, RZ ;  /* 0xcd9e8d5709077827 */ /* 0x000fc800078e00ff */
[----:B------:R-:W-:Y:S01]  /*2710*/  IMAD.WIDE.U32 R14, R20, -0x326172a9, RZ ;  /* 0xcd9e8d57140e7825 */ /* 0x000fe200078e00ff */
[----:B------:R-:W-:-:S03]  /*2720*/  LOP3.LUT R32, R7, R32, R17, 0x96, !PT ;  /* 0x0000002007207212 */ /* 0x000fc600078e9611 */
[----:B------:R-:W-:Y:S01]  /*2730*/  IMAD.HI.U32 R26, R24, -0x326172a9, RZ ;  /* 0xcd9e8d57181a7827 */ /* 0x000fe200078e00ff */
[----:B------:R-:W-:-:S03]  /*2740*/  LOP3.LUT R8, R15, R8, R17, 0x96, !PT ;  /* 0x000000080f087212 */ /* 0x000fc600078e9611 */
[----:B------:R-:W-:Y:S01]  /*2750*/  IMAD.WIDE.U32 R20, R31, -0x2daee0ad, RZ ;  /* 0xd2511f531f147825 */ /* 0x000fe200078e00ff */
[----:B------:R-:W-:-:S03]  /*2760*/  LOP3.LUT R7, R26, R11, R17, 0x96, !PT ;  /* 0x0000000b1a077212 */ /* 0x000fc600078e9611 */
[----:B------:R-:W-:Y:S01]  /*2770*/  IMAD R30, R30, -0x326172a9, RZ ;  /* 0xcd9e8d571e1e7824 */ /* 0x000fe200078e02ff */
[----:B------:R-:W-:Y:S01]  /*2780*/  LOP3.LUT R10, R21, UR15, R10, 0x96, !PT ;  /* 0x0000000f150a7c12 */ /* 0x000fe2000f8e960a */
[----:B------:R-:W-:-:S04]  /*2790*/  IMAD.HI.U32 R19, R25, -0x326172a9, RZ ;  /* 0xcd9e8d5719137827 */ /* 0x000fc800078e00ff */
[----:B------:R-:W-:Y:S01]  /*27a0*/  IMAD R21, R9, -0x326172a9, RZ ;  /* 0xcd9e8d5709157824 */ /* 0x000fe200078e02ff */
[----:B------:R-:W-:Y:S01]  /*27b0*/  LOP3.LUT R19, R19, R30, R17, 0x96, !PT ;  /* 0x0000001e13137212 */ /* 0x000fe200078e9611 */
        /* <DEDUP_REMOVED lines=98> */
[----:B------:R-:W-:Y:S01]  /*2de0*/  IMAD.MOV.U32 R47, RZ, RZ, R20 ;  /* 0x000000ffff2f7224 */ /* 0x000fe200078e0014 */
[----:B------:R-:W-:Y:S01]  /*2df0*/  LOP3.LUT R17, R21, UR24, R10, 0x96, !PT ;  /* 0x0000001815117c12 */ /* 0x000fe2000f8e960a */
[----:B------:R-:W-:-:S03]  /*2e00*/  IMAD.WIDE.U32 R20, R11, -0x326172a9, RZ ;  /* 0xcd9e8d570b147825 */ /* 0x000fc600078e00ff */
[----:B------:R-:W-:Y:S01]  /*2e10*/  MOV R3, R17 ;  /* 0x0000001100037202 */ /* 0x000fe20000000f00 */
[----:B------:R-:W-:Y:S01]  /*2e20*/  IMAD R49, R15, -0x2daee0ad, RZ ;  /* 0xd2511f530f317824 */ /* 0x000fe200078e02ff */
[----:B------:R-:W-:Y:S01]  /*2e30*/  MOV R37, R20 ;  /* 0x0000001400257202 */ /* 0x000fe20000000f00 */
[----:B------:R-:W-:Y:S02]  /*2e40*/  IMAD R11, R14, -0x2daee0ad, RZ ;  /* 0xd2511f530e0b7824 */ /* 0x000fe400078e02ff */
[----:B------:R-:W-:-:S04]  /*2e50*/  IMAD.WIDE.U32 R40, R40, -0x326172a9, RZ ;  /* 0xcd9e8d5728287825 */ /* 0x000fc800078e00ff */
[----:B------:R-:W-:Y:S01]  /*2e60*/  IMAD R9, R9, -0x326172a9, RZ ;  /* 0xcd9e8d5709097824 */ /* 0x000fe200078e02ff */
[----:B------:R-:W-:Y:S01]  /*2e70*/  LOP3.LUT R32, R41, UR24, R23, 0x96, !PT ;  /* 0x0000001829207c12 */ /* 0x000fe2000f8e9617 */
[----:B------:R-:W-:Y:S01]  /*2e80*/  IMAD R29, R29, -0x326172a9, RZ ;  /* 0xcd9e8d571d1d7824 */ /* 0x000fe200078e02ff */
[----:B------:R-:W-:Y:S01]  /*2e90*/  MOV R41, R12 ;  /* 0x0000000c00297202 */ /* 0x000fe20000000f00 */
[----:B------:R-:W-:Y:S01]  /*2ea0*/  IMAD.WIDE.U32 R14, R19, -0x326172a9, RZ ;  /* 0xcd9e8d57130e7825 */ /* 0x000fe200078e00ff */
[----:B------:R-:W-:-:S03]  /*2eb0*/  LOP3.LUT R10, R21, UR24, R9, 0x96, !PT ;  /* 0x00000018150a7c12 */ /* 0x000fc6000f8e9609 */
[----:B------:R-:W-:Y:S01]  /*2ec0*/  IMAD R25, R25, -0x2daee0ad, RZ ;  /* 0xd2511f5319197824 */ /* 0x000fe200078e02ff */
[----:B------:R-:W-:Y:S01]  /*2ed0*/  LOP3.LUT R36, R15, UR24, R29, 0x96, !PT ;  /* 0x000000180f247c12 */ /* 0x000fe2000f8e961d */
[----:B------:R-:W-:-:S04]  /*2ee0*/  IMAD.HI.U32 R8, R7, -0x2daee0ad, RZ ;  /* 0xd2511f5307087827 */ /* 0x000fc800078e00ff */
[----:B------:R-:W-:Y:S01]  /*2ef0*/  IMAD.HI.U32 R22, R48, -0x2daee0ad, RZ ;  /* 0xd2511f5330167827 */ /* 0x000fe200078e00ff */
[----:B------:R-:W-:-:S03]  /*2f00*/  LOP3.LUT R8, R8, UR25, R25, 0x96, !PT ;  /* 0x0000001908087c12 */ /* 0x000fc6000f8e9619 */
        /* <DEDUP_REMOVED lines=9> */
.L_x_2354:
[----:B------:R-:W0:Y:S02]  /*2fa0*/  LDC.64 R38, c[0x0][0x210] ;  /* 0x00008400ff267b82 */ /* 0x000e240000000a00 */
[----:B0-----:R-:W-:-:S05]  /*2fb0*/  IMAD.WIDE.U32 R38, R54, 0x8, R38 ;  /* 0x0000000836267825 */ /* 0x001fca00078e0026 */
[----:B------:R-:W2:Y:S04]  /*2fc0*/  LDG.E.128 R12, desc[UR8][R38.64] ;  /* 0x00000008260c7981 */ /* 0x000ea8000c1e1d00 */
[----:B------:R-:W3:Y:S04]  /*2fd0*/  LDG.E.128 R16, desc[UR8][R38.64+0x10] ;  /* 0x0000100826107981 */ /* 0x000ee8000c1e1d00 */
[----:B------:R-:W4:Y:S04]  /*2fe0*/  LDG.E.128 R20, desc[UR8][R38.64+0x20] ;  /* 0x0000200826147981 */ /* 0x000f28000c1e1d00 */
[----:B------:R-:W5:Y:S01]  /*2ff0*/  LDG.E.128 R24, desc[UR8][R38.64+0x30] ;  /* 0x0000300826187981 */ /* 0x000f62000c1e1d00 */
[----:B------:R-:W-:Y:S01]  /*3000*/  I2FP.F32.U32 R28, R28 ;  /* 0x0000001c001c7245 */ /* 0x000fe20000201000 */
[----:B------:R-:W-:Y:S01]  /*3010*/  IMAD.MOV.U32 R51, RZ, RZ, 0x2f800000 ;  /* 0x2f800000ff337424 */ /* 0x000fe200078e00ff */
[----:B------:R-:W-:-:S03]  /*3020*/  I2FP.F32.U32 R29, R29 ;  /* 0x0000001d001d7245 */ /* 0x000fc60000201000 */
[-C--:B------:R-:W-:Y:S02]  /*3030*/  FFMA.FTZ R28, R28, R51.reuse, 1.1641532182693481445e-10 ;  /* 0x2f0000001c1c7423 */ /* 0x080fe40000010033 */
[----:B------:R-:W-:Y:S02]  /*3040*/  FFMA.FTZ R42, R29, R51, 1.1641532182693481445e-10 ;  /* 0x2f0000001d2a7423 */ /* 0x000fe40000010033 */
[----:B------:R-:W-:Y:S02]  /*3050*/  FMUL.FTZ R34, R28, 1 ;  /* 0x3f8000001c227820 */ /* 0x000fe40000410000 */
[----:B------:R-:W5:Y:S01]  /*3060*/  LDG.E.128 R28, desc[UR8][R38.64+0x40] ;  /* 0x00004008261c7981 */ /* 0x000f62000c1e1d00 */
[----:B------:R-:W-:Y:S02]  /*3070*/  I2FP.F32.U32 R33, R33 ;  /* 0x0000002100217245 */ /* 0x000fe40000201000 */
[----:B------:R-:W-:Y:S01]  /*3080*/  I2FP.F32.U32 R41, R41 ;  /* 0x0000002900297245 */ /* 0x000fe20000201000 */
[----:B------:R-:W0:Y:S02]  /*3090*/  F2F.F64.F32 R34, R34 ;  /* 0x0000002200227310 */ /* 0x000e240000201800 */
[-C--:B------:R-:W-:Y:S01]  /*30a0*/  FFMA.FTZ R33, R33, R51.reuse, 1.1641532182693481445e-10 ;  /* 0x2f00000021217423 */ /* 0x080fe20000010033 */
[----:B------:R-:W-:Y:S01]  /*30b0*/  I2FP.F32.U32 R32, R32 ;  /* 0x0000002000207245 */ /* 0x000fe20000201000 */
[----:B------:R-:W-:-:S02]  /*30c0*/  FFMA.FTZ R41, R41, R51, 1.1641532182693481445e-10 ;  /* 0x2f00000029297423 */ /* 0x000fc40000010033 */
[----:B------:R-:W-:Y:S01]  /*30d0*/  FMUL.FTZ R33, R33, 1 ;  /* 0x3f80000021217820 */ /* 0x000fe20000410000 */
[----:B------:R-:W-:Y:S01]  /*30e0*/  FMUL.FTZ R42, R42, 1 ;  /* 0x3f8000002a2a7820 */ /* 0x000fe20000410000 */
[----:B------:R-:W-:Y:S01]  /*30f0*/  FMUL.FTZ R44, R41, 1 ;  /* 0x3f800000292c7820 */ /* 0x000fe20000410000 */
[----:B------:R-:W-:-:S03]  /*3100*/  FFMA.FTZ R41, R32, R51, 1.1641532182693481445e-10 ;  /* 0x2f00000020297423 */ /* 0x000fc60000010033 */
[----:B------:R-:W1:Y:S01]  /*3110*/  F2F.F64.F32 R32, R33 ;  /* 0x0000002100207310 */ /* 0x000e620000201800 */
[----:B------:R-:W-:Y:S02]  /*3120*/  I2FP.F32.U32 R40, R40 ;  /* 0x0000002800287245 */ /* 0x000fe40000201000 */
[----:B------:R-:W-:-:S05]  /*3130*/  I2FP.F32.U32 R49, R49 ;  /* 0x0000003100317245 */ /* 0x000fca0000201000 */
[----:B------:R-:W1:Y:S01]  /*3140*/  F2F.F64.F32 R42, R42 ;  /* 0x0000002a002a7310 */ /* 0x000e620000201800 */
[-C--:B------:R-:W-:Y:S01]  /*3150*/  FFMA.FTZ R50, R40, R51.reuse, 1.1641532182693481445e-10 ;  /* 0x2f00000028327423 */ /* 0x080fe20000010033 */
[----:B0-----:R-:W-:Y:S01]  /*3160*/  DSETP.GEU.AND P0, PT, R34, UR26, PT ;  /* 0x0000001a22007e2a */ /* 0x001fe2000bf0e000 */
[----:B------:R-:W-:Y:S01]  /*3170*/  FMUL.FTZ R41, R41, 1 ;  /* 0x3f80000029297820 */ /* 0x000fe20000410000 */
[----:B------:R-:W-:Y:S01]  /*3180*/  I2FP.F32.U32 R48, R48 ;  /* 0x0000003000307245 */ /* 0x000fe20000201000 */
[----:B------:R-:W-:Y:S01]  /*3190*/  FMUL.FTZ R52, R50, 1 ;  /* 0x3f80000032347820 */ /* 0x000fe20000410000 */
[-C--:B------:R-:W-:Y:S02]  /*31a0*/  FFMA.FTZ R49, R49, R51.reuse, 1.1641532182693481445e-10 ;  /* 0x2f00000031317423 */ /* 0x080fe40000010033 */
[----:B------:R-:W0:Y:S01]  /*31b0*/  F2F.F64.F32 R44, R44 ;  /* 0x0000002c002c7310 */ /* 0x000e220000201800 */
[----:B-1----:R-:W-:Y:S01]  /*31c0*/  DSETP.GEU.AND P2, PT, R32, UR26, PT ;  /* 0x0000001a20007e2a */ /* 0x002fe2000bf4e000 */
[----:B------:R-:W-:Y:S01]  /*31d0*/  FFMA.FTZ R48, R48, R51, 1.1641532182693481445e-10 ;  /* 0x2f00000030307423 */ /* 0x000fe20000010033 */
[----:B------:R-:W5:Y:S01]  /*31e0*/  LDG.E.128 R32, desc[UR8][R38.64+0x50] ;  /* 0x0000500826207981 */ /* 0x000f62000c1e1d00 */
[----:B------:R-:W-:Y:S01]  /*31f0*/  FSEL R61, RZ, 1, P0 ;  /* 0x3f800000ff3d7808 */ /* 0x000fe20000000000 */
[----:B------:R-:W-:Y:S01]  /*3200*/  FMUL.FTZ R49, R49, 1 ;  /* 0x3f80000031317820 */ /* 0x000fe20000410000 */
[----:B------:R-:W-:-:S02]  /*3210*/  DSETP.GEU.AND P1, PT, R42, UR26, PT ;  /* 0x0000001a2a007e2a */ /* 0x000fc4000bf2e000 */
[----:B------:R-:W1:Y:S01]  /*3220*/  F2F.F64.F32 R40, R41 ;  /* 0x0000002900287310 */ /* 0x000e620000201800 */
[----:B------:R-:W-:Y:S01]  /*3230*/  FMUL.FTZ R42, R48, 1 ;  /* 0x3f800000302a7820 */ /* 0x000fe20000410000 */
[----:B------:R-:W-:-:S06]  /*3240*/  FMUL.FTZ R48, R61, 1 ;  /* 0x3f8000003d307820 */ /* 0x000fcc0000410000 */
[----:B------:R-:W1:Y:S01]  /*3250*/  F2F.F64.F32 R52, R52 ;  /* 0x0000003400347310 */ /* 0x000e620000201800 */
[----:B------:R-:W-:Y:S01]  /*3260*/  FSEL R55, RZ, 1, P1 ;  /* 0x3f800000ff377808 */ /* 0x000fe20000800000 */
[----:B0-----:R-:W-:-:S06]  /*3270*/  DSETP.GEU.AND P3, PT, R44, UR26, PT ;  /* 0x0000001a2c007e2a */ /* 0x001fcc000bf6e000 */
[----:B------:R-:W0:Y:S01]  /*3280*/  F2F.F64.F32 R50, R49 ;  /* 0x0000003100327310 */ /* 0x000e220000201800 */
[----:B------:R-:W-:Y:S01]  /*3290*/  FMUL.FTZ R44, R55, 1 ;  /* 0x3f800000372c7820 */ /* 0x000fe20000410000 */
[----:B-1----:R-:W-:-:S06]  /*32a0*/  DSETP.GEU.AND P0, PT, R40, UR26, PT ;  /* 0x0000001a28007e2a */ /* 0x002fcc000bf0e000 */
[----:B------:R-:W-:Y:S01]  /*32b0*/  F2F.F64.F32 R48, R48 ;  /* 0x0000003000307310 */ /* 0x000fe20000201800 */
[----:B------:R-:W-:Y:S01]  /*32c0*/  DSETP.GEU.AND P1, PT, R52, UR26, PT ;  /* 0x0000001a34007e2a */ /* 0x000fe2000bf2e000 */
[----:B------:R-:W-:Y:S02]  /*32d0*/  FSEL R56, RZ, 1, P3 ;  /* 0x3f800000ff387808 */ /* 0x000fe40001800000 */
[----:B------:R-:W-:-:S04]  /*32e0*/  FSEL R53, RZ, 1, P2 ;  /* 0x3f800000ff357808 */ /* 0x000fc80001000000 */
[----:B------:R-:W1:Y:S01]  /*32f0*/  F2F.F64.F32 R42, R42 ;  /* 0x0000002a002a7310 */ /* 0x000e620000201800 */
[----:B0-----:R-:W-:Y:S01]  /*3300*/  DSETP.GEU.AND P3, PT, R50, UR26, PT ;  /* 0x0000001a32007e2a */ /* 0x001fe2000bf6e000 */
[----:B------:R-:W-:-:S06]  /*3310*/  MOV R51, R56 ;  /* 0x0000003800337202 */ /* 0x000fcc0000000f00 */
[----:B------:R0:W2:Y:S01]  /*3320*/  F2F.F64.F32 R40, R44 ;  /* 0x0000002c00287310 */ /* 0x0000a20000201800 */
[----:B------:R-:W-:Y:S01]  /*3330*/  FMUL.FTZ R52, R53, 1 ;  /* 0x3f80000035347820 */ /* 0x000fe20000410000 */
[----:B------:R-:W-:Y:S01]  /*3340*/  FSEL R59, RZ, 1, P0 ;  /* 0x3f800000ff3b7808 */ /* 0x000fe20000000000 */
[----:B------:R-:W-:Y:S01]  /*3350*/  FMUL.FTZ R50, R51, 1 ;  /* 0x3f80000033327820 */ /* 0x000fe20000410000 */
[----:B------:R-:W-:Y:S01]  /*3360*/  FSEL R58, RZ, 1, P1 ;  /* 0x3f800000ff3a7808 */ /* 0x000fe20000800000 */
[----:B-1----:R-:W-:-:S03]  /*3370*/  DSETP.GEU.AND P2, PT, R42, UR26, PT ;  /* 0x0000001a2a007e2a */ /* 0x002fc6000bf4e000 */
[----:B------:R-:W3:Y:S01]  /*3380*/  F2F.F64.F32 R42, R50 ;  /* 0x00000032002a7310 */ /* 0x000ee20000201800 */
[----:B0-----:R-:W-:-:S07]  /*3390*/  FMUL.FTZ R44, R58, 1 ;  /* 0x3f8000003a2c7820 */ /* 0x001fce0000410000 */
[----:B------:R-:W-:Y:S01]  /*33a0*/  F2F.F64.F32 R44, R44 ;  /* 0x0000002c002c7310 */ /* 0x000fe20000201800 */
[----:B------:R-:W-:Y:S02]  /*33b0*/  I2FP.F32.U32 R11, R11 ;  /* 0x0000000b000b7245 */ /* 0x000fe40000201000 */
[----:B------:R-:W-:Y:S02]  /*33c0*/  I2FP.F32.U32 R7, R7 ;  /* 0x0000000700077245 */ /* 0x000fe40000201000 */
[----:B------:R-:W-:Y:S02]  /*33d0*/  I2FP.F32.U32 R9, R9 ;  /* 0x0000000900097245 */ /* 0x000fe40000201000 */
[----:B------:R-:W-:Y:S02]  /*33e0*/  I2FP.F32.U32 R36, R36 ;  /* 0x0000002400247245 */ /* 0x000fe40000201000 */
[----:B------:R-:W-:Y:S02]  /*33f0*/  I2FP.F32.U32 R8, R8 ;  /* 0x0000000800087245 */ /* 0x000fe40000201000 */
[----:B------:R-:W-:Y:S01]  /*3400*/  I2FP.F32.U32 R10, R10 ;  /* 0x0000000a000a7245 */ /* 0x000fe20000201000 */
[----:B--2---:R-:W-:Y:S01]  /*3410*/  DMUL R48, R12, R48 ;  /* 0x000000300c307228 */ /* 0x004fe20000000000 */
[----:B------:R0:W1:Y:S01]  /*3420*/  F2F.F64.F32 R12, R52 ;  /* 0x00000034000c7310 */ /* 0x0000620000201800 */
[----:B------:R-:W-:Y:S01]  /*3430*/  DMUL R40, R14, R40 ;  /* 0x000000280e287228 */ /* 0x000fe20000000000 */
[----:B0-----:R-:W-:-:S02]  /*3440*/  IMAD.MOV.U32 R52, RZ, RZ, R55 ;  /* 0x000000ffff347224 */ /* 0x001fc400078e0037 */
[----:B------:R-:W-:-:S04]  /*3450*/  FMUL.FTZ R55, R59, 1 ;  /* 0x3f8000003b377820 */ /* 0x000fc80000410000 */
[----:B------:R-:W0:Y:S01]  /*3460*/  F2F.F64.F32 R14, R55 ;  /* 0x00000037000e7310 */ /* 0x000e220000201800 */
[----:B---3--:R-:W-:Y:S02]  /*3470*/  DMUL R56, R16, R42 ;  /* 0x0000002a10387228 */ /* 0x008fe40000000000 */
[----:B-1----:R-:W-:Y:S01]  /*3480*/  DMUL R42, R18, R12 ;  /* 0x0000000c122a7228 */ /* 0x002fe20000000000 */
[----:B------:R-:W-:Y:S01]  /*3490*/  MOV R19, R51 ;  /* 0x0000003300137202 */ /* 0x000fe20000000f00 */
[----:B----4-:R-:W-:Y:S01]  /*34a0*/  DMUL R22, R22, R44 ;  /* 0x0000002c16167228 */ /* 0x010fe20000000000 */
[----:B------:R-:W-:Y:S01]  /*34b0*/  IMAD.MOV.U32 R45, RZ, RZ, R53 ;  /* 0x000000ffff2d7224 */ /* 0x000fe200078e0035 */
[----:B0-----:R-:W-:Y:S01]  /*34c0*/  DMUL R50, R20, R14 ;  /* 0x0000000e14327228 */ /* 0x001fe20000000000 */
[----:B------:R-:W2:Y:S01]  /*34d0*/  LDG.E.128 R12, desc[UR8][R38.64+0x60] ;  /* 0x00006008260c7981 */ /* 0x000ea2000c1e1d00 */
[----:B------:R-:W-:-:S05]  /*34e0*/  FSEL R53, RZ, 1, P3 ;  /* 0x3f800000ff357808 */ /* 0x000fca0001800000 */
[----:B------:R-:W-:-:S04]  /*34f0*/  FMUL.FTZ R20, R53, 1 ;  /* 0x3f80000035147820 */ /* 0x000fc80000410000 */
[----:B------:R-:W5:Y:S01]  /*3500*/  F2F.F64.F32 R16, R20 ;  /* 0x0000001400107310 */ /* 0x000f620000201800 */
[----:B------:R-:W-:-:S05]  /*3510*/  FSEL R55, RZ, 1, P2 ;  /* 0x3f800000ff377808 */ /* 0x000fca0001000000 */
[----:B------:R-:W-:Y:S01]  /*3520*/  FMUL.FTZ R21, R55, 1 ;  /* 0x3f80000037157820 */ /* 0x000fe20000410000 */
[----:B-----5:R-:W-:-:S03]  /*3530*/  DMUL R24, R24, R16 ;  /* 0x0000001018187228 */ /* 0x020fc60000000000 */
[----:B------:R0:W1:Y:S02]  /*3540*/  F2F.F64.F32 R16, R21 ;  /* 0x0000001500107310 */ /* 0x0000640000201800 */
[----:B0-----:R-:W-:Y:S01]  /*3550*/  MOV R21, R19 ;  /* 0x0000001300157202 */ /* 0x001fe20000000f00 */
[----:B-1----:R-:W-:Y:S01]  /*3560*/  DMUL R26, R26, R16 ;  /* 0x000000101a1a7228 */ /* 0x002fe20000000000 */
[----:B------:R0:W3:Y:S01]  /*3570*/  LDG.E.128 R16, desc[UR8][R38.64+0x70] ;  /* 0x0000700826107981 */ /* 0x0000e2000c1e1d00 */
[----:B------:R-:W-:Y:S02]  /*3580*/  I2FP.F32.U32 R44, R46 ;  /* 0x0000002e002c7245 */ /* 0x000fe40000201000 */
[----:B------:R-:W-:Y:S02]  /*3590*/  I2FP.F32.U32 R20, R37 ;  /* 0x0000002500147245 */ /* 0x000fe40000201000 */
[----:B0-----:R-:W-:Y:S01]  /*35a0*/  MOV R39, 0x2f800000 ;  /* 0x2f80000000277802 */ /* 0x001fe20000000f00 */
[----:B------:R-:W-:-:S04]  /*35b0*/  IMAD.MOV.U32 R38, RZ, RZ, R45 ;  /* 0x000000ffff267224 */ /* 0x000fc800078e002d */
[-C--:B------:R-:W-:Y:S01]  /*35c0*/  FFMA.FTZ R45, R11, R39.reuse, 1.1641532182693481445e-10 ;  /* 0x2f0000000b2d7423 */ /* 0x080fe20000010027 */
[----:B------:R-:W-:Y:S02]  /*35d0*/  IMAD.MOV.U32 R11, RZ, RZ, R38 ;  /* 0x000000ffff0b7224 */ /* 0x000fe400078e0026 */
[-C--:B------:R-:W-:Y:S01]  /*35e0*/  FFMA.FTZ R37, R7, R39.reuse, 1.1641532182693481445e-10 ;  /* 0x2f00000007257423 */ /* 0x080fe20000010027 */
[-C--:B------:R-:W-:Y:S01]  /*35f0*/  FFMA.FTZ R46, R9, R39.reuse, 1.1641532182693481445e-10 ;  /* 0x2f000000092e7423 */ /* 0x080fe20000010027 */
[-C--:B------:R-:W-:Y:S01]  /*3600*/  FFMA.FTZ R44, R44, R39.reuse, 1.1641532182693481445e-10 ;  /* 0x2f0000002c2c7423 */ /* 0x080fe20000010027 */
[-C--:B------:R-:W-:Y:S01]  /*3610*/  FFMA.FTZ R36, R36, R39.reuse, 1.1641532182693481445e-10 ;  /* 0x2f00000024247423 */ /* 0x080fe20000010027 */
[-C--:B------:R-:W-:Y:S01]  /*3620*/  FFMA.FTZ R38, R8, R39.reuse, 1.1641532182693481445e-10 ;  /* 0x2f00000008267423 */ /* 0x080fe20000010027 */
[-C--:B------:R-:W-:Y:S01]  /*3630*/  FFMA.FTZ R7, R20, R39.reuse, 1.1641532182693481445e-10 ;  /* 0x2f00000014077423 */ /* 0x080fe20000010027 */
[----:B------:R-:W-:Y:S01]  /*3640*/  FFMA.FTZ R39, R10, R39, 1.1641532182693481445e-10 ;  /* 0x2f0000000a277423 */ /* 0x000fe20000010027 */
[----:B------:R-:W-:-:S02]  /*3650*/  MOV R10, R21 ;  /* 0x00000015000a7202 */ /* 0x000fc40000000f00 */
[----:B------:R-:W0:Y:S01]  /*3660*/  LDC.64 R20, c[0x0][0x2e8] ;  /* 0x0000ba00ff147b82 */ /* 0x000e220000000a00 */
[----:B------:R-:W-:Y:S02]  /*3670*/  DMUL R8, R48, UR4 ;  /* 0x0000000430087c28 */ /* 0x000fe40008000000 */
[----:B------:R-:W-:Y:S01]  /*3680*/  IMAD.MOV.U32 R48, RZ, RZ, R10 ;  /* 0x000000ffff307224 */ /* 0x000fe200078e000a */
[----:B------:R-:W-:Y:S01]  /*3690*/  MOV R49, R11 ;  /* 0x0000000b00317202 */ /* 0x000fe20000000f00 */
[----:B------:R-:W-:Y:S01]  /*36a0*/  DMUL R10, R40, UR4 ;  /* 0x00000004280a7c28 */ /* 0x000fe20008000000 */
[----:B------:R-:W-:Y:S01]  /*36b0*/  FMUL.FTZ R39, R39, 1 ;  /* 0x3f80000027277820 */ /* 0x000fe20000410000 */
[----:B0-----:R-:W-:-:S05]  /*36c0*/  IMAD.WIDE.U32 R20, R54, 0x8, R20 ;  /* 0x0000000836147825 */ /* 0x001fca00078e0014 */
[----:B------:R0:W-:Y:S02]  /*36d0*/  STG.E.128 desc[UR8][R20.64], R8 ;  /* 0x0000000814007986 */ /* 0x0001e4000c101d08 */
[----:B0-----:R-:W0:Y:S01]  /*36e0*/  F2F.F64.F32 R8, R39 ;  /* 0x0000002700087310 */ /* 0x001e220000201800 */
[----:B------:R-:W-:Y:S01]  /*36f0*/  FMUL.FTZ R40, R7, 1 ;  /* 0x3f80000007287820 */ /* 0x000fe20000410000 */
[----:B0-----:R-:W-:-:S06]  /*3700*/  DSETP.GEU.AND P0, PT, R8, UR26, PT ;  /* 0x0000001a08007e2a */ /* 0x001fcc000bf0e000 */
[----:B------:R-:W-:-:S05]  /*3710*/  FSEL R7, RZ, 1, P0 ;  /* 0x3f800000ff077808 */ /* 0x000fca0000000000 */
[----:B------:R-:W-:-:S04]  /*3720*/  FMUL.FTZ R41, R7, 1 ;  /* 0x3f80000007297820 */ /* 0x000fc80000410000 */
[----:B------:R-:W0:Y:S08]  /*3730*/  F2F.F64.F32 R10, R41 ;  /* 0x00000029000a7310 */ /* 0x000e300000201800 */
[----:B------:R-:W1:Y:S01]  /*3740*/  F2F.F64.F32 R8, R40 ;  /* 0x0000002800087310 */ /* 0x000e620000201800 */
[----:B0-----:R-:W-:Y:S01]  /*3750*/  DMUL R28, R28, R10 ;  /* 0x0000000a1c1c7228 */ /* 0x001fe20000000000 */
[----:B------:R-:W-:-:S06]  /*3760*/  FMUL.FTZ R11, R38, 1 ;  /* 0x3f800000260b7820 */ /* 0x000fcc0000410000 */
[----:B------:R-:W0:Y:S01]  /*3770*/  F2F.F64.F32 R10, R11 ;  /* 0x0000000b000a7310 */ /* 0x000e220000201800 */
[----:B-1----:R-:W-:Y:S01]  /*3780*/  DSETP.GEU.AND P0, PT, R8, UR26, PT ;  /* 0x0000001a08007e2a */ /* 0x002fe2000bf0e000 */
[----:B------:R-:W-:-:S05]  /*3790*/  IMAD.MOV.U32 R40, RZ, RZ, R48 ;  /* 0x000000ffff287224 */ /* 0x000fca00078e0030 */
[----:B------:R-:W-:-:S05]  /*37a0*/  FSEL R8, RZ, 1, P0 ;  /* 0x3f800000ff087808 */ /* 0x000fca0000000000 */
[----:B------:R-:W-:Y:S01]  /*37b0*/  FMUL.FTZ R48, R8, 1 ;  /* 0x3f80000008307820 */ /* 0x000fe20000410000 */
[----:B0-----:R-:W-:-:S03]  /*37c0*/  DSETP.GEU.AND P0, PT, R10, UR26, PT ;  /* 0x0000001a0a007e2a */ /* 0x001fc6000bf0e000 */
[----:B------:R0:W1:Y:S03]  /*37d0*/  F2F.F64.F32 R38, R48 ;  /* 0x0000003000267310 */ /* 0x0000660000201800 */
[----:B------:R-:W-:-:S05]  /*37e0*/  FSEL R10, RZ, 1, P0 ;  /* 0x3f800000ff0a7808 */ /* 0x000fca0000000000 */
[----:B------:R-:W-:Y:S01]  /*37f0*/  FMUL.FTZ R41, R10, 1 ;  /* 0x3f8000000a297820 */ /* 0x000fe20000410000 */
[----:B0-----:R-:W-:Y:S01]  /*3800*/  MOV R48, R40 ;  /* 0x0000002800307202 */ /* 0x001fe20000000f00 */
[----:B------:R-:W-:-:S04]  /*3810*/  FMUL.FTZ R9, R37, 1 ;  /* 0x3f80000025097820 */ /* 0x000fc80000410000 */
[----:B------:R-:W0:Y:S01]  /*3820*/  F2F.F64.F32 R40, R41 ;  /* 0x0000002900287310 */ /* 0x000e220000201800 */
[----:B-1----:R-:W-:-:S07]  /*3830*/  DMUL R30, R30, R38 ;  /* 0x000000261e1e7228 */ /* 0x002fce0000000000 */
        /* <DEDUP_REMOVED lines=9> */
[----:B------:R-:W0:Y:S01]  /*38d0*/  F2F.F64.F32 R38, R48 ;  /* 0x0000003000267310 */ /* 0x000e220000201800 */
[----:B------:R-:W-:Y:S02]  /*38e0*/  FMUL.FTZ R9, R44, 1 ;  /* 0x3f8000002c097820 */ /* 0x000fe40000410000 */
[----:B------:R-:W-:Y:S02]  /*38f0*/  FSEL R44, RZ, 1, P0 ;  /* 0x3f800000ff2c7808 */ /* 0x000fe40000000000 */
[----:B------:R-:W-:-:S03]  /*3900*/  MOV R40, R49 ;  /* 0x0000003100287202 */ /* 0x000fc60000000f00 */
[----:B------:R-:W1:Y:S01]  /*3910*/  F2F.F64.F32 R36, R9 ;  /* 0x0000000900247310 */ /* 0x000e620000201800 */
[----:B------:R-:W-:Y:S01]  /*3920*/  FMUL.FTZ R49, R44, 1 ;  /* 0x3f8000002c317820 */ /* 0x000fe20000410000 */
[----:B0-----:R-:W-:-:S06]  /*3930*/  DMUL R34, R34, R38 ;  /* 0x0000002622227228 */ /* 0x001fcc0000000000 */
[----:B------:R0:W2:Y:S01]  /*3940*/  F2F.F64.F32 R38, R49 ;  /* 0x0000003100267310 */ /* 0x0000a20000201800 */
[----:B------:R-:W-:Y:S01]  /*3950*/  FMUL.FTZ R45, R45, 1 ;  /* 0x3f8000002d2d7820 */ /* 0x000fe20000410000 */
[----:B-1----:R-:W-:Y:S01]  /*3960*/  DSETP.GEU.AND P0, PT, R36, UR26, PT ;  /* 0x0000001a24007e2a */ /* 0x002fe2000bf0e000 */
[----:B0-----:R-:W-:-:S05]  /*3970*/  IMAD.MOV.U32 R49, RZ, RZ, R40 ;  /* 0x000000ffff317224 */ /* 0x001fca00078e0028 */
[----:B------:R-:W-:-:S05]  /*3980*/  FSEL R40, RZ, 1, P0 ;  /* 0x3f800000ff287808 */ /* 0x000fca0000000000 */
[----:B------:R-:W-:Y:S01]  /*3990*/  FMUL.FTZ R48, R40, 1 ;  /* 0x3f80000028307820 */ /* 0x000fe20000410000 */
[----:B------:R-:W-:Y:S01]  /*39a0*/  FMUL.FTZ R9, R46, 1 ;  /* 0x3f8000002e097820 */ /* 0x000fe20000410000 */
[----:B--2---:R-:W-:Y:S01]  /*39b0*/  DMUL R36, R12, R38 ;  /* 0x000000260c247228 */ /* 0x004fe20000000000 */
[----:B------:R-:W0:Y:S08]  /*39c0*/  F2F.F64.F32 R12, R45 ;  /* 0x0000002d000c7310 */ /* 0x000e300000201800 */
[----:B------:R-:W1:Y:S01]  /*39d0*/  F2F.F64.F32 R38, R48 ;  /* 0x0000003000267310 */ /* 0x000e620000201800 */
[----:B0-----:R-:W-:-:S06]  /*39e0*/  DSETP.GEU.AND P0, PT, R12, UR26, PT ;  /* 0x0000001a0c007e2a */ /* 0x001fcc000bf0e000 */
[----:B------:R-:W-:Y:S01]  /*39f0*/  FSEL R46, RZ, 1, P0 ;  /* 0x3f800000ff2e7808 */ /* 0x000fe20000000000 */
[----:B-1----:R-:W-:Y:S01]  /*3a00*/  DMUL R38, R14, R38 ;  /* 0x000000260e267228 */ /* 0x002fe20000000000 */
[----:B------:R-:W0:Y:S03]  /*3a10*/  F2F.F64.F32 R12, R9 ;  /* 0x00000009000c7310 */ /* 0x000e260000201800 */
[----:B------:R-:W-:-:S06]  /*3a20*/  FMUL.FTZ R14, R46, 1 ;  /* 0x3f8000002e0e7820 */ /* 0x000fcc0000410000 */
[----:B------:R-:W3:Y:S01]  /*3a30*/  F2F.F64.F32 R14, R14 ;  /* 0x0000000e000e7310 */ /* 0x000ee20000201800 */
[----:B0-----:R-:W-:Y:S01]  /*3a40*/  DSETP.GEU.AND P0, PT, R12, UR26, PT ;  /* 0x0000001a0c007e2a */ /* 0x001fe2000bf0e000 */
[----:B------:R-:W-:Y:S01]  /*3a50*/  MOV R45, R41 ;  /* 0x00000029002d7202 */ /* 0x000fe20000000f00 */
[----:B---3--:R-:W-:-:S04]  /*3a60*/  DMUL R12, R16, R14 ;  /* 0x0000000e100c7228 */ /* 0x008fc80000000000 */
[----:B------:R-:W-:-:S05]  /*3a70*/  FSEL R16, RZ, 1, P0 ;  /* 0x3f800000ff107808 */ /* 0x000fca0000000000 */
[----:B------:R-:W-:Y:S01]  /*3a80*/  FMUL.FTZ R15, R16, 1 ;  /* 0x3f800000100f7820 */ /* 0x000fe20000410000 */
[----:B------:R-:W0:Y:S08]  /*3a90*/  F2I.FTZ.U32.TRUNC.NTZ R45, R45 ;  /* 0x0000002d002d7305 */ /* 0x000e30000021f000 */
[----:B------:R-:W1:Y:S08]  /*3aa0*/  F2F.F64.F32 R14, R15 ;  /* 0x0000000f000e7310 */ /* 0x000e700000201800 */
[----:B------:R-:W2:Y:S08]  /*3ab0*/  F2I.FTZ.U32.TRUNC.NTZ R41, R61 ;  /* 0x0000003d00297305 */ /* 0x000eb0000021f000 */
[----:B------:R-:W-:Y:S08]  /*3ac0*/  F2I.FTZ.U32.TRUNC.NTZ R48, R49 ;  /* 0x0000003100307305 */ /* 0x000ff0000021f000 */
[----:B------:R-:W3:Y:S08]  /*3ad0*/  F2I.FTZ.U32.TRUNC.NTZ R53, R53 ;  /* 0x0000003500357305 */ /* 0x000ef0000021f000 */
[----:B------:R-:W-:Y:S08]  /*3ae0*/  F2I.FTZ.U32.TRUNC.NTZ R10, R10 ;  /* 0x0000000a000a7305 */ /* 0x000ff0000021f000 */
[----:B------:R-:W4:Y:S01]  /*3af0*/  F2I.FTZ.U32.TRUNC.NTZ R52, R52 ;  /* 0x0000003400347305 */ /* 0x000f22000021f000 */
[----:B-1----:R-:W-:-:S07]  /*3b00*/  DMUL R14, R18, R14 ;  /* 0x0000000e120e7228 */ /* 0x002fce0000000000 */
[----:B------:R-:W1:Y:S01]  /*3b10*/  F2I.FTZ.U32.TRUNC.NTZ R11, R11 ;  /* 0x0000000b000b7305 */ /* 0x000e62000021f000 */
[----:B0-----:R-:W-:-:S07]  /*3b20*/  LOP3.LUT R19, R45, 0xff, RZ, 0xc0, !PT ;  /* 0x000000ff2d137812 */ /* 0x001fce00078ec0ff */
[----:B------:R-:W0:Y:S01]  /*3b30*/  F2I.FTZ.U32.TRUNC.NTZ R9, R55 ;  /* 0x0000003700097305 */ /* 0x000e22000021f000 */
[----:B--2---:R-:W-:Y:S02]  /*3b40*/  LOP3.LUT R41, R41, 0xff, RZ, 0xc0, !PT ;  /* 0x000000ff29297812 */ /* 0x004fe400078ec0ff */
[----:B---3--:R-:W-:Y:S02]  /*3b50*/  LOP3.LUT R18, R53, 0xff, RZ, 0xc0, !PT ;  /* 0x000000ff35127812 */ /* 0x008fe400078ec0ff */
[----:B----4-:R-:W-:-:S03]  /*3b60*/  PRMT R45, R52, 0x7604, R41 ;  /* 0x00007604342d7816 */ /* 0x010fc60000000029 */
[----:B------:R2:W-:Y:S01]  /*3b70*/  F2I.FTZ.U32.TRUNC.NTZ R61, R44 ;  /* 0x0000002c003d7305 */ /* 0x0005e2000021f000 */
[----:B-1----:R-:W-:Y:S01]  /*3b80*/  IMAD.MOV.U32 R52, RZ, RZ, R11 ;  /* 0x000000ffff347224 */ /* 0x002fe200078e000b */
[----:B--2---:R-:W-:Y:S02]  /*3b90*/  PRMT R44, R48, 0x7604, R19 ;  /* 0x00007604302c7816 */ /* 0x004fe40000000013 */
[----:B------:R-:W-:Y:S01]  /*3ba0*/  MOV R19, R10 ;  /* 0x0000000a00137202 */ /* 0x000fe20000000f00 */
[----:B------:R-:W-:Y:S01]  /*3bb0*/  DMUL R10, R22, UR4 ;  /* 0x00000004160a7c28 */ /* 0x000fe20008000000 */
[----:B0-----:R-:W-:Y:S02]  /*3bc0*/  PRMT R22, R9, 0x7604, R18 ;  /* 0x0000760409167816 */ /* 0x001fe40000000012 */
[----:B------:R-:W-:Y:S01]  /*3bd0*/  LOP3.LUT R48, R19, 0xff, RZ, 0xc0, !PT ;  /* 0x000000ff13307812 */ /* 0x000fe200078ec0ff */
[----:B------:R-:W-:Y:S01]  /*3be0*/  DMUL R18, R38, UR4 ;  /* 0x0000000426127c28 */ /* 0x000fe20008000000 */
[----:B------:R-:W0:Y:S01]  /*3bf0*/  F2I.FTZ.U32.TRUNC.NTZ R49, R59 ;  /* 0x0000003b00317305 */ /* 0x000e22000021f000 */
[----:B------:R-:W1:Y:S07]  /*3c00*/  LDC R38, c[0x0][RZ] ;  /* 0x00000000ff267b82 */ /* 0x000e6e0000000800 */
[----:B------:R-:W2:Y:S08]  /*3c10*/  F2I.FTZ.U32.TRUNC.NTZ R17, R58 ;  /* 0x0000003a00117305 */ /* 0x000eb0000021f000 */
[----:B------:R-:W3:Y:S08]  /*3c20*/  F2I.FTZ.U32.TRUNC.NTZ R55, R7 ;  /* 0x0000000700377305 */ /* 0x000ef0000021f000 */
[----:B------:R4:W-:Y:S08]  /*3c30*/  F2I.FTZ.U32.TRUNC.NTZ R59, R40 ;  /* 0x00000028003b7305 */ /* 0x0009f0000021f000 */
[----:B------:R0:W5:Y:S01]  /*3c40*/  F2I.FTZ.U32.TRUNC.NTZ R58, R8 ;  /* 0x00000008003a7305 */ /* 0x000162000021f000 */
[----:B----4-:R-:W-:Y:S01]  /*3c50*/  DMUL R40, R56, UR4 ;  /* 0x0000000438287c28 */ /* 0x010fe20008000000 */
[----:B0-----:R-:W-:-:S06]  /*3c60*/  LOP3.LUT R8, R49, 0xff, RZ, 0xc0, !PT ;  /* 0x000000ff31087812 */ /* 0x001fcc00078ec0ff */
[----:B------:R-:W0:Y:S01]  /*3c70*/  F2I.FTZ.U32.TRUNC.NTZ R46, R46 ;  /* 0x0000002e002e7305 */ /* 0x000e22000021f000 */
[----:B--2---:R-:W-:Y:S02]  /*3c80*/  PRMT R7, R17, 0x7604, R8 ;  /* 0x0000760411077816 */ /* 0x004fe40000000008 */
[----:B---3--:R-:W-:-:S05]  /*3c90*/  LOP3.LUT R55, R55, 0xff, RZ, 0xc0, !PT ;  /* 0x000000ff37377812 */ /* 0x008fca00078ec0ff */
[----:B------:R2:W3:Y:S01]  /*3ca0*/  F2I.FTZ.U32.TRUNC.NTZ R23, R16 ;  /* 0x0000001000177305 */ /* 0x0004e2000021f000 */
[----:B------:R-:W-:Y:S02]  /*3cb0*/  PRMT R57, R22, 0x1054, R7 ;  /* 0x0000105416397816 */ /* 0x000fe40000000007 */
[----:B-1----:R-:W-:Y:S01]  /*3cc0*/  SHF.L.U32 R7, R38, 0x4, RZ ;  /* 0x0000000426077819 */ /* 0x002fe200000006ff */
[----:B------:R-:W-:Y:S05]  /*3cd0*/  WARPSYNC.ALL ;  /* 0x0000000000007948 */ /* 0x000fea0003800000 */
[----:B--2---:R-:W-:Y:S01]  /*3ce0*/  DMUL R16, R36, UR4 ;  /* 0x0000000424107c28 */ /* 0x004fe20008000000 */
[----:B------:R-:W-:Y:S01]  /*3cf0*/  LOP3.LUT R36, R61, 0xff, RZ, 0xc0, !PT ;  /* 0x000000ff3d247812 */ /* 0x000fe200078ec0ff */
[----:B------:R-:W-:Y:S01]  /*3d00*/  ULDC UR7, c[0x0][0xc] ;  /* 0x0000030000077ab9 */ /* 0x000fe20000000800 */
[----:B-----5:R-:W-:-:S02]  /*3d10*/  PRMT R58, R58, 0x7604, R55 ;  /* 0x000076043a3a7816 */ /* 0x020fc40000000037 */
[----:B------:R-:W-:Y:S02]  /*3d20*/  PRMT R59, R59, 0x7604, R36 ;  /* 0x000076043b3b7816 */ /* 0x000fe40000000024 */
[----:B------:R-:W-:Y:S02]  /*3d30*/  PRMT R37, R52, 0x7604, R48 ;  /* 0x0000760434257816 */ /* 0x000fe40000000030 */
[----:B------:R-:W-:Y:S01]  /*3d40*/  IADD3 R36, P0, R54, UR12, RZ ;  /* 0x0000000c36247c10 */ /* 0x000fe2000ff1e0ff */
[----:B------:R-:W-:Y:S01]  /*3d50*/  IMAD R54, R7, UR7, R54 ;  /* 0x0000000707367c24 */ /* 0x000fe2000f8e0236 */
[----:B0-----:R-:W-:Y:S02]  /*3d60*/  LOP3.LUT R46, R46, 0xff, RZ, 0xc0, !PT ;  /* 0x000000ff2e2e7812 */ /* 0x001fe400078ec0ff */
[----:B------:R-:W-:Y:S01]  /*3d70*/  PRMT R58, R37, 0x1054, R58 ;  /* 0x00001054253a7816 */ /* 0x000fe2000000003a */
[----:B------:R-:W-:Y:S01]  /*3d80*/  IMAD.X R37, RZ, RZ, UR13, P0 ;  /* 0x0000000dff257e24 */ /* 0x000fe200080e06ff */
[----:B------:R-:W-:Y:S01]  /*3d90*/  ISETP.GE.U32.AND P0, PT, R54, UR14, PT ;  /* 0x0000000e36007c0c */ /* 0x000fe2000bf06070 */
[----:B------:R-:W-:Y:S01]  /*3da0*/  DMUL R42, R42, UR4 ;  /* 0x000000042a2a7c28 */ /* 0x000fe20008000000 */
[----:B---3--:R-:W-:Y:S01]  /*3db0*/  PRMT R46, R23, 0x7604, R46 ;  /* 0x00007604172e7816 */ /* 0x008fe2000000002e */
[----:B------:R-:W-:-:S02]  /*3dc0*/  DMUL R8, R50, UR4 ;  /* 0x0000000432087c28 */ /* 0x000fc40008000000 */
[----:B------:R-:W-:Y:S02]  /*3dd0*/  DMUL R26, R26, UR4 ;  /* 0x000000041a1a7c28 */ /* 0x000fe40008000000 */
[----:B------:R-:W-:Y:S02]  /*3de0*/  DMUL R24, R24, UR4 ;  /* 0x0000000418187c28 */ /* 0x000fe40008000000 */
[----:B------:R-:W-:Y:S02]  /*3df0*/  DMUL R12, R12, UR4 ;  /* 0x000000040c0c7c28 */ /* 0x000fe40008000000 */
[----:B------:R-:W-:Y:S02]  /*3e00*/  DMUL R32, R32, UR4 ;  /* 0x0000000420207c28 */ /* 0x000fe40008000000 */
[----:B------:R-:W-:Y:S02]  /*3e10*/  DMUL R28, R28, UR4 ;  /* 0x000000041c1c7c28 */ /* 0x000fe40008000000 */
[----:B------:R-:W-:-:S02]  /*3e20*/  DMUL R30, R30, UR4 ;  /* 0x000000041e1e7c28 */ /* 0x000fc40008000000 */
[----:B------:R-:W-:Y:S02]  /*3e30*/  DMUL R34, R34, UR4 ;  /* 0x0000000422227c28 */ /* 0x000fe40008000000 */
[----:B------:R-:W-:Y:S01]  /*3e40*/  DMUL R14, R14, UR4 ;  /* 0x000000040e0e7c28 */ /* 0x000fe20008000000 */
[----:B------:R-:W-:Y:S02]  /*3e50*/  PRMT R59, R46, 0x1054, R59 ;  /* 0x000010542e3b7816 */ /* 0x000fe4000000003b */
[----:B------:R-:W-:Y:S01]  /*3e60*/  PRMT R56, R44, 0x1054, R45 ;  /* 0x000010542c387816 */ /* 0x000fe2000000002d */
[----:B------:R0:W-:Y:S04]  /*3e70*/  STG.E.128 desc[UR8][R20.64+0x10], R40 ;  /* 0x0000102814007986 */ /* 0x0001e8000c101d08 */
[----:B------:R0:W-:Y:S04]  /*3e80*/  STG.E.128 desc[UR8][R20.64+0x20], R8 ;  /* 0x0000200814007986 */ /* 0x0001e8000c101d08 */
[----:B------:R0:W-:Y:S04]  /*3e90*/  STG.E.128 desc[UR8][R20.64+0x30], R24 ;  /* 0x0000301814007986 */ /* 0x0001e8000c101d08 */
[----:B------:R0:W-:Y:S04]  /*3ea0*/  STG.E.128 desc[UR8][R20.64+0x40], R28 ;  /* 0x0000401c14007986 */ /* 0x0001e8000c101d08 */
[----:B------:R0:W-:Y:S04]  /*3eb0*/  STG.E.128 desc[UR8][R20.64+0x50], R32 ;  /* 0x0000502014007986 */ /* 0x0001e8000c101d08 */
[----:B------:R0:W-:Y:S04]  /*3ec0*/  STG.E.128 desc[UR8][R20.64+0x60], R16 ;  /* 0x0000601014007986 */ /* 0x0001e8000c101d08 */
[----:B------:R0:W-:Y:S04]  /*3ed0*/  STG.E.128 desc[UR8][R20.64+0x70], R12 ;  /* 0x0000700c14007986 */ /* 0x0001e8000c101d08 */
[----:B------:R0:W-:Y:S01]  /*3ee0*/  STG.E.128 desc[UR8][R36.64], R56 ;  /* 0x0000003824007986 */ /* 0x0001e2000c101d08 */
[----:B------:R-:W-:Y:S01]  /*3ef0*/  IMAD.MOV.U32 R7, RZ, RZ, R4 ;  /* 0x000000ffff077224 */ /* 0x000fe200078e0004 */
[----:B------:R-:W-:Y:S06]  /*3f00*/  BAR.SYNC.DEFER_BLOCKING 0x0 ;  /* 0x0000000000007b1d */ /* 0x000fec0000010000 */
[----:B------:R-:W-:Y:S05]  /*3f10*/  @!P0 BRA `(.L_x_2363) ;  /* 0xffffffc8001c8947 */ /* 0x000fea000383ffff */
[----:B------:R-:W-:Y:S05]  /*3f20*/  EXIT ;  /* 0x000000000000794d */ /* 0x000fea0003800000 */
        .weak           $__internal_67_$__cuda_sm20_dblrcp_rn_slowpath_v3
        .type           $__internal_67_$__cuda_sm20_dblrcp_rn_slowpath_v3,@function
        .size           $__internal_67_$__cuda_sm20_dblrcp_rn_slowpath_v3,(.L_x_11638 - $__internal_67_$__cuda_sm20_dblrcp_rn_slowpath_v3)
$__internal_67_$__cuda_sm20_dblrcp_rn_slowpath_v3:
        /* <DEDUP_REMOVED lines=31> */
.L_x_2366:
        /* <DEDUP_REMOVED lines=11> */
.L_x_2364:
[----:B------:R-:W-:Y:S01]  /*41d0*/  ULOP3.LUT UR5, UR7, 0x80000, URZ, 0xfc, !UPT ;  /* 0x0008000007057892 */ /* 0x000fe2000f8efc3f */
[----:B------:R-:W-:-:S11]  /*41e0*/  ULDC UR4, c[0x0][0x4a0] ;  /* 0x0001280000047ab9 */ /* 0x000fd60000000800 */
.L_x_2365:
[----:B------:R-:W-:Y:S02]  /*41f0*/  MOV R4, R14 ;  /* 0x0000000e00047202 */ /* 0x000fe40000000f00 */
[----:B------:R-:W-:-:S04]  /*4200*/  MOV R5, 0x0 ;  /* 0x0000000000057802 */ /* 0x000fc80000000f00 */
[----:B------:R-:W-:Y:S05]  /*4210*/  RET.REL.NODEC R4 `(_ZN2at6native43_GLOBAL__N__7cc8d1ed_10_Dropout_cu_0e96ed3824fused_dropout_kernel_vecIddjLi1ELi16EhEEvNS_4cuda6detail10TensorInfoIKT_T1_EENS5_IS6_S8_EENS5_IT4_S8_EES8_T0_NS_15PhiloxCudaStateE) ;  /* 0xffffffbc04787950 */ /* 0x000fea0003c3ffff */
.L_x_2367:
        /* <DEDUP_REMOVED lines=14> */
.L_x_11638:


//--------------------- .text._ZN2at6native43_GLOBAL__N__7cc8d1ed_10_Dropout_cu_0e96ed3820fused_dropout_kernelIN3c108BFloat16EfmLin1ELin1EbEEvNS_4cuda6detail10TensorInfoIKT_T1_EENS7_IS8_SA_EENS7_IT4_SA_EESA_T0_NS_15PhiloxCudaStateE --------------------------
	.section	.text._ZN2at6native43_GLOBAL__N__7cc8d1ed_10_Dropout_cu_0e96ed3820fused_dropout_kernelIN3c108BFloat16EfmLin1ELin1EbEEvNS_4cuda6detail10TensorInfoIKT_T1_EENS7_IS8_SA_EENS7_IT4_SA_EESA_T0_NS_15PhiloxCudaStateE,"ax",@progbits
	.align	128
.text._ZN2at6native43_GLOBAL__N__7cc8d1ed_10_Dropout_cu_0e96ed3820fused_dropout_kernelIN3c108BFloat16EfmLin1ELin1EbEEvNS_4cuda6detail10TensorInfoIKT_T1_EENS7_IS8_SA_EENS7_IT4_SA_EESA_T0_NS_15PhiloxCudaStateE:
        .type           _ZN2at6native43_GLOBAL__N__7cc8d1ed_10_Dropout_cu_0e96ed3820fused_dropout_kernelIN3c108BFloat16EfmLin1ELin1EbEEvNS_4cuda6detail10TensorInfoIKT_T1_EENS7_IS8_SA_EENS7_IT4_SA_EESA_T0_NS_15PhiloxCudaStateE,@function
        .size           _ZN2at6native43_GLOBAL__N__7cc8d1ed_10_Dropout_cu_0e96ed3820fused_dropout_kernelIN3c108BFloat16EfmLin1ELin1EbEEvNS_4cuda6detail10TensorInfoIKT_T1_EENS7_IS8_SA_EENS7_IT4_SA_EESA_T0_NS_15PhiloxCudaStateE,(.L_x_11640 - _ZN2at6native43_GLOBAL__N__7cc8d1ed_10_Dropout_cu_0e96ed3820fused_dropout_kernelIN3c108BFloat16EfmLin1ELin1EbEEvNS_4cuda6detail10TensorInfoIKT_T1_EENS7_IS8_SA_EENS7_IT4_SA_EESA_T0_NS_15PhiloxCudaStateE)
        .other          _ZN2at6native43_GLOBAL__N__7cc8d1ed_10_Dropout_cu_0e96ed3820fused_dropout_kernelIN3c108BFloat16EfmLin1ELin1EbEEvNS_4cuda6detail10TensorInfoIKT_T1_EENS7_IS8_SA_EENS7_IT4_SA_EESA_T0_NS_15PhiloxCudaStateE,@"STO_CUDA_ENTRY STV_DEFAULT"
_ZN2at6native43_GLOBAL__N__7cc8d1ed_10_Dropout_cu_0e96ed3820fused_dropout_kernelIN3c108BFloat16EfmLin1ELin1EbEEvNS_4cuda6detail10TensorInfoIKT_T1_EENS7_IS8_SA_EENS7_IT4_SA_EESA_T0_NS_15PhiloxCudaStateE:
        /* <DEDUP_REMOVED lines=108> */
[----:B------:R-:W-:Y:S05]  /*06c0*/  CALL.REL.NOINC `($__internal_68_$__cuda_sm20_dblrcp_rn_slowpath_v3) ;  /* 0x000000d4006c7944 */ /* 0x000fea0003c00000 */
.L_x_2368:
        /* <DEDUP_REMOVED lines=18> */
[----:B------:R-:W-:Y:S05]  /*07f0*/  CALL.REL.NOINC `($__internal_69_$__cuda_sm20_div_u64) ;  /* 0x000000d400b87944 */ /* 0x000fea0003c00000 */
[----:B------:R-:W-:Y:S05]  /*0800*/  BRA `(.L_x_2370) ;  /* 0x0000000000587947 */ /* 0x000fea0003800000 */
.L_x_2369:
        /* <DEDUP_REMOVED lines=22> */
.L_x_2370:
        /* <DEDUP_REMOVED lines=32> */
.L_x_2582:
        /* <DEDUP_REMOVED lines=13> */
.L_x_2372:
[----:B------:R-:W-:Y:S05]  /*0c40*/  BSYNC B0 ;  /* 0x0000000000007941 */ /* 0x000fea0003800000 */
.L_x_2371:
        /* <DEDUP_REMOVED lines=72> */
.L_x_2374:
[----:B------:R-:W-:Y:S01]  /*10d0*/  IMAD.MOV.U32 R5, RZ, RZ, R0 ;  /* 0x000000ffff057224 */ /* 0x000fe200078e0000 */
[----:B------:R-:W-:Y:S01]  /*10e0*/  MOV R6, R11 ;  /* 0x0000000b00067202 */ /* 0x000fe20000000f00 */
[----:B------:R-:W-:Y:S01]  /*10f0*/  IMAD.MOV.U32 R7, RZ, RZ, R18 ;  /* 0x000000ffff077224 */ /* 0x000fe200078e0012 */
[----:B------:R-:W-:-:S07]  /*1100*/  MOV R9, R26 ;  /* 0x0000001a00097202 */ /* 0x000fce0000000f00 */
.L_x_2373:
        /* <DEDUP_REMOVED lines=31> */
.L_x_2391:
        /* <DEDUP_REMOVED lines=11> */
[----:B------:R-:W-:Y:S05]  /*13b0*/  CALL.REL.NOINC `($__internal_69_$__cuda_sm20_div_u64) ;  /* 0x000000c800c87944 */ /* 0x000fea0003c00000 */
        /* <DEDUP_REMOVED lines=9> */
.L_x_2380:
        /* <DEDUP_REMOVED lines=22> */
.L_x_2381:
[----:B------:R-:W-:Y:S05]  /*15b0*/  BSYNC B1 ;  /* 0x0000000000017941 */ /* 0x000fea0003800000 */
.L_x_2379:
        /* <DEDUP_REMOVED lines=15> */
[----:B------:R-:W-:Y:S05]  /*16b0*/  CALL.REL.NOINC `($__internal_69_$__cuda_sm20_div_u64) ;  /* 0x000000c800087944 */ /* 0x000fea0003c00000 */
        /* <DEDUP_REMOVED lines=11> */
.L_x_2383:
        /* <DEDUP_REMOVED lines=23> */
.L_x_2384:
[----:B------:R-:W-:Y:S05]  /*18e0*/  BSYNC B1 ;  /* 0x0000000000017941 */ /* 0x000fea0003800000 */
.L_x_2382:
        /* <DEDUP_REMOVED lines=16> */
[----:B------:R-:W-:Y:S05]  /*19f0*/  CALL.REL.NOINC `($__internal_69_$__cuda_sm20_div_u64) ;  /* 0x000000c400387944 */ /* 0x000fea0003c00000 */
        /* <DEDUP_REMOVED lines=11> */
.L_x_2386:
        /* <DEDUP_REMOVED lines=23> */
.L_x_2387:
[----:B------:R-:W-:Y:S05]  /*1c20*/  BSYNC B1 ;  /* 0x0000000000017941 */ /* 0x000fea0003800000 */
.L_x_2385:
        /* <DEDUP_REMOVED lines=29> */
.L_x_2389:
        /* <DEDUP_REMOVED lines=22> */
.L_x_2390:
[----:B------:R-:W-:Y:S05]  /*1f60*/  BSYNC B1 ;  /* 0x0000000000017941 */ /* 0x000fea0003800000 */
.L_x_2388:
[----:B------:R-:W0:Y:S01]  /*1f70*/  LDC.64 R10, c[0x0][R0+0x2c0] ;  /* 0x0000b000000a7b82 */ /* 0x000e220000000a00 */
[----:B------:R-:W-:Y:S01]  /*1f80*/  MOV R2, R44 ;  /* 0x0000002c00027202 */ /* 0x000fe20000000f00 */
[----:B0-----:R-:W-:-:S04]  /*1f90*/  IMAD R9, R11, R34, RZ ;  /* 0x000000220b097224 */ /* 0x001fc800078e02ff */
[----:B------:R-:W-:-:S04]  /*1fa0*/  IMAD.WIDE.U32 R2, R10, R34, R2 ;  /* 0x000000220a027225 */ /* 0x000fc800078e0002 */
[----:B------:R-:W-:-:S04]  /*1fb0*/  IMAD R7, R10, R7, R9 ;  /* 0x000000070a077224 */ /* 0x000fc800078e0209 */
[----:B------:R-:W-:Y:S01]  /*1fc0*/  IMAD.IADD R3, R3, 0x1, R7 ;  /* 0x0000000103037824 */ /* 0x000fe200078e0207 */
[----:B------:R-:W-:Y:S06]  /*1fd0*/  @P3 BRA `(.L_x_2391) ;  /* 0xfffffff000c83947 */ /* 0x000fec000383ffff */
.L_x_2378:
        /* <DEDUP_REMOVED lines=11> */
[----:B------:R-:W-:Y:S05]  /*2090*/  CALL.REL.NOINC `($__internal_69_$__cuda_sm20_div_u64) ;  /* 0x000000bc00907944 */ /* 0x000fea0003c00000 */
        /* <DEDUP_REMOVED lines=9> */
.L_x_2393:
        /* <DEDUP_REMOVED lines=23> */
.L_x_2394:
[----:B------:R-:W-:Y:S05]  /*22a0*/  BSYNC B1 ;  /* 0x0000000000017941 */ /* 0x000fea0003800000 */
.L_x_2392:
        /* <DEDUP_REMOVED lines=26> */
.L_x_2396:
        /* <DEDUP_REMOVED lines=23> */
.L_x_2397:
[----:B------:R-:W-:Y:S05]  /*25c0*/  BSYNC B1 ;  /* 0x0000000000017941 */ /* 0x000fea0003800000 */
.L_x_2395:
        /* <DEDUP_REMOVED lines=26> */
.L_x_2399:
        /* <DEDUP_REMOVED lines=23> */
.L_x_2400:
[----:B------:R-:W-:Y:S05]  /*28e0*/  BSYNC B1 ;  /* 0x0000000000017941 */ /* 0x000fea0003800000 */
.L_x_2398:
[----:B------:R-:W0:Y:S02]  /*28f0*/  LDC.64 R6, c[0x0][R5+0x2c8] ;  /* 0x0000b20005067b82 */ /* 0x000e240000000a00 */
[-C--:B0-----:R-:W-:Y:S02]  /*2900*/  IMAD R0, R7, R10.reuse, RZ ;  /* 0x0000000a07007224 */ /* 0x081fe400078e02ff */
[----:B------:R-:W-:-:S04]  /*2910*/  IMAD.WIDE.U32 R2, R6, R10, R2 ;  /* 0x0000000a06027225 */ /* 0x000fc800078e0002 */
[----:B------:R-:W-:-:S05]  /*2920*/  IMAD R9, R6, R9, R0 ;  /* 0x0000000906097224 */ /* 0x000fca00078e0200 */
[----:B------:R-:W-:-:S07]  /*2930*/  IADD3 R3, R3, R9, RZ ;  /* 0x0000000903037210 */ /* 0x000fce0007ffe0ff */
.L_x_2377:
        /* <DEDUP_REMOVED lines=9> */
.L_x_2376:
[----:B------:R-:W-:Y:S05]  /*29d0*/  BSYNC B0 ;  /* 0x0000000000007941 */ /* 0x000fea0003800000 */
.L_x_2375:
        /* <DEDUP_REMOVED lines=25> */
.L_x_2417:
        /* <DEDUP_REMOVED lines=9> */
[----:B-----5:R-:W-:Y:S05]  /*2c00*/  CALL.REL.NOINC `($__internal_69_$__cuda_sm20_div_u64) ;  /* 0x000000b000b47944 */ /* 0x020fea0003c00000 */
        /* <DEDUP_REMOVED lines=9> */
.L_x_2406:
        /* <DEDUP_REMOVED lines=22> */
.L_x_2407:
[----:B------:R-:W-:Y:S05]  /*2e00*/  BSYNC B1 ;  /* 0x0000000000017941 */ /* 0x000fea0003800000 */
.L_x_2405:
        /* <DEDUP_REMOVED lines=15> */
[----:B-----5:R-:W-:Y:S05]  /*2f00*/  CALL.REL.NOINC `($__internal_69_$__cuda_sm20_div_u64) ;  /* 0x000000ac00f47944 */ /* 0x020fea0003c00000 */
        /* <DEDUP_REMOVED lines=11> */
.L_x_2409:
        /* <DEDUP_REMOVED lines=23> */
.L_x_2410:
[----:B------:R-:W-:Y:S05]  /*3130*/  BSYNC B1 ;  /* 0x0000000000017941 */ /* 0x000fea0003800000 */
.L_x_2408:
        /* <DEDUP_REMOVED lines=16> */
[----:B-----5:R-:W-:Y:S05]  /*3240*/  CALL.REL.NOINC `($__internal_69_$__cuda_sm20_div_u64) ;  /* 0x000000ac00247944 */ /* 0x020fea0003c00000 */
        /* <DEDUP_REMOVED lines=11> */
.L_x_2412:
        /* <DEDUP_REMOVED lines=23> */
.L_x_2413:
[----:B------:R-:W-:Y:S05]  /*3470*/  BSYNC B1 ;  /* 0x0000000000017941 */ /* 0x000fea0003800000 */
.L_x_2411:
        /* <DEDUP_REMOVED lines=28> */
.L_x_2415:
        /* <DEDUP_REMOVED lines=22> */
.L_x_2416:
[----:B------:R-:W-:Y:S05]  /*37a0*/  BSYNC B1 ;  /* 0x0000000000017941 */ /* 0x000fea0003800000 */
.L_x_2414:
        /* <DEDUP_REMOVED lines=10> */
.L_x_2404:
        /* <DEDUP_REMOVED lines=11> */
[----:B-----5:R-:W-:Y:S05]  /*3900*/  CALL.REL.NOINC `($__internal_69_$__cuda_sm20_div_u64) ;  /* 0x000000a400747944 */ /* 0x020fea0003c00000 */
        /* <DEDUP_REMOVED lines=9> */
.L_x_2419:
        /* <DEDUP_REMOVED lines=23> */
.L_x_2420:
[----:B------:R-:W-:Y:S05]  /*3b10*/  BSYNC B1 ;  /* 0x0000000000017941 */ /* 0x000fea0003800000 */
.L_x_2418:
        /* <DEDUP_REMOVED lines=26> */
.L_x_2422:
        /* <DEDUP_REMOVED lines=23> */
.L_x_2423:
[----:B------:R-:W-:Y:S05]  /*3e30*/  BSYNC B1 ;  /* 0x0000000000017941 */ /* 0x000fea0003800000 */
.L_x_2421:
        /* <DEDUP_REMOVED lines=26> */
.L_x_2425:
        /* <DEDUP_REMOVED lines=23> */
.L_x_2426:
[----:B------:R-:W-:Y:S05]  /*4150*/  BSYNC B1 ;  /* 0x0000000000017941 */ /* 0x000fea0003800000 */
.L_x_2424:
[----:B------:R-:W0:Y:S02]  /*4160*/  LDC.64 R6, c[0x0][R5+0x2c8] ;  /* 0x0000b20005067b82 */ /* 0x000e240000000a00 */
[-C--:B0-----:R-:W-:Y:S02]  /*4170*/  IMAD R0, R7, R34.reuse, RZ ;  /* 0x0000002207007224 */ /* 0x081fe400078e02ff */
[----:B------:R-:W-:-:S04]  /*4180*/  IMAD.WIDE.U32 R2, R6, R34, R2 ;  /* 0x0000002206027225 */ /* 0x000fc800078e0002 */
[----:B------:R-:W-:-:S04]  /*4190*/  IMAD R33, R6, R33, R0 ;  /* 0x0000002106217224 */ /* 0x000fc800078e0200 */
[----:B------:R-:W-:-:S07]  /*41a0*/  IMAD.IADD R3, R3, 0x1, R33 ;  /* 0x0000000103037824 */ /* 0x000fce00078e0221 */
.L_x_2403:
        /* <DEDUP_REMOVED lines=9> */
.L_x_2402:
[----:B------:R-:W-:Y:S05]  /*4240*/  BSYNC B0 ;  /* 0x0000000000007941 */ /* 0x000fea0003800000 */
.L_x_2401:
        /* <DEDUP_REMOVED lines=23> */
.L_x_2443:
        /* <DEDUP_REMOVED lines=19> */
.L_x_2432:
        /* <DEDUP_REMOVED lines=22> */
.L_x_2433:
[----:B------:R-:W-:Y:S05]  /*4650*/  BSYNC B1 ;  /* 0x0000000000017941 */ /* 0x000fea0003800000 */
.L_x_2431:
        /* <DEDUP_REMOVED lines=28> */
.L_x_2435:
        /* <DEDUP_REMOVED lines=23> */
.L_x_2436:
[----:B------:R-:W-:Y:S05]  /*4990*/  BSYNC B1 ;  /* 0x0000000000017941 */ /* 0x000fea0003800000 */
.L_x_2434:
        /* <DEDUP_REMOVED lines=29> */
.L_x_2438:
        /* <DEDUP_REMOVED lines=23> */
.L_x_2439:
[----:B------:R-:W-:Y:S05]  /*4ce0*/  BSYNC B1 ;  /* 0x0000000000017941 */ /* 0x000fea0003800000 */
.L_x_2437:
        /* <DEDUP_REMOVED lines=28> */
.L_x_2441:
        /* <DEDUP_REMOVED lines=22> */
.L_x_2442:
[----:B------:R-:W-:Y:S05]  /*5010*/  BSYNC B1 ;  /* 0x0000000000017941 */ /* 0x000fea0003800000 */
.L_x_2440:
        /* <DEDUP_REMOVED lines=10> */
.L_x_2430:
        /* <DEDUP_REMOVED lines=21> */
.L_x_2445:
        /* <DEDUP_REMOVED lines=23> */
.L_x_2446:
[----:B------:R-:W-:Y:S05]  /*5380*/  BSYNC B1 ;  /* 0x0000000000017941 */ /* 0x000fea0003800000 */
.L_x_2444:
        /* <DEDUP_REMOVED lines=26> */
.L_x_2448:
        /* <DEDUP_REMOVED lines=23> */
.L_x_2449:
[----:B------:R-:W-:Y:S05]  /*56a0*/  BSYNC B1 ;  /* 0x0000000000017941 */ /* 0x000fea0003800000 */
.L_x_2447:
        /* <DEDUP_REMOVED lines=26> */
.L_x_2451:
        /* <DEDUP_REMOVED lines=23> */
.L_x_2452:
[----:B------:R-:W-:Y:S05]  /*59c0*/  BSYNC B1 ;  /* 0x0000000000017941 */ /* 0x000fea0003800000 */
.L_x_2450:
[----:B------:R-:W0:Y:S02]  /*59d0*/  LDC.64 R24, c[0x0][R4+0x2c8] ;  /* 0x0000b20004187b82 */ /* 0x000e240000000a00 */
[-C--:B0-----:R-:W-:Y:S02]  /*59e0*/  IMAD R0, R25, R34.reuse, RZ ;  /* 0x0000002219007224 */ /* 0x081fe400078e02ff */
[----:B------:R-:W-:-:S04]  /*59f0*/  IMAD.WIDE.U32 R2, R24, R34, R2 ;  /* 0x0000002218027225 */ /* 0x000fc800078e0002 */
[----:B------:R-:W-:-:S04]  /*5a00*/  IMAD R33, R24, R33, R0 ;  /* 0x0000002118217224 */ /* 0x000fc800078e0200 */
[----:B------:R-:W-:-:S07]  /*5a10*/  IMAD.IADD R3, R3, 0x1, R33 ;  /* 0x0000000103037824 */ /* 0x000fce00078e0221 */
.L_x_2429:
        /* <DEDUP_REMOVED lines=9> */
.L_x_2428:
[----:B------:R-:W-:Y:S05]  /*5ab0*/  BSYNC B0 ;  /* 0x0000000000007941 */ /* 0x000fea0003800000 */
.L_x_2427:
        /* <DEDUP_REMOVED lines=23> */
.L_x_2469:
        /* <DEDUP_REMOVED lines=9> */
[----:B-----5:R-:W-:Y:S05]  /*5cc0*/  CALL.REL.NOINC `($__internal_69_$__cuda_sm20_div_u64) ;  /* 0x0000008000847944 */ /* 0x020fea0003c00000 */
        /* <DEDUP_REMOVED lines=9> */
.L_x_2458:
        /* <DEDUP_REMOVED lines=22> */
.L_x_2459:
[----:B------:R-:W-:Y:S05]  /*5ec0*/  BSYNC B1 ;  /* 0x0000000000017941 */ /* 0x000fea0003800000 */
.L_x_2457:
        /* <DEDUP_REMOVED lines=27> */
.L_x_2461:
        /* <DEDUP_REMOVED lines=23> */
.L_x_2462:
[----:B------:R-:W-:Y:S05]  /*61f0*/  BSYNC B1 ;  /* 0x0000000000017941 */ /* 0x000fea0003800000 */
.L_x_2460:
        /* <DEDUP_REMOVED lines=28> */
.L_x_2464:
        /* <DEDUP_REMOVED lines=23> */
.L_x_2465:
[----:B------:R-:W-:Y:S05]  /*6530*/  BSYNC B1 ;  /* 0x0000000000017941 */ /* 0x000fea0003800000 */
.L_x_2463:
        /* <DEDUP_REMOVED lines=28> */
.L_x_2467:
        /* <DEDUP_REMOVED lines=22> */
.L_x_2468:
[----:B------:R-:W-:Y:S05]  /*6860*/  BSYNC B1 ;  /* 0x0000000000017941 */ /* 0x000fea0003800000 */
.L_x_2466:
        /* <DEDUP_REMOVED lines=10> */
.L_x_2456:
        /* <DEDUP_REMOVED lines=21> */
.L_x_2471:
        /* <DEDUP_REMOVED lines=23> */
.L_x_2472:
[----:B------:R-:W-:Y:S05]  /*6bd0*/  BSYNC B1 ;  /* 0x0000000000017941 */ /* 0x000fea0003800000 */
.L_x_2470:
        /* <DEDUP_REMOVED lines=26> */
.L_x_2474:
        /* <DEDUP_REMOVED lines=23> */
.L_x_2475:
[----:B------:R-:W-:Y:S05]  /*6ef0*/  BSYNC B1 ;  /* 0x0000000000017941 */ /* 0x000fea0003800000 */
.L_x_2473:
        /* <DEDUP_REMOVED lines=26> */
.L_x_2477:
        /* <DEDUP_REMOVED lines=23> */
.L_x_2478:
[----:B------:R-:W-:Y:S05]  /*7210*/  BSYNC B1 ;  /* 0x0000000000017941 */ /* 0x000fea0003800000 */
.L_x_2476:
[----:B------:R-:W0:Y:S02]  /*7220*/  LDC.64 R24, c[0x0][R41+0x2c8] ;  /* 0x0000b20029187b82 */ /* 0x000e240000000a00 */
[-C--:B0-----:R-:W-:Y:S02]  /*7230*/  IMAD R25, R25, R34.reuse, RZ ;  /* 0x0000002219197224 */ /* 0x081fe400078e02ff */
[----:B------:R-:W-:-:S04]  /*7240*/  IMAD.WIDE.U32 R44, R24, R34, R44 ;  /* 0x00000022182c7225 */ /* 0x000fc800078e002c */
[----:B------:R-:W-:-:S05]  /*7250*/  IMAD R25, R24, R33, R25 ;  /* 0x0000002118197224 */ /* 0x000fca00078e0219 */
[----:B------:R-:W-:-:S07]  /*7260*/  IADD3 R45, R45, R25, RZ ;  /* 0x000000192d2d7210 */ /* 0x000fce0007ffe0ff */
.L_x_2455:
        /* <DEDUP_REMOVED lines=9> */
.L_x_2454:
[----:B------:R-:W-:Y:S05]  /*7300*/  BSYNC B0 ;  /* 0x0000000000007941 */ /* 0x000fea0003800000 */
.L_x_2453:
        /* <DEDUP_REMOVED lines=22> */
.L_x_2495:
        /* <DEDUP_REMOVED lines=20> */
.L_x_2484:
        /* <DEDUP_REMOVED lines=22> */
.L_x_2485:
[----:B------:R-:W-:Y:S05]  /*7710*/  BSYNC B1 ;  /* 0x0000000000017941 */ /* 0x000fea0003800000 */
.L_x_2483:
        /* <DEDUP_REMOVED lines=27> */
.L_x_2487:
        /* <DEDUP_REMOVED lines=23> */
.L_x_2488:
[----:B------:R-:W-:Y:S05]  /*7a40*/  BSYNC B1 ;  /* 0x0000000000017941 */ /* 0x000fea0003800000 */
.L_x_2486:
        /* <DEDUP_REMOVED lines=28> */
.L_x_2490:
        /* <DEDUP_REMOVED lines=23> */
.L_x_2491:
[----:B------:R-:W-:Y:S05]  /*7d80*/  BSYNC B1 ;  /* 0x0000000000017941 */ /* 0x000fea0003800000 */
.L_x_2489:
        /* <DEDUP_REMOVED lines=28> */
.L_x_2493:
        /* <DEDUP_REMOVED lines=22> */
.L_x_2494:
[----:B------:R-:W-:Y:S05]  /*80b0*/  BSYNC B1 ;  /* 0x0000000000017941 */ /* 0x000fea0003800000 */
.L_x_2492:
        /* <DEDUP_REMOVED lines=10> */
.L_x_2482:
        /* <DEDUP_REMOVED lines=22> */
.L_x_2497:
        /* <DEDUP_REMOVED lines=23> */
.L_x_2498:
[----:B------:R-:W-:Y:S05]  /*8430*/  BSYNC B1 ;  /* 0x0000000000017941 */ /* 0x000fea0003800000 */
.L_x_2496:
        /* <DEDUP_REMOVED lines=26> */
.L_x_2500:
        /* <DEDUP_REMOVED lines=23> */
.L_x_2501:
[----:B------:R-:W-:Y:S05]  /*8750*/  BSYNC B1 ;  /* 0x0000000000017941 */ /* 0x000fea0003800000 */
.L_x_2499:
        /* <DEDUP_REMOVED lines=26> */
.L_x_2503:
        /* <DEDUP_REMOVED lines=23> */
.L_x_2504:
[----:B------:R-:W-:Y:S05]  /*8a70*/  BSYNC B1 ;  /* 0x0000000000017941 */ /* 0x000fea0003800000 */
.L_x_2502:
[----:B------:R-:W0:Y:S02]  /*8a80*/  LDC.64 R24, c[0x0][R43+0x2c8] ;  /* 0x0000b2002b187b82 */ /* 0x000e240000000a00 */
[-C--:B0-----:R-:W-:Y:S02]  /*8a90*/  IMAD R25, R25, R34.reuse, RZ ;  /* 0x0000002219197224 */ /* 0x081fe400078e02ff */
[----:B------:R-:W-:-:S04]  /*8aa0*/  IMAD.WIDE.U32 R46, R24, R34, R46 ;  /* 0x00000022182e7225 */ /* 0x000fc800078e002e */
[----:B------:R-:W-:-:S05]  /*8ab0*/  IMAD R25, R24, R33, R25 ;  /* 0x0000002118197224 */ /* 0x000fca00078e0219 */
[----:B------:R-:W-:-:S07]  /*8ac0*/  IADD3 R47, R47, R25, RZ ;  /* 0x000000192f2f7210 */ /* 0x000fce0007ffe0ff */
.L_x_2481:
[----:B------:R-:W-:Y:S01]  /*8ad0*/  ULDC UR28, c[0x0][0x6f8] ;  /* 0x0001be00001c7ab9 */ /* 0x000fe20000000800 */
[----:B------:R-:W-:Y:S01]  /*8ae0*/  ULDC.64 UR24, c[0x0][0x480] ;  /* 0x0001200000187ab9 */ /* 0x000fe20000000a00 */
[----:B------:R-:W-:Y:S01]  /*8af0*/  FSET.BF.LT.FTZ.AND R25, R16, UR28, PT ;  /* 0x0000001c10197c0a */ /* 0x000fe2000b811000 */
[----:B-----5:R-:W-:Y:S01]  /*8b00*/  IMAD.U32 R24, R12, 0x10000, RZ ;  /* 0x000100000c187824 */ /* 0x020fe200078e00ff */
[----:B------:R-:W-:Y:S01]  /*8b10*/  ULDC.64 UR26, c[0x0][0x550] ;  /* 0x00015400001a7ab9 */ /* 0x000fe20000000a00 */
[----:B-1----:R-:W-:Y:S01]  /*8b20*/  IMAD R35, R49, UR24, RZ ;  /* 0x0000001831237c24 */ /* 0x002fe2000f8e02ff */
[----:B------:R-:W-:Y:S01]  /*8b30*/  FSETP.GEU.FTZ.AND P0, PT, R16, UR28, PT ;  /* 0x0000001c10007c0b */ /* 0x000fe2000bf1e000 */
[----:B------:R-:W-:Y:S01]  /*8b40*/  FMUL.FTZ R33, R24, R25 ;  /* 0x0000001918217220 */ /* 0x000fe20000410000 */
[----:B------:R-:W-:-:S04]  /*8b50*/  IMAD.WIDE.U32 R24, R48, UR24, R46 ;  /* 0x0000001830187c25 */ /* 0x000fc8000f8e002e */
[----:B------:R-:W-:Y:S01]  /*8b60*/  FMUL.FTZ R33, R28, R33 ;  /* 0x000000211c217220 */ /* 0x000fe20000410000 */
[----:B------:R-:W-:Y:S01]  /*8b70*/  IMAD R35, R48, UR25, R35 ;  /* 0x0000001930237c24 */ /* 0x000fe2000f8e0223 */
[----:B------:R-:W-:Y:S01]  /*8b80*/  ULDC.64 UR24, c[0x0][0x3b0] ;  /* 0x0000ec0000187ab9 */ /* 0x000fe20000000a00 */
[C---:B------:R-:W-:Y:S02]  /*8b90*/  IADD3 R34, P2, R24.reuse, UR26, RZ ;  /* 0x0000001a18227c10 */ /* 0x040fe4000ff5e0ff */
[C---:B------:R-:W-:Y:S02]  /*8ba0*/  LEA R36, P1, R24.reuse, UR24, 0x1 ;  /* 0x0000001818247c11 */ /* 0x040fe4000f8208ff */
[----:B------:R-:W-:Y:S02]  /*8bb0*/  IADD3 R25, R25, R35, RZ ;  /* 0x0000002319197210 */ /* 0x000fe40007ffe0ff */
[----:B------:R-:W-:Y:S02]  /*8bc0*/  F2FP.BF16.F32.PACK_AB R33, RZ, R33 ;  /* 0x00000021ff21723e */ /* 0x000fe400000010ff */
[----:B------:R-:W-:-:S02]  /*8bd0*/  LEA.HI.X R37, R24, UR25, R25, 0x1, P1 ;  /* 0x0000001918257c11 */ /* 0x000fc400088f0c19 */
[----:B------:R-:W-:Y:S02]  /*8be0*/  IADD3.X R35, R25, UR27, RZ, P2, !PT ;  /* 0x0000001b19237c10 */ /* 0x000fe400097fe4ff */
[----:B------:R-:W-:Y:S01]  /*8bf0*/  SEL R25, RZ, 0x1, P0 ;  /* 0x00000001ff197807 */ /* 0x000fe20000000000 */
[----:B------:R2:W-:Y:S04]  /*8c00*/  STG.E.U16 desc[UR12][R36.64], R33 ;  /* 0x0000002124007986 */ /* 0x0005e8000c10150c */
[----:B------:R2:W-:Y:S02]  /*8c10*/  STG.E.U8 desc[UR12][R34.64], R25 ;  /* 0x0000001922007986 */ /* 0x0005e4000c10110c */
.L_x_2480:
[----:B------:R-:W-:Y:S05]  /*8c20*/  BSYNC B0 ;  /* 0x0000000000007941 */ /* 0x000fea0003800000 */
.L_x_2479:
        /* <DEDUP_REMOVED lines=19> */
.L_x_2521:
        /* <DEDUP_REMOVED lines=24> */
.L_x_2510:
        /* <DEDUP_REMOVED lines=22> */
.L_x_2511:
[----:B------:R-:W-:Y:S05]  /*9040*/  BSYNC B1 ;  /* 0x0000000000017941 */ /* 0x000fea0003800000 */
.L_x_2509:
        /* <DEDUP_REMOVED lines=28> */
.L_x_2513:
        /* <DEDUP_REMOVED lines=23> */
.L_x_2514:
[----:B------:R-:W-:Y:S05]  /*9380*/  BSYNC B1 ;  /* 0x0000000000017941 */ /* 0x000fea0003800000 */
.L_x_2512:
        /* <DEDUP_REMOVED lines=28> */
.L_x_2516:
        /* <DEDUP_REMOVED lines=23> */
.L_x_2517:
[----:B------:R-:W-:Y:S05]  /*96c0*/  BSYNC B1 ;  /* 0x0000000000017941 */ /* 0x000fea0003800000 */
.L_x_2515:
        /* <DEDUP_REMOVED lines=28> */
.L_x_2519:
        /* <DEDUP_REMOVED lines=22> */
.L_x_2520:
[----:B------:R-:W-:Y:S05]  /*99f0*/  BSYNC B1 ;  /* 0x0000000000017941 */ /* 0x000fea0003800000 */
.L_x_2518:
        /* <DEDUP_REMOVED lines=11> */
.L_x_2508:
        /* <DEDUP_REMOVED lines=26> */
.L_x_2523:
        /* <DEDUP_REMOVED lines=23> */
.L_x_2524:
[----:B------:R-:W-:Y:S05]  /*9dc0*/  BSYNC B1 ;  /* 0x0000000000017941 */ /* 0x000fea0003800000 */
.L_x_2522:
        /* <DEDUP_REMOVED lines=32> */
.L_x_2526:
        /* <DEDUP_REMOVED lines=23> */
.L_x_2527:
[----:B------:R-:W-:Y:S05]  /*a140*/  BSYNC B1 ;  /* 0x0000000000017941 */ /* 0x000fea0003800000 */
.L_x_2525:
        /* <DEDUP_REMOVED lines=32> */
.L_x_2529:
        /* <DEDUP_REMOVED lines=23> */
.L_x_2530:
[----:B------:R-:W-:Y:S05]  /*a4c0*/  BSYNC B1 ;  /* 0x0000000000017941 */ /* 0x000fea0003800000 */
.L_x_2528:
[----:B------:R-:W0:Y:S01]  /*a4d0*/  LDC.64 R24, c[0x0][R45+0x2c8] ;  /* 0x0000b2002d187b82 */ /* 0x000e220000000a00 */
[----:B------:R-:W-:Y:S01]  /*a4e0*/  MOV R42, R16 ;  /* 0x00000010002a7202 */ /* 0x000fe20000000f00 */
[----:B0-----:R-:W-:-:S04]  /*a4f0*/  IMAD R25, R25, R34, RZ ;  /* 0x0000002219197224 */ /* 0x001fc800078e02ff */
[----:B------:R-:W-:-:S04]  /*a500*/  IMAD.WIDE.U32 R34, R24, R34, R42 ;  /* 0x0000002218227225 */ /* 0x000fc800078e002a */
[----:B------:R-:W-:Y:S02]  /*a510*/  IMAD R25, R24, R33, R25 ;  /* 0x0000002118197224 */ /* 0x000fe400078e0219 */
[----:B------:R-:W-:-:S03]  /*a520*/  IMAD.MOV.U32 R16, RZ, RZ, R34 ;  /* 0x000000ffff107224 */ /* 0x000fc600078e0022 */
[----:B------:R-:W-:-:S07]  /*a530*/  IADD3 R43, R35, R25, RZ ;  /* 0x00000019232b7210 */ /* 0x000fce0007ffe0ff */
.L_x_2507:
[----:B------:R-:W-:Y:S01]  /*a540*/  ULDC UR26, c[0x0][0x6f8] ;  /* 0x0001be00001a7ab9 */ /* 0x000fe20000000800 */
[----:B0----5:R-:W-:Y:S01]  /*a550*/  IMAD.U32 R24, R8, 0x10000, RZ ;  /* 0x0001000008187824 */ /* 0x021fe200078e00ff */
[----:B--2---:R-:W-:Y:S01]  /*a560*/  FSET.BF.LT.FTZ.AND R25, R15, UR26, PT ;  /* 0x0000001a0f197c0a */ /* 0x004fe2000b811000 */
[----:B------:R-:W-:Y:S01]  /*a570*/  ULDC.64 UR24, c[0x0][0x480] ;  /* 0x0001200000187ab9 */ /* 0x000fe20000000a00 */
[----:B------:R-:W-:Y:S01]  /*a580*/  MOV R42, R16 ;  /* 0x00000010002a7202 */ /* 0x000fe20000000f00 */
[----:B------:R-:W-:Y:S01]  /*a590*/  IMAD R33, R9, UR24, RZ ;  /* 0x0000001809217c24 */ /* 0x000fe2000f8e02ff */
[----:B------:R-:W-:Y:S01]  /*a5a0*/  ULDC.64 UR28, c[0x0][0x550] ;  /* 0x00015400001c7ab9 */ /* 0x000fe20000000a00 */
[----:B------:R-:W-:Y:S01]  /*a5b0*/  FMUL.FTZ R9, R24, R25 ;  /* 0x0000001918097220 */ /* 0x000fe20000410000 */
[----:B------:R-:W-:Y:S01]  /*a5c0*/  FSETP.GEU.FTZ.AND P0, PT, R15, UR26, PT ;  /* 0x0000001a0f007c0b */ /* 0x000fe2000bf1e000 */
[----:B------:R-:W-:-:S04]  /*a5d0*/  IMAD.WIDE.U32 R24, R10, UR24, R42 ;  /* 0x000000180a187c25 */ /* 0x000fc8000f8e002a */
[----:B------:R-:W-:Y:S01]  /*a5e0*/  FMUL.FTZ R9, R28, R9 ;  /* 0x000000091c097220 */ /* 0x000fe20000410000 */
[----:B------:R-:W-:Y:S01]  /*a5f0*/  IMAD R33, R10, UR25, R33 ;  /* 0x000000190a217c24 */ /* 0x000fe2000f8e0221 */
[----:B------:R-:W-:Y:S01]  /*a600*/  ULDC.64 UR24, c[0x0][0x3b0] ;  /* 0x0000ec0000187ab9 */ /* 0x000fe20000000a00 */
[C---:B-1----:R-:W-:Y:S02]  /*a610*/  IADD3 R34, P2, R24.reuse, UR28, RZ ;  /* 0x0000001c18227c10 */ /* 0x042fe4000ff5e0ff */
[----:B------:R-:W-:Y:S01]  /*a620*/  IMAD.IADD R25, R25, 0x1, R33 ;  /* 0x0000000119197824 */ /* 0x000fe200078e0221 */
[C---:B------:R-:W-:Y:S02]  /*a630*/  LEA R36, P1, R24.reuse, UR24, 0x1 ;  /* 0x0000001818247c11 */ /* 0x040fe4000f8208ff */
[----:B------:R-:W-:Y:S02]  /*a640*/  F2FP.BF16.F32.PACK_AB R9, RZ, R9 ;  /* 0x00000009ff09723e */ /* 0x000fe400000010ff */
[----:B------:R-:W-:-:S02]  /*a650*/  LEA.HI.X R37, R24, UR25, R25, 0x1, P1 ;  /* 0x0000001918257c11 */ /* 0x000fc400088f0c19 */
[----:B------:R-:W-:Y:S02]  /*a660*/  PRMT R10, R9, 0x7610, R10 ;  /* 0x00007610090a7816 */ /* 0x000fe4000000000a */
[----:B------:R-:W-:Y:S02]  /*a670*/  IADD3.X R35, R25, UR29, RZ, P2, !PT ;  /* 0x0000001d19237c10 */ /* 0x000fe400097fe4ff */
[----:B------:R-:W-:Y:S01]  /*a680*/  SEL R9, RZ, 0x1, P0 ;  /* 0x00000001ff097807 */ /* 0x000fe20000000000 */
[----:B------:R3:W-:Y:S04]  /*a690*/  STG.E.U16 desc[UR12][R36.64], R10 ;  /* 0x0000000a24007986 */ /* 0x0007e8000c10150c */
[----:B------:R3:W-:Y:S02]  /*a6a0*/  STG.E.U8 desc[UR12][R34.64], R9 ;  /* 0x0000000922007986 */ /* 0x0007e4000c10110c */
.L_x_2506:
[----:B------:R-:W-:Y:S05]  /*a6b0*/  BSYNC B0 ;  /* 0x0000000000007941 */ /* 0x000fea0003800000 */
.L_x_2505:
        /* <DEDUP_REMOVED lines=19> */
.L_x_2547:
        /* <DEDUP_REMOVED lines=24> */
.L_x_2536:
        /* <DEDUP_REMOVED lines=22> */
.L_x_2537:
[----:B------:R-:W-:Y:S05]  /*aad0*/  BSYNC B1 ;  /* 0x0000000000017941 */ /* 0x000fea0003800000 */
.L_x_2535:
        /* <DEDUP_REMOVED lines=29> */
.L_x_2539:
        /* <DEDUP_REMOVED lines=23> */
.L_x_2540:
[----:B------:R-:W-:Y:S05]  /*ae20*/  BSYNC B1 ;  /* 0x0000000000017941 */ /* 0x000fea0003800000 */
.L_x_2538:
        /* <DEDUP_REMOVED lines=28> */
.L_x_2542:
        /* <DEDUP_REMOVED lines=23> */
.L_x_2543:
[----:B------:R-:W-:Y:S05]  /*b160*/  BSYNC B1 ;  /* 0x0000000000017941 */ /* 0x000fea0003800000 */
.L_x_2541:
        /* <DEDUP_REMOVED lines=29> */
.L_x_2545:
        /* <DEDUP_REMOVED lines=22> */
.L_x_2546:
[----:B------:R-:W-:Y:S05]  /*b4a0*/  BSYNC B1 ;  /* 0x0000000000017941 */ /* 0x000fea0003800000 */
.L_x_2544:
        /* <DEDUP_REMOVED lines=12> */
.L_x_2534:
        /* <DEDUP_REMOVED lines=14> */
[----:B-----5:R-:W-:Y:S05]  /*b650*/  CALL.REL.NOINC `($__internal_69_$__cuda_sm20_div_u64) ;  /* 0x0000002800207944 */ /* 0x020fea0003c00000 */
        /* <DEDUP_REMOVED lines=11> */
.L_x_2549:
        /* <DEDUP_REMOVED lines=23> */
.L_x_2550:
[----:B------:R-:W-:Y:S05]  /*b880*/  BSYNC B1 ;  /* 0x0000000000017941 */ /* 0x000fea0003800000 */
.L_x_2548:
        /* <DEDUP_REMOVED lines=33> */
.L_x_2552:
        /* <DEDUP_REMOVED lines=23> */
.L_x_2553:
[----:B------:R-:W-:Y:S05]  /*bc10*/  BSYNC B1 ;  /* 0x0000000000017941 */ /* 0x000fea0003800000 */
.L_x_2551:
        /* <DEDUP_REMOVED lines=33> */
.L_x_2555:
        /* <DEDUP_REMOVED lines=23> */
.L_x_2556:
[----:B------:R-:W-:Y:S05]  /*bfa0*/  BSYNC B1 ;  /* 0x0000000000017941 */ /* 0x000fea0003800000 */
.L_x_2554:
        /* <DEDUP_REMOVED lines=8> */
.L_x_2533:
[----:B------:R-:W-:Y:S01]  /*c030*/  ULDC UR26, c[0x0][0x6f8] ;  /* 0x0001be00001a7ab9 */ /* 0x000fe20000000800 */
[----:B-----5:R-:W-:Y:S01]  /*c040*/  SHF.L.U32 R7, R4, 0x10, RZ ;  /* 0x0000001004077819 */ /* 0x020fe200000006ff */
[----:B------:R-:W-:Y:S01]  /*c050*/  ULDC.64 UR24, c[0x0][0x480] ;  /* 0x0001200000187ab9 */ /* 0x000fe20000000a00 */
[----:B------:R-:W-:Y:S01]  /*c060*/  FSET.BF.LT.FTZ.AND R16, R14, UR26, PT ;  /* 0x0000001a0e107c0a */ /* 0x000fe2000b811000 */
[----:B------:R-:W-:Y:S01]  /*c070*/  IMAD R5, R5, UR24, RZ ;  /* 0x0000001805057c24 */ /* 0x000fe2000f8e02ff */
[----:B0-2---:R-:W-:Y:S01]  /*c080*/  MOV R25, R9 ;  /* 0x0000000900197202 */ /* 0x005fe20000000f00 */
[----:B------:R-:W-:Y:S01]  /*c090*/  IMAD.MOV.U32 R24, RZ, RZ, R10 ;  /* 0x000000ffff187224 */ /* 0x000fe200078e000a */
[----:B------:R-:W-:Y:S01]  /*c0a0*/  ULDC.64 UR28, c[0x0][0x550] ;  /* 0x00015400001c7ab9 */ /* 0x000fe20000000a00 */
[----:B------:R-:W-:Y:S01]  /*c0b0*/  FMUL.FTZ R7, R7, R16 ;  /* 0x0000001007077220 */ /* 0x000fe20000410000 */
[----:B------:R-:W-:Y:S01]  /*c0c0*/  IMAD R5, R6, UR25, R5 ;  /* 0x0000001906057c24 */ /* 0x000fe2000f8e0205 */
[----:B------:R-:W-:Y:S01]  /*c0d0*/  FSETP.GEU.FTZ.AND P0, PT, R14, UR26, PT ;  /* 0x0000001a0e007c0b */ /* 0x000fe2000bf1e000 */
[----:B------:R-:W-:-:S04]  /*c0e0*/  IMAD.WIDE.U32 R24, R6, UR24, R24 ;  /* 0x0000001806187c25 */ /* 0x000fc8000f8e0018 */
[----:B------:R-:W-:Y:S01]  /*c0f0*/  FMUL.FTZ R7, R28, R7 ;  /* 0x000000071c077220 */ /* 0x000fe20000410000 */
[----:B------:R-:W-:Y:S01]  /*c100*/  ULDC.64 UR24, c[0x0][0x3b0] ;  /* 0x0000ec0000187ab9 */ /* 0x000fe20000000a00 */
[----:B------:R-:W-:Y:S01]  /*c110*/  IMAD.IADD R9, R25, 0x1, R5 ;  /* 0x0000000119097824 */ /* 0x000fe200078e0205 */
[C---:B------:R-:W-:Y:S02]  /*c120*/  LEA R6, P1, R24.reuse, UR24, 0x1 ;  /* 0x0000001818067c11 */ /* 0x040fe4000f8208ff */
[C---:B-1----:R-:W-:Y:S02]  /*c130*/  IADD3 R34, P2, R24.reuse, UR28, RZ ;  /* 0x0000001c18227c10 */ /* 0x042fe4000ff5e0ff */
[----:B------:R-:W-:Y:S02]  /*c140*/  F2FP.BF16.F32.PACK_AB R5, RZ, R7 ;  /* 0x00000007ff05723e */ /* 0x000fe400000010ff */
[----:B------:R-:W-:Y:S02]  /*c150*/  LEA.HI.X R7, R24, UR25, R9, 0x1, P1 ;  /* 0x0000001918077c11 */ /* 0x000fe400088f0c09 */
[----:B------:R-:W-:-:S02]  /*c160*/  IADD3.X R35, R9, UR29, RZ, P2, !PT ;  /* 0x0000001d09237c10 */ /* 0x000fc400097fe4ff */
[----:B------:R-:W-:Y:S02]  /*c170*/  PRMT R9, R5, 0x7610, R9 ;  /* 0x0000761005097816 */ /* 0x000fe40000000009 */
[----:B------:R-:W-:-:S03]  /*c180*/  SEL R5, RZ, 0x1, P0 ;  /* 0x00000001ff057807 */ /* 0x000fc60000000000 */
[----:B------:R4:W-:Y:S04]  /*c190*/  STG.E.U16 desc[UR12][R6.64], R9 ;  /* 0x0000000906007986 */ /* 0x0009e8000c10150c */
[----:B------:R4:W-:Y:S02]  /*c1a0*/  STG.E.U8 desc[UR12][R34.64], R5 ;  /* 0x0000000522007986 */ /* 0x0009e4000c10110c */
.L_x_2532:
[----:B------:R-:W-:Y:S05]  /*c1b0*/  BSYNC B0 ;  /* 0x0000000000007941 */ /* 0x000fea0003800000 */
.L_x_2531:
[----:B------:R-:W-:Y:S05]  /*c1c0*/  @P4 BRA `(.L_x_2557) ;  /* 0x0000001800804947 */ /* 0x000fea0003800000 */
[----:B----4-:R-:W4:Y:S01]  /*c1d0*/  LDC R5, c[0x0][0x548] ;  /* 0x00015200ff057b82 */ /* 0x010f220000000800 */
[----:B------:R-:W-:Y:S01]  /*c1e0*/  HFMA2.MMA R6, -RZ, RZ, 0, 0 ;  /* 0x00000000ff067435 */ /* 0x000fe200000001ff */
[----:B----4-:R-:W-:Y:S01]  /*c1f0*/  ISETP.GE.AND P0, PT, R5, 0x2, PT ;  /* 0x000000020500780c */ /* 0x010fe20003f06270 */
        /* <DEDUP_REMOVED lines=13> */
[----:B---3--:R-:W-:-:S07]  /*c2d0*/  MOV R9, UR24 ;  /* 0x0000001800097c02 */ /* 0x008fce0008000f00 */
.L_x_2572:
        /* <DEDUP_REMOVED lines=10> */
[----:B------:R-:W-:Y:S01]  /*c380*/  IMAD.MOV.U32 R49, RZ, RZ, R3 ;  /* 0x000000ffff317224 */ /* 0x000fe200078e0003 */
[----:B0-----:R-:W-:Y:S01]  /*c390*/  MOV R24, R14 ;  /* 0x0000000e00187202 */ /* 0x001fe20000000f00 */
[----:B--2---:R-:W-:Y:S01]  /*c3a0*/  IMAD.MOV.U32 R25, RZ, RZ, R15 ;  /* 0x000000ffff197224 */ /* 0x004fe200078e000f */
[----:B-1----:R-:W-:-:S07]  /*c3b0*/  MOV R34, 0xc3d0 ;  /* 0x0000c3d000227802 */ /* 0x002fce0000000f00 */
[----:B-----5:R-:W-:Y:S05]  /*c3c0*/  CALL.REL.NOINC `($__internal_69_$__cuda_sm20_div_u64) ;  /* 0x0000001800c47944 */ /* 0x020fea0003c00000 */
        /* <DEDUP_REMOVED lines=10> */
.L_x_2561:
[----:B------:R-:W3:Y:S01]  /*c470*/  I2F.U32.RP R3, R14 ;  /* 0x0000000e00037306 */ /* 0x000ee20000209000 */
[----:B------:R-:W-:Y:S01]  /*c480*/  IADD3 R15, RZ, -R14, RZ ;  /* 0x8000000eff0f7210 */ /* 0x000fe20007ffe0ff */
[----:B------:R-:W-:Y:S01]  /*c490*/  HFMA2.MMA R47, -RZ, RZ, 0, 0 ;  /* 0x00000000ff2f7435 */ /* 0x000fe200000001ff */
[----:B------:R-:W-:Y:S01]  /*c4a0*/  ISETP.NE.U32.AND P2, PT, R14, RZ, PT ;  /* 0x000000ff0e00720c */ /* 0x000fe20003f45070 */
[----:B-12---:R-:W-:-:S04]  /*c4b0*/  IMAD.MOV.U32 R35, RZ, RZ, RZ ;  /* 0x000000ffff237224 */ /* 0x006fc800078e00ff */
[----:B---3--:R-:W0:Y:S02]  /*c4c0*/  MUFU.RCP R3, R3 ;  /* 0x0000000300037308 */ /* 0x008e240000001000 */
        /* <DEDUP_REMOVED lines=16> */
.L_x_2562:
[----:B------:R-:W-:Y:S05]  /*c5d0*/  BSYNC B0 ;  /* 0x0000000000007941 */ /* 0x000fea0003800000 */
.L_x_2560:
        /* <DEDUP_REMOVED lines=17> */
[----:B-----5:R-:W-:Y:S05]  /*c6f0*/  CALL.REL.NOINC `($__internal_69_$__cuda_sm20_div_u64) ;  /* 0x0000001400f87944 */ /* 0x020fea0003c00000 */
        /* <DEDUP_REMOVED lines=11> */
.L_x_2564:
        /* <DEDUP_REMOVED lines=23> */
.L_x_2565:
[----:B------:R-:W-:Y:S05]  /*c920*/  BSYNC B0 ;  /* 0x0000000000007941 */ /* 0x000fea0003800000 */
.L_x_2563:
        /* <DEDUP_REMOVED lines=16> */
[----:B-----5:R-:W-:Y:S05]  /*ca30*/  CALL.REL.NOINC `($__internal_69_$__cuda_sm20_div_u64) ;  /* 0x0000001400287944 */ /* 0x020fea0003c00000 */
        /* <DEDUP_REMOVED lines=11> */
.L_x_2567:
        /* <DEDUP_REMOVED lines=23> */
.L_x_2568:
[----:B------:R-:W-:Y:S05]  /*cc60*/  BSYNC B0 ;  /* 0x0000000000007941 */ /* 0x000fea0003800000 */
.L_x_2566:
        /* <DEDUP_REMOVED lines=29> */
.L_x_2570:
        /* <DEDUP_REMOVED lines=22> */
.L_x_2571:
[----:B------:R-:W-:Y:S05]  /*cfa0*/  BSYNC B0 ;  /* 0x0000000000007941 */ /* 0x000fea0003800000 */
.L_x_2569:
        /* <DEDUP_REMOVED lines=8> */
.L_x_2559:
[----:B------:R-:W-:-:S13]  /*d030*/  ISETP.NE.AND P0, PT, RZ, UR23, PT ;  /* 0x00000017ff007c0c */ /* 0x000fda000bf05270 */
[----:B------:R-:W-:Y:S05]  /*d040*/  @!P0 BRA `(.L_x_2558) ;  /* 0x0000000800888947 */ /* 0x000fea0003800000 */
[----:B------:R-:W-:Y:S01]  /*d050*/  UMOV UR24, 0x1a0 ;  /* 0x000001a000187882 */ /* 0x000fe20000000000 */
[----:B------:R-:W-:Y:S01]  /*d060*/  BSSY B0, `(.L_x_2573) ;  /* 0x000002c000007945 */ /* 0x000fe20003800000 */
[----:B------:R-:W-:-:S04]  /*d070*/  LEA R7, R7, UR24, 0x3 ;  /* 0x0000001807077c11 */ /* 0x000fc8000f8e18ff */
[----:B------:R-:W4:Y:S02]  /*d080*/  LDC.64 R14, c[0x0][R7+0x210] ;  /* 0x00008400070e7b82 */ /* 0x000f240000000a00 */
[----:B----4-:R-:W-:-:S04]  /*d090*/  LOP3.LUT R0, R3, R15, RZ, 0xfc, !PT ;  /* 0x0000000f03007212 */ /* 0x010fc800078efcff */
[----:B------:R-:W-:-:S13]  /*d0a0*/  ISETP.NE.U32.AND P0, PT, R0, RZ, PT ;  /* 0x000000ff0000720c */ /* 0x000fda0003f05070 */
[----:B------:R-:W-:Y:S05]  /*d0b0*/  @!P0 BRA `(.L_x_2574) ;  /* 0x00000000003c8947 */ /* 0x000fea0003800000 */
[----:B------:R-:W-:Y:S01]  /*d0c0*/  IMAD.MOV.U32 R48, RZ, RZ, R2 ;  /* 0x000000ffff307224 */ /* 0x000fe200078e0002 */
[----:B------:R-:W-:Y:S01]  /*d0d0*/  MOV R49, R3 ;  /* 0x0000000300317202 */ /* 0x000fe20000000f00 */
[----:B0-2---:R-:W-:Y:S01]  /*d0e0*/  IMAD.MOV.U32 R25, RZ, RZ, R15 ;  /* 0x000000ffff197224 */ /* 0x005fe200078e000f */
[----:B------:R-:W-:Y:S02]  /*d0f0*/  MOV R24, R14 ;  /* 0x0000000e00187202 */ /* 0x000fe40000000f00 */
[----:B-1-3--:R-:W-:-:S07]  /*d100*/  MOV R34, 0xd120 ;  /* 0x0000d12000227802 */ /* 0x00afce0000000f00 */
[----:B-----5:R-:W-:Y:S05]  /*d110*/  CALL.REL.NOINC `($__internal_69_$__cuda_sm20_div_u64) ;  /* 0x0000000c00707944 */ /* 0x020fea0003c00000 */
        /* <DEDUP_REMOVED lines=9> */
.L_x_2574:
[----:B------:R-:W4:Y:S01]  /*d1b0*/  I2F.U32.RP R0, R14 ;  /* 0x0000000e00007306 */ /* 0x000f220000209000 */
[----:B------:R-:W-:Y:S01]  /*d1c0*/  IMAD.MOV R3, RZ, RZ, -R14 ;  /* 0x000000ffff037224 */ /* 0x000fe200078e0a0e */
[----:B------:R-:W-:Y:S01]  /*d1d0*/  ISETP.NE.U32.AND P2, PT, R14, RZ, PT ;  /* 0x000000ff0e00720c */ /* 0x000fe20003f45070 */
[----:B---3--:R-:W-:-:S05]  /*d1e0*/  HFMA2.MMA R9, -RZ, RZ, 0, 0 ;  /* 0x00000000ff097435 */ /* 0x008fca00000001ff */
[----:B----4-:R-:W0:Y:S02]  /*d1f0*/  MUFU.RCP R0, R0 ;  /* 0x0000000000007308 */ /* 0x010e240000001000 */
[----:B0-----:R-:W-:-:S06]  /*d200*/  IADD3 R24, R0, 0xffffffe, RZ ;  /* 0x0ffffffe00187810 */ /* 0x001fcc0007ffe0ff */
[----:B--2---:R0:W2:Y:S02]  /*d210*/  F2I.FTZ.U32.TRUNC.NTZ R25, R24 ;  /* 0x0000001800197305 */ /* 0x0040a4000021f000 */
[----:B0-----:R-:W-:Y:S01]  /*d220*/  HFMA2.MMA R24, -RZ, RZ, 0, 0 ;  /* 0x00000000ff187435 */ /* 0x001fe200000001ff */
        /* <DEDUP_REMOVED lines=13> */
[----:B-1----:R-:W-:Y:S02]  /*d300*/  IMAD R34, R14, R15, R2 ;  /* 0x0000000f0e227224 */ /* 0x002fe400078e0202 */
[----:B------:R-:W-:-:S07]  /*d310*/  IMAD.MOV.U32 R2, RZ, RZ, R25 ;  /* 0x000000ffff027224 */ /* 0x000fce00078e0019 */
.L_x_2575:
[----:B------:R-:W-:Y:S05]  /*d320*/  BSYNC B0 ;  /* 0x0000000000007941 */ /* 0x000fea0003800000 */
.L_x_2573:
        /* <DEDUP_REMOVED lines=21> */
[----:B-----5:R-:W-:Y:S05]  /*d480*/  CALL.REL.NOINC `($__internal_69_$__cuda_sm20_div_u64) ;  /* 0x0000000800947944 */ /* 0x020fea0003c00000 */
        /* <DEDUP_REMOVED lines=9> */
.L_x_2577:
        /* <DEDUP_REMOVED lines=23> */
.L_x_2578:
[----:B------:R-:W-:Y:S05]  /*d690*/  BSYNC B0 ;  /* 0x0000000000007941 */ /* 0x000fea0003800000 */
.L_x_2576:
        /* <DEDUP_REMOVED lines=31> */
.L_x_2580:
        /* <DEDUP_REMOVED lines=23> */
.L_x_2581:
[----:B------:R-:W-:Y:S05]  /*da00*/  BSYNC B0 ;  /* 0x0000000000007941 */ /* 0x000fea0003800000 */
.L_x_2579:
[----:B------:R0:W1:Y:S02]  /*da10*/  LDC.64 R14, c[0x0][R7+0x2c8] ;  /* 0x0000b200070e7b82 */ /* 0x0000640000000a00 */
[----:B0-----:R-:W-:Y:S01]  /*da20*/  MOV R7, R5 ;  /* 0x0000000500077202 */ /* 0x001fe20000000f00 */
[-C--:B-1----:R-:W-:Y:S02]  /*da30*/  IMAD R0, R15, R34.reuse, RZ ;  /* 0x000000220f007224 */ /* 0x082fe400078e02ff */
[----:B------:R-:W-:-:S04]  /*da40*/  IMAD.WIDE.U32 R6, R14, R34, R6 ;  /* 0x000000220e067225 */ /* 0x000fc800078e0006 */
[----:B------:R-:W-:-:S04]  /*da50*/  IMAD R9, R14, R9, R0 ;  /* 0x000000090e097224 */ /* 0x000fc800078e0200 */
[----:B------:R-:W-:-:S07]  /*da60*/  IMAD.IADD R5, R7, 0x1, R9 ;  /* 0x0000000107057824 */ /* 0x000fce00078e0209 */
.L_x_2558:
[----:B------:R-:W-:Y:S01]  /*da70*/  ULDC UR26, c[0x0][0x6f8] ;  /* 0x0001be00001a7ab9 */ /* 0x000fe20000000800 */
[----:B------:R-:W-:Y:S01]  /*da80*/  ULDC.64 UR24, c[0x0][0x480] ;  /* 0x0001200000187ab9 */ /* 0x000fe20000000a00 */
[----:B-----5:R-:W-:Y:S01]  /*da90*/  SHF.L.U32 R0, R41, 0x10, RZ ;  /* 0x0000001029007819 */ /* 0x020fe200000006ff */
[----:B------:R-:W-:Y:S01]  /*daa0*/  IMAD R3, R3, UR24, RZ ;  /* 0x0000001803037c24 */ /* 0x000fe2000f8e02ff */
[C---:B---3--:R-:W-:Y:S01]  /*dab0*/  FSET.BF.LT.FTZ.AND R9, R13.reuse, UR26, PT ;  /* 0x0000001a0d097c0a */ /* 0x048fe2000b811000 */
[----:B------:R-:W-:Y:S01]  /*dac0*/  ULDC.64 UR28, c[0x0][0x550] ;  /* 0x00015400001c7ab9 */ /* 0x000fe20000000a00 */
[----:B------:R-:W-:Y:S01]  /*dad0*/  MOV R7, R5 ;  /* 0x0000000500077202 */ /* 0x000fe20000000f00 */
[----:B------:R-:W-:Y:S01]  /*dae0*/  IMAD R3, R2, UR25, R3 ;  /* 0x0000001902037c24 */ /* 0x000fe2000f8e0203 */
[----:B------:R-:W-:Y:S01]  /*daf0*/  FSETP.GEU.FTZ.AND P0, PT, R13, UR26, PT ;  /* 0x0000001a0d007c0b */ /* 0x000fe2000bf1e000 */
[----:B------:R-:W-:Y:S01]  /*db00*/  FMUL.FTZ R9, R0, R9 ;  /* 0x0000000900097220 */ /* 0x000fe20000410000 */
[----:B------:R-:W-:Y:S01]  /*db10*/  IMAD.WIDE.U32 R6, R2, UR24, R6 ;  /* 0x0000001802067c25 */ /* 0x000fe2000f8e0006 */
[----:B------:R-:W-:-:S03]  /*db20*/  ULDC.64 UR24, c[0x0][0x3b0] ;  /* 0x0000ec0000187ab9 */ /* 0x000fc60000000a00 */
[----:B------:R-:W-:Y:S01]  /*db30*/  FMUL.FTZ R9, R28, R9 ;  /* 0x000000091c097220 */ /* 0x000fe20000410000 */
[----:B------:R-:W-:Y:S01]  /*db40*/  IMAD.IADD R5, R7, 0x1, R3 ;  /* 0x0000000107057824 */ /* 0x000fe200078e0203 */
[C---:B------:R-:W-:Y:S02]  /*db50*/  LEA R2, P1, R6.reuse, UR24, 0x1 ;  /* 0x0000001806027c11 */ /* 0x040fe4000f8208ff */
[C---:B------:R-:W-:Y:S02]  /*db60*/  IADD3 R14, P2, R6.reuse, UR28, RZ ;  /* 0x0000001c060e7c10 */ /* 0x040fe4000ff5e0ff */
[----:B------:R-:W-:Y:S02]  /*db70*/  F2FP.BF16.F32.PACK_AB R9, RZ, R9 ;  /* 0x00000009ff09723e */ /* 0x000fe400000010ff */
[----:B------:R-:W-:Y:S02]  /*db80*/  LEA.HI.X R3, R6, UR25, R5, 0x1, P1 ;  /* 0x0000001906037c11 */ /* 0x000fe400088f0c05 */
[----:B------:R-:W-:-:S02]  /*db90*/  IADD3.X R15, R5, UR29, RZ, P2, !PT ;  /* 0x0000001d050f7c10 */ /* 0x000fc400097fe4ff */
[----:B------:R-:W-:Y:S01]  /*dba0*/  SEL R5, RZ, 0x1, P0 ;  /* 0x00000001ff057807 */ /* 0x000fe20000000000 */
[----:B------:R3:W-:Y:S04]  /*dbb0*/  STG.E.U16 desc[UR12][R2.64], R9 ;  /* 0x0000000902007986 */ /* 0x0007e8000c10150c */
[----:B------:R3:W-:Y:S02]  /*dbc0*/  STG.E.U8 desc[UR12][R14.64], R5 ;  /* 0x000000050e007986 */ /* 0x0007e4000c10110c */
.L_x_2557:
        /* <DEDUP_REMOVED lines=11> */
        .weak           $__internal_68_$__cuda_sm20_dblrcp_rn_slowpath_v3
        .type           $__internal_68_$__cuda_sm20_dblrcp_rn_slowpath_v3,@function
        .size           $__internal_68_$__cuda_sm20_dblrcp_rn_slowpath_v3,($__internal_69_$__cuda_sm20_div_u64 - $__internal_68_$__cuda_sm20_dblrcp_rn_slowpath_v3)
$__internal_68_$__cuda_sm20_dblrcp_rn_slowpath_v3:
        /* <DEDUP_REMOVED lines=23> */
.L_x_2585:
        /* <DEDUP_REMOVED lines=10> */
.L_x_2583:
[----:B------:R-:W-:Y:S02]  /*de90*/  LOP3.LUT R7, R5, 0x80000, RZ, 0xfc, !PT ;  /* 0x0008000005077812 */ /* 0x000fe400078efcff */
[----:B------:R-:W-:-:S07]  /*dea0*/  MOV R6, R4 ;  /* 0x0000000400067202 */ /* 0x000fce0000000f00 */
.L_x_2584:
[----:B------:R-:W-:Y:S01]  /*deb0*/  MOV R4, R12 ;  /* 0x0000000c00047202 */ /* 0x000fe20000000f00 */
[----:B------:R-:W-:-:S04]  /*dec0*/  IMAD.MOV.U32 R5, RZ, RZ, 0x0 ;  /* 0x00000000ff057424 */ /* 0x000fc800078e00ff */
[----:B------:R-:W-:Y:S05]  /*ded0*/  RET.REL.NODEC R4 `(_ZN2at6native43_GLOBAL__N__7cc8d1ed_10_Dropout_cu_0e96ed3820fused_dropout_kernelIN3c108BFloat16EfmLin1ELin1EbEEvNS_4cuda6detail10TensorInfoIKT_T1_EENS7_IS8_SA_EENS7_IT4_SA_EESA_T0_NS_15PhiloxCudaStateE) ;  /* 0xffffff2004487950 */ /* 0x000fea0003c3ffff */
        .weak           $__internal_69_$__cuda_sm20_div_u64
        .type           $__internal_69_$__cuda_sm20_div_u64,@function
        .size           $__internal_69_$__cuda_sm20_div_u64,(.L_x_11640 - $__internal_69_$__cuda_sm20_div_u64)
$__internal_69_$__cuda_sm20_div_u64:
        /* <DEDUP_REMOVED lines=66> */
[----:B------:R-:W-:Y:S05]  /*e300*/  RET.REL.NODEC R34 `(_ZN2at6native43_GLOBAL__N__7cc8d1ed_10_Dropout_cu_0e96ed3820fused_dropout_kernelIN3c108BFloat16EfmLin1ELin1EbEEvNS_4cuda6detail10TensorInfoIKT_T1_EENS7_IS8_SA_EENS7_IT4_SA_EESA_T0_NS_15PhiloxCudaStateE) ;  /* 0xffffff1c223c7950 */ /* 0x000fea0003c3ffff */
.L_x_2586:
        /* <DEDUP_REMOVED lines=15> */
.L_x_11640:


//--------------------- .text._ZN2at6native43_GLOBAL__N__7cc8d1ed_10_Dropout_cu_0e96ed3820fused_dropout_kernelIN3c108BFloat16EfmLin1ELi1EbEEvNS_4cuda6detail10TensorInfoIKT_T1_EENS7_IS8_SA_EENS7_IT4_SA_EESA_T0_NS_15PhiloxCudaStateE --------------------------
	.section	.text._ZN2at6native43_GLOBAL__N__7cc8d1ed_10_Dropout_cu_0e96ed3820fused_dropout_kernelIN3c108BFloat16EfmLin1ELi1EbEEvNS_4cuda6detail10TensorInfoIKT_T1_EENS7_IS8_SA_EENS7_IT4_SA_EESA_T0_NS_15PhiloxCudaStateE,"ax",@progbits
	.align	128
.text._ZN2at6native43_GLOBAL__N__7cc8d1ed_10_Dropout_cu_0e96ed3820fused_dropout_kernelIN3c108BFloat16EfmLin1ELi1EbEEvNS_4cuda6detail10TensorInfoIKT_T1_EENS7_IS8_SA_EENS7_IT4_SA_EESA_T0_NS_15PhiloxCudaStateE:
        .type           _ZN2at6native43_GLOBAL__N__7cc8d1ed_10_Dropout_cu_0e96ed3820fused_dropout_kernelIN3c108BFloat16EfmLin1ELi1EbEEvNS_4cuda6detail10TensorInfoIKT_T1_EENS7_IS8_SA_EENS7_IT4_SA_EESA_T0_NS_15PhiloxCudaStateE,@function
        .size           _ZN2at6native43_GLOBAL__N__7cc8d1ed_10_Dropout_cu_0e96ed3820fused_dropout_kernelIN3c108BFloat16EfmLin1ELi1EbEEvNS_4cuda6detail10TensorInfoIKT_T1_EENS7_IS8_SA_EENS7_IT4_SA_EESA_T0_NS_15PhiloxCudaStateE,(.L_x_11643 - _ZN2at6native43_GLOBAL__N__7cc8d1ed_10_Dropout_cu_0e96ed3820fused_dropout_kernelIN3c108BFloat16EfmLin1ELi1EbEEvNS_4cuda6detail10TensorInfoIKT_T1_EENS7_IS8_SA_EENS7_IT4_SA_EESA_T0_NS_15PhiloxCudaStateE)
        .other          _ZN2at6native43_GLOBAL__N__7cc8d1ed_10_Dropout_cu_0e96ed3820fused_dropout_kernelIN3c108BFloat16EfmLin1ELi1EbEEvNS_4cuda6detail10TensorInfoIKT_T1_EENS7_IS8_SA_EENS7_IT4_SA_EESA_T0_NS_15PhiloxCudaStateE,@"STO_CUDA_ENTRY STV_DEFAULT"
_ZN2at6native43_GLOBAL__N__7cc8d1ed_10_Dropout_cu_0e96ed3820fused_dropout_kernelIN3c108BFloat16EfmLin1ELi1EbEEvNS_4cuda6detail10TensorInfoIKT_T1_EENS7_IS8_SA_EENS7_IT4_SA_EESA_T0_NS_15PhiloxCudaStateE:
        /* <DEDUP_REMOVED lines=108> */
[----:B------:R-:W-:Y:S05]  /*06c0*/  CALL.REL.NOINC `($__internal_70_$__cuda_sm20_dblrcp_rn_slowpath_v3) ;  /* 0x00000078000c7944 */ /* 0x000fea0003c00000 */
.L_x_2587:
        /* <DEDUP_REMOVED lines=18> */
[----:B------:R-:W-:Y:S05]  /*07f0*/  CALL.REL.NOINC `($__internal_71_$__cuda_sm20_div_u64) ;  /* 0x0000007800587944 */ /* 0x000fea0003c00000 */
[----:B------:R-:W-:Y:S01]  /*0800*/  IMAD.MOV.U32 R9, RZ, RZ, R43 ;  /* 0x000000ffff097224 */ /* 0x000fe200078e002b */
[----:B------:R-:W-:Y:S06]  /*0810*/  BRA `(.L_x_2589) ;  /* 0x00000000005c7947 */ /* 0x000fec0003800000 */
.L_x_2588:
        /* <DEDUP_REMOVED lines=23> */
.L_x_2589:
        /* <DEDUP_REMOVED lines=24> */
.L_x_2705:
        /* <DEDUP_REMOVED lines=13> */
.L_x_2591:
[----:B------:R-:W-:Y:S05]  /*0be0*/  BSYNC B0 ;  /* 0x0000000000007941 */ /* 0x000fea0003800000 */
.L_x_2590:
        /* <DEDUP_REMOVED lines=72> */
.L_x_2593:
[----:B------:R-:W-:Y:S01]  /*1070*/  IMAD.MOV.U32 R7, RZ, RZ, R16 ;  /* 0x000000ffff077224 */ /* 0x000fe200078e0010 */
[----:B------:R-:W-:Y:S01]  /*1080*/  MOV R8, R21 ;  /* 0x0000001500087202 */ /* 0x000fe20000000f00 */
[----:B------:R-:W-:Y:S01]  /*1090*/  IMAD.MOV.U32 R18, RZ, RZ, R14 ;  /* 0x000000ffff127224 */ /* 0x000fe200078e000e */
[----:B------:R-:W-:-:S07]  /*10a0*/  MOV R19, R24 ;  /* 0x0000001800137202 */ /* 0x000fce0000000f00 */
.L_x_2592:
        /* <DEDUP_REMOVED lines=31> */
.L_x_2610:
        /* <DEDUP_REMOVED lines=11> */
[----:B------:R-:W-:Y:S05]  /*1350*/  CALL.REL.NOINC `($__internal_71_$__cuda_sm20_div_u64) ;  /* 0x0000006c00807944 */ /* 0x000fea0003c00000 */
        /* <DEDUP_REMOVED lines=10> */
.L_x_2599:
        /* <DEDUP_REMOVED lines=22> */
.L_x_2600:
[----:B------:R-:W-:Y:S05]  /*1560*/  BSYNC B1 ;  /* 0x0000000000017941 */ /* 0x000fea0003800000 */
.L_x_2598:
        /* <DEDUP_REMOVED lines=15> */
[----:B------:R-:W-:Y:S05]  /*1660*/  CALL.REL.NOINC `($__internal_71_$__cuda_sm20_div_u64) ;  /* 0x0000006800bc7944 */ /* 0x000fea0003c00000 */
        /* <DEDUP_REMOVED lines=12> */
.L_x_2602:
        /* <DEDUP_REMOVED lines=23> */
.L_x_2603:
[----:B------:R-:W-:Y:S05]  /*18a0*/  BSYNC B1 ;  /* 0x0000000000017941 */ /* 0x000fea0003800000 */
.L_x_2601:
        /* <DEDUP_REMOVED lines=29> */
.L_x_2605:
        /* <DEDUP_REMOVED lines=23> */
.L_x_2606:
[----:B------:R-:W-:Y:S05]  /*1bf0*/  BSYNC B1 ;  /* 0x0000000000017941 */ /* 0x000fea0003800000 */
.L_x_2604:
        /* <DEDUP_REMOVED lines=29> */
.L_x_2608:
        /* <DEDUP_REMOVED lines=23> */
.L_x_2609:
[----:B------:R-:W-:Y:S05]  /*1f40*/  BSYNC B1 ;  /* 0x0000000000017941 */ /* 0x000fea0003800000 */
.L_x_2607:
        /* <DEDUP_REMOVED lines=10> */
.L_x_2597:
        /* <DEDUP_REMOVED lines=13> */
[----:B------:R-:W-:Y:S05]  /*20c0*/  CALL.REL.NOINC `($__internal_71_$__cuda_sm20_div_u64) ;  /* 0x0000006000247944 */ /* 0x000fea0003c00000 */
        /* <DEDUP_REMOVED lines=10> */
.L_x_2612:
        /* <DEDUP_REMOVED lines=23> */
.L_x_2613:
[----:B------:R-:W-:Y:S05]  /*22e0*/  BSYNC B1 ;  /* 0x0000000000017941 */ /* 0x000fea0003800000 */
.L_x_2611:
        /* <DEDUP_REMOVED lines=29> */
.L_x_2615:
        /* <DEDUP_REMOVED lines=23> */
.L_x_2616:
[----:B------:R-:W-:Y:S05]  /*2630*/  BSYNC B1 ;  /* 0x0000000000017941 */ /* 0x000fea0003800000 */
.L_x_2614:
        /* <DEDUP_REMOVED lines=29> */
.L_x_2618:
        /* <DEDUP_REMOVED lines=23> */
.L_x_2619:
[----:B------:R-:W-:Y:S05]  /*2980*/  BSYNC B1 ;  /* 0x0000000000017941 */ /* 0x000fea0003800000 */
.L_x_2617:
[----:B------:R-:W0:Y:S02]  /*2990*/  LDC.64 R6, c[0x0][R23+0x2c8] ;  /* 0x0000b20017067b82 */ /* 0x000e240000000a00 */
[-C--:B0-----:R-:W-:Y:S02]  /*29a0*/  IMAD R7, R7, R31.reuse, RZ ;  /* 0x0000001f07077224 */ /* 0x081fe400078e02ff */
[----:B------:R-:W-:-:S04]  /*29b0*/  IMAD.WIDE.U32 R20, R6, R31, R20 ;  /* 0x0000001f06147225 */ /* 0x000fc800078e0014 */
[----:B------:R-:W-:-:S05]  /*29c0*/  IMAD R7, R6, R27, R7 ;  /* 0x0000001b06077224 */ /* 0x000fca00078e0207 */
[----:B------:R-:W-:-:S07]  /*29d0*/  IADD3 R21, R21, R7, RZ ;  /* 0x0000000715157210 */ /* 0x000fce0007ffe0ff */
.L_x_2596:
        /* <DEDUP_REMOVED lines=9> */
.L_x_2595:
[----:B------:R-:W-:Y:S05]  /*2a70*/  BSYNC B0 ;  /* 0x0000000000007941 */ /* 0x000fea0003800000 */
.L_x_2594:
        /* <DEDUP_REMOVED lines=30> */
.L_x_2636:
        /* <DEDUP_REMOVED lines=11> */
[----:B-----5:R-:W-:Y:S05]  /*2d10*/  CALL.REL.NOINC `($__internal_71_$__cuda_sm20_div_u64) ;  /* 0x0000005400107944 */ /* 0x020fea0003c00000 */
        /* <DEDUP_REMOVED lines=10> */
.L_x_2625:
        /* <DEDUP_REMOVED lines=22> */
.L_x_2626:
[----:B------:R-:W-:Y:S05]  /*2f20*/  BSYNC B1 ;  /* 0x0000000000017941 */ /* 0x000fea0003800000 */
.L_x_2624:
        /* <DEDUP_REMOVED lines=17> */
[----:B-----5:R-:W-:Y:S05]  /*3040*/  CALL.REL.NOINC `($__internal_71_$__cuda_sm20_div_u64) ;  /* 0x0000005000447944 */ /* 0x020fea0003c00000 */
        /* <DEDUP_REMOVED lines=12> */
.L_x_2628:
        /* <DEDUP_REMOVED lines=23> */
.L_x_2629:
[----:B------:R-:W-:Y:S05]  /*3280*/  BSYNC B1 ;  /* 0x0000000000017941 */ /* 0x000fea0003800000 */
.L_x_2627:
        /* <DEDUP_REMOVED lines=29> */
.L_x_2631:
        /* <DEDUP_REMOVED lines=23> */
.L_x_2632:
[----:B------:R-:W-:Y:S05]  /*35d0*/  BSYNC B1 ;  /* 0x0000000000017941 */ /* 0x000fea0003800000 */
.L_x_2630:
        /* <DEDUP_REMOVED lines=29> */
.L_x_2634:
        /* <DEDUP_REMOVED lines=23> */
.L_x_2635:
[----:B------:R-:W-:Y:S05]  /*3920*/  BSYNC B1 ;  /* 0x0000000000017941 */ /* 0x000fea0003800000 */
.L_x_2633:
        /* <DEDUP_REMOVED lines=11> */
.L_x_2623:
        /* <DEDUP_REMOVED lines=24> */
.L_x_2638:
        /* <DEDUP_REMOVED lines=23> */
.L_x_2639:
[----:B------:R-:W-:Y:S05]  /*3cd0*/  BSYNC B1 ;  /* 0x0000000000017941 */ /* 0x000fea0003800000 */
.L_x_2637:
        /* <DEDUP_REMOVED lines=30> */
.L_x_2641:
        /* <DEDUP_REMOVED lines=23> */
.L_x_2642:
[----:B------:R-:W-:Y:S05]  /*4030*/  BSYNC B1 ;  /* 0x0000000000017941 */ /* 0x000fea0003800000 */
.L_x_2640:
        /* <DEDUP_REMOVED lines=29> */
.L_x_2644:
        /* <DEDUP_REMOVED lines=23> */
.L_x_2645:
[----:B------:R-:W-:Y:S05]  /*4380*/  BSYNC B1 ;  /* 0x0000000000017941 */ /* 0x000fea0003800000 */
.L_x_2643:
[----:B------:R-:W0:Y:S01]  /*4390*/  LDC.64 R30, c[0x0][R30+0x2c8] ;  /* 0x0000b2001e1e7b82 */ /* 0x000e220000000a00 */
[----:B------:R-:W-:Y:S01]  /*43a0*/  MOV R29, R27 ;  /* 0x0000001b001d7202 */ /* 0x000fe20000000f00 */
[-C--:B0-----:R-:W-:Y:S02]  /*43b0*/  IMAD R7, R31, R6.reuse, RZ ;  /* 0x000000061f077224 */ /* 0x081fe400078e02ff */
[----:B------:R-:W-:-:S04]  /*43c0*/  IMAD.WIDE.U32 R28, R30, R6, R28 ;  /* 0x000000061e1c7225 */ /* 0x000fc800078e001c */
[----:B------:R-:W-:-:S04]  /*43d0*/  IMAD R7, R30, R37, R7 ;  /* 0x000000251e077224 */ /* 0x000fc800078e0207 */
[----:B------:R-:W-:-:S07]  /*43e0*/  IMAD.IADD R27, R29, 0x1, R7 ;  /* 0x000000011d1b7824 */ /* 0x000fce00078e0207 */
.L_x_2622:
        /* <DEDUP_REMOVED lines=10> */
.L_x_2621:
[----:B------:R-:W-:Y:S05]  /*4490*/  BSYNC B0 ;  /* 0x0000000000007941 */ /* 0x000fea0003800000 */
.L_x_2620:
        /* <DEDUP_REMOVED lines=28> */
.L_x_2662:
        /* <DEDUP_REMOVED lines=23> */
.L_x_2651:
        /* <DEDUP_REMOVED lines=22> */
.L_x_2652:
[----:B------:R-:W-:Y:S05]  /*4930*/  BSYNC B1 ;  /* 0x0000000000017941 */ /* 0x000fea0003800000 */
.L_x_2650:
        /* <DEDUP_REMOVED lines=17> */
[----:B-----5:R-:W-:Y:S05]  /*4a50*/  CALL.REL.NOINC `($__internal_71_$__cuda_sm20_div_u64) ;  /* 0x0000003400c07944 */ /* 0x020fea0003c00000 */
        /* <DEDUP_REMOVED lines=12> */
.L_x_2654:
        /* <DEDUP_REMOVED lines=23> */
.L_x_2655:
[----:B------:R-:W-:Y:S05]  /*4c90*/  BSYNC B1 ;  /* 0x0000000000017941 */ /* 0x000fea0003800000 */
.L_x_2653:
        /* <DEDUP_REMOVED lines=29> */
.L_x_2657:
        /* <DEDUP_REMOVED lines=23> */
.L_x_2658:
[----:B------:R-:W-:Y:S05]  /*4fe0*/  BSYNC B1 ;  /* 0x0000000000017941 */ /* 0x000fea0003800000 */
.L_x_2656:
        /* <DEDUP_REMOVED lines=29> */
.L_x_2660:
        /* <DEDUP_REMOVED lines=23> */
.L_x_2661:
[----:B------:R-:W-:Y:S05]  /*5330*/  BSYNC B1 ;  /* 0x0000000000017941 */ /* 0x000fea0003800000 */
.L_x_2659:
        /* <DEDUP_REMOVED lines=11> */
.L_x_2649:
        /* <DEDUP_REMOVED lines=13> */
[----:B-----5:R-:W-:Y:S05]  /*54c0*/  CALL.REL.NOINC `($__internal_71_$__cuda_sm20_div_u64) ;  /* 0x0000002c00247944 */ /* 0x020fea0003c00000 */
        /* <DEDUP_REMOVED lines=11> */
.L_x_2664:
        /* <DEDUP_REMOVED lines=23> */
.L_x_2665:
[----:B------:R-:W-:Y:S05]  /*56f0*/  BSYNC B1 ;  /* 0x0000000000017941 */ /* 0x000fea0003800000 */
.L_x_2663:
        /* <DEDUP_REMOVED lines=31> */
.L_x_2667:
        /* <DEDUP_REMOVED lines=23> */
.L_x_2668:
[----:B------:R-:W-:Y:S05]  /*5a60*/  BSYNC B1 ;  /* 0x0000000000017941 */ /* 0x000fea0003800000 */
.L_x_2666:
        /* <DEDUP_REMOVED lines=30> */
.L_x_2670:
        /* <DEDUP_REMOVED lines=23> */
.L_x_2671:
[----:B------:R-:W-:Y:S05]  /*5dc0*/  BSYNC B1 ;  /* 0x0000000000017941 */ /* 0x000fea0003800000 */
.L_x_2669:
[----:B------:R-:W0:Y:S01]  /*5dd0*/  LDC.64 R30, c[0x0][R30+0x2c8] ;  /* 0x0000b2001e1e7b82 */ /* 0x000e220000000a00 */
[----:B------:R-:W-:Y:S01]  /*5de0*/  MOV R29, R27 ;  /* 0x0000001b001d7202 */ /* 0x000fe20000000f00 */
[-C--:B0-----:R-:W-:Y:S02]  /*5df0*/  IMAD R7, R31, R6.reuse, RZ ;  /* 0x000000061f077224 */ /* 0x081fe400078e02ff */
[----:B------:R-:W-:-:S04]  /*5e00*/  IMAD.WIDE.U32 R28, R30, R6, R28 ;  /* 0x000000061e1c7225 */ /* 0x000fc800078e001c */
[----:B------:R-:W-:-:S04]  /*5e10*/  IMAD R7, R30, R37, R7 ;  /* 0x000000251e077224 */ /* 0x000fc800078e0207 */
[----:B------:R-:W-:-:S07]  /*5e20*/  IMAD.IADD R27, R29, 0x1, R7 ;  /* 0x000000011d1b7824 */ /* 0x000fce00078e0207 */
.L_x_2648:
        /* <DEDUP_REMOVED lines=10> */
.L_x_2647:
[----:B------:R-:W-:Y:S05]  /*5ed0*/  BSYNC B0 ;  /* 0x0000000000007941 */ /* 0x000fea0003800000 */
.L_x_2646:
        /* <DEDUP_REMOVED lines=25> */
.L_x_2688:
        /* <DEDUP_REMOVED lines=22> */
.L_x_2677:
        /* <DEDUP_REMOVED lines=22> */
.L_x_2678:
[----:B------:R-:W-:Y:S05]  /*6330*/  BSYNC B1 ;  /* 0x0000000000017941 */ /* 0x000fea0003800000 */
.L_x_2676:
        /* <DEDUP_REMOVED lines=28> */
.L_x_2680:
        /* <DEDUP_REMOVED lines=22> */
.L_x_2681:
[----:B------:R-:W-:Y:S05]  /*6660*/  BSYNC B1 ;  /* 0x0000000000017941 */ /* 0x000fea0003800000 */
.L_x_2679:
        /* <DEDUP_REMOVED lines=29> */
.L_x_2683:
        /* <DEDUP_REMOVED lines=23> */
.L_x_2684:
[----:B------:R-:W-:Y:S05]  /*69b0*/  BSYNC B1 ;  /* 0x0000000000017941 */ /* 0x000fea0003800000 */
.L_x_2682:
        /* <DEDUP_REMOVED lines=28> */
.L_x_2686:
        /* <DEDUP_REMOVED lines=23> */
.L_x_2687:
[----:B------:R-:W-:Y:S05]  /*6cf0*/  BSYNC B1 ;  /* 0x0000000000017941 */ /* 0x000fea0003800000 */
.L_x_2685:
        /* <DEDUP_REMOVED lines=10> */
.L_x_2675:
        /* <DEDUP_REMOVED lines=24> */
.L_x_2690:
        /* <DEDUP_REMOVED lines=23> */
.L_x_2691:
[----:B------:R-:W-:Y:S05]  /*7090*/  BSYNC B1 ;  /* 0x0000000000017941 */ /* 0x000fea0003800000 */
.L_x_2689:
        /* <DEDUP_REMOVED lines=29> */
.L_x_2693:
        /* <DEDUP_REMOVED lines=23> */
.L_x_2694:
[----:B------:R-:W-:Y:S05]  /*73e0*/  BSYNC B1 ;  /* 0x0000000000017941 */ /* 0x000fea0003800000 */
.L_x_2692:
        /* <DEDUP_REMOVED lines=28> */
.L_x_2696:
[----:B------:R-:W0:Y:S01]  /*75b0*/  I2F.U32.RP R8, R30 ;  /* 0x0000001e00087306 */ /* 0x000e220000209000 */
[----:B------:R-:W-:Y:S02]  /*75c0*/  IADD3 R27, RZ, -R30, RZ ;  /* 0x8000001eff1b7210 */ /* 0x000fe40007ffe0ff */
[----:B------:R-:W-:Y:S02]  /*75d0*/  ISETP.NE.U32.AND P5, PT, R30, RZ, PT ;  /* 0x000000ff1e00720c */ /* 0x000fe40003fa5070 */
[----:B------:R-:W-:-:S03]  /*75e0*/  MOV R31, RZ ;  /* 0x000000ff001f7202 */ /* 0x000fc60000000f00 */
        /* <DEDUP_REMOVED lines=14> */
[----:B------:R-:W-:Y:S02]  /*76d0*/  @P4 IADD3 R7, R7, 0x1, RZ ;  /* 0x0000000107074810 */ /* 0x000fe40007ffe0ff */
[----:B------:R-:W-:-:S05]  /*76e0*/  @!P5 LOP3.LUT R7, RZ, R30, RZ, 0x33, !PT ;  /* 0x0000001eff07d212 */ /* 0x000fca00078e33ff */
[----:B------:R-:W-:-:S04]  /*76f0*/  IMAD.MOV R39, RZ, RZ, -R7 ;  /* 0x000000ffff277224 */ /* 0x000fc800078e0a07 */
[----:B------:R-:W-:Y:S02]  /*7700*/  IMAD R6, R30, R39, R26 ;  /* 0x000000271e067224 */ /* 0x000fe400078e021a */
[----:B------:R-:W-:-:S07]  /*7710*/  IMAD.MOV.U32 R26, RZ, RZ, R7 ;  /* 0x000000ffff1a7224 */ /* 0x000fce00078e0007 */
.L_x_2697:
[----:B------:R-:W-:Y:S05]  /*7720*/  BSYNC B1 ;  /* 0x0000000000017941 */ /* 0x000fea0003800000 */
.L_x_2695:
[----:B------:R-:W0:Y:S02]  /*7730*/  LDC.64 R38, c[0x0][R38+0x2c8] ;  /* 0x0000b20026267b82 */ /* 0x000e240000000a00 */
[-C--:B0-----:R-:W-:Y:S02]  /*7740*/  IMAD R7, R39, R6.reuse, RZ ;  /* 0x0000000627077224 */ /* 0x081fe400078e02ff */
[----:B------:R-:W-:-:S04]  /*7750*/  IMAD.WIDE.U32 R28, R38, R6, R28 ;  /* 0x00000006261c7225 */ /* 0x000fc800078e001c */
[----:B------:R-:W-:-:S05]  /*7760*/  IMAD R7, R38, R31, R7 ;  /* 0x0000001f26077224 */ /* 0x000fca00078e0207 */
[----:B------:R-:W-:-:S07]  /*7770*/  IADD3 R29, R29, R7, RZ ;  /* 0x000000071d1d7210 */ /* 0x000fce0007ffe0ff */
.L_x_2674:
        /* <DEDUP_REMOVED lines=9> */
.L_x_2673:
[----:B------:R-:W-:Y:S05]  /*7810*/  BSYNC B0 ;  /* 0x0000000000007941 */ /* 0x000fea0003800000 */
.L_x_2672:
        /* <DEDUP_REMOVED lines=11> */
[----:B------:R-:W-:Y:S01]  /*78d0*/  FSETP.GEU.FTZ.AND P3, PT, R16, UR26, PT ;  /* 0x0000001a10007c0b */ /* 0x000fe2000bf7e000 */
[----:B------:R-:W-:Y:S01]  /*78e0*/  FMUL.FTZ R7, R6, R7 ;  /* 0x0000000706077220 */ /* 0x000fe20000410000 */
[----:B------:R-:W-:-:S04]  /*78f0*/  IMAD.WIDE.U32 R30, R11, UR22, RZ ;  /* 0x000000160b1e7c25 */ /* 0x000fc8000f8e00ff */
[----:B------:R-:W-:Y:S01]  /*7900*/  FMUL.FTZ R7, R0, R7 ;  /* 0x0000000700077220 */ /* 0x000fe20000410000 */
[----:B-1----:R-:W-:Y:S01]  /*7910*/  IMAD R27, R11, UR23, R8 ;  /* 0x000000170b1b7c24 */ /* 0x002fe2000f8e0208 */
[----:B------:R-:W-:Y:S01]  /*7920*/  ULDC.64 UR22, c[0x0][0x3b0] ;  /* 0x0000ec0000167ab9 */ /* 0x000fe20000000a00 */
[C---:B------:R-:W-:Y:S02]  /*7930*/  IADD3 R6, P5, R30.reuse, UR24, RZ ;  /* 0x000000181e067c10 */ /* 0x040fe4000ffbe0ff */
[C---:B0-----:R-:W-:Y:S02]  /*7940*/  LEA R28, P4, R30.reuse, UR22, 0x1 ;  /* 0x000000161e1c7c11 */ /* 0x041fe4000f8808ff */
[----:B------:R-:W-:Y:S02]  /*7950*/  IADD3 R27, R31, R27, RZ ;  /* 0x0000001b1f1b7210 */ /* 0x000fe40007ffe0ff */
[----:B------:R-:W-:Y:S02]  /*7960*/  F2FP.BF16.F32.PACK_AB R8, RZ, R7 ;  /* 0x00000007ff08723e */ /* 0x000fe400000010ff */
[----:B------:R-:W-:-:S02]  /*7970*/  LEA.HI.X R29, R30, UR23, R27, 0x1, P4 ;  /* 0x000000171e1d7c11 */ /* 0x000fc4000a0f0c1b */
[----:B------:R-:W-:Y:S02]  /*7980*/  IADD3.X R7, R27, UR25, RZ, P5, !PT ;  /* 0x000000191b077c10 */ /* 0x000fe4000affe4ff */
[----:B------:R-:W-:Y:S01]  /*7990*/  SEL R27, RZ, 0x1, P3 ;  /* 0x00000001ff1b7807 */ /* 0x000fe20001800000 */
[----:B------:R2:W-:Y:S04]  /*79a0*/  STG.E.U16 desc[UR10][R28.64], R8 ;  /* 0x000000081c007986 */ /* 0x0005e8000c10150a */
[----:B------:R2:W-:Y:S02]  /*79b0*/  STG.E.U8 desc[UR10][R6.64], R27 ;  /* 0x0000001b06007986 */ /* 0x0005e4000c10110a */
.L_x_2699:
[----:B------:R-:W-:Y:S05]  /*79c0*/  BSYNC B0 ;  /* 0x0000000000007941 */ /* 0x000fea0003800000 */
.L_x_2698:
[----:B------:R-:W-:Y:S04]  /*79d0*/  BSSY B0, `(.L_x_2700) ;  /* 0x0000017000007945 */ /* 0x000fe80003800000 */
[----:B------:R-:W-:Y:S05]  /*79e0*/  @P0 BRA `(.L_x_2701) ;  /* 0x0000000000540947 */ /* 0x000fea0003800000 */
[----:B------:R-:W-:Y:S01]  /*79f0*/  ULDC UR22, c[0x0][0x6f8] ;  /* 0x0001be0000167ab9 */ /* 0x000fe20000000800 */
[----:B--2--5:R-:W-:Y:S01]  /*7a00*/  SHF.L.U32 R6, R32, 0x10, RZ ;  /* 0x0000001020067819 */ /* 0x024fe200000006ff */
[----:B------:R-:W-:Y:S01]  /*7a10*/  ULDC.64 UR24, c[0x0][0x480] ;  /* 0x0001200000187ab9 */ /* 0x000fe20000000a00 */
[----:B------:R-:W-:Y:S01]  /*7a20*/  FSET.BF.LT.FTZ.AND R7, R17, UR22, PT ;  /* 0x0000001611077c0a */ /* 0x000fe2000b811000 */
[----:B------:R-:W-:Y:S01]  /*7a30*/  IMAD R8, R23, UR24, RZ ;  /* 0x0000001817087c24 */ /* 0x000fe2000f8e02ff */
[----:B------:R-:W-:Y:S01]  /*7a40*/  ULDC.64 UR26, c[0x0][0x550] ;  /* 0x00015400001a7ab9 */ /* 0x000fe20000000a00 */
[----:B------:R-:W-:Y:S02]  /*7a50*/  FSETP.GEU.FTZ.AND P0, PT, R17, UR22, PT ;  /* 0x0000001611007c0b */ /* 0x000fe4000bf1e000 */
[----:B------:R-:W-:Y:S01]  /*7a60*/  FMUL.FTZ R23, R6, R7 ;  /* 0x0000000706177220 */ /* 0x000fe20000410000 */
[----:B------:R-:W-:-:S04]  /*7a70*/  IMAD.WIDE.U32 R6, R21, UR24, RZ ;  /* 0x0000001815067c25 */ /* 0x000fc8000f8e00ff */
[----:B------:R-:W-:Y:S01]  /*7a80*/  FMUL.FTZ R23, R0, R23 ;  /* 0x0000001700177220 */ /* 0x000fe20000410000 */
[----:B------:R-:W-:Y:S01]  /*7a90*/  IMAD R21, R21, UR25, R8 ;  /* 0x0000001915157c24 */ /* 0x000fe2000f8e0208 */
[----:B------:R-:W-:Y:S01]  /*7aa0*/  ULDC.64 UR24, c[0x0][0x3b0] ;  /* 0x0000ec0000187ab9 */ /* 0x000fe20000000a00 */
[C---:B------:R-:W-:Y:S02]  /*7ab0*/  IADD3 R16, P4, R6.reuse, UR26, RZ ;  /* 0x0000001a06107c10 */ /* 0x040fe4000ff9e0ff */
[----:B------:R-:W-:Y:S01]  /*7ac0*/  IMAD.IADD R7, R7, 0x1, R21 ;  /* 0x0000000107077824 */ /* 0x000fe200078e0215 */
[C---:B0-----:R-:W-:Y:S02]  /*7ad0*/  LEA R28, P3, R6.reuse, UR24, 0x1 ;  /* 0x00000018061c7c11 */ /* 0x041fe4000f8608ff */
[----:B------:R-:W-:Y:S02]  /*7ae0*/  F2FP.BF16.F32.PACK_AB R23, RZ, R23 ;  /* 0x00000017ff17723e */ /* 0x000fe400000010ff */
[----:B------:R-:W-:-:S02]  /*7af0*/  LEA.HI.X R29, R6, UR25, R7, 0x1, P3 ;  /* 0x00000019061d7c11 */ /* 0x000fc400098f0c07 */
[----:B------:R-:W-:Y:S02]  /*7b00*/  IADD3.X R17, R7, UR27, RZ, P4, !PT ;  /* 0x0000001b07117c10 */ /* 0x000fe4000a7fe4ff */
[----:B------:R-:W-:Y:S01]  /*7b10*/  SEL R7, RZ, 0x1, P0 ;  /* 0x00000001ff077807 */ /* 0x000fe20000000000 */
[----:B------:R3:W-:Y:S04]  /*7b20*/  STG.E.U16 desc[UR10][R28.64], R23 ;  /* 0x000000171c007986 */ /* 0x0007e8000c10150a */
[----:B------:R3:W-:Y:S02]  /*7b30*/  STG.E.U8 desc[UR10][R16.64], R7 ;  /* 0x0000000710007986 */ /* 0x0007e4000c10110a */
.L_x_2701:
[----:B------:R-:W-:Y:S05]  /*7b40*/  BSYNC B0 ;  /* 0x0000000000007941 */ /* 0x000fea0003800000 */
.L_x_2700:
[----:B------:R-:W-:Y:S04]  /*7b50*/  BSSY B0, `(.L_x_2702) ;  /* 0x0000018000007945 */ /* 0x000fe80003800000 */
[----:B------:R-:W-:Y:S05]  /*7b60*/  @P1 BRA `(.L_x_2703) ;  /* 0x0000000000581947 */ /* 0x000fea0003800000 */
[----:B------:R-:W-:Y:S01]  /*7b70*/  ULDC UR22, c[0x0][0x6f8] ;  /* 0x0001be0000167ab9 */ /* 0x000fe20000000800 */
[----:B--2--5:R-:W-:Y:S01]  /*7b80*/  SHF.L.U32 R6, R35, 0x10, RZ ;  /* 0x0000001023067819 */ /* 0x024fe200000006ff */
[----:B------:R-:W-:Y:S01]  /*7b90*/  ULDC.64 UR24, c[0x0][0x480] ;  /* 0x0001200000187ab9 */ /* 0x000fe20000000a00 */
[----:B---3--:R-:W-:Y:S01]  /*7ba0*/  FSET.BF.LT.FTZ.AND R7, R18, UR22, PT ;  /* 0x0000001612077c0a */ /* 0x008fe2000b811000 */
        /* <DEDUP_REMOVED lines=9> */
[C---:B0-----:R-:W-:Y:S02]  /*7c40*/  LEA R28, P1, R6.reuse, UR24, 0x1 ;  /* 0x00000018061c7c11 */ /* 0x041fe4000f8208ff */
[----:B------:R-:W-:Y:S02]  /*7c50*/  IADD3 R21, R7, R21, RZ ;  /* 0x0000001507157210 */ /* 0x000fe40007ffe0ff */
[----:B------:R-:W-:Y:S02]  /*7c60*/  F2FP.BF16.F32.PACK_AB R7, RZ, R17 ;  /* 0x00000011ff07723e */ /* 0x000fe400000010ff */
[----:B------:R-:W-:-:S02]  /*7c70*/  LEA.HI.X R29, R6, UR25, R21, 0x1, P1 ;  /* 0x00000019061d7c11 */ /* 0x000fc400088f0c15 */
[----:B------:R-:W-:Y:S02]  /*7c80*/  PRMT R6, R7, 0x7610, R6 ;  /* 0x0000761007067816 */ /* 0x000fe40000000006 */
[----:B------:R-:W-:Y:S02]  /*7c90*/  IADD3.X R17, R21, UR27, RZ, P3, !PT ;  /* 0x0000001b15117c10 */ /* 0x000fe40009ffe4ff */
[----:B------:R-:W-:Y:S01]  /*7ca0*/  SEL R7, RZ, 0x1, P0 ;  /* 0x00000001ff077807 */ /* 0x000fe20000000000 */
[----:B------:R4:W-:Y:S04]  /*7cb0*/  STG.E.U16 desc[UR10][R28.64], R6 ;  /* 0x000000061c007986 */ /* 0x0009e8000c10150a */
[----:B------:R4:W-:Y:S02]  /*7cc0*/  STG.E.U8 desc[UR10][R16.64], R7 ;  /* 0x0000000710007986 */ /* 0x0009e4000c10110a */
.L_x_2703:
[----:B------:R-:W-:Y:S05]  /*7cd0*/  BSYNC B0 ;  /* 0x0000000000007941 */ /* 0x000fea0003800000 */
.L_x_2702:
[----:B------:R-:W-:Y:S05]  /*7ce0*/  @P2 BRA `(.L_x_2704) ;  /* 0x0000000000582947 */ /* 0x000fea0003800000 */
[----:B------:R-:W-:Y:S01]  /*7cf0*/  ULDC UR22, c[0x0][0x6f8] ;  /* 0x0001be0000167ab9 */ /* 0x000fe20000000800 */
[----:B--2-45:R-:W-:Y:S01]  /*7d00*/  IMAD.U32 R6, R26, 0x10000, RZ ;  /* 0x000100001a067824 */ /* 0x034fe200078e00ff */
[----:B---3--:R-:W-:Y:S01]  /*7d10*/  FSET.BF.LT.FTZ.AND R7, R19, UR22, PT ;  /* 0x0000001613077c0a */ /* 0x008fe2000b811000 */
[----:B------:R-:W-:Y:S01]  /*7d20*/  ULDC.64 UR24, c[0x0][0x480] ;  /* 0x0001200000187ab9 */ /* 0x000fe20000000a00 */
[----:B------:R-:W-:Y:S01]  /*7d30*/  ULDC.64 UR26, c[0x0][0x550] ;  /* 0x00015400001a7ab9 */ /* 0x000fe20000000a00 */
[----:B------:R-:W-:Y:S01]  /*7d40*/  IMAD R37, R37, UR24, RZ ;  /* 0x0000001825257c24 */ /* 0x000fe2000f8e02ff */
[----:B------:R-:W-:Y:S01]  /*7d50*/  FSETP.GEU.FTZ.AND P0, PT, R19, UR22, PT ;  /* 0x0000001613007c0b */ /* 0x000fe2000bf1e000 */
[----:B------:R-:W-:Y:S01]  /*7d60*/  FMUL.FTZ R17, R6, R7 ;  /* 0x0000000706117220 */ /* 0x000fe20000410000 */
[----:B------:R-:W-:-:S04]  /*7d70*/  IMAD.WIDE.U32 R6, R36, UR24, RZ ;  /* 0x0000001824067c25 */ /* 0x000fc8000f8e00ff */
        /* <DEDUP_REMOVED lines=13> */
.L_x_2704:
[----:B------:R-:W-:Y:S01]  /*7e50*/  LEA R11, P0, R22, R11, 0x2 ;  /* 0x0000000b160b7211 */ /* 0x000fe200078010ff */
[----:B------:R-:W-:Y:S05]  /*7e60*/  WARPSYNC.ALL ;  /* 0x0000000000007948 */ /* 0x000fea0003800000 */
[----:B------:R-:W-:Y:S01]  /*7e70*/  IADD3.X R12, RZ, R12, RZ, P0, !PT ;  /* 0x0000000cff0c7210 */ /* 0x000fe200007fe4ff */
[----:B------:R-:W-:Y:S01]  /*7e80*/  BAR.SYNC.DEFER_BLOCKING 0x0 ;  /* 0x0000000000007b1d */ /* 0x000fe20000010000 */
[----:B------:R-:W-:Y:S01]  /*7e90*/  ISETP.GE.U32.AND P0, PT, R11, R10, PT ;  /* 0x0000000a0b00720c */ /* 0x000fe20003f06070 */
[----:B--2-4-:R-:W-:Y:S01]  /*7ea0*/  IMAD.MOV.U32 R6, RZ, RZ, R24 ;  /* 0x000000ffff067224 */ /* 0x014fe200078e0018 */
[----:B---3--:R-:W-:-:S02]  /*7eb0*/  MOV R17, R14 ;  /* 0x0000000e00117202 */ /* 0x008fc40000000f00 */
[----:B------:R-:W-:Y:S02]  /*7ec0*/  ISETP.GE.U32.AND.EX P0, PT, R12, R9, PT, P0 ;  /* 0x000000090c00720c */ /* 0x000fe40003f06100 */
[----:B------:R-:W-:-:S11]  /*7ed0*/  MOV R16, R15 ;  /* 0x0000000f00107202 */ /* 0x000fd60000000f00 */
[----:B------:R-:W-:Y:S05]  /*7ee0*/  @!P0 BRA `(.L_x_2705) ;  /* 0xffffff8c00088947 */ /* 0x000fea000383ffff */
[----:B------:R-:W-:Y:S05]  /*7ef0*/  EXIT ;  /* 0x000000000000794d */ /* 0x000fea0003800000 */
        .weak           $__internal_70_$__cuda_sm20_dblrcp_rn_slowpath_v3
        .type           $__internal_70_$__cuda_sm20_dblrcp_rn_slowpath_v3,@function
        .size           $__internal_70_$__cuda_sm20_dblrcp_rn_slowpath_v3,($__internal_71_$__cuda_sm20_div_u64 - $__internal_70_$__cuda_sm20_dblrcp_rn_slowpath_v3)
$__internal_70_$__cuda_sm20_dblrcp_rn_slowpath_v3:
        /* <DEDUP_REMOVED lines=23> */
.L_x_2708:
        /* <DEDUP_REMOVED lines=10> */
.L_x_2706:
[----:B------:R-:W-:Y:S02]  /*8110*/  LOP3.LUT R9, R7, 0x80000, RZ, 0xfc, !PT ;  /* 0x0008000007097812 */ /* 0x000fe400078efcff */
[----:B------:R-:W-:-:S07]  /*8120*/  MOV R8, R6 ;  /* 0x0000000600087202 */ /* 0x000fce0000000f00 */
.L_x_2707:
[----:B------:R-:W-:Y:S01]  /*8130*/  IMAD.MOV.U32 R6, RZ, RZ, R10 ;  /* 0x000000ffff067224 */ /* 0x000fe200078e000a */
[----:B------:R-:W-:-:S04]  /*8140*/  MOV R7, 0x0 ;  /* 0x0000000000077802 */ /* 0x000fc80000000f00 */
[----:B------:R-:W-:Y:S05]  /*8150*/  RET.REL.NODEC R6 `(_ZN2at6native43_GLOBAL__N__7cc8d1ed_10_Dropout_cu_0e96ed3820fused_dropout_kernelIN3c108BFloat16EfmLin1ELi1EbEEvNS_4cuda6detail10TensorInfoIKT_T1_EENS7_IS8_SA_EENS7_IT4_SA_EESA_T0_NS_15PhiloxCudaStateE) ;  /* 0xffffff7c06a87950 */ /* 0x000fea0003c3ffff */
        .weak           $__internal_71_$__cuda_sm20_div_u64
        .type           $__internal_71_$__cuda_sm20_div_u64,@function
        .size           $__internal_71_$__cuda_sm20_div_u64,(.L_x_11643 - $__internal_71_$__cuda_sm20_div_u64)
$__internal_71_$__cuda_sm20_div_u64:
        /* <DEDUP_REMOVED lines=68> */
[----:B------:R-:W-:Y:S06]  /*85a0*/  RET.REL.NODEC R6 `(_ZN2at6native43_GLOBAL__N__7cc8d1ed_10_Dropout_cu_0e96ed3820fused_dropout_kernelIN3c108BFloat16EfmLin1ELi1EbEEvNS_4cuda6detail10TensorInfoIKT_T1_EENS7_IS8_SA_EENS7_IT4_SA_EESA_T0_NS_15PhiloxCudaStateE) ;  /* 0xffffff7806947950 */ /* 0x000fec0003c3ffff */
.L_x_2709:
        /* <DEDUP_REMOVED lines=13> */
.L_x_11643:


//--------------------- .text._ZN2at6native43_GLOBAL__N__7cc8d1ed_10_Dropout_cu_0e96ed3820fused_dropout_kernelIN3c108BFloat16EfmLi1ELi1EbEEvNS_4cuda6detail10TensorInfoIKT_T1_EENS7_IS8_SA_EENS7_IT4_SA_EESA_T0_NS_15PhiloxCudaStateE --------------------------
	.section	.text._ZN2at6native43_GLOBAL__N__7cc8d1ed_10_Dropout_cu_0e96ed3820fused_dropout_kernelIN3c108BFloat16EfmLi1ELi1EbEEvNS_4cuda6detail10TensorInfoIKT_T1_EENS7_IS8_SA_EENS7_IT4_SA_EESA_T0_NS_15PhiloxCudaStateE,"ax",@progbits
	.align	128
.text._ZN2at6native43_GLOBAL__N__7cc8d1ed_10_Dropout_cu_0e96ed3820fused_dropout_kernelIN3c108BFloat16EfmLi1ELi1EbEEvNS_4cuda6detail10TensorInfoIKT_T1_EENS7_IS8_SA_EENS7_IT4_SA_EESA_T0_NS_15PhiloxCudaStateE:
        .type           _ZN2at6native43_GLOBAL__N__7cc8d1ed_10_Dropout_cu_0e96ed3820fused_dropout_kernelIN3c108BFloat16EfmLi1ELi1EbEEvNS_4cuda6detail10TensorInfoIKT_T1_EENS7_IS8_SA_EENS7_IT4_SA_EESA_T0_NS_15PhiloxCudaStateE,@function
        .size           _ZN2at6native43_GLOBAL__N__7cc8d1ed_10_Dropout_cu_0e96ed3820fused_dropout_kernelIN3c108BFloat16EfmLi1ELi1EbEEvNS_4cuda6detail10TensorInfoIKT_T1_EENS7_IS8_SA_EENS7_IT4_SA_EESA_T0_NS_15PhiloxCudaStateE,(.L_x_11646 - _ZN2at6native43_GLOBAL__N__7cc8d1ed_10_Dropout_cu_0e96ed3820fused_dropout_kernelIN3c108BFloat16EfmLi1ELi1EbEEvNS_4cuda6detail10TensorInfoIKT_T1_EENS7_IS8_SA_EENS7_IT4_SA_EESA_T0_NS_15PhiloxCudaStateE)
        .other          _ZN2at6native43_GLOBAL__N__7cc8d1ed_10_Dropout_cu_0e96ed3820fused_dropout_kernelIN3c108BFloat16EfmLi1ELi1EbEEvNS_4cuda6detail10TensorInfoIKT_T1_EENS7_IS8_SA_EENS7_IT4_SA_EESA_T0_NS_15PhiloxCudaStateE,@"STO_CUDA_ENTRY STV_DEFAULT"
_ZN2at6native43_GLOBAL__N__7cc8d1ed_10_Dropout_cu_0e96ed3820fused_dropout_kernelIN3c108BFloat16EfmLi1ELi1EbEEvNS_4cuda6detail10TensorInfoIKT_T1_EENS7_IS8_SA_EENS7_IT4_SA_EESA_T0_NS_15PhiloxCudaStateE:
        /* <DEDUP_REMOVED lines=14> */
[----:B------:R-:W-:Y:S01]  /*00e0*/  IMAD.U32 R24, RZ, RZ, UR4 ;  /* 0x00000004ff187e24 */ /* 0x000fe2000f8e00ff */
[----:B------:R-:W-:-:S06]  /*00f0*/  MOV R25, UR5 ;  /* 0x0000000500197c02 */ /* 0x000fcc0008000f00 */
[----:B------:R-:W4:Y:S01]  /*0100*/  @P0 LDG.E.64 R24, desc[UR8][R24.64] ;  /* 0x0000000818180981 */ /* 0x000f22000c1e1b00 */
[----:B------:R-:W-:Y:S02]  /*0110*/  ULDC UR10, c[0x0][0x0] ;  /* 0x00000000000a7ab9 */ /* 0x000fe40000000800 */
[----:B--2---:R-:W-:Y:S02]  /*0120*/  IMAD R0, R0, UR10, R5 ;  /* 0x0000000a00007c24 */ /* 0x004fe4000f8e0205 */
[----:B0-----:R-:W-:Y:S02]  /*0130*/  FMUL.FTZ R14, R14, 1 ;  /* 0x3f8000000e0e7820 */ /* 0x001fe40000410000 */
[----:B------:R-:W-:-:S04]  /*0140*/  IMAD.WIDE.U32 R8, R0, -0x326172a9, RZ ;  /* 0xcd9e8d5700087825 */ /* 0x000fc800078e00ff */
[----:B------:R-:W0:Y:S01]  /*0150*/  F2F.F64.F32 R14, R14 ;  /* 0x0000000e000e7310 */ /* 0x000e220000201800 */
[----:B---3--:R-:W-:-:S05]  /*0160*/  @P0 IADD3 R18, P1, R2, R7, RZ ;  /* 0x0000000702120210 */ /* 0x008fca0007f3e0ff */
[----:B------:R-:W-:Y:S02]  /*0170*/  @P0 IMAD.X R19, RZ, RZ, R3, P1 ;  /* 0x000000ffff130224 */ /* 0x000fe400008e0603 */
[----:B----4-:R-:W-:-:S03]  /*0180*/  VIADD R4, R25, 0xbb67ae85 ;  /* 0xbb67ae8519047836 */ /* 0x010fc60000000000 */
[--C-:B------:R-:W-:Y:S01]  /*0190*/  SHF.R.U64 R2, R18, 0x2, R19.reuse ;  /* 0x0000000212027819 */ /* 0x100fe20000001213 */
[----:B------:R-:W-:Y:S01]  /*01a0*/  VIADD R5, R24, 0x9e3779b9 ;  /* 0x9e3779b918057836 */ /* 0x000fe20000000000 */
[----:B------:R-:W-:-:S03]  /*01b0*/  SHF.R.U32.HI R3, RZ, 0x2, R19 ;  /* 0x00000002ff037819 */ /* 0x000fc60000011613 */
[----:B------:R-:W-:Y:S01]  /*01c0*/  IMAD.WIDE.U32 R6, R2, -0x2daee0ad, RZ ;  /* 0xd2511f5302067825 */ /* 0x000fe200078e00ff */
[----:B------:R-:W-:-:S04]  /*01d0*/  LOP3.LUT R10, R9, R3, R24, 0x96, !PT ;  /* 0x00000003090a7212 */ /* 0x000fc800078e9618 */
[----:B------:R-:W-:Y:S01]  /*01e0*/  LOP3.LUT R12, R7, R25, RZ, 0x3c, !PT ;  /* 0x00000019070c7212 */ /* 0x000fe200078e3cff */
        /* <DEDUP_REMOVED lines=8> */
[----:B------:R-:W-:Y:S02]  /*0270*/  LOP3.LUT R7, R17, R12, R7, 0x96, !PT ;  /* 0x0000000c11077212 */ /* 0x000fe400078e9607 */
[----:B0-----:R-:W0:Y:S01]  /*0280*/  MUFU.RCP64H R17, R15 ;  /* 0x0000000f00117308 */ /* 0x001e220000001800 */
[----:B------:R-:W-:-:S05]  /*0290*/  VIADD R5, R25, 0x76cf5d0a ;  /* 0x76cf5d0a19057836 */ /* 0x000fca0000000000 */
[----:B------:R-:W-:Y:S01]  /*02a0*/  LOP3.LUT R12, R9, R10, R5, 0x96, !PT ;  /* 0x0000000a090c7212 */ /* 0x000fe200078e9605 */
[----:B------:R-:W-:-:S04]  /*02b0*/  IMAD.WIDE.U32 R10, R7, -0x2daee0ad, RZ ;  /* 0xd2511f53070a7825 */ /* 0x000fc800078e00ff */
[----:B------:R-:W-:Y:S01]  /*02c0*/  VIADD R9, R24, 0xdaa66d2b ;  /* 0xdaa66d2b18097836 */ /* 0x000fe20000000000 */
[----:B------:R-:W-:Y:S01]  /*02d0*/  LOP3.LUT R22, R11, R8, R6, 0x96, !PT ;  /* 0x000000080b167212 */ /* 0x000fe200078e9606 */
[----:B------:R-:W-:Y:S01]  /*02e0*/  IMAD.WIDE.U32 R12, R12, -0x326172a9, RZ ;  /* 0xcd9e8d570c0c7825 */ /* 0x000fe200078e00ff */
[----:B------:R-:W-:-:S03]  /*02f0*/  IADD3 R11, R24, 0x78dde6e4, RZ ;  /* 0x78dde6e4180b7810 */ /* 0x000fc60007ffe0ff */
[----:B------:R-:W-:Y:S01]  /*0300*/  IMAD.WIDE.U32 R22, R22, -0x326172a9, RZ ;  /* 0xcd9e8d5716167825 */ /* 0x000fe200078e00ff */
[----:B------:R-:W-:-:S03]  /*0310*/  LOP3.LUT R9, R13, R16, R9, 0x96, !PT ;  /* 0x000000100d097212 */ /* 0x000fc600078e9609 */
[----:B------:R-:W-:Y:S01]  /*0320*/  VIADD R7, R25, 0xed9eba14 ;  /* 0xed9eba1419077836 */ /* 0x000fe20000000000 */
[----:B------:R-:W-:Y:S01]  /*0330*/  LOP3.LUT R12, R23, R12, R11, 0x96, !PT ;  /* 0x0000000c170c7212 */ /* 0x000fe200078e960b */
[----:B------:R-:W-:Y:S01]  /*0340*/  IMAD.WIDE.U32 R20, R9, -0x2daee0ad, RZ ;  /* 0xd2511f5309147825 */ /* 0x000fe200078e00ff */
[----:B------:R-:W-:-:S03]  /*0350*/  IADD3 R9, R24, 0x1715609d, RZ ;  /* 0x1715609d18097810 */ /* 0x000fc60007ffe0ff */
[----:B------:R-:W-:Y:S01]  /*0360*/  VIADD R8, R25, 0xa9066899 ;  /* 0xa906689919087836 */ /* 0x000fe20000000000 */
[----:B------:R-:W-:Y:S01]  /*0370*/  LOP3.LUT R26, R21, R10, R7, 0x96, !PT ;  /* 0x0000000a151a7212 */ /* 0x000fe200078e9607 */
[----:B------:R-:W-:-:S04]  /*0380*/  IMAD.WIDE.U32 R12, R12, -0x2daee0ad, RZ ;  /* 0xd2511f530c0c7825 */ /* 0x000fc800078e00ff */
        /* <DEDUP_REMOVED lines=12> */
[----:B------:R-:W-:Y:S01]  /*0450*/  IMAD.WIDE.U32 R34, R13, -0x2daee0ad, RZ ;  /* 0xd2511f530d227825 */ /* 0x000fe200078e00ff */
[----:B------:R-:W-:Y:S02]  /*0460*/  IADD3 R10, R25, 0x1fd5c5a3, RZ ;  /* 0x1fd5c5a3190a7810 */ /* 0x000fe40007ffe0ff */
[----:B------:R-:W-:Y:S01]  /*0470*/  LOP3.LUT R12, R23, R12, R9, 0x96, !PT ;  /* 0x0000000c170c7212 */ /* 0x000fe200078e9609 */
[----:B------:R-:W-:Y:S01]  /*0480*/  VIADD R11, R24, 0x5384540f ;  /* 0x5384540f180b7836 */ /* 0x000fe20000000000 */
[----:B------:R-:W-:Y:S02]  /*0490*/  LOP3.LUT R22, R35, R22, R10, 0x96, !PT ;  /* 0x0000001623167212 */ /* 0x000fe400078e960a */
[----:B------:R-:W-:Y:S01]  /*04a0*/  DFMA R20, R16, R20, R16 ;  /* 0x000000141014722b */ /* 0x000fe20000000010 */
[----:B------:R-:W-:-:S04]  /*04b0*/  IMAD.WIDE.U32 R12, R12, -0x326172a9, RZ ;  /* 0xcd9e8d570c0c7825 */ /* 0x000fc800078e00ff */
[----:B------:R-:W-:Y:S01]  /*04c0*/  IMAD.WIDE.U32 R22, R22, -0x326172a9, RZ ;  /* 0xcd9e8d5716167825 */ /* 0x000fe200078e00ff */
[----:B------:R-:W-:Y:S02]  /*04d0*/  LOP3.LUT R28, R13, R28, R11, 0x96, !PT ;  /* 0x0000001c0d1c7212 */ /* 0x000fe400078e960b */
[----:B------:R-:W-:Y:S01]  /*04e0*/  DFMA R26, -R14, R20, 1 ;  /* 0x3ff000000e1a742b */ /* 0x000fe20000000114 */
[----:B------:R-:W-:Y:S01]  /*04f0*/  VIADD R13, R24, 0xf1bbcdc8 ;  /* 0xf1bbcdc8180d7836 */ /* 0x000fe20000000000 */
[----:B------:R-:W-:Y:S01]  /*0500*/  IADD3 R11, R25, -0x24c28bd8, RZ ;  /* 0xdb3d7428190b7810 */ /* 0x000fe20007ffe0ff */
[----:B------:R-:W-:-:S03]  /*0510*/  IMAD.WIDE.U32 R28, R28, -0x2daee0ad, RZ ;  /* 0xd2511f531c1c7825 */ /* 0x000fc600078e00ff */
[----:B------:R-:W-:Y:S01]  /*0520*/  LOP3.LUT R12, R23, R12, R13, 0x96, !PT ;  /* 0x0000000c170c7212 */ /* 0x000fe200078e960d */
[----:B------:R-:W-:Y:S01]  /*0530*/  VIADD R13, R25, 0x96a522ad ;  /* 0x96a522ad190d7836 */ /* 0x000fe20000000000 */
[----:B------:R-:W-:Y:S01]  /*0540*/  LOP3.LUT R34, R29, R34, R11, 0x96, !PT ;  /* 0x000000221d227212 */ /* 0x000fe200078e960b */
[----:B------:R-:W-:Y:S02]  /*0550*/  DFMA R20, R20, R26, R20 ;  /* 0x0000001a1414722b */ /* 0x000fe40000000014 */
[----:B------:R-:W-:-:S04]  /*0560*/  IMAD.HI.U32 R26, R12, -0x2daee0ad, RZ ;  /* 0xd2511f530c1a7827 */ /* 0x000fc800078e00ff */
        /* <DEDUP_REMOVED lines=8> */
[----:B------:R-:W-:Y:S05]  /*05f0*/  CALL.REL.NOINC `($__internal_72_$__cuda_sm20_dblrcp_rn_slowpath_v3) ;  /* 0x0000001000cc7944 */ /* 0x000fea0003c00000 */
.L_x_2710:
        /* <DEDUP_REMOVED lines=14> */
[----:B------:R-:W-:Y:S05]  /*06e0*/  CALL.REL.NOINC `($__internal_73_$__cuda_sm20_div_u64) ;  /* 0x0000001400247944 */ /* 0x000fea0003c00000 */
[----:B------:R-:W-:Y:S02]  /*06f0*/  IMAD.MOV.U32 R16, RZ, RZ, R15 ;  /* 0x000000ffff107224 */ /* 0x000fe400078e000f */
[----:B------:R-:W-:Y:S01]  /*0700*/  IMAD.MOV.U32 R17, RZ, RZ, R20 ;  /* 0x000000ffff117224 */ /* 0x000fe200078e0014 */
[----:B------:R-:W-:Y:S06]  /*0710*/  BRA `(.L_x_2712) ;  /* 0x0000000000587947 */ /* 0x000fec0003800000 */
.L_x_2711:
[----:B------:R-:W0:Y:S02]  /*0720*/  LDC R15, c[0x0][0xc] ;  /* 0x00000300ff0f7b82 */ /* 0x000e240000000800 */
[----:B0-----:R-:W-:-:S05]  /*0730*/  IMAD R15, R15, UR10, RZ ;  /* 0x0000000a0f0f7c24 */ /* 0x001fca000f8e02ff */
[----:B------:R-:W-:-:S04]  /*0740*/  SHF.L.U32 R15, R15, 0x2, RZ ;  /* 0x000000020f0f7819 */ /* 0x000fc800000006ff */
[----:B------:R-:W0:Y:S01]  /*0750*/  I2F.U32.RP R19, R15 ;  /* 0x0000000f00137306 */ /* 0x000e220000209000 */
[----:B------:R-:W-:Y:S01]  /*0760*/  IMAD.MOV R21, RZ, RZ, -R15 ;  /* 0x000000ffff157224 */ /* 0x000fe200078e0a0f */
[----:B------:R-:W-:-:S06]  /*0770*/  ISETP.NE.U32.AND P2, PT, R15, RZ, PT ;  /* 0x000000ff0f00720c */ /* 0x000fcc0003f45070 */
[----:B0-----:R-:W0:Y:S02]  /*0780*/  MUFU.RCP R19, R19 ;  /* 0x0000001300137308 */ /* 0x001e240000001000 */
[----:B0-----:R-:W-:-:S06]  /*0790*/  VIADD R16, R19, 0xffffffe ;  /* 0x0ffffffe13107836 */ /* 0x001fcc0000000000 */
[----:B------:R0:W1:Y:S02]  /*07a0*/  F2I.FTZ.U32.TRUNC.NTZ R17, R16 ;  /* 0x0000001000117305 */ /* 0x000064000021f000 */
[----:B0-----:R-:W-:Y:S01]  /*07b0*/  MOV R16, RZ ;  /* 0x000000ff00107202 */ /* 0x001fe20000000f00 */
[----:B-1----:R-:W-:-:S04]  /*07c0*/  IMAD R21, R21, R17, RZ ;  /* 0x0000001115157224 */ /* 0x002fc800078e02ff */
[----:B------:R-:W-:-:S06]  /*07d0*/  IMAD.HI.U32 R17, R17, R21, R16 ;  /* 0x0000001511117227 */ /* 0x000fcc00078e0010 */
[----:B------:R-:W-:-:S04]  /*07e0*/  IMAD.HI.U32 R16, R17, UR6, RZ ;  /* 0x0000000611107c27 */ /* 0x000fc8000f8e00ff */
[----:B------:R-:W-:Y:S02]  /*07f0*/  IMAD.MOV R20, RZ, RZ, -R16 ;  /* 0x000000ffff147224 */ /* 0x000fe400078e0a10 */
[----:B------:R-:W-:Y:S02]  /*0800*/  IMAD.MOV.U32 R17, RZ, RZ, RZ ;  /* 0x000000ffff117224 */ /* 0x000fe400078e00ff */
[----:B------:R-:W-:-:S05]  /*0810*/  IMAD R20, R15, R20, UR6 ;  /* 0x000000060f147e24 */ /* 0x000fca000f8e0214 */
[----:B------:R-:W-:-:S13]  /*0820*/  ISETP.GE.U32.AND P0, PT, R20, R15, PT ;  /* 0x0000000f1400720c */ /* 0x000fda0003f06070 */
[----:B------:R-:W-:Y:S01]  /*0830*/  @P0 IMAD.IADD R20, R20, 0x1, -R15 ;  /* 0x0000000114140824 */ /* 0x000fe200078e0a0f */
[----:B------:R-:W-:-:S04]  /*0840*/  @P0 IADD3 R16, R16, 0x1, RZ ;  /* 0x0000000110100810 */ /* 0x000fc80007ffe0ff */
[----:B------:R-:W-:-:S13]  /*0850*/  ISETP.GE.U32.AND P1, PT, R20, R15, PT ;  /* 0x0000000f1400720c */ /* 0x000fda0003f26070 */
[----:B------:R-:W-:Y:S01]  /*0860*/  @P1 VIADD R16, R16, 0x1 ;  /* 0x0000000110101836 */ /* 0x000fe20000000000 */
[----:B------:R-:W-:-:S07]  /*0870*/  @!P2 LOP3.LUT R16, RZ, R15, RZ, 0x33, !PT ;  /* 0x0000000fff10a212 */ /* 0x000fce00078e33ff */
.L_x_2712:
[----:B------:R-:W-:Y:S01]  /*0880*/  ULDC UR4, c[0x0][0xc] ;  /* 0x0000030000047ab9 */ /* 0x000fe20000000800 */
[----:B------:R-:W-:Y:S01]  /*0890*/  IADD3 R16, P0, R16, 0x1, RZ ;  /* 0x0000000110107810 */ /* 0x000fe20007f1e0ff */
[----:B------:R-:W-:-:S03]  /*08a0*/  UIMAD.WIDE.U32 UR4, UR10, UR4, URZ ;  /* 0x000000040a0472a5 */ /* 0x000fc6000f8e003f */
[----:B------:R-:W-:-:S03]  /*08b0*/  IADD3.X R15, RZ, R17, RZ, P0, !PT ;  /* 0x00000011ff0f7210 */ /* 0x000fc600007fe4ff */
[C---:B------:R-:W-:Y:S02]  /*08c0*/  IMAD R20, R16.reuse, UR5, RZ ;  /* 0x0000000510147c24 */ /* 0x040fe4000f8e02ff */
[----:B------:R-:W-:-:S04]  /*08d0*/  IMAD.WIDE.U32 R16, R16, UR4, RZ ;  /* 0x0000000410107c25 */ /* 0x000fc8000f8e00ff */
[----:B------:R-:W-:Y:S02]  /*08e0*/  IMAD R19, R15, UR4, R20 ;  /* 0x000000040f137c24 */ /* 0x000fe4000f8e0214 */
[----:B------:R-:W-:Y:S02]  /*08f0*/  IMAD.SHL.U32 R15, R16, 0x4, RZ ;  /* 0x00000004100f7824 */ /* 0x000fe400078e00ff */
[----:B------:R-:W-:-:S03]  /*0900*/  IMAD.IADD R17, R17, 0x1, R19 ;  /* 0x0000000111117824 */ /* 0x000fc600078e0213 */
[----:B------:R-:W-:Y:S02]  /*0910*/  ISETP.GT.U32.AND P0, PT, R15, R0, PT ;  /* 0x000000000f00720c */ /* 0x000fe40003f04070 */
[----:B------:R-:W-:-:S04]  /*0920*/  SHF.L.U64.HI R16, R16, 0x2, R17 ;  /* 0x0000000210107819 */ /* 0x000fc80000010211 */
[----:B------:R-:W-:-:S13]  /*0930*/  ISETP.GT.U32.AND.EX P0, PT, R16, RZ, PT, P0 ;  /* 0x000000ff1000720c */ /* 0x000fda0003f04100 */
[----:B------:R-:W-:Y:S05]  /*0940*/  @!P0 EXIT ;  /* 0x000000000000894d */ /* 0x000fea0003800000 */
[----:B------:R-:W-:Y:S01]  /*0950*/  LOP3.LUT R17, R18, 0x3, RZ, 0xc0, !PT ;  /* 0x0000000312117812 */ /* 0x000fe200078ec0ff */
[----:B------:R-:W-:Y:S01]  /*0960*/  IMAD R34, R34, -0x326172a9, RZ ;  /* 0xcd9e8d5722227824 */ /* 0x000fe200078e02ff */
[----:B------:R-:W-:Y:S01]  /*0970*/  MOV R18, R0 ;  /* 0x0000000000127202 */ /* 0x000fe20000000f00 */
[----:B------:R-:W-:Y:S01]  /*0980*/  IMAD.MOV.U32 R19, RZ, RZ, RZ ;  /* 0x000000ffff137224 */ /* 0x000fe200078e00ff */
[----:B------:R-:W-:Y:S01]  /*0990*/  ULDC UR5, c[0x0][0x6f8] ;  /* 0x0001be0000057ab9 */ /* 0x000fe20000000800 */
[----:B------:R-:W-:Y:S01]  /*09a0*/  IMAD.MOV.U32 R20, RZ, RZ, RZ ;  /* 0x000000ffff147224 */ /* 0x000fe200078e00ff */
[----:B------:R-:W-:Y:S01]  /*09b0*/  ULDC.64 UR6, c[0x0][0x480] ;  /* 0x0001200000067ab9 */ /* 0x000fe20000000a00 */
[----:B------:R-:W-:Y:S01]  /*09c0*/  ULDC.64 UR10, c[0x0][0x3b0] ;  /* 0x0000ec00000a7ab9 */ /* 0x000fe20000000a00 */
[----:B------:R-:W-:Y:S01]  /*09d0*/  ULDC.64 UR12, c[0x0][0x550] ;  /* 0x00015400000c7ab9 */ /* 0x000fe20000000a00 */
[----:B------:R-:W-:-:S05]  /*09e0*/  ULDC.64 UR14, c[0x0][0x6f0] ;  /* 0x0001bc00000e7ab9 */ /* 0x000fca0000000a00 */
.L_x_2724:
[----:B------:R-:W-:Y:S01]  /*09f0*/  IADD3 R2, R2, 0x1, RZ ;  /* 0x0000000102027810 */ /* 0x000fe20007ffe0ff */
[----:B------:R-:W-:Y:S03]  /*0a00*/  BSSY B0, `(.L_x_2713) ;  /* 0x000000c000007945 */ /* 0x000fe60003800000 */
[C---:B------:R-:W-:Y:S01]  /*0a10*/  ISETP.NE.AND P0, PT, R2.reuse, RZ, PT ;  /* 0x000000ff0200720c */ /* 0x040fe20003f05270 */
[----:B------:R-:W-:-:S12]  /*0a20*/  IMAD.HI.U32 R23, R2, -0x2daee0ad, RZ ;  /* 0xd2511f5302177827 */ /* 0x000fd800078e00ff */
[----:B-----5:R-:W-:Y:S05]  /*0a30*/  @P0 BRA `(.L_x_2714) ;  /* 0x0000000000200947 */ /* 0x020fea0003800000 */
        /* <DEDUP_REMOVED lines=8> */
.L_x_2714:
[----:B------:R-:W-:Y:S05]  /*0ac0*/  BSYNC B0 ;  /* 0x0000000000007941 */ /* 0x000fea0003800000 */
.L_x_2713:
        /* <DEDUP_REMOVED lines=18> */
[----:B------:R-:W-:-:S03]  /*0bf0*/  IADD3 R21, R24, -0x255992d5, RZ ;  /* 0xdaa66d2b18157810 */ /* 0x000fc60007ffe0ff */
[----:B------:R-:W-:Y:S01]  /*0c00*/  IMAD.WIDE.U32 R30, R30, -0x2daee0ad, RZ ;  /* 0xd2511f531e1e7825 */ /* 0x000fe200078e00ff */
[----:B------:R-:W-:-:S03]  /*0c10*/  LOP3.LUT R28, R23, R28, R21, 0x96, !PT ;  /* 0x0000001c171c7212 */ /* 0x000fc600078e9615 */
[----:B------:R-:W-:Y:S01]  /*0c20*/  VIADD R21, R24, 0x78dde6e4 ;  /* 0x78dde6e418157836 */ /* 0x000fe20000000000 */
        /* <DEDUP_REMOVED lines=24> */
[----:B------:R-:W-:-:S03]  /*0db0*/  LOP3.LUT R23, R39, R30, R11, 0x96, !PT ;  /* 0x0000001e27177212 */ /* 0x000fc600078e960b */
[----:B------:R-:W-:Y:S01]  /*0dc0*/  IMAD R30, R12, -0x2daee0ad, RZ ;  /* 0xd2511f530c1e7824 */ /* 0x000fe200078e02ff */
[----:B------:R-:W-:Y:S01]  /*0dd0*/  LOP3.LUT R12, R29, R22, R21, 0x96, !PT ;  /* 0x000000161d0c7212 */ /* 0x000fe200078e9615 */
[----:B------:R-:W-:Y:S01]  /*0de0*/  IMAD.WIDE.U32 R22, R23, -0x326172a9, RZ ;  /* 0xcd9e8d5717167825 */ /* 0x000fe200078e00ff */
[----:B------:R-:W-:Y:S02]  /*0df0*/  IADD3 R21, R24, -0x700cb87f, RZ ;  /* 0x8ff3478118157810 */ /* 0x000fe40007ffe0ff */
        /* <DEDUP_REMOVED lines=13> */
[----:B------:R-:W-:Y:S05]  /*0ed0*/  @!P0 BRA `(.L_x_2715) ;  /* 0x0000000000248947 */ /* 0x000fea0003800000 */
[----:B------:R-:W-:Y:S01]  /*0ee0*/  MOV R53, R27 ;  /* 0x0000001b00357202 */ /* 0x000fe20000000f00 */
[----:B------:R-:W-:Y:S01]  /*0ef0*/  IMAD.MOV.U32 R51, RZ, RZ, R34 ;  /* 0x000000ffff337224 */ /* 0x000fe200078e0022 */
[----:B------:R-:W-:Y:S01]  /*0f00*/  MOV R39, R30 ;  /* 0x0000001e00277202 */ /* 0x000fe20000000f00 */
[----:B------:R-:W-:Y:S01]  /*0f10*/  IMAD.MOV.U32 R52, RZ, RZ, R26 ;  /* 0x000000ffff347224 */ /* 0x000fe200078e001a */
[----:B------:R-:W-:Y:S06]  /*0f20*/  BRA `(.L_x_2715) ;  /* 0x0000000000107947 */ /* 0x000fec0003800000 */
.L_x_2716:
[----:B------:R-:W-:Y:S01]  /*0f30*/  IMAD.MOV.U32 R53, RZ, RZ, R26 ;  /* 0x000000ffff357224 */ /* 0x000fe200078e001a */
[----:B------:R-:W-:Y:S01]  /*0f40*/  MOV R52, R21 ;  /* 0x0000001500347202 */ /* 0x000fe20000000f00 */
[----:B------:R-:W-:Y:S02]  /*0f50*/  IMAD.MOV.U32 R51, RZ, RZ, R30 ;  /* 0x000000ffff337224 */ /* 0x000fe400078e001e */
[----:B------:R-:W-:-:S07]  /*0f60*/  IMAD.MOV.U32 R39, RZ, RZ, R22 ;  /* 0x000000ffff277224 */ /* 0x000fce00078e0016 */
.L_x_2715:
        /* <DEDUP_REMOVED lines=10> */
[----:B------:R-:W-:Y:S01]  /*1010*/  ISETP.GE.U32.AND P1, PT, R40, UR14, PT ;  /* 0x0000000e28007c0c */ /* 0x000fe2000bf26070 */
[----:B------:R-:W-:Y:S01]  /*1020*/  IMAD.X R43, RZ, RZ, R19, P2 ;  /* 0x000000ffff2b7224 */ /* 0x000fe200010e0613 */
[----:B------:R-:W-:Y:S02]  /*1030*/  ISETP.GE.U32.AND P2, PT, R42, UR14, PT ;  /* 0x0000000e2a007c0c */ /* 0x000fe4000bf46070 */
[----:B------:R-:W-:-:S02]  /*1040*/  IADD3.X R45, RZ, R19, RZ, P3, !PT ;  /* 0x00000013ff2d7210 */ /* 0x000fc40001ffe4ff */
[----:B------:R-:W-:Y:S02]  /*1050*/  ISETP.GE.U32.AND.EX P1, PT, R43, UR15, PT, P1 ;  /* 0x0000000f2b007c0c */ /* 0x000fe4000bf26110 */
[----:B------:R-:W-:Y:S01]  /*1060*/  IADD3 R44, P4, R27, R18, RZ ;  /* 0x000000121b2c7210 */ /* 0x000fe20007f9e0ff */
[-C--:B-1----:R-:W-:Y:S01]  /*1070*/  @!P0 IMAD R32, R19, R28.reuse, RZ ;  /* 0x0000001c13208224 */ /* 0x082fe200078e02ff */
[----:B------:R-:W-:Y:S01]  /*1080*/  ISETP.GE.U32.AND.EX P2, PT, R45, UR15, PT, P2 ;  /* 0x0000000f2d007c0c */ /* 0x000fe2000bf46120 */
[----:B------:R-:W-:Y:S01]  /*1090*/  @!P0 IMAD.WIDE.U32 R36, R18, R28, RZ ;  /* 0x0000001c12248225 */ /* 0x000fe200078e00ff */
[----:B------:R-:W-:-:S03]  /*10a0*/  ISETP.GE.U32.AND P3, PT, R44, UR14, PT ;  /* 0x0000000e2c007c0c */ /* 0x000fc6000bf66070 */
[----:B------:R-:W-:Y:S02]  /*10b0*/  IMAD.X R47, RZ, RZ, R19, P4 ;  /* 0x000000ffff2f7224 */ /* 0x000fe400020e0613 */
[----:B------:R-:W-:Y:S01]  /*10c0*/  @!P0 IMAD R33, R18, R29, R32 ;  /* 0x0000001d12218224 */ /* 0x000fe200078e0220 */
[----:B0-----:R-:W-:Y:S01]  /*10d0*/  @!P0 LEA R30, P4, R36, R30, 0x1 ;  /* 0x0000001e241e8211 */ /* 0x001fe200078808ff */
[----:B------:R-:W0:Y:S01]  /*10e0*/  @!P1 LDC.64 R34, c[0x0][0x2e0] ;  /* 0x0000b800ff229b82 */ /* 0x000e220000000a00 */
[----:B------:R-:W-:Y:S01]  /*10f0*/  ISETP.GE.U32.AND.EX P3, PT, R47, UR15, PT, P3 ;  /* 0x0000000f2f007c0c */ /* 0x000fe2000bf66130 */
[----:B------:R-:W-:-:S05]  /*1100*/  @!P0 IMAD.IADD R37, R37, 0x1, R33 ;  /* 0x0000000125258824 */ /* 0x000fca00078e0221 */
        /* <DEDUP_REMOVED lines=9> */
[----:B------:R-:W-:Y:S02]  /*11a0*/  @!P1 IADD3 R55, R55, R37, RZ ;  /* 0x0000002537379210 */ /* 0x000fe40007ffe0ff */
[----:B-1----:R-:W-:-:S05]  /*11b0*/  @!P1 LEA R26, P4, R54, R26, 0x1 ;  /* 0x0000001a361a9211 */ /* 0x002fca00078808ff */
[----:B------:R-:W1:Y:S01]  /*11c0*/  @!P3 LDC.64 R36, c[0x0][0x210] ;  /* 0x00008400ff24bb82 */ /* 0x000e620000000a00 */
[----:B------:R-:W-:Y:S01]  /*11d0*/  @!P1 LEA.HI.X R27, R54, R27, R55, 0x1, P4 ;  /* 0x0000001b361b9211 */ /* 0x000fe200020f0c37 */
[----:B---3--:R-:W-:-:S04]  /*11e0*/  @!P2 IMAD R54, R45, R28, RZ ;  /* 0x0000001c2d36a224 */ /* 0x008fc800078e02ff */
[C---:B------:R-:W-:Y:S01]  /*11f0*/  @!P2 IMAD R55, R42.reuse, R29, R54 ;  /* 0x0000001d2a37a224 */ /* 0x040fe200078e0236 */
[----:B------:R2:W5:Y:S01]  /*1200*/  @!P1 LDG.E.U16 R48, desc[UR8][R26.64] ;  /* 0x000000081a309981 */ /* 0x000562000c1e1500 */
[----:B------:R-:W-:-:S04]  /*1210*/  @!P2 IMAD.WIDE.U32 R28, R42, R28, RZ ;  /* 0x0000001c2a1ca225 */ /* 0x000fc800078e00ff */
[----:B0-----:R-:W-:Y:S02]  /*1220*/  @!P3 IMAD R54, R47, R32, RZ ;  /* 0x000000202f36b224 */ /* 0x001fe400078e02ff */
[----:B------:R-:W-:Y:S02]  /*1230*/  @!P2 IMAD.IADD R29, R29, 0x1, R55 ;  /* 0x000000011d1da824 */ /* 0x000fe400078e0237 */
[----:B------:R-:W-:Y:S01]  /*1240*/  @!P3 IMAD R57, R44, R33, R54 ;  /* 0x000000212c39b224 */ /* 0x000fe200078e0236 */
[----:B----4-:R-:W-:Y:S01]  /*1250*/  @!P2 LEA R34, P4, R28, R34, 0x1 ;  /* 0x000000221c22a211 */ /* 0x010fe200078808ff */
[----:B------:R-:W-:-:S03]  /*1260*/  @!P3 IMAD.WIDE.U32 R32, R44, R32, RZ ;  /* 0x000000202c20b225 */ /* 0x000fc600078e00ff */
[----:B------:R-:W-:Y:S01]  /*1270*/  @!P2 LEA.HI.X R35, R28, R35, R29, 0x1, P4 ;  /* 0x000000231c23a211 */ /* 0x000fe200020f0c1d */
[----:B------:R-:W-:Y:S01]  /*1280*/  @!P3 IMAD.IADD R28, R33, 0x1, R57 ;  /* 0x00000001211cb824 */ /* 0x000fe200078e0239 */
[----:B-1----:R-:W-:-:S03]  /*1290*/  @!P3 LEA R36, P4, R32, R36, 0x1 ;  /* 0x000000242024b211 */ /* 0x002fc600078808ff */
[----:B------:R2:W5:Y:S01]  /*12a0*/  @!P2 LDG.E.U16 R49, desc[UR8][R34.64] ;  /* 0x000000082231a981 */ /* 0x000562000c1e1500 */
[----:B------:R-:W-:-:S05]  /*12b0*/  @!P3 LEA.HI.X R37, R32, R37, R28, 0x1, P4 ;  /* 0x000000252025b211 */ /* 0x000fca00020f0c1c */
[----:B------:R2:W5:Y:S01]  /*12c0*/  @!P3 LDG.E.U16 R50, desc[UR8][R36.64] ;  /* 0x000000082432b981 */ /* 0x000562000c1e1500 */
[----:B------:R-:W-:Y:S01]  /*12d0*/  HFMA2.MMA R32, -RZ, RZ, 0.1171875, 0 ;  /* 0x2f800000ff207435 */ /* 0x000fe200000001ff */
[----:B------:R-:W-:Y:S01]  /*12e0*/  I2FP.F32.U32 R53, R53 ;  /* 0x0000003500357245 */ /* 0x000fe20000201000 */
[----:B------:R-:W-:Y:S01]  /*12f0*/  BSSY B0, `(.L_x_2717) ;  /* 0x0000017000007945 */ /* 0x000fe20003800000 */
[----:B------:R-:W-:Y:S02]  /*1300*/  I2FP.F32.U32 R51, R51 ;  /* 0x0000003300337245 */ /* 0x000fe40000201000 */
[----:B------:R-:W-:-:S05]  /*1310*/  I2FP.F32.U32 R55, R52 ;  /* 0x0000003400377245 */ /* 0x000fca0000201000 */
[----:B------:R-:W-:Y:S01]  /*1320*/  FFMA.FTZ R53, R53, R32, 1.1641532182693481445e-10 ;  /* 0x2f00000035357423 */ /* 0x000fe20000010020 */
[----:B--2---:R-:W-:Y:S06]  /*1330*/  @P0 BRA `(.L_x_2718) ;  /* 0x0000000000480947 */ /* 0x004fec0003800000 */
[C---:B------:R-:W-:Y:S01]  /*1340*/  FSET.BF.LT.FTZ.AND R27, R53.reuse, UR5, PT ;  /* 0x00000005351b7c0a */ /* 0x040fe2000b811000 */
[----:B-----5:R-:W-:Y:S01]  /*1350*/  IMAD.U32 R26, R46, 0x10000, RZ ;  /* 0x000100002e1a7824 */ /* 0x020fe200078e00ff */
[----:B------:R-:W-:Y:S01]  /*1360*/  FSETP.GEU.FTZ.AND P0, PT, R53, UR5, PT ;  /* 0x0000000535007c0b */ /* 0x000fe2000bf1e000 */
[----:B------:R-:W-:Y:S02]  /*1370*/  IMAD R29, R19, UR6, RZ ;  /* 0x00000006131d7c24 */ /* 0x000fe4000f8e02ff */
        /* <DEDUP_REMOVED lines=9> */
[----:B------:R-:W-:Y:S02]  /*1410*/  PRMT R30, R31, 0x7610, R30 ;  /* 0x000076101f1e7816 */ /* 0x000fe4000000001e */
[----:B------:R-:W-:Y:S02]  /*1420*/  IADD3.X R27, R33, UR13, RZ, P5, !PT ;  /* 0x0000000d211b7c10 */ /* 0x000fe4000affe4ff */
[----:B------:R-:W-:Y:S01]  /*1430*/  SEL R31, RZ, 0x1, P0 ;  /* 0x00000001ff1f7807 */ /* 0x000fe20000000000 */
[----:B------:R0:W-:Y:S04]  /*1440*/  STG.E.U16 desc[UR8][R28.64], R30 ;  /* 0x0000001e1c007986 */ /* 0x0001e8000c101508 */
[----:B------:R0:W-:Y:S02]  /*1450*/  STG.E.U8 desc[UR8][R26.64], R31 ;  /* 0x0000001f1a007986 */ /* 0x0001e4000c101108 */
.L_x_2718:
[----:B------:R-:W-:Y:S05]  /*1460*/  BSYNC B0 ;  /* 0x0000000000007941 */ /* 0x000fea0003800000 */
.L_x_2717:
[----:B------:R-:W-:Y:S01]  /*1470*/  BSSY B0, `(.L_x_2719) ;  /* 0x0000017000007945 */ /* 0x000fe20003800000 */
[----:B------:R-:W-:Y:S01]  /*1480*/  I2FP.F32.U32 R33, R39 ;  /* 0x0000002700217245 */ /* 0x000fe20000201000 */
[-C--:B------:R-:W-:Y:S01]  /*1490*/  FFMA.FTZ R34, R55, R32.reuse, 1.1641532182693481445e-10 ;  /* 0x2f00000037227423 */ /* 0x080fe20000010020 */
[----:B------:R-:W-:Y:S01]  /*14a0*/  FFMA.FTZ R51, R51, R32, 1.1641532182693481445e-10 ;  /* 0x2f00000033337423 */ /* 0x000fe20000010020 */
[----:B------:R-:W-:Y:S06]  /*14b0*/  @P1 BRA `(.L_x_2720) ;  /* 0x0000000000481947 */ /* 0x000fec0003800000 */
[----:B0-----:R-:W-:Y:S01]  /*14c0*/  FSET.BF.LT.FTZ.AND R27, R51, UR5, PT ;  /* 0x00000005331b7c0a */ /* 0x001fe2000b811000 */
[----:B------:R-:W-:Y:S01]  /*14d0*/  IMAD R43, R43, UR6, RZ ;  /* 0x000000062b2b7c24 */ /* 0x000fe2000f8e02ff */
[----:B-----5:R-:W-:Y:S02]  /*14e0*/  SHF.L.U32 R26, R48, 0x10, RZ ;  /* 0x00000010301a7819 */ /* 0x020fe400000006ff */
[----:B------:R-:W-:Y:S01]  /*14f0*/  FSETP.GEU.FTZ.AND P0, PT, R51, UR5, PT ;  /* 0x0000000533007c0b */ /* 0x000fe2000bf1e000 */
        /* <DEDUP_REMOVED lines=9> */
[----:B------:R-:W-:-:S02]  /*1590*/  PRMT R26, R27, 0x7610, R26 ;  /* 0x000076101b1a7816 */ /* 0x000fc4000000001a */
[----:B------:R-:W-:Y:S02]  /*15a0*/  IADD3.X R29, R35, UR13, RZ, P4, !PT ;  /* 0x0000000d231d7c10 */ /* 0x000fe4000a7fe4ff */
[----:B------:R-:W-:Y:S01]  /*15b0*/  SEL R27, RZ, 0x1, P0 ;  /* 0x00000001ff1b7807 */ /* 0x000fe20000000000 */
[----:B------:R1:W-:Y:S04]  /*15c0*/  STG.E.U16 desc[UR8][R30.64], R26 ;  /* 0x0000001a1e007986 */ /* 0x0003e8000c101508 */
[----:B------:R1:W-:Y:S02]  /*15d0*/  STG.E.U8 desc[UR8][R28.64], R27 ;  /* 0x0000001b1c007986 */ /* 0x0003e4000c101108 */
.L_x_2720:
[----:B------:R-:W-:Y:S05]  /*15e0*/  BSYNC B0 ;  /* 0x0000000000007941 */ /* 0x000fea0003800000 */
.L_x_2719:
[----:B------:R-:W-:Y:S04]  /*15f0*/  BSSY B0, `(.L_x_2721) ;  /* 0x0000014000007945 */ /* 0x000fe80003800000 */
[----:B------:R-:W-:Y:S05]  /*1600*/  @P2 BRA `(.L_x_2722) ;  /* 0x0000000000482947 */ /* 0x000fea0003800000 */
[C---:B01----:R-:W-:Y:S01]  /*1610*/  FSET.BF.LT.FTZ.AND R27, R34.reuse, UR5, PT ;  /* 0x00000005221b7c0a */ /* 0x043fe2000b811000 */
        /* <DEDUP_REMOVED lines=8> */
[C---:B------:R-:W-:Y:S02]  /*16a0*/  IADD3 R28, P2, R26.reuse, UR12, RZ ;  /* 0x0000000c1a1c7c10 */ /* 0x040fe4000ff5e0ff */
        /* <DEDUP_REMOVED lines=8> */
.L_x_2722:
[----:B------:R-:W-:Y:S05]  /*1730*/  BSYNC B0 ;  /* 0x0000000000007941 */ /* 0x000fea0003800000 */
.L_x_2721:
[----:B------:R-:W-:Y:S01]  /*1740*/  FFMA.FTZ R32, R33, R32, 1.1641532182693481445e-10 ;  /* 0x2f00000021207423 */ /* 0x000fe20000010020 */
[----:B------:R-:W-:Y:S06]  /*1750*/  @P3 BRA `(.L_x_2723) ;  /* 0x0000000000483947 */ /* 0x000fec0003800000 */
[----:B012---:R-:W-:Y:S01]  /*1760*/  FSET.BF.LT.FTZ.AND R27, R32, UR5, PT ;  /* 0x00000005201b7c0a */ /* 0x007fe2000b811000 */
        /* <DEDUP_REMOVED lines=17> */
.L_x_2723:
[----:B------:R-:W-:Y:S01]  /*1880*/  LEA R18, P0, R41, R18, 0x2 ;  /* 0x0000001229127211 */ /* 0x000fe200078010ff */
[----:B------:R-:W-:Y:S05]  /*1890*/  WARPSYNC.ALL ;  /* 0x0000000000007948 */ /* 0x000fea0003800000 */
[----:B------:R-:W-:Y:S01]  /*18a0*/  IADD3.X R19, RZ, R19, RZ, P0, !PT ;  /* 0x00000013ff137210 */ /* 0x000fe200007fe4ff */
[----:B------:R-:W-:Y:S01]  /*18b0*/  BAR.SYNC.DEFER_BLOCKING 0x0 ;  /* 0x0000000000007b1d */ /* 0x000fe20000010000 */
[----:B------:R-:W-:Y:S01]  /*18c0*/  ISETP.GE.U32.AND P0, PT, R18, R15, PT ;  /* 0x0000000f1200720c */ /* 0x000fe20003f06070 */
[----:B------:R-:W-:Y:S01]  /*18d0*/  IMAD.MOV.U32 R34, RZ, RZ, R22 ;  /* 0x000000ffff227224 */ /* 0x000fe200078e0016 */
[----:B0123--:R-:W-:Y:S01]  /*18e0*/  MOV R26, R38 ;  /* 0x00000026001a7202 */ /* 0x00ffe20000000f00 */
[----:B------:R-:W-:Y:S01]  /*18f0*/  IMAD.MOV.U32 R27, RZ, RZ, R21 ;  /* 0x000000ffff1b7224 */ /* 0x000fe200078e0015 */
[----:B------:R-:W-:-:S13]  /*1900*/  ISETP.GE.U32.AND.EX P0, PT, R19, R16, PT, P0 ;  /* 0x000000101300720c */ /* 0x000fda0003f06100 */
[----:B------:R-:W-:Y:S05]  /*1910*/  @!P0 BRA `(.L_x_2724) ;  /* 0xfffffff000348947 */ /* 0x000fea000383ffff */
[----:B------:R-:W-:Y:S05]  /*1920*/  EXIT ;  /* 0x000000000000794d */ /* 0x000fea0003800000 */
        .weak           $__internal_72_$__cuda_sm20_dblrcp_rn_slowpath_v3
        .type           $__internal_72_$__cuda_sm20_dblrcp_rn_slowpath_v3,@function
        .size           $__internal_72_$__cuda_sm20_dblrcp_rn_slowpath_v3,($__internal_73_$__cuda_sm20_div_u64 - $__internal_72_$__cuda_sm20_dblrcp_rn_slowpath_v3)
$__internal_72_$__cuda_sm20_dblrcp_rn_slowpath_v3:
[----:B------:R-:W-:-:S14]  /*1930*/  DSETP.GTU.AND P0, PT, |R14|, +INF , PT ;  /* 0x7ff000000e00742a */ /* 0x000fdc0003f0c200 */
[----:B------:R-:W-:Y:S05]  /*1940*/  @P0 BRA `(.L_x_2725) ;  /* 0x00000000007c0947 */ /* 0x000fea0003800000 */
[----:B------:R-:W-:-:S05]  /*1950*/  LOP3.LUT R17, R15, 0x7fffffff, RZ, 0xc0, !PT ;  /* 0x7fffffff0f117812 */ /* 0x000fca00078ec0ff */
[----:B------:R-:W-:-:S05]  /*1960*/  VIADD R19, R17, 0xffffffff ;  /* 0xffffffff11137836 */ /* 0x000fca0000000000 */
        /* <DEDUP_REMOVED lines=19> */
.L_x_2727:
        /* <DEDUP_REMOVED lines=10> */
.L_x_2725:
[----:B------:R-:W-:Y:S02]  /*1b40*/  LOP3.LUT R21, R15, 0x80000, RZ, 0xfc, !PT ;  /* 0x000800000f157812 */ /* 0x000fe400078efcff */
[----:B------:R-:W-:-:S07]  /*1b50*/  MOV R20, R14 ;  /* 0x0000000e00147202 */ /* 0x000fce0000000f00 */
.L_x_2726:
[----:B------:R-:W-:-:S04]  /*1b60*/  IMAD.MOV.U32 R17, RZ, RZ, 0x0 ;  /* 0x00000000ff117424 */ /* 0x000fc800078e00ff */
[----:B------:R-:W-:Y:S05]  /*1b70*/  RET.REL.NODEC R16 `(_ZN2at6native43_GLOBAL__N__7cc8d1ed_10_Dropout_cu_0e96ed3820fused_dropout_kernelIN3c108BFloat16EfmLi1ELi1EbEEvNS_4cuda6detail10TensorInfoIKT_T1_EENS7_IS8_SA_EENS7_IT4_SA_EESA_T0_NS_15PhiloxCudaStateE) ;  /* 0xffffffe410207950 */ /* 0x000fea0003c3ffff */
        .weak           $__internal_73_$__cuda_sm20_div_u64
        .type           $__internal_73_$__cuda_sm20_div_u64,@function
        .size           $__internal_73_$__cuda_sm20_div_u64,(.L_x_11646 - $__internal_73_$__cuda_sm20_div_u64)
$__internal_73_$__cuda_sm20_div_u64:
        /* <DEDUP_REMOVED lines=14> */
[----:B------:R-:W-:-:S04]  /*1c60*/  IMAD.HI.U32 R22, P1, R21, R17, R22 ;  /* 0x0000001115167227 */ /* 0x000fc80007820016 */
[----:B------:R-:W-:Y:S01]  /*1c70*/  IMAD.X R15, R15, 0x1, R21, P0 ;  /* 0x000000010f0f7824 */ /* 0x000fe200000e0615 */
[----:B------:R-:W-:-:S04]  /*1c80*/  IADD3 R23, P2, R29, R22, RZ ;  /* 0x000000161d177210 */ /* 0x000fc80007f5e0ff */
[----:B------:R-:W-:Y:S01]  /*1c90*/  IADD3.X R15, RZ, RZ, R15, P2, P1 ;  /* 0x000000ffff0f7210 */ /* 0x000fe200017e240f */
[----:B------:R-:W-:-:S03]  /*1ca0*/  IMAD.WIDE.U32 R20, R23, UR4, RZ ;  /* 0x0000000417147c25 */ /* 0x000fc6000f8e00ff */
[----:B------:R-:W-:Y:S01]  /*1cb0*/  IADD3 R17, P0, RZ, -R20, RZ ;  /* 0x80000014ff117210 */ /* 0x000fe20007f1e0ff */
[----:B------:R-:W-:Y:S02]  /*1cc0*/  IMAD R20, R15, UR4, R21 ;  /* 0x000000040f147c24 */ /* 0x000fe4000f8e0215 */
[----:B------:R-:W-:Y:S02]  /*1cd0*/  IMAD.MOV.U32 R21, RZ, RZ, RZ ;  /* 0x000000ffff157224 */ /* 0x000fe400078e00ff */
[----:B------:R-:W-:Y:S01]  /*1ce0*/  IMAD.HI.U32 R22, R23, R17, RZ ;  /* 0x0000001117167227 */ /* 0x000fe200078e00ff */
[----:B------:R-:W-:-:S05]  /*1cf0*/  IADD3.X R20, RZ, ~R20, RZ, P0, !PT ;  /* 0x80000014ff147210 */ /* 0x000fca00007fe4ff */
[----:B------:R-:W-:-:S04]  /*1d00*/  IMAD.WIDE.U32 R22, P0, R23, R20, R22 ;  /* 0x0000001417167225 */ /* 0x000fc80007800016 */
[C---:B------:R-:W-:Y:S02]  /*1d10*/  IMAD R28, R15.reuse, R20, RZ ;  /* 0x000000140f1c7224 */ /* 0x040fe400078e02ff */
[----:B------:R-:W-:-:S04]  /*1d20*/  IMAD.HI.U32 R17, P1, R15, R17, R22 ;  /* 0x000000110f117227 */ /* 0x000fc80007820016 */
[----:B------:R-:W-:Y:S01]  /*1d30*/  IMAD.HI.U32 R20, R15, R20, RZ ;  /* 0x000000140f147227 */ /* 0x000fe200078e00ff */
[----:B------:R-:W-:-:S03]  /*1d40*/  IADD3 R17, P2, R28, R17, RZ ;  /* 0x000000111c117210 */ /* 0x000fc60007f5e0ff */
[----:B------:R-:W-:Y:S02]  /*1d50*/  IMAD.X R15, R20, 0x1, R15, P0 ;  /* 0x00000001140f7824 */ /* 0x000fe400000e060f */
        /* <DEDUP_REMOVED lines=12> */
[----:B------:R-:W-:Y:S02]  /*1e20*/  IMAD R19, R15, UR4, R21 ;  /* 0x000000040f137c24 */ /* 0x000fe4000f8e0215 */
[----:B------:R-:W-:-:S03]  /*1e30*/  IMAD.X R20, RZ, RZ, R15, P2 ;  /* 0x000000ffff147224 */ /* 0x000fc600010e060f */
        /* <DEDUP_REMOVED lines=8> */
[----:B------:R-:W-:Y:S02]  /*1ec0*/  SEL R17, R20, R15, P0 ;  /* 0x0000000f14117207 */ /* 0x000fe40000000000 */
[----:B------:R-:W-:Y:S02]  /*1ed0*/  ISETP.GE.U32.AND P0, PT, R19, UR4, PT ;  /* 0x0000000413007c0c */ /* 0x000fe4000bf06070 */
[----:B------:R-:W-:Y:S02]  /*1ee0*/  IADD3 R15, P2, R22, 0x1, RZ ;  /* 0x00000001160f7810 */ /* 0x000fe40007f5e0ff */
[----:B------:R-:W-:-:S02]  /*1ef0*/  ISETP.GE.U32.AND.EX P0, PT, R21, RZ, PT, P0 ;  /* 0x000000ff1500720c */ /* 0x000fc40003f06100 */
[-C--:B------:R-:W-:Y:S02]  /*1f00*/  IADD3.X R20, RZ, R17.reuse, RZ, P2, !PT ;  /* 0x00000011ff147210 */ /* 0x080fe400017fe4ff */
[----:B------:R-:W-:Y:S02]  /*1f10*/  ISETP.NE.U32.AND P1, PT, RZ, UR4, PT ;  /* 0x00000004ff007c0c */ /* 0x000fe4000bf25070 */
[----:B------:R-:W-:Y:S01]  /*1f20*/  SEL R20, R20, R17, P0 ;  /* 0x0000001114147207 */ /* 0x000fe20000000000 */
[----:B------:R-:W-:Y:S01]  /*1f30*/  IMAD.MOV.U32 R17, RZ, RZ, 0x0 ;  /* 0x00000000ff117424 */ /* 0x000fe200078e00ff */
[----:B------:R-:W-:Y:S02]  /*1f40*/  ISETP.NE.AND.EX P1, PT, RZ, RZ, PT, P1 ;  /* 0x000000ffff00720c */ /* 0x000fe40003f25310 */
[----:B------:R-:W-:Y:S02]  /*1f50*/  SEL R15, R15, R22, P0 ;  /* 0x000000160f0f7207 */ /* 0x000fe40000000000 */
[----:B------:R-:W-:-:S02]  /*1f60*/  SEL R20, R20, 0xffffffff, P1 ;  /* 0xffffffff14147807 */ /* 0x000fc40000800000 */
[----:B------:R-:W-:Y:S01]  /*1f70*/  SEL R15, R15, 0xffffffff, P1 ;  /* 0xffffffff0f0f7807 */ /* 0x000fe20000800000 */
[----:B------:R-:W-:Y:S06]  /*1f80*/  RET.REL.NODEC R16 `(_ZN2at6native43_GLOBAL__N__7cc8d1ed_10_Dropout_cu_0e96ed3820fused_dropout_kernelIN3c108BFloat16EfmLi1ELi1EbEEvNS_4cuda6detail10TensorInfoIKT_T1_EENS7_IS8_SA_EENS7_IT4_SA_EESA_T0_NS_15PhiloxCudaStateE) ;  /* 0xffffffe0101c7950 */ /* 0x000fec0003c3ffff */
.L_x_2728:
        /* <DEDUP_REMOVED lines=15> */
.L_x_11646:


//--------------------- .text._ZN2at6native43_GLOBAL__N__7cc8d1ed_10_Dropout_cu_0e96ed3824fused_dropout_kernel_vecIN3c108BFloat16EfmLi1ELi2EbEEvNS_4cuda6detail10TensorInfoIKT_T1_EENS7_IS8_SA_EENS7_IT4_SA_EESA_T0_NS_15PhiloxCudaStateE --------------------------
	.section	.text._ZN2at6native43_GLOBAL__N__7cc8d1ed_10_Dropout_cu_0e96ed3824fused_dropout_kernel_vecIN3c108BFloat16EfmLi1ELi2EbEEvNS_4cuda6detail10TensorInfoIKT_T1_EENS7_IS8_SA_EENS7_IT4_SA_EESA_T0_NS_15PhiloxCudaStateE,"ax",@progbits
	.align	128
.text._ZN2at6native43_GLOBAL__N__7cc8d1ed_10_Dropout_cu_0e96ed3824fused_dropout_kernel_vecIN3c108BFloat16EfmLi1ELi2EbEEvNS_4cuda6detail10TensorInfoIKT_T1_EENS7_IS8_SA_EENS7_IT4_SA_EESA_T0_NS_15PhiloxCudaStateE:
        .type           _ZN2at6native43_GLOBAL__N__7cc8d1ed_10_Dropout_cu_0e96ed3824fused_dropout_kernel_vecIN3c108BFloat16EfmLi1ELi2EbEEvNS_4cuda6detail10TensorInfoIKT_T1_EENS7_IS8_SA_EENS7_IT4_SA_EESA_T0_NS_15PhiloxCudaStateE,@function
        .size           _ZN2at6native43_GLOBAL__N__7cc8d1ed_10_Dropout_cu_0e96ed3824fused_dropout_kernel_vecIN3c108BFloat16EfmLi1ELi2EbEEvNS_4cuda6detail10TensorInfoIKT_T1_EENS7_IS8_SA_EENS7_IT4_SA_EESA_T0_NS_15PhiloxCudaStateE,(.L_x_11649 - _ZN2at6native43_GLOBAL__N__7cc8d1ed_10_Dropout_cu_0e96ed3824fused_dropout_kernel_vecIN3c108BFloat16EfmLi1ELi2EbEEvNS_4cuda6detail10TensorInfoIKT_T1_EENS7_IS8_SA_EENS7_IT4_SA_EESA_T0_NS_15PhiloxCudaStateE)
        .other          _ZN2at6native43_GLOBAL__N__7cc8d1ed_10_Dropout_cu_0e96ed3824fused_dropout_kernel_vecIN3c108BFloat16EfmLi1ELi2EbEEvNS_4cuda6detail10TensorInfoIKT_T1_EENS7_IS8_SA_EENS7_IT4_SA_EESA_T0_NS_15PhiloxCudaStateE,@"STO_CUDA_ENTRY STV_DEFAULT"
_ZN2at6native43_GLOBAL__N__7cc8d1ed_10_Dropout_cu_0e96ed3824fused_dropout_kernel_vecIN3c108BFloat16EfmLi1ELi2EbEEvNS_4cuda6detail10TensorInfoIKT_T1_EENS7_IS8_SA_EENS7_IT4_SA_EESA_T0_NS_15PhiloxCudaStateE:
        /* <DEDUP_REMOVED lines=43> */
[----:B------:R-:W-:Y:S01]  /*02b0*/  IADD3 R9, R19, -0x56f99767, RZ ;  /* 0xa906689913097810 */ /* 0x000fe20007ffe0ff */
[----:B------:R-:W-:Y:S01]  /*02c0*/  VIADD R6, R18, 0xdaa66d2b ;  /* 0xdaa66d2b12067836 */ /* 0x000fe20000000000 */
[----:B------:R-:W-:Y:S01]  /*02d0*/  LOP3.LUT R14, R13, R10, R4, 0x96, !PT ;  /* 0x0000000a0d0e7212 */ /* 0x000fe200078e9604 */
[----:B------:R-:W-:Y:S02]  /*02e0*/  IMAD.WIDE.U32 R10, R11, -0x2daee0ad, RZ ;  /* 0xd2511f530b0a7825 */ /* 0x000fe400078e00ff */
[----:B------:R-:W0:Y:S02]  /*02f0*/  F2F.F64.F32 R20, R20 ;  /* 0x0000001400147310 */ /* 0x000e240000201800 */
        /* <DEDUP_REMOVED lines=15> */
[C---:B------:R-:W-:Y:S02]  /*03f0*/  VIADD R10, R18.reuse, 0x1715609d ;  /* 0x1715609d120a7836 */ /* 0x040fe40000000000 */
[----:B------:R-:W-:Y:S02]  /*0400*/  VIADD R11, R18, 0xb54cda56 ;  /* 0xb54cda56120b7836 */ /* 0x000fe40000000000 */
[----:B------:R-:W-:Y:S01]  /*0410*/  IMAD.WIDE.U32 R16, R16, -0x326172a9, RZ ;  /* 0xcd9e8d5710107825 */ /* 0x000fe200078e00ff */
[----:B------:R-:W-:Y:S01]  /*0420*/  LOP3.LUT R22, R15, R12, R10, 0x96, !PT ;  /* 0x0000000c0f167212 */ /* 0x000fe200078e960a */
[----:B0-----:R-:W-:Y:S01]  /*0430*/  DFMA R32, -R20, R30, 1 ;  /* 0x3ff000001420742b */ /* 0x001fe2000000011e */
[C---:B------:R-:W-:Y:S01]  /*0440*/  IADD3 R12, R19.reuse, 0x646e171e, RZ ;  /* 0x646e171e130c7810 */ /* 0x040fe20007ffe0ff */
[----:B------:R-:W-:Y:S01]  /*0450*/  VIADD R13, R19, 0x1fd5c5a3 ;  /* 0x1fd5c5a3130d7836 */ /* 0x000fe20000000000 */
[----:B------:R-:W-:Y:S01]  /*0460*/  LOP3.LUT R26, R17, R14, R11, 0x96, !PT ;  /* 0x0000000e111a7212 */ /* 0x000fe200078e960b */
        /* <DEDUP_REMOVED lines=9> */
[----:B------:R-:W-:Y:S01]  /*0500*/  VIADD R15, R18, 0xf1bbcdc8 ;  /* 0xf1bbcdc8120f7836 */ /* 0x000fe20000000000 */
[----:B------:R-:W-:Y:S01]  /*0510*/  IADD3 R16, R19, -0x24c28bd8, RZ ;  /* 0xdb3d742813107810 */ /* 0x000fe20007ffe0ff */
[----:B------:R-:W-:Y:S01]  /*0520*/  IMAD.WIDE.U32 R22, R22, -0x326172a9, RZ ;  /* 0xcd9e8d5716167825 */ /* 0x000fe200078e00ff */
[----:B------:R-:W-:-:S03]  /*0530*/  MOV R31, R35 ;  /* 0x00000023001f7202 */ /* 0x000fc60000000f00 */
[----:B------:R-:W-:Y:S01]  /*0540*/  IMAD.WIDE.U32 R24, R24, -0x2daee0ad, RZ ;  /* 0xd2511f5318187825 */ /* 0x000fe200078e00ff */
[----:B------:R-:W-:-:S03]  /*0550*/  LOP3.LUT R40, R23, R40, R15, 0x96, !PT ;  /* 0x0000002817287212 */ /* 0x000fc600078e960f */
[----:B------:R-:W-:Y:S01]  /*0560*/  VIADD R17, R19, 0x96a522ad ;  /* 0x96a522ad13117836 */ /* 0x000fe20000000000 */
[----:B------:R-:W-:Y:S01]  /*0570*/  LOP3.LUT R38, R25, R26, R16, 0x96, !PT ;  /* 0x0000001a19267212 */ /* 0x000fe200078e9610 */
[----:B------:R-:W-:Y:S01]  /*0580*/  DFMA R26, -R20, R32, 1 ;  /* 0x3ff00000141a742b */ /* 0x000fe20000000120 */
[----:B------:R-:W-:-:S04]  /*0590*/  IMAD.HI.U32 R23, R40, -0x2daee0ad, RZ ;  /* 0xd2511f5328177827 */ /* 0x000fc800078e00ff */
[----:B------:R-:W-:-:S04]  /*05a0*/  IMAD.HI.U32 R25, R38, -0x326172a9, RZ ;  /* 0xcd9e8d5726197827 */ /* 0x000fc800078e00ff */
[----:B------:R-:W-:Y:S02]  /*05b0*/  VIADD R29, R18, 0x8ff34781 ;  /* 0x8ff34781121d7836 */ /* 0x000fe40000000000 */
[----:B------:R-:W-:Y:S01]  /*05c0*/  IMAD.MOV.U32 R28, RZ, RZ, R34 ;  /* 0x000000ffff1c7224 */ /* 0x000fe200078e0022 */
[----:B------:R-:W-:Y:S01]  /*05d0*/  LOP3.LUT R34, R23, R24, R17, 0x96, !PT ;  /* 0x0000001817227212 */ /* 0x000fe200078e9611 */
        /* <DEDUP_REMOVED lines=9> */
[----:B------:R-:W-:Y:S05]  /*0670*/  CALL.REL.NOINC `($__internal_74_$__cuda_sm20_dblrcp_rn_slowpath_v3) ;  /* 0x0000000400f87944 */ /* 0x000fea0003c00000 */
.L_x_2729:
        /* <DEDUP_REMOVED lines=13> */
.L_x_2734:
        /* <DEDUP_REMOVED lines=13> */
.L_x_2731:
[----:B------:R-:W-:Y:S05]  /*0820*/  BSYNC B0 ;  /* 0x0000000000007941 */ /* 0x000fea0003800000 */
.L_x_2730:
        /* <DEDUP_REMOVED lines=53> */
.L_x_2733:
[----:B------:R-:W-:Y:S01]  /*0b80*/  MOV R25, R34 ;  /* 0x0000002200197202 */ /* 0x000fe20000000f00 */
[----:B------:R-:W-:-:S07]  /*0b90*/  IMAD.MOV.U32 R34, RZ, RZ, R23 ;  /* 0x000000ffff227224 */ /* 0x000fce00078e0017 */
.L_x_2732:
[C---:B------:R-:W-:Y:S01]  /*0ba0*/  IMAD.SHL.U32 R24, R28.reuse, 0x2, RZ ;  /* 0x000000021c187824 */ /* 0x040fe200078e00ff */
[----:B------:R-:W-:-:S04]  /*0bb0*/  SHF.L.U64.HI R35, R28, 0x1, R31 ;  /* 0x000000011c237819 */ /* 0x000fc8000001021f */
[----:B------:R-:W-:-:S04]  /*0bc0*/  IADD3 R22, P0, R24, UR8, RZ ;  /* 0x0000000818167c10 */ /* 0x000fc8000ff1e0ff */
[----:B------:R-:W-:-:S05]  /*0bd0*/  IADD3.X R23, R35, UR9, RZ, P0, !PT ;  /* 0x0000000923177c10 */ /* 0x000fca00087fe4ff */
[----:B------:R0:W2:Y:S01]  /*0be0*/  LDG.E R22, desc[UR4][R22.64] ;  /* 0x0000000416167981 */ /* 0x0000a2000c1e1900 */
[----:B------:R-:W-:Y:S01]  /*0bf0*/  HFMA2.MMA R38, -RZ, RZ, 0.1171875, 0 ;  /* 0x2f800000ff267435 */ /* 0x000fe200000001ff */
[----:B------:R-:W-:Y:S01]  /*0c00*/  I2FP.F32.U32 R21, R25 ;  /* 0x0000001900157245 */ /* 0x000fe20000201000 */
[----:B------:R-:W-:Y:S05]  /*0c10*/  WARPSYNC.ALL ;  /* 0x0000000000007948 */ /* 0x000fea0003800000 */
[----:B------:R-:W-:Y:S02]  /*0c20*/  I2FP.F32.U32 R25, R34 ;  /* 0x0000002200197245 */ /* 0x000fe40000201000 */
[----:B------:R-:W-:Y:S01]  /*0c30*/  IADD3 R24, P2, R24, UR10, RZ ;  /* 0x0000000a18187c10 */ /* 0x000fe2000ff5e0ff */
[----:B------:R-:W-:-:S02]  /*0c40*/  FFMA.FTZ R34, R21, R38, 1.1641532182693481445e-10 ;  /* 0x2f00000015227423 */ /* 0x000fc40000010026 */
[----:B------:R-:W-:-:S03]  /*0c50*/  FFMA.FTZ R25, R25, R38, 1.1641532182693481445e-10 ;  /* 0x2f00000019197423 */ /* 0x000fc60000010026 */
[C---:B------:R-:W-:Y:S02]  /*0c60*/  FSET.BF.LT.FTZ.AND R38, R34.reuse, UR7, PT ;  /* 0x0000000722267c0a */ /* 0x040fe4000b811000 */
[C---:B------:R-:W-:Y:S02]  /*0c70*/  FSET.BF.LT.FTZ.AND R41, R25.reuse, UR7, PT ;  /* 0x0000000719297c0a */ /* 0x040fe4000b811000 */
[----:B------:R-:W-:Y:S02]  /*0c80*/  FSETP.GEU.FTZ.AND P0, PT, R34, UR7, PT ;  /* 0x0000000722007c0b */ /* 0x000fe4000bf1e000 */
[----:B------:R-:W-:Y:S02]  /*0c90*/  FSETP.GEU.FTZ.AND P1, PT, R25, UR7, PT ;  /* 0x0000000719007c0b */ /* 0x000fe4000bf3e000 */
[----:B0-----:R-:W-:Y:S02]  /*0ca0*/  SEL R23, RZ, 0x1, P0 ;  /* 0x00000001ff177807 */ /* 0x001fe40000000000 */
[----:B------:R-:W-:-:S02]  /*0cb0*/  SEL R34, RZ, 0x1, P1 ;  /* 0x00000001ff227807 */ /* 0x000fc40000800000 */
[----:B------:R-:W-:Y:S01]  /*0cc0*/  IADD3.X R25, R35, UR11, RZ, P2, !PT ;  /* 0x0000000b23197c10 */ /* 0x000fe200097fe4ff */
[----:B------:R-:W-:Y:S01]  /*0cd0*/  IMAD.MOV.U32 R35, RZ, RZ, R26 ;  /* 0x000000ffff237224 */ /* 0x000fe200078e001a */
[C---:B--2---:R-:W-:Y:S01]  /*0ce0*/  PRMT R21, R22.reuse, 0x7632, R21 ;  /* 0x0000763216157816 */ /* 0x044fe20000000015 */
[----:B------:R-:W-:-:S04]  /*0cf0*/  IMAD.U32 R43, R22, 0x10000, RZ ;  /* 0x00010000162b7824 */ /* 0x000fc800078e00ff */
[----:B------:R-:W-:Y:S02]  /*0d00*/  IMAD.U32 R42, R21, 0x10000, RZ ;  /* 0x00010000152a7824 */ /* 0x000fe400078e00ff */
[----:B------:R-:W-:Y:S01]  /*0d10*/  FMUL.FTZ R43, R38, R43 ;  /* 0x0000002b262b7220 */ /* 0x000fe20000410000 */
[----:B------:R-:W0:Y:S01]  /*0d20*/  LDC R21, c[0x0][0xc] ;  /* 0x00000300ff157b82 */ /* 0x000e220000000800 */
[----:B------:R-:W-:Y:S02]  /*0d30*/  IMAD.MOV.U32 R38, RZ, RZ, R20 ;  /* 0x000000ffff267224 */ /* 0x000fe400078e0014 */
[----:B------:R-:W-:Y:S01]  /*0d40*/  FMUL.FTZ R41, R41, R42 ;  /* 0x0000002a29297220 */ /* 0x000fe20000410000 */
[----:B------:R-:W-:-:S03]  /*0d50*/  FMUL.FTZ R43, R36, R43 ;  /* 0x0000002b242b7220 */ /* 0x000fc60000410000 */
[----:B------:R-:W-:Y:S01]  /*0d60*/  FMUL.FTZ R22, R36, R41 ;  /* 0x0000002924167220 */ /* 0x000fe20000410000 */
[----:B------:R-:W-:Y:S02]  /*0d70*/  PRMT R41, R34, 0x7604, R23 ;  /* 0x0000760422297816 */ /* 0x000fe40000000017 */
[----:B------:R-:W-:Y:S02]  /*0d80*/  MOV R34, R27 ;  /* 0x0000001b00227202 */ /* 0x000fe40000000f00 */
[----:B------:R-:W-:Y:S02]  /*0d90*/  F2FP.BF16.F32.PACK_AB R43, R22, R43 ;  /* 0x0000002b162b723e */ /* 0x000fe400000010ff */
[----:B------:R-:W-:-:S03]  /*0da0*/  IADD3 R22, P0, R28, UR12, RZ ;  /* 0x0000000c1c167c10 */ /* 0x000fc6000ff1e0ff */
[----:B------:R1:W-:Y:S01]  /*0db0*/  STG.E desc[UR4][R24.64], R43 ;  /* 0x0000002b18007986 */ /* 0x0003e2000c101904 */
[----:B------:R-:W-:-:S05]  /*0dc0*/  IADD3.X R23, R31, UR13, RZ, P0, !PT ;  /* 0x0000000d1f177c10 */ /* 0x000fca00087fe4ff */
[----:B------:R1:W-:Y:S01]  /*0dd0*/  STG.E.U16 desc[UR4][R22.64], R41 ;  /* 0x0000002916007986 */ /* 0x0003e2000c101504 */
[----:B0-----:R-:W-:Y:S01]  /*0de0*/  IMAD R21, R21, UR6, RZ ;  /* 0x0000000615157c24 */ /* 0x001fe2000f8e02ff */
[----:B------:R-:W-:Y:S04]  /*0df0*/  BAR.SYNC.DEFER_BLOCKING 0x0 ;  /* 0x0000000000007b1d */ /* 0x000fe80000010000 */
[----:B------:R-:W-:-:S04]  /*0e00*/  LEA R28, P0, R21, R28, 0x1 ;  /* 0x0000001c151c7211 */ /* 0x000fc800078008ff */
[----:B------:R-:W-:Y:S02]  /*0e10*/  IADD3.X R31, RZ, R31, RZ, P0, !PT ;  /* 0x0000001fff1f7210 */ /* 0x000fe400007fe4ff */
[----:B------:R-:W-:-:S04]  /*0e20*/  ISETP.GE.U32.AND P0, PT, R28, UR14, PT ;  /* 0x0000000e1c007c0c */ /* 0x000fc8000bf06070 */
[----:B------:R-:W-:-:S13]  /*0e30*/  ISETP.GE.U32.AND.EX P0, PT, R31, UR15, PT, P0 ;  /* 0x0000000f1f007c0c */ /* 0x000fda000bf06100 */
[----:B-1----:R-:W-:Y:S05]  /*0e40*/  @!P0 BRA `(.L_x_2734) ;  /* 0xfffffff800408947 */ /* 0x002fea000383ffff */
[----:B------:R-:W-:Y:S05]  /*0e50*/  EXIT ;  /* 0x000000000000794d */ /* 0x000fea0003800000 */
        .weak           $__internal_74_$__cuda_sm20_dblrcp_rn_slowpath_v3
        .type           $__internal_74_$__cuda_sm20_dblrcp_rn_slowpath_v3,@function
        .size           $__internal_74_$__cuda_sm20_dblrcp_rn_slowpath_v3,(.L_x_11649 - $__internal_74_$__cuda_sm20_dblrcp_rn_slowpath_v3)
$__internal_74_$__cuda_sm20_dblrcp_rn_slowpath_v3:
[----:B------:R-:W-:Y:S02]  /*0e60*/  IMAD.MOV.U32 R26, RZ, RZ, R20 ;  /* 0x000000ffff1a7224 */ /* 0x000fe400078e0014 */
        /* <DEDUP_REMOVED lines=24> */
.L_x_2737:
        /* <DEDUP_REMOVED lines=9> */
.L_x_2735:
[----:B------:R-:W-:Y:S01]  /*1080*/  LOP3.LUT R21, R27, 0x80000, RZ, 0xfc, !PT ;  /* 0x000800001b157812 */ /* 0x000fe200078efcff */
[----:B------:R-:W-:-:S07]  /*1090*/  IMAD.MOV.U32 R20, RZ, RZ, R26 ;  /* 0x000000ffff147224 */ /* 0x000fce00078e001a */
.L_x_2736:
[----:B------:R-:W-:Y:S01]  /*10a0*/  IMAD.MOV.U32 R37, RZ, RZ, 0x0 ;  /* 0x00000000ff257424 */ /* 0x000fe200078e00ff */
[----:B------:R-:W-:Y:S01]  /*10b0*/  MOV R23, R21 ;  /* 0x0000001500177202 */ /* 0x000fe20000000f00 */
[----:B------:R-:W-:Y:S02]  /*10c0*/  IMAD.MOV.U32 R22, RZ, RZ, R20 ;  /* 0x000000ffff167224 */ /* 0x000fe400078e0014 */
[----:B------:R-:W-:Y:S05]  /*10d0*/  RET.REL.NODEC R36 `(_ZN2at6native43_GLOBAL__N__7cc8d1ed_10_Dropout_cu_0e96ed3824fused_dropout_kernel_vecIN3c108BFloat16EfmLi1ELi2EbEEvNS_4cuda6detail10TensorInfoIKT_T1_EENS7_IS8_SA_EENS7_IT4_SA_EESA_T0_NS_15PhiloxCudaStateE) ;  /* 0xffffffec24c87950 */ /* 0x000fea0003c3ffff */
.L_x_2738:
        /* <DEDUP_REMOVED lines=10> */
.L_x_11649:


//--------------------- .text._ZN2at6native43_GLOBAL__N__7cc8d1ed_10_Dropout_cu_0e96ed3824fused_dropout_kernel_vecIN3c108BFloat16EfmLi1ELi4EbEEvNS_4cuda6detail10TensorInfoIKT_T1_EENS7_IS8_SA_EENS7_IT4_SA_EESA_T0_NS_15PhiloxCudaStateE --------------------------
	.section	.text._ZN2at6native43_GLOBAL__N__7cc8d1ed_10_Dropout_cu_0e96ed3824fused_dropout_kernel_vecIN3c108BFloat16EfmLi1ELi4EbEEvNS_4cuda6detail10TensorInfoIKT_T1_EENS7_IS8_SA_EENS7_IT4_SA_EESA_T0_NS_15PhiloxCudaStateE,"ax",@progbits
	.align	128
.text._ZN2at6native43_GLOBAL__N__7cc8d1ed_10_Dropout_cu_0e96ed3824fused_dropout_kernel_vecIN3c108BFloat16EfmLi1ELi4EbEEvNS_4cuda6detail10TensorInfoIKT_T1_EENS7_IS8_SA_EENS7_IT4_SA_EESA_T0_NS_15PhiloxCudaStateE:
        .type           _ZN2at6native43_GLOBAL__N__7cc8d1ed_10_Dropout_cu_0e96ed3824fused_dropout_kernel_vecIN3c108BFloat16EfmLi1ELi4EbEEvNS_4cuda6detail10TensorInfoIKT_T1_EENS7_IS8_SA_EENS7_IT4_SA_EESA_T0_NS_15PhiloxCudaStateE,@function
        .size           _ZN2at6native43_GLOBAL__N__7cc8d1ed_10_Dropout_cu_0e96ed3824fused_dropout_kernel_vecIN3c108BFloat16EfmLi1ELi4EbEEvNS_4cuda6detail10TensorInfoIKT_T1_EENS7_IS8_SA_EENS7_IT4_SA_EESA_T0_NS_15PhiloxCudaStateE,(.L_x_11651 - _ZN2at6native43_GLOBAL__N__7cc8d1ed_10_Dropout_cu_0e96ed3824fused_dropout_kernel_vecIN3c108BFloat16EfmLi1ELi4EbEEvNS_4cuda6detail10TensorInfoIKT_T1_EENS7_IS8_SA_EENS7_IT4_SA_EESA_T0_NS_15PhiloxCudaStateE)
        .other          _ZN2at6native43_GLOBAL__N__7cc8d1ed_10_Dropout_cu_0e96ed3824fused_dropout_kernel_vecIN3c108BFloat16EfmLi1ELi4EbEEvNS_4cuda6detail10TensorInfoIKT_T1_EENS7_IS8_SA_EENS7_IT4_SA_EESA_T0_NS_15PhiloxCudaStateE,@"STO_CUDA_ENTRY STV_DEFAULT"
_ZN2at6native43_GLOBAL__N__7cc8d1ed_10_Dropout_cu_0e96ed3824fused_dropout_kernel_vecIN3c108BFloat16EfmLi1ELi4EbEEvNS_4cuda6detail10TensorInfoIKT_T1_EENS7_IS8_SA_EENS7_IT4_SA_EESA_T0_NS_15PhiloxCudaStateE:
        /* <DEDUP_REMOVED lines=15> */
[----:B------:R-:W5:Y:S01]  /*00f0*/  @P1 LDG.E.64 R18, desc[UR4][R18.64] ;  /* 0x0000000412121981 */ /* 0x000f62000c1e1b00 */
[----:B------:R-:W-:Y:S02]  /*0100*/  ULDC UR6, c[0x0][0x0] ;  /* 0x0000000000067ab9 */ /* 0x000fe40000000800 */
[----:B--2---:R-:W-:Y:S01]  /*0110*/  IMAD R39, R39, UR6, R4 ;  /* 0x0000000627277c24 */ /* 0x004fe2000f8e0204 */
[----:B------:R-:W-:-:S03]  /*0120*/  ULDC.64 UR6, c[0x0][0x6f0] ;  /* 0x0001bc0000067ab9 */ /* 0x000fc60000000a00 */
        /* <DEDUP_REMOVED lines=8> */
[----:B------:R-:W-:Y:S01]  /*01b0*/  SHF.R.U32.HI R27, RZ, 0x2, R27 ;  /* 0x00000002ff1b7819 */ /* 0x000fe2000001161b */
[----:B------:R-:W-:Y:S01]  /*01c0*/  IMAD.WIDE.U32 R2, R26, -0x2daee0ad, RZ ;  /* 0xd2511f531a027825 */ /* 0x000fe200078e00ff */
[----:B------:R-:W0:Y:S01]  /*01d0*/  LDC R14, c[0x0][0x6f8] ;  /* 0x0001be00ff0e7b82 */ /* 0x000e220000000800 */
[C---:B-----5:R-:W-:Y:S02]  /*01e0*/  IADD3 R35, R18.reuse, 0x3c6ef372, RZ ;  /* 0x3c6ef37212237810 */ /* 0x060fe40007ffe0ff */
[----:B------:R-:W-:Y:S01]  /*01f0*/  LOP3.LUT R10, R5, R27, R18, 0x96, !PT ;  /* 0x0000001b050a7212 */ /* 0x000fe200078e9612 */
[----:B------:R-:W-:Y:S01]  /*0200*/  VIADD R37, R19, 0xbb67ae85 ;  /* 0xbb67ae8513257836 */ /* 0x000fe20000000000 */
[----:B------:R-:W-:Y:S01]  /*0210*/  LOP3.LUT R12, R3, R19, RZ, 0x3c, !PT ;  /* 0x00000013030c7212 */ /* 0x000fe200078e3cff */
[----:B------:R-:W-:Y:S01]  /*0220*/  VIADD R36, R18, 0x9e3779b9 ;  /* 0x9e3779b912247836 */ /* 0x000fe20000000000 */
[----:B------:R-:W-:Y:S01]  /*0230*/  IADD3 R31, R19, -0x126145ec, RZ ;  /* 0xed9eba14131f7810 */ /* 0x000fe20007ffe0ff */
        /* <DEDUP_REMOVED lines=9> */
[----:B------:R-:W-:Y:S01]  /*02d0*/  IADD3 R14, R18, 0x5384540f, RZ ;  /* 0x5384540f120e7810 */ /* 0x000fe20007ffe0ff */
[----:B------:R-:W-:Y:S01]  /*02e0*/  VIADD R33, R19, 0x32370b8f ;  /* 0x32370b8f13217836 */ /* 0x000fe20000000000 */
[----:B------:R-:W-:Y:S01]  /*02f0*/  LOP3.LUT R12, R7, R10, R34, 0x96, !PT ;  /* 0x0000000a070c7212 */ /* 0x000fe200078e9622 */
[----:B------:R-:W-:Y:S02]  /*0300*/  IMAD.WIDE.U32 R10, R11, -0x2daee0ad, RZ ;  /* 0xd2511f530b0a7825 */ /* 0x000fe400078e00ff */
[----:B------:R-:W0:Y:S02]  /*0310*/  F2F.F64.F32 R2, R2 ;  /* 0x0000000200027310 */ /* 0x000e240000201800 */
[----:B------:R-:W-:Y:S01]  /*0320*/  IMAD.WIDE.U32 R12, R12, -0x326172a9, RZ ;  /* 0xcd9e8d570c0c7825 */ /* 0x000fe200078e00ff */
[----:B------:R-:W-:-:S03]  /*0330*/  LOP3.LUT R5, R11, R6, R33, 0x96, !PT ;  /* 0x000000060b057212 */ /* 0x000fc600078e9621 */
[C---:B------:R-:W-:Y:S02]  /*0340*/  VIADD R32, R18.reuse, 0xdaa66d2b ;  /* 0xdaa66d2b12207836 */ /* 0x040fe40000000000 */
[----:B------:R-:W-:Y:S02]  /*0350*/  VIADD R30, R18, 0x78dde6e4 ;  /* 0x78dde6e4121e7836 */ /* 0x000fe40000000000 */
[----:B------:R-:W-:Y:S01]  /*0360*/  VIADD R29, R19, 0xa9066899 ;  /* 0xa9066899131d7836 */ /* 0x000fe20000000000 */
[----:B------:R-:W-:Y:S01]  /*0370*/  LOP3.LUT R6, R13, R4, R32, 0x96, !PT ;  /* 0x000000040d067212 */ /* 0x000fe200078e9620 */
[----:B------:R-:W-:Y:S01]  /*0380*/  IMAD.WIDE.U32 R4, R5, -0x326172a9, RZ ;  /* 0xcd9e8d5705047825 */ /* 0x000fe200078e00ff */
[----:B0-----:R-:W0:Y:S03]  /*0390*/  MUFU.RCP64H R25, R3 ;  /* 0x0000000300197308 */ /* 0x001e260000001800 */
[----:B------:R-:W-:Y:S01]  /*03a0*/  IMAD.WIDE.U32 R6, R6, -0x2daee0ad, RZ ;  /* 0xd2511f5306067825 */ /* 0x000fe200078e00ff */
[----:B------:R-:W-:-:S02]  /*03b0*/  LOP3.LUT R12, R5, R12, R30, 0x96, !PT ;  /* 0x0000000c050c7212 */ /* 0x000fc400078e961e */
        /* <DEDUP_REMOVED lines=13> */
[C---:B------:R-:W-:Y:S01]  /*0490*/  VIADD R16, R19.reuse, 0x646e171e ;  /* 0x646e171e13107836 */ /* 0x040fe20000000000 */
[----:B------:R-:W-:Y:S01]  /*04a0*/  DFMA R22, R22, R22, R22 ;  /* 0x000000161616722b */ /* 0x000fe20000000016 */
[----:B------:R-:W-:Y:S02]  /*04b0*/  VIADD R15, R19, 0x1fd5c5a3 ;  /* 0x1fd5c5a3130f7836 */ /* 0x000fe40000000000 */
[----:B------:R-:W-:Y:S01]  /*04c0*/  IMAD.WIDE.U32 R10, R10, -0x2daee0ad, RZ ;  /* 0xd2511f530a0a7825 */ /* 0x000fe200078e00ff */
[----:B------:R-:W-:-:S03]  /*04d0*/  LOP3.LUT R20, R7, R12, R16, 0x96, !PT ;  /* 0x0000000c07147212 */ /* 0x000fc600078e9610 */
[----:B------:R-:W-:Y:S01]  /*04e0*/  VIADD R12, R19, 0xdb3d7428 ;  /* 0xdb3d7428130c7836 */ /* 0x000fe20000000000 */
[----:B------:R-:W-:Y:S01]  /*04f0*/  LOP3.LUT R5, R11, R6, R15, 0x96, !PT ;  /* 0x000000060b057212 */ /* 0x000fe200078e960f */
[----:B------:R-:W-:Y:S01]  /*0500*/  IMAD.WIDE.U32 R20, R20, -0x326172a9, RZ ;  /* 0xcd9e8d5714147825 */ /* 0x000fe200078e00ff */
[----:B------:R-:W-:-:S03]  /*0510*/  DFMA R22, R24, R22, R24 ;  /* 0x000000161816722b */ /* 0x000fc60000000018 */
[----:B------:R-:W-:Y:S01]  /*0520*/  VIADD R13, R18, 0xf1bbcdc8 ;  /* 0xf1bbcdc8120d7836 */ /* 0x000fe20000000000 */
[----:B------:R-:W-:Y:S01]  /*0530*/  LOP3.LUT R6, R21, R4, R14, 0x96, !PT ;  /* 0x0000000415067212 */ /* 0x000fe200078e960e */
[----:B------:R-:W-:-:S04]  /*0540*/  IMAD.WIDE.U32 R4, R5, -0x326172a9, RZ ;  /* 0xcd9e8d5705047825 */ /* 0x000fc800078e00ff */
[----:B------:R-:W-:Y:S01]  /*0550*/  IMAD.WIDE.U32 R6, R6, -0x2daee0ad, RZ ;  /* 0xd2511f5306067825 */ /* 0x000fe200078e00ff */
[----:B------:R-:W-:Y:S01]  /*0560*/  LOP3.LUT R25, R5, R20, R13, 0x96, !PT ;  /* 0x0000001405197212 */ /* 0x000fe200078e960d */
[----:B------:R-:W-:Y:S02]  /*0570*/  DFMA R20, -R2, R22, 1 ;  /* 0x3ff000000214742b */ /* 0x000fe40000000116 */
[----:B------:R-:W-:Y:S01]  /*0580*/  VIADD R11, R19, 0x96a522ad ;  /* 0x96a522ad130b7836 */ /* 0x000fe20000000000 */
[----:B------:R-:W-:Y:S01]  /*0590*/  LOP3.LUT R38, R7, R10, R12, 0x96, !PT ;  /* 0x0000000a07267212 */ /* 0x000fe200078e960c */
[----:B------:R-:W-:Y:S01]  /*05a0*/  IMAD.HI.U32 R40, R25, -0x2daee0ad, RZ ;  /* 0xd2511f5319287827 */ /* 0x000fe200078e00ff */
[----:B------:R-:W-:-:S03]  /*05b0*/  IADD3 R10, R18, -0x700cb87f, RZ ;  /* 0x8ff34781120a7810 */ /* 0x000fc60007ffe0ff */
[----:B------:R-:W-:Y:S01]  /*05c0*/  IMAD.HI.U32 R5, R38, -0x326172a9, RZ ;  /* 0xcd9e8d5726057827 */ /* 0x000fe200078e00ff */
[----:B------:R-:W-:Y:S01]  /*05d0*/  DFMA R20, R22, R20, R22 ;  /* 0x000000141614722b */ /* 0x000fe20000000016 */
[----:B------:R-:W-:Y:S02]  /*05e0*/  LOP3.LUT R40, R40, R6, R11, 0x96, !PT ;  /* 0x0000000628287212 */ /* 0x000fe400078e960b */
[----:B------:R-:W-:Y:S01]  /*05f0*/  IMAD.MOV.U32 R7, RZ, RZ, R39 ;  /* 0x000000ffff077224 */ /* 0x000fe200078e0027 */
        /* <DEDUP_REMOVED lines=9> */
[----:B------:R-:W-:Y:S05]  /*0690*/  CALL.REL.NOINC `($__internal_75_$__cuda_sm20_dblrcp_rn_slowpath_v3) ;  /* 0x0000000800707944 */ /* 0x000fea0003c00000 */
.L_x_2739:
[----:B------:R-:W-:Y:S01]  /*06a0*/  UMOV UR6, 0xf0000000 ;  /* 0xf000000000067882 */ /* 0x000fe20000000000 */
[----:B------:R-:W-:Y:S01]  /*06b0*/  UMOV UR7, 0x380fffff ;  /* 0x380fffff00077882 */ /* 0x000fe20000000000 */
[----:B------:R-:W0:Y:S01]  /*06c0*/  F2F.F32.F64 R3, R20 ;  /* 0x0000001400037310 */ /* 0x000e220000301000 */
[----:B------:R-:W-:Y:S01]  /*06d0*/  DSETP.GEU.AND P0, PT, |R20|, UR6, PT ;  /* 0x0000000614007e2a */ /* 0x000fe2000bf0e200 */
[----:B------:R-:W-:Y:S01]  /*06e0*/  LOP3.LUT R2, R0, 0x3, RZ, 0xc0, !PT ;  /* 0x0000000300027812 */ /* 0x000fe200078ec0ff */
[----:B------:R-:W-:Y:S01]  /*06f0*/  IMAD R38, R38, -0x326172a9, RZ ;  /* 0xcd9e8d5726267824 */ /* 0x000fe200078e02ff */
[----:B------:R-:W-:Y:S01]  /*0700*/  MOV R0, RZ ;  /* 0x000000ff00007202 */ /* 0x000fe20000000f00 */
[----:B------:R-:W-:Y:S01]  /*0710*/  ULDC UR7, c[0x0][0x6f8] ;  /* 0x0001be0000077ab9 */ /* 0x000fe20000000800 */
[----:B------:R-:W-:Y:S01]  /*0720*/  ULDC.64 UR14, c[0x0][0x6f0] ;  /* 0x0001bc00000e7ab9 */ /* 0x000fe20000000a00 */
[----:B------:R-:W-:Y:S01]  /*0730*/  ULDC.64 UR12, c[0x0][0x550] ;  /* 0x00015400000c7ab9 */ /* 0x000fe20000000a00 */
[----:B------:R-:W-:Y:S01]  /*0740*/  ULDC.64 UR10, c[0x0][0x3b0] ;  /* 0x0000ec00000a7ab9 */ /* 0x000fe20000000a00 */
[----:B------:R-:W-:-:S06]  /*0750*/  ULDC.64 UR8, c[0x0][0x210] ;  /* 0x0000840000087ab9 */ /* 0x000fcc0000000a00 */
[----:B0-----:R-:W-:-:S07]  /*0760*/  @!P0 FMUL R3, R3, 1.175494350822287508e-38 ;  /* 0x0080000003038820 */ /* 0x001fce0000400000 */
.L_x_2744:
        /* <DEDUP_REMOVED lines=13> */
.L_x_2741:
[----:B------:R-:W-:Y:S05]  /*0840*/  BSYNC B0 ;  /* 0x0000000000007941 */ /* 0x000fea0003800000 */
.L_x_2740:
        /* <DEDUP_REMOVED lines=38> */
[----:B------:R-:W-:Y:S01]  /*0ab0*/  MOV R25, R40 ;  /* 0x0000002800197202 */ /* 0x000fe20000000f00 */
[----:B------:R-:W-:Y:S01]  /*0ac0*/  IMAD R23, R4, -0x2daee0ad, RZ ;  /* 0xd2511f5304177824 */ /* 0x000fe200078e02ff */
[----:B------:R-:W-:Y:S01]  /*0ad0*/  LOP3.LUT R4, R27, R20, R13, 0x96, !PT ;  /* 0x000000141b047212 */ /* 0x000fe200078e960d */
        /* <DEDUP_REMOVED lines=17> */
[----:B------:R-:W-:Y:S01]  /*0bf0*/  @P0 IMAD.MOV.U32 R27, RZ, RZ, R23 ;  /* 0x000000ffff1b0224 */ /* 0x000fe200078e0017 */
[----:B------:R-:W-:Y:S06]  /*0c00*/  BRA `(.L_x_2742) ;  /* 0x0000000000107947 */ /* 0x000fec0003800000 */
.L_x_2743:
[----:B------:R-:W-:Y:S01]  /*0c10*/  IMAD.MOV.U32 R42, RZ, RZ, R40 ;  /* 0x000000ffff2a7224 */ /* 0x000fe200078e0028 */
[----:B------:R-:W-:Y:S01]  /*0c20*/  MOV R25, R23 ;  /* 0x0000001700197202 */ /* 0x000fe20000000f00 */
[----:B------:R-:W-:Y:S02]  /*0c30*/  IMAD.MOV.U32 R41, RZ, RZ, R26 ;  /* 0x000000ffff297224 */ /* 0x000fe400078e001a */
[----:B------:R-:W-:-:S07]  /*0c40*/  IMAD.MOV.U32 R27, RZ, RZ, R20 ;  /* 0x000000ffff1b7224 */ /* 0x000fce00078e0014 */
.L_x_2742:
        /* <DEDUP_REMOVED lines=14> */
[----:B------:R-:W-:Y:S02]  /*0d30*/  FSETP.GEU.FTZ.AND P0, PT, R25, UR7, PT ;  /* 0x0000000719007c0b */ /* 0x000fe4000bf1e000 */
[----:B------:R-:W-:Y:S01]  /*0d40*/  FFMA.FTZ R41, R41, R40, 1.1641532182693481445e-10 ;  /* 0x2f00000029297423 */ /* 0x000fe20000010028 */
[----:B------:R-:W-:Y:S02]  /*0d50*/  FSET.BF.LT.FTZ.AND R25, R25, UR7, PT ;  /* 0x0000000719197c0a */ /* 0x000fe4000b811000 */
[----:B------:R-:W-:Y:S02]  /*0d60*/  FSETP.GEU.FTZ.AND P1, PT, R39, UR7, PT ;  /* 0x0000000727007c0b */ /* 0x000fe4000bf3e000 */
[----:B------:R-:W-:Y:S02]  /*0d70*/  SEL R42, RZ, 0x1, P0 ;  /* 0x00000001ff2a7807 */ /* 0x000fe40000000000 */
[----:B------:R-:W-:-:S02]  /*0d80*/  SEL R43, RZ, 0x1, P1 ;  /* 0x00000001ff2b7807 */ /* 0x000fc40000800000 */
[----:B------:R-:W-:Y:S02]  /*0d90*/  FSETP.GEU.FTZ.AND P0, PT, R38, UR7, PT ;  /* 0x0000000726007c0b */ /* 0x000fe4000bf1e000 */
[----:B------:R-:W-:Y:S02]  /*0da0*/  PRMT R42, R43, 0x7604, R42 ;  /* 0x000076042b2a7816 */ /* 0x000fe4000000002a */
[----:B------:R-:W-:Y:S02]  /*0db0*/  SEL R27, RZ, 0x1, P0 ;  /* 0x00000001ff1b7807 */ /* 0x000fe40000000000 */
[----:B------:R-:W-:Y:S02]  /*0dc0*/  FSET.BF.LT.FTZ.AND R39, R39, UR7, PT ;  /* 0x0000000727277c0a */ /* 0x000fe4000b811000 */
[----:B------:R-:W-:Y:S02]  /*0dd0*/  PRMT R27, R27, 0x7054, R42 ;  /* 0x000070541b1b7816 */ /* 0x000fe4000000002a */
[----:B------:R-:W-:-:S02]  /*0de0*/  FSETP.GEU.FTZ.AND P0, PT, R41, UR7, PT ;  /* 0x0000000729007c0b */ /* 0x000fc4000bf1e000 */
[----:B------:R-:W-:Y:S02]  /*0df0*/  FSET.BF.LT.FTZ.AND R38, R38, UR7, PT ;  /* 0x0000000726267c0a */ /* 0x000fe4000b811000 */
[----:B------:R-:W-:Y:S01]  /*0e00*/  FSET.BF.LT.FTZ.AND R41, R41, UR7, PT ;  /* 0x0000000729297c0a */ /* 0x000fe2000b811000 */
[C---:B--2---:R-:W-:Y:S01]  /*0e10*/  IMAD.U32 R40, R22.reuse, 0x10000, RZ ;  /* 0x0001000016287824 */ /* 0x044fe200078e00ff */
[----:B------:R-:W-:Y:S02]  /*0e20*/  PRMT R42, R22, 0x7632, R42 ;  /* 0x00007632162a7816 */ /* 0x000fe4000000002a */
[----:B------:R-:W-:Y:S01]  /*0e30*/  PRMT R22, R23, 0x7632, R22 ;  /* 0x0000763217167816 */ /* 0x000fe20000000016 */
[----:B------:R-:W-:Y:S01]  /*0e40*/  FMUL.FTZ R40, R25, R40 ;  /* 0x0000002819287220 */ /* 0x000fe20000410000 */
[----:B------:R-:W-:Y:S01]  /*0e50*/  SHF.L.U32 R23, R23, 0x10, RZ ;  /* 0x0000001017177819 */ /* 0x000fe200000006ff */
[----:B------:R-:W0:Y:S01]  /*0e60*/  LDC R25, c[0x0][RZ] ;  /* 0x00000000ff197b82 */ /* 0x000e220000000800 */
[----:B------:R-:W-:Y:S01]  /*0e70*/  IMAD.U32 R42, R42, 0x10000, RZ ;  /* 0x000100002a2a7824 */ /* 0x000fe200078e00ff */
[----:B------:R-:W-:Y:S01]  /*0e80*/  ULDC UR6, c[0x0][0xc] ;  /* 0x0000030000067ab9 */ /* 0x000fe20000000800 */
[----:B------:R-:W-:-:S02]  /*0e90*/  IMAD.U32 R22, R22, 0x10000, RZ ;  /* 0x0001000016167824 */ /* 0x000fc400078e00ff */
[----:B------:R-:W-:Y:S01]  /*0ea0*/  FMUL.FTZ R38, R38, R23 ;  /* 0x0000001726267220 */ /* 0x000fe20000410000 */
[----:B------:R-:W-:Y:S01]  /*0eb0*/  FMUL.FTZ R42, R39, R42 ;  /* 0x0000002a272a7220 */ /* 0x000fe20000410000 */
[----:B------:R-:W-:Y:S01]  /*0ec0*/  SEL R39, RZ, 0x1, P0 ;  /* 0x00000001ff277807 */ /* 0x000fe20000000000 */
[----:B------:R-:W-:Y:S01]  /*0ed0*/  FMUL.FTZ R43, R41, R22 ;  /* 0x00000016292b7220 */ /* 0x000fe20000410000 */
[----:B------:R-:W-:Y:S01]  /*0ee0*/  IADD3 R44, P0, R44, UR10, RZ ;  /* 0x0000000a2c2c7c10 */ /* 0x000fe2000ff1e0ff */
[C---:B------:R-:W-:Y:S01]  /*0ef0*/  FMUL.FTZ R41, R3.reuse, R42 ;  /* 0x0000002a03297220 */ /* 0x040fe20000410000 */
[----:B------:R-:W-:Y:S01]  /*0f00*/  IADD3 R42, P1, R8, UR12, RZ ;  /* 0x0000000c082a7c10 */ /* 0x000fe2000ff3e0ff */
[----:B------:R-:W-:Y:S01]  /*0f10*/  FMUL.FTZ R23, R3, R38 ;  /* 0x0000002603177220 */ /* 0x000fe20000410000 */
[----:B------:R-:W-:Y:S01]  /*0f20*/  IADD3.X R45, R21, UR11, RZ, P0, !PT ;  /* 0x0000000b152d7c10 */ /* 0x000fe200087fe4ff */
[----:B------:R-:W-:Y:S01]  /*0f30*/  FMUL.FTZ R38, R3, R43 ;  /* 0x0000002b03267220 */ /* 0x000fe20000410000 */
[----:B------:R-:W-:Y:S01]  /*0f40*/  IADD3.X R43, R9, UR13, RZ, P1, !PT ;  /* 0x0000000d092b7c10 */ /* 0x000fe20008ffe4ff */
[----:B------:R-:W-:Y:S01]  /*0f50*/  FMUL.FTZ R22, R3, R40 ;  /* 0x0000002803167220 */ /* 0x000fe20000410000 */
[----:B------:R-:W-:Y:S01]  /*0f60*/  PRMT R27, R39, 0x654, R27 ;  /* 0x00000654271b7816 */ /* 0x000fe2000000001b */
[----:B------:R-:W-:Y:S01]  /*0f70*/  IMAD.MOV.U32 R39, RZ, RZ, R26 ;  /* 0x000000ffff277224 */ /* 0x000fe200078e001a */
[----:B------:R-:W-:Y:S01]  /*0f80*/  F2FP.BF16.F32.PACK_AB R23, R38, R23 ;  /* 0x000000172617723e */ /* 0x000fe200000010ff */
[----:B------:R-:W-:Y:S01]  /*0f90*/  IMAD.MOV.U32 R38, RZ, RZ, R20 ;  /* 0x000000ffff267224 */ /* 0x000fe200078e0014 */
[----:B------:R-:W-:-:S02]  /*0fa0*/  F2FP.BF16.F32.PACK_AB R22, R41, R22 ;  /* 0x000000162916723e */ /* 0x000fc400000010ff */
[----:B------:R-:W-:Y:S01]  /*0fb0*/  MOV R40, R24 ;  /* 0x0000001800287202 */ /* 0x000fe20000000f00 */
[----:B0-----:R-:W-:Y:S02]  /*0fc0*/  IMAD R25, R25, UR6, RZ ;  /* 0x0000000619197c24 */ /* 0x001fe4000f8e02ff */
[----:B------:R0:W-:Y:S03]  /*0fd0*/  STG.E.64 desc[UR4][R44.64], R22 ;  /* 0x000000162c007986 */ /* 0x0001e6000c101b04 */
[----:B------:R-:W-:Y:S01]  /*0fe0*/  LEA R8, P0, R25, R8, 0x2 ;  /* 0x0000000819087211 */ /* 0x000fe200078010ff */
[----:B------:R0:W-:Y:S03]  /*0ff0*/  STG.E desc[UR4][R42.64], R27 ;  /* 0x0000001b2a007986 */ /* 0x0001e6000c101904 */
[----:B------:R-:W-:Y:S01]  /*1000*/  IADD3.X R9, RZ, R9, RZ, P0, !PT ;  /* 0x00000009ff097210 */ /* 0x000fe200007fe4ff */
[----:B------:R-:W-:Y:S01]  /*1010*/  BAR.SYNC.DEFER_BLOCKING 0x0 ;  /* 0x0000000000007b1d */ /* 0x000fe20000010000 */
[----:B------:R-:W-:-:S04]  /*1020*/  ISETP.GE.U32.AND P0, PT, R8, UR14, PT ;  /* 0x0000000e08007c0c */ /* 0x000fc8000bf06070 */
[----:B------:R-:W-:-:S13]  /*1030*/  ISETP.GE.U32.AND.EX P0, PT, R9, UR15, PT, P0 ;  /* 0x0000000f09007c0c */ /* 0x000fda000bf06100 */
[----:B0-----:R-:W-:Y:S05]  /*1040*/  @!P0 BRA `(.L_x_2744) ;  /* 0xfffffff400c88947 */ /* 0x001fea000383ffff */
[----:B------:R-:W-:Y:S05]  /*1050*/  EXIT ;  /* 0x000000000000794d */ /* 0x000fea0003800000 */
        .weak           $__internal_75_$__cuda_sm20_dblrcp_rn_slowpath_v3
        .type           $__internal_75_$__cuda_sm20_dblrcp_rn_slowpath_v3,@function
        .size           $__internal_75_$__cuda_sm20_dblrcp_rn_slowpath_v3,(.L_x_11651 - $__internal_75_$__cuda_sm20_dblrcp_rn_slowpath_v3)
$__internal_75_$__cuda_sm20_dblrcp_rn_slowpath_v3:
        /* <DEDUP_REMOVED lines=25> */
.L_x_2747:
        /* <DEDUP_REMOVED lines=9> */
.L_x_2745:
[----:B------:R-:W-:Y:S01]  /*1280*/  LOP3.LUT R3, R25, 0x80000, RZ, 0xfc, !PT ;  /* 0x0008000019037812 */ /* 0x000fe200078efcff */
[----:B------:R-:W-:-:S07]  /*1290*/  IMAD.MOV.U32 R2, RZ, RZ, R24 ;  /* 0x000000ffff027224 */ /* 0x000fce00078e0018 */
.L_x_2746:
[----:B------:R-:W-:Y:S01]  /*12a0*/  IMAD.MOV.U32 R27, RZ, RZ, 0x0 ;  /* 0x00000000ff1b7424 */ /* 0x000fe200078e00ff */
[----:B------:R-:W-:Y:S01]  /*12b0*/  MOV R21, R3 ;  /* 0x0000000300157202 */ /* 0x000fe20000000f00 */
[----:B------:R-:W-:Y:S02]  /*12c0*/  IMAD.MOV.U32 R20, RZ, RZ, R2 ;  /* 0x000000ffff147224 */ /* 0x000fe400078e0002 */
[----:B------:R-:W-:Y:S05]  /*12d0*/  RET.REL.NODEC R26 `(_ZN2at6native43_GLOBAL__N__7cc8d1ed_10_Dropout_cu_0e96ed3824fused_dropout_kernel_vecIN3c108BFloat16EfmLi1ELi4EbEEvNS_4cuda6detail10TensorInfoIKT_T1_EENS7_IS8_SA_EENS7_IT4_SA_EESA_T0_NS_15PhiloxCudaStateE) ;  /* 0xffffffec1a487950 */ /* 0x000fea0003c3ffff */
.L_x_2748:
        /* <DEDUP_REMOVED lines=10> */
.L_x_11651:


//--------------------- .text._ZN2at6native43_GLOBAL__N__7cc8d1ed_10_Dropout_cu_0e96ed3824fused_dropout_kernel_vecIN3c108BFloat16EfmLi1ELi8EbEEvNS_4cuda6detail10TensorInfoIKT_T1_EENS7_IS8_SA_EENS7_IT4_SA_EESA_T0_NS_15PhiloxCudaStateE --------------------------
	.section	.text._ZN2at6native43_GLOBAL__N__7cc8d1ed_10_Dropout_cu_0e96ed3824fused_dropout_kernel_vecIN3c108BFloat16EfmLi1ELi8EbEEvNS_4cuda6detail10TensorInfoIKT_T1_EENS7_IS8_SA_EENS7_IT4_SA_EESA_T0_NS_15PhiloxCudaStateE,"ax",@progbits
	.align	128
.text._ZN2at6native43_GLOBAL__N__7cc8d1ed_10_Dropout_cu_0e96ed3824fused_dropout_kernel_vecIN3c108BFloat16EfmLi1ELi8EbEEvNS_4cuda6detail10TensorInfoIKT_T1_EENS7_IS8_SA_EENS7_IT4_SA_EESA_T0_NS_15PhiloxCudaStateE:
        .type           _ZN2at6native43_GLOBAL__N__7cc8d1ed_10_Dropout_cu_0e96ed3824fused_dropout_kernel_vecIN3c108BFloat16EfmLi1ELi8EbEEvNS_4cuda6detail10TensorInfoIKT_T1_EENS7_IS8_SA_EENS7_IT4_SA_EESA_T0_NS_15PhiloxCudaStateE,@function
        .size           _ZN2at6native43_GLOBAL__N__7cc8d1ed_10_Dropout_cu_0e96ed3824fused_dropout_kernel_vecIN3c108BFloat16EfmLi1ELi8EbEEvNS_4cuda6detail10TensorInfoIKT_T1_EENS7_IS8_SA_EENS7_IT4_SA_EESA_T0_NS_15PhiloxCudaStateE,(.L_x_11653 - _ZN2at6native43_GLOBAL__N__7cc8d1ed_10_Dropout_cu_0e96ed3824fused_dropout_kernel_vecIN3c108BFloat16EfmLi1ELi8EbEEvNS_4cuda6detail10TensorInfoIKT_T1_EENS7_IS8_SA_EENS7_IT4_SA_EESA_T0_NS_15PhiloxCudaStateE)
        .other          _ZN2at6native43_GLOBAL__N__7cc8d1ed_10_Dropout_cu_0e96ed3824fused_dropout_kernel_vecIN3c108BFloat16EfmLi1ELi8EbEEvNS_4cuda6detail10TensorInfoIKT_T1_EENS7_IS8_SA_EENS7_IT4_SA_EESA_T0_NS_15PhiloxCudaStateE,@"STO_CUDA_ENTRY STV_DEFAULT"
_ZN2at6native43_GLOBAL__N__7cc8d1ed_10_Dropout_cu_0e96ed3824fused_dropout_kernel_vecIN3c108BFloat16EfmLi1ELi8EbEEvNS_4cuda6detail10TensorInfoIKT_T1_EENS7_IS8_SA_EENS7_IT4_SA_EESA_T0_NS_15PhiloxCudaStateE:
        /* <DEDUP_REMOVED lines=98> */
[----:B------:R-:W-:Y:S06]  /*0620*/  @P0 BRA `(.L_x_2749) ;  /* 0x0000000000180947 */ /* 0x000fec0003800000 */
[----:B------:R-:W-:Y:S02]  /*0630*/  LOP3.LUT R12, R15, 0x7fffffff, RZ, 0xc0, !PT ;  /* 0x7fffffff0f0c7812 */ /* 0x000fe400078ec0ff */
[----:B------:R-:W-:Y:S02]  /*0640*/  MOV R32, 0x670 ;  /* 0x0000067000207802 */ /* 0x000fe40000000f00 */
[----:B------:R-:W-:-:S07]  /*0650*/  IADD3 R39, R12, -0x100000, RZ ;  /* 0xfff000000c277810 */ /* 0x000fce0007ffe0ff */
[----:B------:R-:W-:Y:S05]  /*0660*/  CALL.REL.NOINC `($__internal_76_$__cuda_sm20_dblrcp_rn_slowpath_v3) ;  /* 0x0000001800a47944 */ /* 0x000fea0003c00000 */
[----:B------:R-:W-:Y:S02]  /*0670*/  IMAD.MOV.U32 R12, RZ, RZ, R14 ;  /* 0x000000ffff0c7224 */ /* 0x000fe400078e000e */
[----:B------:R-:W-:-:S07]  /*0680*/  IMAD.MOV.U32 R13, RZ, RZ, R15 ;  /* 0x000000ffff0d7224 */ /* 0x000fce00078e000f */
.L_x_2749:
        /* <DEDUP_REMOVED lines=13> */
.L_x_2761:
        /* <DEDUP_REMOVED lines=18> */
.L_x_2752:
[----:B------:R-:W-:Y:S05]  /*0880*/  BSYNC B0 ;  /* 0x0000000000007941 */ /* 0x000fea0003800000 */
.L_x_2751:
        /* <DEDUP_REMOVED lines=58> */
.L_x_2753:
[----:B------:R-:W-:Y:S01]  /*0c30*/  IMAD.WIDE.U32 R12, R25, -0x326172a9, RZ ;  /* 0xcd9e8d57190c7825 */ /* 0x000fe200078e00ff */
[----:B------:R-:W-:Y:S03]  /*0c40*/  BSSY B0, `(.L_x_2754) ;  /* 0x0000014000007945 */ /* 0x000fe60003800000 */
[----:B------:R-:W-:Y:S01]  /*0c50*/  IMAD.HI.U32 R45, R36, -0x2daee0ad, RZ ;  /* 0xd2511f53242d7827 */ /* 0x000fe200078e00ff */
[----:B------:R-:W-:-:S03]  /*0c60*/  LOP3.LUT R29, R12, R2, RZ, 0x3c, !PT ;  /* 0x000000020c1d7212 */ /* 0x000fc600078e3cff */
[----:B------:R-:W-:Y:S01]  /*0c70*/  IMAD.MOV.U32 R15, RZ, RZ, R13 ;  /* 0x000000ffff0f7224 */ /* 0x000fe200078e000d */
[----:B------:R-:W-:Y:S06]  /*0c80*/  @P2 BRA `(.L_x_2755) ;  /* 0x00000000003c2947 */ /* 0x000fec0003800000 */
[----:B------:R-:W-:Y:S01]  /*0c90*/  VIADD R33, R33, 0x1 ;  /* 0x0000000121217836 */ /* 0x000fe20000000000 */
[----:B------:R-:W-:Y:S02]  /*0ca0*/  LOP3.LUT R29, R12, R2, RZ, 0x3c, !PT ;  /* 0x000000020c1d7212 */ /* 0x000fe400078e3cff */
        /* <DEDUP_REMOVED lines=9> */
[----:B------:R-:W-:-:S11]  /*0d40*/  LOP3.LUT R29, R29, R2, RZ, 0x3c, !PT ;  /* 0x000000021d1d7212 */ /* 0x000fd600078e3cff */
[----:B------:R-:W-:-:S05]  /*0d50*/  @P1 IMAD.MOV R13, RZ, RZ, R35 ;  /* 0x000000ffff0d1224 */ /* 0x000fca00078e0223 */
[----:B------:R-:W-:Y:S02]  /*0d60*/  LOP3.LUT R14, R13, R27, RZ, 0x3c, !PT ;  /* 0x0000001b0d0e7212 */ /* 0x000fe400078e3cff */
[----:B------:R-:W-:-:S07]  /*0d70*/  MOV R35, R13 ;  /* 0x0000000d00237202 */ /* 0x000fce0000000f00 */
.L_x_2755:
[----:B------:R-:W-:Y:S05]  /*0d80*/  BSYNC B0 ;  /* 0x0000000000007941 */ /* 0x000fea0003800000 */
.L_x_2754:
        /* <DEDUP_REMOVED lines=61> */
.L_x_2750:
        /* <DEDUP_REMOVED lines=15> */
.L_x_2758:
[----:B------:R-:W-:Y:S05]  /*1250*/  BSYNC B0 ;  /* 0x0000000000007941 */ /* 0x000fea0003800000 */
.L_x_2757:
        /* <DEDUP_REMOVED lines=9> */
[----:B------:R-:W-:-:S04]  /*12f0*/  IMAD.HI.U32 R30, R29, -0x326172a9, RZ ;  /* 0xcd9e8d571d1e7827 */ /* 0x000fc800078e00ff */
[----:B------:R-:W-:Y:S01]  /*1300*/  IMAD.MOV.U32 R31, RZ, RZ, R45 ;  /* 0x000000ffff1f7224 */ /* 0x000fe200078e002d */
[----:B------:R-:W-:Y:S06]  /*1310*/  @P0 BRA `(.L_x_2760) ;  /* 0x00000000003c0947 */ /* 0x000fec0003800000 */
[----:B------:R-:W-:Y:S01]  /*1320*/  IADD3 R33, R41, 0x1, RZ ;  /* 0x0000000129217810 */ /* 0x000fe20007ffe0ff */
[----:B------:R-:W-:Y:S02]  /*1330*/  IMAD.MOV.U32 R31, RZ, RZ, R45 ;  /* 0x000000ffff1f7224 */ /* 0x000fe400078e002d */
[----:B------:R-:W-:Y:S01]  /*1340*/  IMAD.MOV.U32 R13, RZ, RZ, R15 ;  /* 0x000000ffff0d7224 */ /* 0x000fe200078e000f */
        /* <DEDUP_REMOVED lines=10> */
[----:B------:R-:W-:Y:S01]  /*13f0*/  LOP3.LUT R12, R37, R27, RZ, 0x3c, !PT ;  /* 0x0000001b250c7212 */ /* 0x000fe200078e3cff */
[----:B------:R-:W-:-:S07]  /*1400*/  IMAD.MOV.U32 R35, RZ, RZ, R37 ;  /* 0x000000ffff237224 */ /* 0x000fce00078e0025 */
.L_x_2760:
[----:B------:R-:W-:Y:S05]  /*1410*/  BSYNC B0 ;  /* 0x0000000000007941 */ /* 0x000fea0003800000 */
.L_x_2759:
        /* <DEDUP_REMOVED lines=86> */
[--C-:B------:R-:W-:Y:S02]  /*1980*/  LOP3.LUT R14, R13, R14, R22.reuse, 0x96, !PT ;  /* 0x0000000e0d0e7212 */ /* 0x100fe400078e9616 */
[----:B------:R-:W-:Y:S01]  /*1990*/  MOV R39, R44 ;  /* 0x0000002c00277202 */ /* 0x000fe20000000f00 */
[----:B------:R-:W-:Y:S01]  /*19a0*/  IMAD R46, R37, -0x2daee0ad, RZ ;  /* 0xd2511f53252e7824 */ /* 0x000fe200078e02ff */
[----:B------:R-:W-:Y:S01]  /*19b0*/  LOP3.LUT R38, R41, R45, R22, 0x96, !PT ;  /* 0x0000002d29267212 */ /* 0x000fe200078e9616 */
[----:B------:R-:W-:Y:S01]  /*19c0*/  IMAD.HI.U32 R31, R29, -0x2daee0ad, RZ ;  /* 0xd2511f531d1f7827 */ /* 0x000fe200078e00ff */
[----:B------:R-:W-:-:S03]  /*19d0*/  MOV R45, R28 ;  /* 0x0000001c002d7202 */ /* 0x000fc60000000f00 */
[----:B------:R-:W-:Y:S01]  /*19e0*/  IMAD.HI.U32 R47, R15, -0x2daee0ad, RZ ;  /* 0xd2511f530f2f7827 */ /* 0x000fe200078e00ff */
[----:B------:R-:W-:-:S03]  /*19f0*/  LOP3.LUT R30, R31, R30, R21, 0x96, !PT ;  /* 0x0000001e1f1e7212 */ /* 0x000fc600078e9615 */
[----:B------:R-:W-:Y:S01]  /*1a00*/  IMAD.MOV.U32 R31, RZ, RZ, R12 ;  /* 0x000000ffff1f7224 */ /* 0x000fe200078e000c */
[----:B------:R-:W-:Y:S01]  /*1a10*/  LOP3.LUT R47, R47, R46, R21, 0x96, !PT ;  /* 0x0000002e2f2f7212 */ /* 0x000fe200078e9615 */
[----:B------:R-:W-:Y:S02]  /*1a20*/  IMAD.MOV.U32 R46, RZ, RZ, R43 ;  /* 0x000000ffff2e7224 */ /* 0x000fe400078e002b */
[----:B------:R-:W-:Y:S02]  /*1a30*/  IMAD.MOV.U32 R37, RZ, RZ, R42 ;  /* 0x000000ffff257224 */ /* 0x000fe400078e002a */
[----:B------:R-:W-:Y:S02]  /*1a40*/  IMAD R44, R15, -0x2daee0ad, RZ ;  /* 0xd2511f530f2c7824 */ /* 0x000fe400078e02ff */
[----:B------:R-:W-:-:S07]  /*1a50*/  IMAD.MOV.U32 R28, RZ, RZ, R14 ;  /* 0x000000ffff1c7224 */ /* 0x000fce00078e000e */
.L_x_2756:
        /* <DEDUP_REMOVED lines=15> */
[----:B------:R-:W-:Y:S01]  /*1b50*/  FSETP.GEU.FTZ.AND P3, PT, R43, UR7, PT ;  /* 0x000000072b007c0b */ /* 0x000fe2000bf7e000 */
[----:B------:R-:W-:Y:S01]  /*1b60*/  FFMA.FTZ R48, R39, R38, 1.1641532182693481445e-10 ;  /* 0x2f00000027307423 */ /* 0x000fe20000010026 */
[----:B------:R-:W-:Y:S01]  /*1b70*/  I2FP.F32.U32 R37, R46 ;  /* 0x0000002e00257245 */ /* 0x000fe20000201000 */
[-C--:B------:R-:W-:Y:S01]  /*1b80*/  FFMA.FTZ R46, R53, R38.reuse, 1.1641532182693481445e-10 ;  /* 0x2f000000352e7423 */ /* 0x080fe20000010026 */
[----:B------:R-:W-:Y:S01]  /*1b90*/  I2FP.F32.U32 R45, R45 ;  /* 0x0000002d002d7245 */ /* 0x000fe20000201000 */
[-C--:B------:R-:W-:Y:S01]  /*1ba0*/  FFMA.FTZ R47, R47, R38.reuse, 1.1641532182693481445e-10 ;  /* 0x2f0000002f2f7423 */ /* 0x080fe20000010026 */
[----:B------:R-:W-:Y:S02]  /*1bb0*/  SEL R52, RZ, 0xffffffff, P3 ;  /* 0xffffffffff347807 */ /* 0x000fe40001800000 */
[----:B------:R-:W-:Y:S01]  /*1bc0*/  FSETP.GEU.FTZ.AND P2, PT, R40, UR7, PT ;  /* 0x0000000728007c0b */ /* 0x000fe2000bf5e000 */
[-C--:B------:R-:W-:Y:S01]  /*1bd0*/  FFMA.FTZ R44, R45, R38.reuse, 1.1641532182693481445e-10 ;  /* 0x2f0000002d2c7423 */ /* 0x080fe20000010026 */
[----:B------:R-:W-:Y:S01]  /*1be0*/  FSETP.GEU.FTZ.AND P1, PT, R48, UR7, PT ;  /* 0x0000000730007c0b */ /* 0x000fe2000bf3e000 */
[----:B------:R-:W-:Y:S01]  /*1bf0*/  IMAD.SHL.U32 R52, R52, 0x100, RZ ;  /* 0x0000010034347824 */ /* 0x000fe200078e00ff */
[----:B------:R-:W-:Y:S01]  /*1c00*/  FSETP.GEU.FTZ.AND P0, PT, R46, UR7, PT ;  /* 0x000000072e007c0b */ /* 0x000fe2000bf1e000 */
[-C--:B------:R-:W-:Y:S01]  /*1c10*/  FFMA.FTZ R45, R49, R38.reuse, 1.1641532182693481445e-10 ;  /* 0x2f000000312d7423 */ /* 0x080fe20000010026 */
[----:B------:R-:W-:Y:S01]  /*1c20*/  SEL R51, RZ, 0x1, P2 ;  /* 0x00000001ff337807 */ /* 0x000fe20001000000 */
[----:B------:R-:W-:Y:S01]  /*1c30*/  FFMA.FTZ R38, R37, R38, 1.1641532182693481445e-10 ;  /* 0x2f00000025267423 */ /* 0x000fe20000010026 */
[----:B------:R-:W-:-:S02]  /*1c40*/  SEL R50, RZ, 0xffffffff, P1 ;  /* 0xffffffffff327807 */ /* 0x000fc40000800000 */
[----:B------:R-:W-:Y:S02]  /*1c50*/  SEL R39, RZ, 0x1, P0 ;  /* 0x00000001ff277807 */ /* 0x000fe40000000000 */
[----:B------:R-:W-:Y:S01]  /*1c60*/  FSETP.GEU.FTZ.AND P0, PT, R44, UR7, PT ;  /* 0x000000072c007c0b */ /* 0x000fe2000bf1e000 */
[----:B------:R-:W-:Y:S01]  /*1c70*/  IMAD.SHL.U32 R50, R50, 0x100, RZ ;  /* 0x0000010032327824 */ /* 0x000fe200078e00ff */
[----:B------:R-:W-:Y:S02]  /*1c80*/  FSET.BF.LT.FTZ.AND R49, R44, UR7, PT ;  /* 0x000000072c317c0a */ /* 0x000fe4000b811000 */
[----:B------:R-:W-:Y:S02]  /*1c90*/  LOP3.LUT R37, R52, 0x100, R51, 0xe2, !PT ;  /* 0x0000010034257812 */ /* 0x000fe400078ee233 */
[C---:B------:R-:W-:Y:S02]  /*1ca0*/  FSETP.GEU.FTZ.AND P2, PT, R45.reuse, UR7, PT ;  /* 0x000000072d007c0b */ /* 0x040fe4000bf5e000 */
[----:B------:R-:W-:-:S02]  /*1cb0*/  FSET.BF.LT.FTZ.AND R45, R45, UR7, PT ;  /* 0x000000072d2d7c0a */ /* 0x000fc4000b811000 */
[C---:B------:R-:W-:Y:S02]  /*1cc0*/  FSETP.GEU.FTZ.AND P1, PT, R38.reuse, UR7, PT ;  /* 0x0000000726007c0b */ /* 0x040fe4000bf3e000 */
[----:B------:R-:W-:Y:S02]  /*1cd0*/  FSET.BF.LT.FTZ.AND R38, R38, UR7, PT ;  /* 0x0000000726267c0a */ /* 0x000fe4000b811000 */
[----:B------:R-:W-:Y:S02]  /*1ce0*/  FSET.BF.LT.FTZ.AND R43, R43, UR7, PT ;  /* 0x000000072b2b7c0a */ /* 0x000fe4000b811000 */
[----:B------:R-:W-:Y:S02]  /*1cf0*/  LOP3.LUT R39, R50, 0x100, R39, 0xe2, !PT ;  /* 0x0000010032277812 */ /* 0x000fe400078ee227 */
[----:B------:R-:W-:Y:S02]  /*1d00*/  FSET.BF.LT.FTZ.AND R46, R46, UR7, PT ;  /* 0x000000072e2e7c0a */ /* 0x000fe4000b811000 */
[----:B------:R-:W-:-:S02]  /*1d10*/  FSET.BF.LT.FTZ.AND R48, R48, UR7, PT ;  /* 0x0000000730307c0a */ /* 0x000fc4000b811000 */
[C---:B------:R-:W-:Y:S02]  /*1d20*/  FSETP.GEU.FTZ.AND P3, PT, R47.reuse, UR7, PT ;  /* 0x000000072f007c0b */ /* 0x040fe4000bf7e000 */
[----:B------:R-:W-:Y:S02]  /*1d30*/  FSET.BF.LT.FTZ.AND R47, R47, UR7, PT ;  /* 0x000000072f2f7c0a */ /* 0x000fe4000b811000 */
[----:B------:R-:W-:Y:S02]  /*1d40*/  FSET.BF.LT.FTZ.AND R40, R40, UR7, PT ;  /* 0x0000000728287c0a */ /* 0x000fe4000b811000 */
[----:B--2---:R-:W-:Y:S02]  /*1d50*/  PRMT R44, R12, 0x7632, R44 ;  /* 0x000076320c2c7816 */ /* 0x004fe4000000002c */
[C---:B------:R-:W-:Y:S01]  /*1d60*/  PRMT R51, R14.reuse, 0x7632, R51 ;  /* 0x000076320e337816 */ /* 0x040fe20000000033 */
[----:B------:R-:W-:Y:S01]  /*1d70*/  IMAD.U32 R14, R14, 0x10000, RZ ;  /* 0x000100000e0e7824 */ /* 0x000fe200078e00ff */
[----:B------:R-:W-:Y:S01]  /*1d80*/  PRMT R52, R15, 0x7632, R52 ;  /* 0x000076320f347816 */ /* 0x000fe20000000034 */
[----:B------:R-:W-:Y:S01]  /*1d90*/  IMAD.U32 R53, R44, 0x10000, RZ ;  /* 0x000100002c357824 */ /* 0x000fe200078e00ff */
[----:B------:R-:W-:Y:S01]  /*1da0*/  SHF.L.U32 R12, R12, 0x10, RZ ;  /* 0x000000100c0c7819 */ /* 0x000fe200000006ff */
[----:B------:R-:W-:Y:S01]  /*1db0*/  FMUL.FTZ R45, R45, R14 ;  /* 0x0000000e2d2d7220 */ /* 0x000fe20000410000 */
[----:B------:R-:W-:Y:S01]  /*1dc0*/  PRMT R50, R13, 0x7632, R50 ;  /* 0x000076320d327816 */ /* 0x000fe20000000032 */
[----:B------:R-:W-:-:S02]  /*1dd0*/  IMAD.U32 R52, R52, 0x10000, RZ ;  /* 0x0001000034347824 */ /* 0x000fc400078e00ff */
[----:B------:R-:W-:Y:S01]  /*1de0*/  FMUL.FTZ R53, R38, R53 ;  /* 0x0000003526357220 */ /* 0x000fe20000410000 */
[----:B------:R-:W-:Y:S01]  /*1df0*/  FMUL.FTZ R38, R32, R45 ;  /* 0x0000002d20267220 */ /* 0x000fe20000410000 */
[----:B------:R-:W-:Y:S01]  /*1e00*/  FMUL.FTZ R49, R49, R12 ;  /* 0x0000000c31317220 */ /* 0x000fe20000410000 */
[----:B------:R-:W-:Y:S01]  /*1e10*/  FMUL.FTZ R45, R43, R52 ;  /* 0x000000342b2d7220 */ /* 0x000fe20000410000 */
[----:B------:R-:W-:Y:S01]  /*1e20*/  IMAD.U32 R13, R13, 0x10000, RZ ;  /* 0x000100000d0d7824 */ /* 0x000fe200078e00ff */
[----:B------:R-:W0:Y:S01]  /*1e30*/  LDC R43, c[0x0][RZ] ;  /* 0x00000000ff2b7b82 */ /* 0x000e220000000800 */
[----:B------:R-:W-:Y:S01]  /*1e40*/  IMAD.U32 R50, R50, 0x10000, RZ ;  /* 0x0001000032327824 */ /* 0x000fe200078e00ff */
[----:B------:R-:W-:Y:S01]  /*1e50*/  SHF.L.U32 R12, R51, 0x10, RZ ;  /* 0x00000010330c7819 */ /* 0x000fe200000006ff */
[----:B------:R-:W-:Y:S01]  /*1e60*/  FMUL.FTZ R13, R46, R13 ;  /* 0x0000000d2e0d7220 */ /* 0x000fe20000410000 */
[----:B------:R-:W-:Y:S01]  /*1e70*/  SHF.L.U32 R15, R15, 0x10, RZ ;  /* 0x000000100f0f7819 */ /* 0x000fe200000006ff */
[----:B------:R-:W-:Y:S01]  /*1e80*/  FMUL.FTZ R51, R48, R50 ;  /* 0x0000003230337220 */ /* 0x000fe20000410000 */
[----:B------:R-:W-:Y:S01]  /*1e90*/  SEL R46, RZ, 0xffffffff, P1 ;  /* 0xffffffffff2e7807 */ /* 0x000fe20000800000 */
[----:B------:R-:W-:Y:S01]  /*1ea0*/  FMUL.FTZ R47, R47, R12 ;  /* 0x0000000c2f2f7220 */ /* 0x000fe20000410000 */
[C---:B------:R-:W-:Y:S01]  /*1eb0*/  FMUL.FTZ R13, R32.reuse, R13 ;  /* 0x0000000d200d7220 */ /* 0x040fe20000410000 */
[----:B------:R-:W-:Y:S01]  /*1ec0*/  FMUL.FTZ R14, R32, R51 ;  /* 0x00000033200e7220 */ /* 0x000fe20000410000 */
[----:B------:R-:W-:Y:S01]  /*1ed0*/  FMUL.FTZ R15, R40, R15 ;  /* 0x0000000f280f7220 */ /* 0x000fe20000410000 */
[C---:B------:R-:W-:Y:S01]  /*1ee0*/  FMUL.FTZ R47, R32.reuse, R47 ;  /* 0x0000002f202f7220 */ /* 0x040fe20000410000 */
[----:B------:R-:W-:Y:S01]  /*1ef0*/  IADD3 R40, P4, R41, UR10, RZ ;  /* 0x0000000a29287c10 */ /* 0x000fe2000ff9e0ff */
[----:B------:R-:W-:Y:S01]  /*1f00*/  FMUL.FTZ R12, R32, R49 ;  /* 0x00000031200c7220 */ /* 0x000fe20000410000 */
[----:B------:R-:W-:Y:S01]  /*1f10*/  F2FP.BF16.F32.PACK_AB R13, R14, R13 ;  /* 0x0000000d0e0d723e */ /* 0x000fe200000010ff */
[C---:B------:R-:W-:Y:S01]  /*1f20*/  FMUL.FTZ R53, R32.reuse, R53 ;  /* 0x0000003520357220 */ /* 0x040fe20000410000 */
[----:B------:R-:W-:Y:S01]  /*1f30*/  F2FP.BF16.F32.PACK_AB R14, R47, R38 ;  /* 0x000000262f0e723e */ /* 0x000fe200000010ff */
[C---:B------:R-:W-:Y:S01]  /*1f40*/  FMUL.FTZ R15, R32.reuse, R15 ;  /* 0x0000000f200f7220 */ /* 0x040fe20000410000 */
[----:B------:R-:W-:Y:S01]  /*1f50*/  SEL R41, RZ, 0xffffffff, P3 ;  /* 0xffffffffff297807 */ /* 0x000fe20001800000 */
[----:B------:R-:W-:Y:S01]  /*1f60*/  FMUL.FTZ R38, R32, R45 ;  /* 0x0000002d20267220 */ /* 0x000fe20000410000 */
[----:B------:R-:W-:Y:S01]  /*1f70*/  SEL R45, RZ, 0x1, P0 ;  /* 0x00000001ff2d7807 */ /* 0x000fe20000000000 */
[----:B------:R-:W-:Y:S01]  /*1f80*/  ULDC UR6, c[0x0][0xc] ;  /* 0x0000030000067ab9 */ /* 0x000fe20000000800 */
[----:B------:R-:W-:Y:S01]  /*1f90*/  SHF.L.U32 R46, R46, 0x8, RZ ;  /* 0x000000082e2e7819 */ /* 0x000fe200000006ff */
[----:B------:R-:W-:Y:S01]  /*1fa0*/  IMAD.SHL.U32 R47, R41, 0x100, RZ ;  /* 0x00000100292f7824 */ /* 0x000fe200078e00ff */
[----:B------:R-:W-:Y:S01]  /*1fb0*/  F2FP.BF16.F32.PACK_AB R12, R53, R12 ;  /* 0x0000000c350c723e */ /* 0x000fe200000010ff */
[----:B0-----:R-:W-:Y:S01]  /*1fc0*/  IMAD R43, R43, UR6, RZ ;  /* 0x000000062b2b7c24 */ /* 0x001fe2000f8e02ff */
[----:B------:R-:W-:-:S02]  /*1fd0*/  IADD3.X R41, R42, UR11, RZ, P4, !PT ;  /* 0x0000000b2a297c10 */ /* 0x000fc4000a7fe4ff */
[----:B------:R-:W-:Y:S02]  /*1fe0*/  F2FP.BF16.F32.PACK_AB R15, R38, R15 ;  /* 0x0000000f260f723e */ /* 0x000fe400000010ff */
[----:B------:R-:W-:Y:S01]  /*1ff0*/  LOP3.LUT R42, R46, 0x100, R45, 0xe2, !PT ;  /* 0x000001002e2a7812 */ /* 0x000fe200078ee22d */
[----:B------:R-:W-:Y:S01]  /*2000*/  IMAD.MOV.U32 R46, RZ, RZ, R36 ;  /* 0x000000ffff2e7224 */ /* 0x000fe200078e0024 */
[----:B------:R-:W-:Y:S01]  /*2010*/  IADD3 R38, P0, R24, UR12, RZ ;  /* 0x0000000c18267c10 */ /* 0x000fe2000ff1e0ff */
[----:B------:R0:W-:Y:S01]  /*2020*/  STG.E.128 desc[UR4][R40.64], R12 ;  /* 0x0000000c28007986 */ /* 0x0001e2000c101d04 */
[----:B------:R-:W-:-:S04]  /*2030*/  SEL R44, RZ, 0x1, P2 ;  /* 0x00000001ff2c7807 */ /* 0x000fc80001000000 */
[----:B------:R-:W-:Y:S02]  /*2040*/  LOP3.LUT R44, R47, 0x100, R44, 0xe2, !PT ;  /* 0x000001002f2c7812 */ /* 0x000fe400078ee22c */
[----:B0-----:R-:W-:Y:S02]  /*2050*/  PRMT R12, R42, 0x5410, R39 ;  /* 0x000054102a0c7816 */ /* 0x001fe40000000027 */
[----:B------:R-:W-:Y:S02]  /*2060*/  IADD3.X R39, R23, UR13, RZ, P0, !PT ;  /* 0x0000000d17277c10 */ /* 0x000fe400087fe4ff */
[----:B------:R-:W-:Y:S02]  /*2070*/  LEA R24, P0, R43, R24, 0x3 ;  /* 0x000000182b187211 */ /* 0x000fe400078018ff */
[----:B------:R-:W-:Y:S02]  /*2080*/  PRMT R13, R44, 0x5410, R37 ;  /* 0x000054102c0d7816 */ /* 0x000fe40000000025 */
[----:B------:R-:W-:-:S02]  /*2090*/  IADD3.X R23, RZ, R23, RZ, P0, !PT ;  /* 0x00000017ff177210 */ /* 0x000fc400007fe4ff */
[----:B------:R-:W-:Y:S01]  /*20a0*/  ISETP.GE.U32.AND P0, PT, R24, UR14, PT ;  /* 0x0000000e18007c0c */ /* 0x000fe2000bf06070 */
[----:B------:R0:W-:Y:S01]  /*20b0*/  STG.E.64 desc[UR4][R38.64], R12 ;  /* 0x0000000c26007986 */ /* 0x0001e2000c101b04 */
[----:B------:R-:W-:Y:S02]  /*20c0*/  BAR.SYNC.DEFER_BLOCKING 0x0 ;  /* 0x0000000000007b1d */ /* 0x000fe40000010000 */
[----:B------:R-:W-:-:S13]  /*20d0*/  ISETP.GE.U32.AND.EX P0, PT, R23, UR15, PT, P0 ;  /* 0x0000000f17007c0c */ /* 0x000fda000bf06100 */
[----:B0-----:R-:W-:Y:S05]  /*20e0*/  @!P0 BRA `(.L_x_2761) ;  /* 0xffffffe4009c8947 */ /* 0x001fea000383ffff */
[----:B------:R-:W-:Y:S05]  /*20f0*/  EXIT ;  /* 0x000000000000794d */ /* 0x000fea0003800000 */
        .weak           $__internal_76_$__cuda_sm20_dblrcp_rn_slowpath_v3
        .type           $__internal_76_$__cuda_sm20_dblrcp_rn_slowpath_v3,@function
        .size           $__internal_76_$__cuda_sm20_dblrcp_rn_slowpath_v3,(.L_x_11653 - $__internal_76_$__cuda_sm20_dblrcp_rn_slowpath_v3)
$__internal_76_$__cuda_sm20_dblrcp_rn_slowpath_v3:
        /* <DEDUP_REMOVED lines=26> */
.L_x_2764:
        /* <DEDUP_REMOVED lines=10> */
.L_x_2762:
[----:B------:R-:W-:Y:S02]  /*2340*/  LOP3.LUT R13, R37, 0x80000, RZ, 0xfc, !PT ;  /* 0x00080000250d7812 */ /* 0x000fe400078efcff */
[----:B------:R-:W-:-:S07]  /*2350*/  MOV R12, R36 ;  /* 0x00000024000c7202 */ /* 0x000fce0000000f00 */
.L_x_2763:
[----:B------:R-:W-:Y:S01]  /*2360*/  IMAD.MOV.U32 R14, RZ, RZ, R12 ;  /* 0x000000ffff0e7224 */ /* 0x000fe200078e000c */
[----:B------:R-:W-:Y:S01]  /*2370*/  MOV R15, R13 ;  /* 0x0000000d000f7202 */ /* 0x000fe20000000f00 */
[----:B------:R-:W-:Y:S01]  /*2380*/  IMAD.MOV.U32 R12, RZ, RZ, R32 ;  /* 0x000000ffff0c7224 */ /* 0x000fe200078e0020 */
[----:B------:R-:W-:-:S04]  /*2390*/  MOV R13, 0x0 ;  /* 0x00000000000d7802 */ /* 0x000fc80000000f00 */
[----:B------:R-:W-:Y:S05]  /*23a0*/  RET.REL.NODEC R12 `(_ZN2at6native43_GLOBAL__N__7cc8d1ed_10_Dropout_cu_0e96ed3824fused_dropout_kernel_vecIN3c108BFloat16EfmLi1ELi8EbEEvNS_4cuda6detail10TensorInfoIKT_T1_EENS7_IS8_SA_EENS7_IT4_SA_EESA_T0_NS_15PhiloxCudaStateE) ;  /* 0xffffffdc0c147950 */ /* 0x000fea0003c3ffff */
.L_x_2765:
        /* <DEDUP_REMOVED lines=13> */
.L_x_11653:


//--------------------- .text._ZN2at6native43_GLOBAL__N__7cc8d1ed_10_Dropout_cu_0e96ed3824fused_dropout_kernel_vecIN3c108BFloat16EfmLi1ELi16EbEEvNS_4cuda6detail10TensorInfoIKT_T1_EENS7_IS8_SA_EENS7_IT4_SA_EESA_T0_NS_15PhiloxCudaStateE --------------------------
	.section	.text._ZN2at6native43_GLOBAL__N__7cc8d1ed_10_Dropout_cu_0e96ed3824fused_dropout_kernel_vecIN3c108BFloat16EfmLi1ELi16EbEEvNS_4cuda6detail10TensorInfoIKT_T1_EENS7_IS8_SA_EENS7_IT4_SA_EESA_T0_NS_15PhiloxCudaStateE,"ax",@progbits
	.align	128
.text._ZN2at6native43_GLOBAL__N__7cc8d1ed_10_Dropout_cu_0e96ed3824fused_dropout_kernel_vecIN3c108BFloat16EfmLi1ELi16EbEEvNS_4cuda6detail10TensorInfoIKT_T1_EENS7_IS8_SA_EENS7_IT4_SA_EESA_T0_NS_15PhiloxCudaStateE:
        .type           _ZN2at6native43_GLOBAL__N__7cc8d1ed_10_Dropout_cu_0e96ed3824fused_dropout_kernel_vecIN3c108BFloat16EfmLi1ELi16EbEEvNS_4cuda6detail10TensorInfoIKT_T1_EENS7_IS8_SA_EENS7_IT4_SA_EESA_T0_NS_15PhiloxCudaStateE,@function
        .size           _ZN2at6native43_GLOBAL__N__7cc8d1ed_10_Dropout_cu_0e96ed3824fused_dropout_kernel_vecIN3c108BFloat16EfmLi1ELi16EbEEvNS_4cuda6detail10TensorInfoIKT_T1_EENS7_IS8_SA_EENS7_IT4_SA_EESA_T0_NS_15PhiloxCudaStateE,(.L_x_11655 - _ZN2at6native43_GLOBAL__N__7cc8d1ed_10_Dropout_cu_0e96ed3824fused_dropout_kernel_vecIN3c108BFloat16EfmLi1ELi16EbEEvNS_4cuda6detail10TensorInfoIKT_T1_EENS7_IS8_SA_EENS7_IT4_SA_EESA_T0_NS_15PhiloxCudaStateE)
        .other          _ZN2at6native43_GLOBAL__N__7cc8d1ed_10_Dropout_cu_0e96ed3824fused_dropout_kernel_vecIN3c108BFloat16EfmLi1ELi16EbEEvNS_4cuda6detail10TensorInfoIKT_T1_EENS7_IS8_SA_EENS7_IT4_SA_EESA_T0_NS_15PhiloxCudaStateE,@"STO_CUDA_ENTRY STV_DEFAULT"
_ZN2at6native43_GLOBAL__N__7cc8d1ed_10_Dropout_cu_0e96ed3824fused_dropout_kernel_vecIN3c108BFloat16EfmLi1ELi16EbEEvNS_4cuda6detail10TensorInfoIKT_T1_EENS7_IS8_SA_EENS7_IT4_SA_EESA_T0_NS_15PhiloxCudaStateE:
        /* <DEDUP_REMOVED lines=96> */
[----:B------:R-:W-:-:S07]  /*0600*/  IMAD.MOV.U32 R3, RZ, RZ, R10 ;  /* 0x000000ffff037224 */ /* 0x000fce00078e000a */
[----:B------:R-:W-:-:S08]  /*0610*/  DFMA R8, -R4, R6, 1 ;  /* 0x3ff000000408742b */ /* 0x000fd00000000106 */
[----:B------:R-:W-:Y:S01]  /*0620*/  DFMA R6, R6, R8, R6 ;  /* 0x000000080606722b */ /* 0x000fe20000000006 */
[----:B------:R-:W-:Y:S10]  /*0630*/  @P0 BRA `(.L_x_2766) ;  /* 0x0000000000100947 */ /* 0x000ff40003800000 */
[----:B------:R-:W-:-:S05]  /*0640*/  LOP3.LUT R2, R5, 0x7fffffff, RZ, 0xc0, !PT ;  /* 0x7fffffff05027812 */ /* 0x000fca00078ec0ff */
[----:B------:R-:W-:Y:S01]  /*0650*/  VIADD R8, R2, 0xfff00000 ;  /* 0xfff0000002087836 */ /* 0x000fe20000000000 */
[----:B------:R-:W-:-:S07]  /*0660*/  MOV R2, 0x680 ;  /* 0x0000068000027802 */ /* 0x000fce0000000f00 */
[----:B------:R-:W-:Y:S05]  /*0670*/  CALL.REL.NOINC `($__internal_77_$__cuda_sm20_dblrcp_rn_slowpath_v3) ;  /* 0x0000003000e07944 */ /* 0x000fea0003c00000 */
.L_x_2766:
        /* <DEDUP_REMOVED lines=16> */
.L_x_2788:
        /* <DEDUP_REMOVED lines=18> */
.L_x_2769:
[----:B------:R-:W-:Y:S05]  /*08a0*/  BSYNC B0 ;  /* 0x0000000000007941 */ /* 0x000fea0003800000 */
.L_x_2768:
[----:B------:R-:W-:Y:S01]  /*08b0*/  IMAD.HI.U32 R7, R20, -0x326172a9, RZ ;  /* 0xcd9e8d5714077827 */ /* 0x000fe200078e00ff */
[----:B------:R-:W-:Y:S02]  /*08c0*/  LOP3.LUT R8, R4, UR7, R23, 0x96, !PT ;  /* 0x0000000704087c12 */ /* 0x000fe4000f8e9617 */
[----:B------:R-:W-:Y:S01]  /*08d0*/  ISETP.NE.AND P0, PT, R21, 0x1, PT ;  /* 0x000000011500780c */ /* 0x000fe20003f05270 */
[----:B------:R-:W-:Y:S01]  /*08e0*/  IMAD.MOV.U32 R4, RZ, RZ, -0x2daee0ad ;  /* 0xd2511f53ff047424 */ /* 0x000fe200078e00ff */
[----:B------:R-:W-:Y:S01]  /*08f0*/  LOP3.LUT R7, R7, UR6, R22, 0x96, !PT ;  /* 0x0000000607077c12 */ /* 0x000fe2000f8e9616 */
[----:B------:R-:W-:Y:S01]  /*0900*/  IMAD R15, R20, -0x326172a9, RZ ;  /* 0xcd9e8d57140f7824 */ /* 0x000fe200078e02ff */
[----:B------:R-:W-:Y:S01]  /*0910*/  IADD3 R10, R11, 0x2, RZ ;  /* 0x000000020b0a7810 */ /* 0x000fe20007ffe0ff */
        /* <DEDUP_REMOVED lines=36> */
[----:B------:R-:W-:Y:S01]  /*0b60*/  IMAD.HI.U32 R7, R8, -0x2daee0ad, RZ ;  /* 0xd2511f5308077827 */ /* 0x000fe200078e00ff */
[----:B------:R-:W-:-:S03]  /*0b70*/  LOP3.LUT R12, R25, UR32, R12, 0x96, !PT ;  /* 0x00000020190c7c12 */ /* 0x000fc6000f8e960c */
[----:B------:R-:W-:Y:S01]  /*0b80*/  IMAD.MOV.U32 R25, RZ, RZ, R5 ;  /* 0x000000ffff197224 */ /* 0x000fe200078e0005 */
        /* <DEDUP_REMOVED lines=12> */
.L_x_2770:
        /* <DEDUP_REMOVED lines=8> */
[----:B------:R-:W-:Y:S01]  /*0cd0*/  LOP3.LUT R6, R12, UR16, RZ, 0x3c, !PT ;  /* 0x000000100c067c12 */ /* 0x000fe2000f8e3cff */
[----:B------:R-:W-:Y:S01]  /*0ce0*/  IMAD.MOV.U32 R5, RZ, RZ, R9 ;  /* 0x000000ffff057224 */ /* 0x000fe200078e0009 */
        /* <DEDUP_REMOVED lines=13> */
.L_x_2772:
[----:B------:R-:W-:Y:S05]  /*0dc0*/  BSYNC B0 ;  /* 0x0000000000007941 */ /* 0x000fea0003800000 */
.L_x_2771:
        /* <DEDUP_REMOVED lines=35> */
[----:B------:R-:W-:Y:S01]  /*1000*/  IMAD.MOV.U32 R29, RZ, RZ, R8 ;  /* 0x000000ffff1d7224 */ /* 0x000fe200078e0008 */
[----:B------:R-:W-:Y:S01]  /*1010*/  LOP3.LUT R30, R17, UR31, R12, 0x96, !PT ;  /* 0x0000001f111e7c12 */ /* 0x000fe2000f8e960c */
[----:B------:R-:W-:Y:S02]  /*1020*/  VIADD R12, R11, 0x3 ;  /* 0x000000030b0c7836 */ /* 0x000fe40000000000 */
[----:B------:R-:W-:-:S03]  /*1030*/  IMAD.HI.U32 R9, R10, -0x2daee0ad, RZ ;  /* 0xd2511f530a097827 */ /* 0x000fc600078e00ff */
[----:B------:R-:W-:Y:S01]  /*1040*/  ISETP.NE.AND P1, PT, R12, RZ, PT ;  /* 0x000000ff0c00720c */ /* 0x000fe20003f25270 */
        /* <DEDUP_REMOVED lines=15> */
.L_x_2773:
[----:B------:R-:W-:Y:S04]  /*1140*/  BSSY B0, `(.L_x_2774) ;  /* 0x0000011000007945 */ /* 0x000fe80003800000 */
[----:B------:R-:W-:Y:S05]  /*1150*/  @P1 BRA `(.L_x_2775) ;  /* 0x00000000003c1947 */ /* 0x000fea0003800000 */
[----:B------:R-:W-:-:S04]  /*1160*/  IADD3 R22, R22, 0x1, RZ ;  /* 0x0000000116167810 */ /* 0x000fc80007ffe0ff */
[----:B------:R-:W-:-:S13]  /*1170*/  ISETP.NE.AND P1, PT, R22, RZ, PT ;  /* 0x000000ff1600720c */ /* 0x000fda0003f25270 */
[----:B------:R-:W-:Y:S05]  /*1180*/  @P1 BRA `(.L_x_2775) ;  /* 0x0000000000301947 */ /* 0x000fea0003800000 */
[C---:B------:R-:W-:Y:S01]  /*1190*/  VIADD R9, R20.reuse, 0x1 ;  /* 0x0000000114097836 */ /* 0x040fe20000000000 */
[----:B------:R-:W-:Y:S01]  /*11a0*/  IADD3 R8, R23, 0x1, RZ ;  /* 0x0000000117087810 */ /* 0x000fe20007ffe0ff */
[----:B------:R-:W-:Y:S02]  /*11b0*/  IMAD.MOV.U32 R5, RZ, RZ, -0x326172a9 ;  /* 0xcd9e8d57ff057424 */ /* 0x000fe400078e00ff */
[----:B------:R-:W-:Y:S01]  /*11c0*/  IMAD.MOV.U32 R22, RZ, RZ, RZ ;  /* 0x000000ffff167224 */ /* 0x000fe200078e00ff */
[C---:B------:R-:W-:Y:S01]  /*11d0*/  ISETP.NE.AND P1, PT, R9.reuse, RZ, PT ;  /* 0x000000ff0900720c */ /* 0x040fe20003f25270 */
[----:B------:R-:W-:Y:S01]  /*11e0*/  IMAD R6, R20, R5, -0x326172a9 ;  /* 0xcd9e8d5714067424 */ /* 0x000fe200078e0205 */
[----:B------:R-:W-:Y:S01]  /*11f0*/  MOV R20, R9 ;  /* 0x0000000900147202 */ /* 0x000fe20000000f00 */
[----:B------:R-:W-:-:S03]  /*1200*/  IMAD.HI.U32 R7, R9, -0x326172a9, RZ ;  /* 0xcd9e8d5709077827 */ /* 0x000fc600078e00ff */
[----:B------:R-:W-:-:S07]  /*1210*/  LOP3.LUT R6, R6, UR16, RZ, 0x3c, !PT ;  /* 0x0000001006067c12 */ /* 0x000fce000f8e3cff */
[----:B------:R-:W-:-:S04]  /*1220*/  @P1 IMAD.MOV R8, RZ, RZ, R23 ;  /* 0x000000ffff081224 */ /* 0x000fc800078e0217 */
[----:B------:R-:W-:Y:S01]  /*1230*/  IMAD.MOV.U32 R23, RZ, RZ, R8 ;  /* 0x000000ffff177224 */ /* 0x000fe200078e0008 */
[----:B------:R-:W-:-:S07]  /*1240*/  LOP3.LUT R5, R8, UR7, RZ, 0x3c, !PT ;  /* 0x0000000708057c12 */ /* 0x000fce000f8e3cff */
.L_x_2775:
[----:B------:R-:W-:Y:S05]  /*1250*/  BSYNC B0 ;  /* 0x0000000000007941 */ /* 0x000fea0003800000 */
.L_x_2774:
[----:B------:R-:W-:Y:S01]  /*1260*/  LOP3.LUT R8, R7, UR6, R22, 0x96, !PT ;  /* 0x0000000607087c12 */ /* 0x000fe2000f8e9616 */
[----:B------:R-:W-:Y:S01]  /*1270*/  IMAD R15, R3, R4, -0x5b5dc15a ;  /* 0xa4a23ea6030f7424 */ /* 0x000fe200078e0204 */
[----:B------:R-:W-:Y:S02]  /*1280*/  LOP3.LUT R12, R5, R12, RZ, 0x3c, !PT ;  /* 0x0000000c050c7212 */ /* 0x000fe400078e3cff */
        /* <DEDUP_REMOVED lines=37> */
[----:B------:R-:W-:Y:S01]  /*14e0*/  IMAD R11, R10, -0x2daee0ad, RZ ;  /* 0xd2511f530a0b7824 */ /* 0x000fe200078e02ff */
[----:B------:R-:W-:Y:S01]  /*14f0*/  LOP3.LUT R9, R9, UR32, R14, 0x96, !PT ;  /* 0x0000002009097c12 */ /* 0x000fe2000f8e960e */
[----:B------:R-:W-:Y:S01]  /*1500*/  IMAD.HI.U32 R10, R12, -0x2daee0ad, RZ ;  /* 0xd2511f530c0a7827 */ /* 0x000fe200078e00ff */
[----:B------:R-:W-:-:S03]  /*1510*/  MOV R14, R8 ;  /* 0x00000008000e7202 */ /* 0x000fc60000000f00 */
[----:B------:R-:W-:Y:S02]  /*1520*/  IMAD.MOV.U32 R15, RZ, RZ, R11 ;  /* 0x000000ffff0f7224 */ /* 0x000fe400078e000b */
        /* <DEDUP_REMOVED lines=11> */
.L_x_2776:
[----:B------:R-:W-:Y:S04]  /*15e0*/  BSSY B0, `(.L_x_2777) ;  /* 0x0000011000007945 */ /* 0x000fe80003800000 */
[----:B------:R-:W-:Y:S05]  /*15f0*/  @P1 BRA `(.L_x_2778) ;  /* 0x00000000003c1947 */ /* 0x000fea0003800000 */
[----:B------:R-:W-:-:S05]  /*1600*/  VIADD R22, R22, 0x1 ;  /* 0x0000000116167836 */ /* 0x000fca0000000000 */
[----:B------:R-:W-:-:S13]  /*1610*/  ISETP.NE.AND P1, PT, R22, RZ, PT ;  /* 0x000000ff1600720c */ /* 0x000fda0003f25270 */
[----:B------:R-:W-:Y:S05]  /*1620*/  @P1 BRA `(.L_x_2778) ;  /* 0x0000000000301947 */ /* 0x000fea0003800000 */
[C---:B------:R-:W-:Y:S01]  /*1630*/  IADD3 R5, R20.reuse, 0x1, RZ ;  /* 0x0000000114057810 */ /* 0x040fe20007ffe0ff */
[----:B------:R-:W-:Y:S01]  /*1640*/  IMAD.MOV.U32 R7, RZ, RZ, -0x326172a9 ;  /* 0xcd9e8d57ff077424 */ /* 0x000fe200078e00ff */
[----:B------:R-:W-:Y:S01]  /*1650*/  HFMA2.MMA R22, -RZ, RZ, 0, 0 ;  /* 0x00000000ff167435 */ /* 0x000fe200000001ff */
[----:B------:R-:W-:Y:S01]  /*1660*/  VIADD R8, R23, 0x1 ;  /* 0x0000000117087836 */ /* 0x000fe20000000000 */
[C---:B------:R-:W-:Y:S01]  /*1670*/  ISETP.NE.AND P1, PT, R5.reuse, RZ, PT ;  /* 0x000000ff0500720c */ /* 0x040fe20003f25270 */
[----:B------:R-:W-:Y:S02]  /*1680*/  IMAD R6, R20, R7, -0x326172a9 ;  /* 0xcd9e8d5714067424 */ /* 0x000fe400078e0207 */
[----:B------:R-:W-:-:S03]  /*1690*/  IMAD.HI.U32 R7, R5, -0x326172a9, RZ ;  /* 0xcd9e8d5705077827 */ /* 0x000fc600078e00ff */
[----:B------:R-:W-:Y:S01]  /*16a0*/  LOP3.LUT R6, R6, UR16, RZ, 0x3c, !PT ;  /* 0x0000001006067c12 */ /* 0x000fe2000f8e3cff */
[----:B------:R-:W-:-:S06]  /*16b0*/  IMAD.MOV.U32 R20, RZ, RZ, R5 ;  /* 0x000000ffff147224 */ /* 0x000fcc00078e0005 */
[----:B------:R-:W-:-:S05]  /*16c0*/  @P1 IMAD.MOV R8, RZ, RZ, R23 ;  /* 0x000000ffff081224 */ /* 0x000fca00078e0217 */
[----:B------:R-:W-:Y:S02]  /*16d0*/  LOP3.LUT R5, R8, UR7, RZ, 0x3c, !PT ;  /* 0x0000000708057c12 */ /* 0x000fe4000f8e3cff */
[----:B------:R-:W-:-:S07]  /*16e0*/  MOV R23, R8 ;  /* 0x0000000800177202 */ /* 0x000fce0000000f00 */
.L_x_2778:
[----:B------:R-:W-:Y:S05]  /*16f0*/  BSYNC B0 ;  /* 0x0000000000007941 */ /* 0x000fea0003800000 */
.L_x_2777:
[----:B------:R-:W-:Y:S01]  /*1700*/  LOP3.LUT R8, R7, UR6, R22, 0x96, !PT ;  /* 0x0000000607087c12 */ /* 0x000fe2000f8e9616 */
[----:B------:R-:W-:Y:S01]  /*1710*/  IMAD R3, R3, R4, 0x76f35df9 ;  /* 0x76f35df903037424 */ /* 0x000fe200078e0204 */
        /* <DEDUP_REMOVED lines=36> */
[----:B------:R-:W-:-:S04]  /*1960*/  IMAD.WIDE.U32 R8, R8, -0x326172a9, RZ ;  /* 0xcd9e8d5708087825 */ /* 0x000fc800078e00ff */
[----:B------:R-:W-:Y:S01]  /*1970*/  IMAD R7, R13, -0x2daee0ad, RZ ;  /* 0xd2511f530d077824 */ /* 0x000fe200078e02ff */
[----:B------:R-:W-:Y:S01]  /*1980*/  LOP3.LUT R32, R9, UR32, R4, 0x96, !PT ;  /* 0x0000002009207c12 */ /* 0x000fe2000f8e9604 */
[----:B------:R-:W-:Y:S01]  /*1990*/  IMAD.MOV.U32 R36, RZ, RZ, R8 ;  /* 0x000000ffff247224 */ /* 0x000fe200078e0008 */
[----:B------:R-:W-:Y:S01]  /*19a0*/  LOP3.LUT R13, R5, UR33, R6, 0x96, !PT ;  /* 0x00000021050d7c12 */ /* 0x000fe2000f8e9606 */
[----:B------:R-:W-:Y:S02]  /*19b0*/  IMAD.MOV.U32 R39, RZ, RZ, R7 ;  /* 0x000000ffff277224 */ /* 0x000fe400078e0007 */
        /* <DEDUP_REMOVED lines=17> */
.L_x_2767:
[C---:B------:R-:W-:Y:S01]  /*1ad0*/  ISETP.NE.AND P0, PT, R11.reuse, -0x1, PT ;  /* 0xffffffff0b00780c */ /* 0x040fe20003f05270 */
[----:B------:R-:W-:Y:S01]  /*1ae0*/  BSSY B0, `(.L_x_2780) ;  /* 0x000000d000007945 */ /* 0x000fe20003800000 */
[----:B------:R-:W-:Y:S01]  /*1af0*/  IADD3 R3, R11, 0x1, RZ ;  /* 0x000000010b037810 */ /* 0x000fe20007ffe0ff */
[----:B------:R-:W-:-:S04]  /*1b00*/  IMAD.MOV.U32 R9, RZ, RZ, R22 ;  /* 0x000000ffff097224 */ /* 0x000fc800078e0016 */
[----:B------:R-:W-:-:S06]  /*1b10*/  IMAD.HI.U32 R3, R3, -0x2daee0ad, RZ ;  /* 0xd2511f5303037827 */ /* 0x000fcc00078e00ff */
        /* <DEDUP_REMOVED lines=9> */
.L_x_2781:
[----:B------:R-:W-:Y:S05]  /*1bb0*/  BSYNC B0 ;  /* 0x0000000000007941 */ /* 0x000fea0003800000 */
.L_x_2780:
        /* <DEDUP_REMOVED lines=16> */
[----:B------:R-:W-:Y:S02]  /*1cc0*/  VIADD R13, R9, 0x1 ;  /* 0x00000001090d7836 */ /* 0x000fe40000000000 */
        /* <DEDUP_REMOVED lines=13> */
.L_x_2783:
[----:B------:R-:W-:Y:S05]  /*1da0*/  BSYNC B0 ;  /* 0x0000000000007941 */ /* 0x000fea0003800000 */
.L_x_2782:
        /* <DEDUP_REMOVED lines=9> */
[----:B------:R-:W-:Y:S02]  /*1e40*/  IMAD.MOV.U32 R14, RZ, RZ, R24 ;  /* 0x000000ffff0e7224 */ /* 0x000fe400078e0018 */
[----:B------:R-:W-:Y:S01]  /*1e50*/  IMAD.MOV.U32 R15, RZ, RZ, R10 ;  /* 0x000000ffff0f7224 */ /* 0x000fe200078e000a */
[----:B------:R-:W-:-:S13]  /*1e60*/  ISETP.NE.AND P0, PT, R26, RZ, PT ;  /* 0x000000ff1a00720c */ /* 0x000fda0003f05270 */
[----:B------:R-:W-:Y:S05]  /*1e70*/  @P0 BRA `(.L_x_2785) ;  /* 0x0000000000300947 */ /* 0x000fea0003800000 */
[----:B------:R-:W-:Y:S01]  /*1e80*/  VIADD R16, R20, 0x1 ;  /* 0x0000000114107836 */ /* 0x000fe20000000000 */
[----:B------:R-:W-:Y:S01]  /*1e90*/  HFMA2.MMA R15, -RZ, RZ, -22.46875, -0.0003259181976318359375 ;  /* 0xcd9e8d57ff0f7435 */ /* 0x000fe200000001ff */
[----:B------:R-:W-:Y:S02]  /*1ea0*/  VIADD R17, R23, 0x1 ;  /* 0x0000000117117836 */ /* 0x000fe40000000000 */
[----:B------:R-:W-:Y:S01]  /*1eb0*/  IMAD.MOV.U32 R26, RZ, RZ, RZ ;  /* 0x000000ffff1a7224 */ /* 0x000fe200078e00ff */
[----:B------:R-:W-:-:S06]  /*1ec0*/  ISETP.NE.AND P0, PT, R16, RZ, PT ;  /* 0x000000ff1000720c */ /* 0x000fcc0003f05270 */
[----:B------:R-:W-:Y:S02]  /*1ed0*/  IMAD R14, R20, R15, -0x326172a9 ;  /* 0xcd9e8d57140e7424 */ /* 0x000fe400078e020f */
[----:B------:R-:W-:-:S03]  /*1ee0*/  IMAD.HI.U32 R15, R16, -0x326172a9, RZ ;  /* 0xcd9e8d57100f7827 */ /* 0x000fc600078e00ff */
[----:B------:R-:W-:Y:S01]  /*1ef0*/  LOP3.LUT R14, R14, UR16, RZ, 0x3c, !PT ;  /* 0x000000100e0e7c12 */ /* 0x000fe2000f8e3cff */
[----:B------:R-:W-:Y:S01]  /*1f00*/  IMAD.MOV.U32 R20, RZ, RZ, R16 ;  /* 0x000000ffff147224 */ /* 0x000fe200078e0010 */
[----:B------:R-:W-:-:S04]  /*1f10*/  @P0 IADD3 R17, R23, RZ, RZ ;  /* 0x000000ff17110210 */ /* 0x000fc80007ffe0ff */
[----:B------:R-:W-:Y:S01]  /*1f20*/  LOP3.LUT R16, R17, UR7, RZ, 0x3c, !PT ;  /* 0x0000000711107c12 */ /* 0x000fe2000f8e3cff */
[----:B------:R-:W-:-:S07]  /*1f30*/  IMAD.MOV.U32 R23, RZ, RZ, R17 ;  /* 0x000000ffff177224 */ /* 0x000fce00078e0011 */
.L_x_2785:
[----:B------:R-:W-:Y:S05]  /*1f40*/  BSYNC B0 ;  /* 0x0000000000007941 */ /* 0x000fea0003800000 */
.L_x_2784:
[----:B------:R-:W-:Y:S01]  /*1f50*/  BSSY B0, `(.L_x_2786) ;  /* 0x0000018000007945 */ /* 0x000fe20003800000 */
[----:B------:R-:W-:Y:S01]  /*1f60*/  MOV R17, R14 ;  /* 0x0000000e00117202 */ /* 0x000fe20000000f00 */
[----:B------:R-:W-:Y:S01]  /*1f70*/  IMAD.MOV.U32 R28, RZ, RZ, R16 ;  /* 0x000000ffff1c7224 */ /* 0x000fe200078e0010 */
[----:B------:R-:W-:Y:S01]  /*1f80*/  MOV R22, R26 ;  /* 0x0000001a00167202 */ /* 0x000fe20000000f00 */
        /* <DEDUP_REMOVED lines=20> */
.L_x_2787:
[----:B------:R-:W-:Y:S05]  /*20d0*/  BSYNC B0 ;  /* 0x0000000000007941 */ /* 0x000fea0003800000 */
.L_x_2786:
[----:B------:R-:W-:Y:S01]  /*20e0*/  LOP3.LUT R7, R7, UR6, R9, 0x96, !PT ;  /* 0x0000000607077c12 */ /* 0x000fe2000f8e9609 */
[----:B------:R-:W-:Y:S01]  /*20f0*/  IMAD.HI.U32 R9, R12, -0x2daee0ad, RZ ;  /* 0xd2511f530c097827 */ /* 0x000fe200078e00ff */
[----:B------:R-:W-:Y:S02]  /*2100*/  LOP3.LUT R27, R10, UR6, R13, 0x96, !PT ;  /* 0x000000060a1b7c12 */ /* 0x000fe4000f8e960d */
[----:B------:R-:W-:Y:S01]  /*2110*/  LOP3.LUT R29, R8, R29, RZ, 0x3c, !PT ;  /* 0x0000001d081d7212 */ /* 0x000fe200078e3cff */
[----:B------:R-:W-:Y:S01]  /*2120*/  IMAD R6, R11, -0x2daee0ad, RZ ;  /* 0xd2511f530b067824 */ /* 0x000fe200078e02ff */
[----:B------:R-:W-:Y:S01]  /*2130*/  LOP3.LUT R28, R28, R9, RZ, 0x3c, !PT ;  /* 0x000000091c1c7212 */ /* 0x000fe200078e3cff */
[----:B------:R-:W-:Y:S01]  /*2140*/  IMAD.HI.U32 R25, R30, -0x2daee0ad, RZ ;  /* 0xd2511f531e197827 */ /* 0x000fe200078e00ff */
[----:B------:R-:W-:Y:S02]  /*2150*/  LOP3.LUT R15, R15, UR6, R26, 0x96, !PT ;  /* 0x000000060f0f7c12 */ /* 0x000fe4000f8e961a */
[----:B------:R-:W-:Y:S01]  /*2160*/  IADD3 R30, R6, -0x2daee0ad, RZ ;  /* 0xd2511f53061e7810 */ /* 0x000fe20007ffe0ff */
[----:B------:R-:W-:Y:S01]  /*2170*/  IMAD.HI.U32 R9, R7, -0x2daee0ad, RZ ;  /* 0xd2511f5307097827 */ /* 0x000fe200078e00ff */
[----:B------:R-:W-:-:S02]  /*2180*/  LOP3.LUT R25, R16, R25, RZ, 0x3c, !PT ;  /* 0x0000001910197212 */ /* 0x000fc400078e3cff */
[C---:B------:R-:W-:Y:S01]  /*2190*/  IADD3 R16, R6.reuse, 0x76f35df9, RZ ;  /* 0x76f35df906107810 */ /* 0x040fe20007ffe0ff */
[----:B------:R-:W-:Y:S01]  /*21a0*/  IMAD.HI.U32 R13, R27, -0x2daee0ad, RZ ;  /* 0xd2511f531b0d7827 */ /* 0x000fe200078e00ff */
[----:B------:R-:W-:Y:S02]  /*21b0*/  LOP3.LUT R30, R9, UR17, R30, 0x96, !PT ;  /* 0x00000011091e7c12 */ /* 0x000fe4000f8e961e */
[----:B------:R-:W-:Y:S01]  /*21c0*/  LOP3.LUT R10, R31, UR6, R22, 0x96, !PT ;  /* 0x000000061f0a7c12 */ /* 0x000fe2000f8e9616 */
[----:B------:R-:W-:Y:S02]  /*21d0*/  VIADD R8, R6, 0xa4a23ea6 ;  /* 0xa4a23ea606087836 */ /* 0x000fe40000000000 */
[----:B------:R-:W-:-:S03]  /*21e0*/  IMAD.HI.U32 R11, R15, -0x2daee0ad, RZ ;  /* 0xd2511f530f0b7827 */ /* 0x000fc600078e00ff */
[----:B------:R-:W-:Y:S01]  /*21f0*/  LOP3.LUT R13, R13, UR17, R8, 0x96, !PT ;  /* 0x000000110d0d7c12 */ /* 0x000fe2000f8e9608 */
[----:B------:R-:W-:Y:S01]  /*2200*/  IMAD.WIDE.U32 R8, R28, -0x326172a9, RZ ;  /* 0xcd9e8d571c087825 */ /* 0x000fe200078e00ff */
[----:B------:R-:W-:-:S03]  /*2210*/  LOP3.LUT R16, R11, UR17, R16, 0x96, !PT ;  /* 0x000000110b107c12 */ /* 0x000fc6000f8e9610 */
[----:B------:R-:W-:Y:S01]  /*2220*/  VIADD R33, R6, 0x49447d4c ;  /* 0x49447d4c06217836 */ /* 0x000fe20000000000 */
[----:B------:R-:W-:Y:S01]  /*2230*/  LOP3.LUT R6, R17, R9, RZ, 0x3c, !PT ;  /* 0x0000000911067212 */ /* 0x000fe200078e3cff */
[----:B------:R-:W-:-:S04]  /*2240*/  IMAD.WIDE.U32 R10, R10, -0x2daee0ad, RZ ;  /* 0xd2511f530a0a7825 */ /* 0x000fc800078e00ff */
[----:B------:R-:W-:Y:S01]  /*2250*/  IMAD.HI.U32 R26, R3, -0x2daee0ad, RZ ;  /* 0xd2511f53031a7827 */ /* 0x000fe200078e00ff */
[----:B------:R-:W-:-:S03]  /*2260*/  LOP3.LUT R11, R11, UR17, R33, 0x96, !PT ;  /* 0x000000110b0b7c12 */ /* 0x000fc6000f8e9621 */
[----:B------:R-:W-:Y:S02]  /*2270*/  IMAD R17, R7, -0x2daee0ad, RZ ;  /* 0xd2511f5307117824 */ /* 0x000fe400078e02ff */
[----:B------:R-:W-:-:S03]  /*2280*/  IMAD.HI.U32 R31, R25, -0x326172a9, RZ ;  /* 0xcd9e8d57191f7827 */ /* 0x000fc600078e00ff */
[----:B------:R-:W-:Y:S01]  /*2290*/  LOP3.LUT R17, R26, UR19, R17, 0x96, !PT ;  /* 0x000000131a117c12 */ /* 0x000fe2000f8e9611 */
[----:B------:R-:W-:Y:S01]  /*22a0*/  IMAD.HI.U32 R9, R29, -0x326172a9, RZ ;  /* 0xcd9e8d571d097827 */ /* 0x000fe200078e00ff */
[----:B------:R-:W-:-:S03]  /*22b0*/  LOP3.LUT R28, R14, R31, RZ, 0x3c, !PT ;  /* 0x0000001f0e1c7212 */ /* 0x000fc600078e3cff */
[----:B------:R-:W-:Y:S01]  /*22c0*/  IMAD.WIDE.U32 R6, R6, -0x2daee0ad, RZ ;  /* 0xd2511f5306067825 */ /* 0x000fe200078e00ff */
[----:B------:R-:W-:-:S03]  /*22d0*/  LOP3.LUT R26, R24, R9, RZ, 0x3c, !PT ;  /* 0x00000009181a7212 */ /* 0x000fc600078e3cff */
[----:B------:R-:W-:Y:S01]  /*22e0*/  IMAD R4, R4, -0x326172a9, RZ ;  /* 0xcd9e8d5704047824 */ /* 0x000fe200078e02ff */
[----:B------:R-:W-:Y:S01]  /*22f0*/  LOP3.LUT R31, R7, UR19, R10, 0x96, !PT ;  /* 0x00000013071f7c12 */ /* 0x000fe2000f8e960a */
        /* <DEDUP_REMOVED lines=16> */
[----:B------:R-:W-:Y:S01]  /*2400*/  IMAD R27, R25, -0x326172a9, RZ ;  /* 0xcd9e8d57191b7824 */ /* 0x000fe200078e02ff */
[----:B------:R-:W-:Y:S01]  /*2410*/  LOP3.LUT R25, R36, UR19, R29, 0x96, !PT ;  /* 0x0000001324197c12 */ /* 0x000fe2000f8e961d */
        /* <DEDUP_REMOVED lines=29> */
[----:B------:R-:W-:Y:S02]  /*25f0*/  IMAD R3, R3, -0x326172a9, RZ ;  /* 0xcd9e8d5703037824 */ /* 0x000fe400078e02ff */
        /* <DEDUP_REMOVED lines=108> */
[----:B------:R-:W-:Y:S01]  /*2cc0*/  IMAD.HI.U32 R15, R7, -0x2daee0ad, RZ ;  /* 0xd2511f53070f7827 */ /* 0x000fe200078e00ff */
[----:B------:R-:W-:Y:S02]  /*2cd0*/  MOV R37, R32 ;  /* 0x0000002000257202 */ /* 0x000fe40000000f00 */
[----:B------:R-:W-:Y:S01]  /*2ce0*/  MOV R32, R6 ;  /* 0x0000000600207202 */ /* 0x000fe20000000f00 */
        /* <DEDUP_REMOVED lines=8> */
[----:B------:R-:W-:Y:S02]  /*2d70*/  LOP3.LUT R39, R10, UR33, R25, 0x96, !PT ;  /* 0x000000210a277c12 */ /* 0x000fe4000f8e9619 */
[----:B------:R-:W-:Y:S01]  /*2d80*/  MOV R25, R0 ;  /* 0x0000000000197202 */ /* 0x000fe20000000f00 */
[----:B------:R-:W-:Y:S01]  /*2d90*/  IMAD R4, R4, -0x2daee0ad, RZ ;  /* 0xd2511f5304047824 */ /* 0x000fe200078e02ff */
[----:B------:R-:W-:Y:S01]  /*2da0*/  LOP3.LUT R14, R17, UR32, R27, 0x96, !PT ;  /* 0x00000020110e7c12 */ /* 0x000fe2000f8e961b */
[----:B------:R-:W-:-:S04]  /*2db0*/  IMAD.HI.U32 R11, R31, -0x2daee0ad, RZ ;  /* 0xd2511f531f0b7827 */ /* 0x000fc800078e00ff */
[----:B------:R-:W-:Y:S01]  /*2dc0*/  IMAD.MOV.U32 R38, RZ, RZ, R2 ;  /* 0x000000ffff267224 */ /* 0x000fe200078e0002 */
[----:B------:R-:W-:Y:S01]  /*2dd0*/  LOP3.LUT R29, R11, UR33, R4, 0x96, !PT ;  /* 0x000000210b1d7c12 */ /* 0x000fe2000f8e9604 */
[----:B------:R-:W-:Y:S02]  /*2de0*/  IMAD.MOV.U32 R27, RZ, RZ, R5 ;  /* 0x000000ffff1b7224 */ /* 0x000fe400078e0005 */
[----:B------:R-:W-:Y:S02]  /*2df0*/  IMAD R17, R7, -0x2daee0ad, RZ ;  /* 0xd2511f5307117824 */ /* 0x000fe400078e02ff */
[----:B------:R-:W-:Y:S02]  /*2e00*/  IMAD R31, R31, -0x2daee0ad, RZ ;  /* 0xd2511f531f1f7824 */ /* 0x000fe400078e02ff */
[----:B------:R-:W-:-:S07]  /*2e10*/  IMAD R40, R8, -0x2daee0ad, RZ ;  /* 0xd2511f5308287824 */ /* 0x000fce00078e02ff */
.L_x_2779:
[C---:B------:R-:W-:Y:S01]  /*2e20*/  IMAD.SHL.U32 R0, R18.reuse, 0x2, RZ ;  /* 0x0000000212007824 */ /* 0x040fe200078e00ff */
[----:B------:R-:W-:-:S04]  /*2e30*/  SHF.L.U64.HI R33, R18, 0x1, R19 ;  /* 0x0000000112217819 */ /* 0x000fc80000010213 */
[----:B------:R-:W-:-:S04]  /*2e40*/  IADD3 R34, P0, R0, UR10, RZ ;  /* 0x0000000a00227c10 */ /* 0x000fc8000ff1e0ff */
[----:B------:R-:W-:-:S05]  /*2e50*/  IADD3.X R35, R33, UR11, RZ, P0, !PT ;  /* 0x0000000b21237c10 */ /* 0x000fca00087fe4ff */
[----:B------:R-:W2:Y:S04]  /*2e60*/  LDG.E.128 R4, desc[UR4][R34.64] ;  /* 0x0000000422047981 */ /* 0x000ea8000c1e1d00 */
[----:B------:R0:W3:Y:S01]  /*2e70*/  LDG.E.128 R8, desc[UR4][R34.64+0x10] ;  /* 0x0000100422087981 */ /* 0x0000e2000c1e1d00 */
[----:B------:R-:W-:Y:S01]  /*2e80*/  HFMA2.MMA R42, -RZ, RZ, 0.1171875, 0 ;  /* 0x2f800000ff2a7435 */ /* 0x000fe200000001ff */
[----:B------:R-:W-:Y:S01]  /*2e90*/  I2FP.F32.U32 R47, R17 ;  /* 0x00000011002f7245 */ /* 0x000fe20000201000 */
[----:B------:R-:W-:Y:S05]  /*2ea0*/  WARPSYNC.ALL ;  /* 0x0000000000007948 */ /* 0x000fea0003800000 */
[----:B------:R-:W-:-:S02]  /*2eb0*/  I2FP.F32.U32 R41, R40 ;  /* 0x0000002800297245 */ /* 0x000fc40000201000 */
[----:B------:R-:W-:Y:S02]  /*2ec0*/  I2FP.F32.U32 R39, R39 ;  /* 0x0000002700277245 */ /* 0x000fe40000201000 */
[----:B------:R-:W-:Y:S02]  /*2ed0*/  I2FP.F32.U32 R43, R16 ;  /* 0x00000010002b7245 */ /* 0x000fe40000201000 */
[----:B------:R-:W-:Y:S02]  /*2ee0*/  I2FP.F32.U32 R49, R15 ;  /* 0x0000000f00317245 */ /* 0x000fe40000201000 */
[----:B------:R-:W-:Y:S01]  /*2ef0*/  I2FP.F32.U32 R17, R24 ;  /* 0x0000001800117245 */ /* 0x000fe20000201000 */
[----:B------:R-:W-:Y:S01]  /*2f00*/  FFMA.FTZ R15, R43, R42, 1.1641532182693481445e-10 ;  /* 0x2f0000002b0f7423 */ /* 0x000fe2000001002a */
        /* <DEDUP_REMOVED lines=11> */
[-C--:B------:R-:W-:Y:S01]  /*2fc0*/  FFMA.FTZ R14, R51, R42.reuse, 1.1641532182693481445e-10 ;  /* 0x2f000000330e7423 */ /* 0x080fe2000001002a */
        /* <DEDUP_REMOVED lines=8> */
[-C--:B------:R-:W-:Y:S01]  /*3050*/  FFMA.FTZ R47, R16, R42.reuse, 1.1641532182693481445e-10 ;  /* 0x2f000000102f7423 */ /* 0x080fe2000001002a */
[-C--:B------:R-:W-:Y:S01]  /*3060*/  FFMA.FTZ R38, R27, R42.reuse, 1.1641532182693481445e-10 ;  /* 0x2f0000001b267423 */ /* 0x080fe2000001002a */
[-C--:B------:R-:W-:Y:S01]  /*3070*/  FFMA.FTZ R49, R17, R42.reuse, 1.1641532182693481445e-10 ;  /* 0x2f00000011317423 */ /* 0x080fe2000001002a */
[-C--:B------:R-:W-:Y:S01]  /*3080*/  FFMA.FTZ R41, R24, R42.reuse, 1.1641532182693481445e-10 ;  /* 0x2f00000018297423 */ /* 0x080fe2000001002a */
[----:B------:R-:W-:Y:S01]  /*3090*/  FFMA.FTZ R42, R25, R42, 1.1641532182693481445e-10 ;  /* 0x2f000000192a7423 */ /* 0x000fe2000001002a */
[----:B------:R-:W-:-:S02]  /*30a0*/  FSETP.GEU.FTZ.AND P0, PT, R43, UR34, PT ;  /* 0x000000222b007c0b */ /* 0x000fc4000bf1e000 */
[----:B------:R-:W-:Y:S02]  /*30b0*/  FSETP.GEU.FTZ.AND P2, PT, R49, UR34, PT ;  /* 0x0000002231007c0b */ /* 0x000fe4000bf5e000 */
[----:B------:R-:W-:Y:S02]  /*30c0*/  FSETP.GEU.FTZ.AND P5, PT, R42, UR34, PT ;  /* 0x000000222a007c0b */ /* 0x000fe4000bfbe000 */
[----:B------:R-:W-:Y:S02]  /*30d0*/  FSETP.GEU.FTZ.AND P6, PT, R41, UR34, PT ;  /* 0x0000002229007c0b */ /* 0x000fe4000bfde000 */
[----:B------:R-:W-:Y:S02]  /*30e0*/  SEL R16, RZ, 0xffffffff, P5 ;  /* 0xffffffffff107807 */ /* 0x000fe40002800000 */
[----:B------:R-:W-:Y:S02]  /*30f0*/  SEL R2, RZ, 0x1, P6 ;  /* 0x00000001ff027807 */ /* 0x000fe40003000000 */
[----:B------:R-:W-:Y:S01]  /*3100*/  FSETP.GEU.FTZ.AND P6, PT, R39, UR34, PT ;  /* 0x0000002227007c0b */ /* 0x000fe2000bfde000 */
[----:B------:R-:W-:Y:S01]  /*3110*/  IMAD.SHL.U32 R45, R16, 0x100, RZ ;  /* 0x00000100102d7824 */ /* 0x000fe200078e00ff */
[----:B------:R-:W-:-:S02]  /*3120*/  FSETP.GEU.FTZ.AND P4, PT, R47, UR34, PT ;  /* 0x000000222f007c0b */ /* 0x000fc4000bf9e000 */
[----:B------:R-:W-:Y:S02]  /*3130*/  SEL R29, RZ, 0xffffffff, P6 ;  /* 0xffffffffff1d7807 */ /* 0x000fe40003000000 */
[----:B------:R-:W-:Y:S02]  /*3140*/  FSETP.GEU.FTZ.AND P6, PT, R34, UR34, PT ;  /* 0x0000002222007c0b */ /* 0x000fe4000bfde000 */
[----:B------:R-:W-:Y:S02]  /*3150*/  LOP3.LUT R2, R45, 0x100, R2, 0xe2, !PT ;  /* 0x000001002d027812 */ /* 0x000fe400078ee202 */
[----:B------:R-:W-:Y:S02]  /*3160*/  SEL R27, RZ, 0x1, P0 ;  /* 0x00000001ff1b7807 */ /* 0x000fe40000000000 */
[----:B------:R-:W-:Y:S02]  /*3170*/  SEL R45, RZ, 0x1, P6 ;  /* 0x00000001ff2d7807 */ /* 0x000fe40003000000 */
[----:B------:R-:W-:-:S02]  /*3180*/  FSETP.GEU.FTZ.AND P0, PT, R15, UR34, PT ;  /* 0x000000220f007c0b */ /* 0x000fc4000bf1e000 */
[----:B------:R-:W-:Y:S02]  /*3190*/  FSETP.GEU.FTZ.AND P6, PT, R28, UR34, PT ;  /* 0x000000221c007c0b */ /* 0x000fe4000bfde000 */
[----:B------:R-:W-:Y:S02]  /*31a0*/  SEL R25, RZ, 0x1, P2 ;  /* 0x00000001ff197807 */ /* 0x000fe40001000000 */
[----:B------:R-:W-:Y:S02]  /*31b0*/  FSETP.GEU.FTZ.AND P2, PT, R30, UR34, PT ;  /* 0x000000221e007c0b */ /* 0x000fe4000bf5e000 */
[----:B------:R-:W-:Y:S02]  /*31c0*/  SEL R17, RZ, 0x1, P4 ;  /* 0x00000001ff117807 */ /* 0x000fe40002000000 */
[----:B------:R-:W-:Y:S02]  /*31d0*/  SHF.L.U32 R16, R29, 0x8, RZ ;  /* 0x000000081d107819 */ /* 0x000fe400000006ff */
[----:B------:R-:W-:-:S02]  /*31e0*/  FSETP.GEU.FTZ.AND P4, PT, R14, UR34, PT ;  /* 0x000000220e007c0b */ /* 0x000fc4000bf9e000 */
[----:B------:R-:W-:Y:S02]  /*31f0*/  FSETP.GEU.FTZ.AND P5, PT, R35, UR34, PT ;  /* 0x0000002223007c0b */ /* 0x000fe4000bfbe000 */
[----:B------:R-:W-:Y:S02]  /*3200*/  SEL R46, RZ, 0xffffffff, P0 ;  /* 0xffffffffff2e7807 */ /* 0x000fe40000000000 */
[----:B------:R-:W-:Y:S02]  /*3210*/  SEL R44, RZ, 0xffffffff, P6 ;  /* 0xffffffffff2c7807 */ /* 0x000fe40003000000 */
[----:B------:R-:W-:Y:S01]  /*3220*/  SEL R48, RZ, 0xffffffff, P2 ;  /* 0xffffffffff307807 */ /* 0x000fe20001000000 */
[----:B------:R-:W-:Y:S01]  /*3230*/  IMAD.SHL.U32 R46, R46, 0x100, RZ ;  /* 0x000001002e2e7824 */ /* 0x000fe200078e00ff */
[----:B------:R-:W-:Y:S02]  /*3240*/  LOP3.LUT R16, R16, 0x100, R27, 0xe2, !PT ;  /* 0x0000010010107812 */ /* 0x000fe400078ee21b */
[----:B------:R-:W-:-:S02]  /*3250*/  SEL R29, RZ, 0xffffffff, P4 ;  /* 0xffffffffff1d7807 */ /* 0x000fc40002000000 */
[----:B------:R-:W-:Y:S02]  /*3260*/  SEL R27, RZ, 0x1, P5 ;  /* 0x00000001ff1b7807 */ /* 0x000fe40002800000 */
[----:B------:R-:W-:Y:S01]  /*3270*/  SHF.L.U32 R44, R44, 0x8, RZ ;  /* 0x000000082c2c7819 */ /* 0x000fe200000006ff */
[----:B------:R-:W-:Y:S01]  /*3280*/  IMAD.SHL.U32 R51, R29, 0x100, RZ ;  /* 0x000001001d337824 */ /* 0x000fe200078e00ff */
[----:B------:R-:W-:Y:S02]  /*3290*/  SHF.L.U32 R53, R48, 0x8, RZ ;  /* 0x0000000830357819 */ /* 0x000fe400000006ff */
[----:B------:R-:W-:Y:S02]  /*32a0*/  FSET.BF.LT.FTZ.AND R48, R43, UR34, PT ;  /* 0x000000222b307c0a */ /* 0x000fe4000b811000 */
[----:B------:R-:W-:Y:S02]  /*32b0*/  LOP3.LUT R27, R44, 0x100, R27, 0xe2, !PT ;  /* 0x000001002c1b7812 */ /* 0x000fe400078ee21b */
[----:B------:R-:W-:-:S02]  /*32c0*/  FSET.BF.LT.FTZ.AND R47, R47, UR34, PT ;  /* 0x000000222f2f7c0a */ /* 0x000fc4000b811000 */
[----:B------:R-:W-:Y:S02]  /*32d0*/  LOP3.LUT R29, R46, 0x100, R45, 0xe2, !PT ;  /* 0x000001002e1d7812 */ /* 0x000fe400078ee22d */
[----:B------:R-:W-:Y:S02]  /*32e0*/  FSET.BF.LT.FTZ.AND R49, R49, UR34, PT ;  /* 0x0000002231317c0a */ /* 0x000fe4000b811000 */
[----:B------:R-:W-:Y:S02]  /*32f0*/  FSETP.GEU.FTZ.AND P1, PT, R40, UR34, PT ;  /* 0x0000002228007c0b */ /* 0x000fe4000bf3e000 */
[----:B------:R-:W-:Y:S02]  /*3300*/  FSETP.GEU.FTZ.AND P3, PT, R38, UR34, PT ;  /* 0x0000002226007c0b */ /* 0x000fe4000bf7e000 */
[----:B------:R-:W-:Y:S02]  /*3310*/  FSET.BF.LT.FTZ.AND R40, R40, UR34, PT ;  /* 0x0000002228287c0a */ /* 0x000fe4000b811000 */
[----:B------:R-:W-:-:S02]  /*3320*/  FSET.BF.LT.FTZ.AND R42, R42, UR34, PT ;  /* 0x000000222a2a7c0a */ /* 0x000fc4000b811000 */
[----:B------:R-:W-:Y:S02]  /*3330*/  FSET.BF.LT.FTZ.AND R41, R41, UR34, PT ;  /* 0x0000002229297c0a */ /* 0x000fe4000b811000 */
[----:B------:R-:W-:Y:S02]  /*3340*/  SEL R26, RZ, 0xffffffff, P1 ;  /* 0xffffffffff1a7807 */ /* 0x000fe40000800000 */
[----:B------:R-:W-:Y:S02]  /*3350*/  SEL R24, RZ, 0xffffffff, P3 ;  /* 0xffffffffff187807 */ /* 0x000fe40001800000 */
[----:B------:R-:W-:Y:S01]  /*3360*/  FSETP.GEU.FTZ.AND P3, PT, R37, UR34, PT ;  /* 0x0000002225007c0b */ /* 0x000fe2000bf7e000 */
[----:B------:R-:W-:Y:S01]  /*3370*/  IMAD.SHL.U32 R26, R26, 0x100, RZ ;  /* 0x000001001a1a7824 */ /* 0x000fe200078e00ff */
[----:B------:R-:W-:Y:S02]  /*3380*/  FSETP.GEU.FTZ.AND P1, PT, R31, UR34, PT ;  /* 0x000000221f007c0b */ /* 0x000fe4000bf3e000 */
[----:B------:R-:W-:-:S02]  /*3390*/  FSET.BF.LT.FTZ.AND R14, R14, UR34, PT ;  /* 0x000000220e0e7c0a */ /* 0x000fc4000b811000 */
[----:B------:R-:W-:Y:S02]  /*33a0*/  LOP3.LUT R25, R26, 0x100, R25, 0xe2, !PT ;  /* 0x000001001a197812 */ /* 0x000fe400078ee219 */
[----:B------:R-:W-:Y:S02]  /*33b0*/  SEL R26, RZ, 0x1, P1 ;  /* 0x00000001ff1a7807 */ /* 0x000fe40000800000 */
[----:B------:R-:W-:Y:S02]  /*33c0*/  SHF.L.U32 R24, R24, 0x8, RZ ;  /* 0x0000000818187819 */ /* 0x000fe400000006ff */
[----:B------:R-:W-:Y:S02]  /*33d0*/  LOP3.LUT R26, R53, 0x100, R26, 0xe2, !PT ;  /* 0x00000100351a7812 */ /* 0x000fe400078ee21a */
[----:B------:R-:W-:Y:S02]  /*33e0*/  LOP3.LUT R17, R24, 0x100, R17, 0xe2, !PT ;  /* 0x0000010018117812 */ /* 0x000fe400078ee211 */
[----:B------:R-:W-:-:S02]  /*33f0*/  SEL R24, RZ, 0x1, P3 ;  /* 0x00000001ff187807 */ /* 0x000fc40001800000 */
[----:B------:R-:W-:Y:S02]  /*3400*/  FSET.BF.LT.FTZ.AND R35, R35, UR34, PT ;  /* 0x0000002223237c0a */ /* 0x000fe4000b811000 */
[----:B------:R-:W-:Y:S02]  /*3410*/  FSET.BF.LT.FTZ.AND R30, R30, UR34, PT ;  /* 0x000000221e1e7c0a */ /* 0x000fe4000b811000 */
[----:B------:R-:W-:Y:S02]  /*3420*/  FSET.BF.LT.FTZ.AND R28, R28, UR34, PT ;  /* 0x000000221c1c7c0a */ /* 0x000fe4000b811000 */
[----:B------:R-:W-:Y:S02]  /*3430*/  LOP3.LUT R24, R51, 0x100, R24, 0xe2, !PT ;  /* 0x0000010033187812 */ /* 0x000fe400078ee218 */
[C---:B--2---:R-:W-:Y:S01]  /*3440*/  PRMT R43, R5.reuse, 0x7632, R43 ;  /* 0x00007632052b7816 */ /* 0x044fe2000000002b */
[----:B------:R-:W-:Y:S01]  /*3450*/  IMAD.U32 R50, R5, 0x10000, RZ ;  /* 0x0001000005327824 */ /* 0x000fe200078e00ff */
[C---:B------:R-:W-:Y:S01]  /*3460*/  PRMT R44, R6.reuse, 0x7632, R44 ;  /* 0x00007632062c7816 */ /* 0x040fe2000000002c */
[----:B------:R-:W-:Y:S01]  /*3470*/  IMAD.U32 R5, R7, 0x10000, RZ ;  /* 0x0001000007057824 */ /* 0x000fe200078e00ff */
[----:B------:R-:W-:-:S02]  /*3480*/  SHF.L.U32 R6, R6, 0x10, RZ ;  /* 0x0000001006067819 */ /* 0x000fc400000006ff */
[----:B------:R-:W-:Y:S01]  /*3490*/  PRMT R45, R7, 0x7632, R45 ;  /* 0x00007632072d7816 */ /* 0x000fe2000000002d */
[----:B------:R-:W-:Y:S01]  /*34a0*/  FMUL.FTZ R5, R48, R5 ;  /* 0x0000000530057220 */ /* 0x000fe20000410000 */
[C---:B------:R-:W-:Y:S01]  /*34b0*/  PRMT R7, R4.reuse, 0x7632, R7 ;  /* 0x0000763204077816 */ /* 0x040fe20000000007 */
[----:B------:R-:W-:Y:S01]  /*34c0*/  IMAD.U32 R48, R43, 0x10000, RZ ;  /* 0x000100002b307824 */ /* 0x000fe200078e00ff */
[----:B------:R-:W-:Y:S01]  /*34d0*/  SHF.L.U32 R46, R4, 0x10, RZ ;  /* 0x00000010042e7819 */ /* 0x000fe200000006ff */
[----:B------:R-:W-:Y:S01]  /*34e0*/  FMUL.FTZ R4, R47, R50 ;  /* 0x000000322f047220 */ /* 0x000fe20000410000 */
[----:B------:R-:W-:Y:S01]  /*34f0*/  FMUL.FTZ R6, R49, R6 ;  /* 0x0000000631067220 */ /* 0x000fe20000410000 */
[----:B------:R-:W-:Y:S01]  /*3500*/  FSET.BF.LT.FTZ.AND R47, R38, UR34, PT ;  /* 0x00000022262f7c0a */ /* 0x000fe2000b811000 */
[----:B------:R-:W-:Y:S01]  /*3510*/  IMAD.U32 R49, R45, 0x10000, RZ ;  /* 0x000100002d317824 */ /* 0x000fe200078e00ff */
[----:B------:R-:W-:Y:S01]  /*3520*/  SHF.L.U32 R43, R44, 0x10, RZ ;  /* 0x000000102c2b7819 */ /* 0x000fe200000006ff */
[----:B------:R-:W-:Y:S01]  /*3530*/  FMUL.FTZ R6, R6, UR8 ;  /* 0x0000000806067c20 */ /* 0x000fe20008410000 */
[----:B------:R-:W-:Y:S01]  /*3540*/  FSET.BF.LT.FTZ.AND R38, R39, UR34, PT ;  /* 0x0000002227267c0a */ /* 0x000fe2000b811000 */
[----:B------:R-:W-:Y:S01]  /*3550*/  FMUL.FTZ R39, R47, R48 ;  /* 0x000000302f277220 */ /* 0x000fe20000410000 */
[----:B------:R-:W-:Y:S01]  /*3560*/  SHF.L.U32 R45, R7, 0x10, RZ ;  /* 0x00000010072d7819 */ /* 0x000fe200000006ff */
[----:B------:R-:W-:Y:S01]  /*3570*/  FMUL.FTZ R40, R40, R43 ;  /* 0x0000002b28287220 */ /* 0x000fe20000410000 */
[----:B------:R-:W-:Y:S01]  /*3580*/  FMUL.FTZ R7, R41, R46 ;  /* 0x0000002e29077220 */ /* 0x000fe20000410000 */
[----:B------:R-:W-:Y:S01]  /*3590*/  FMUL.FTZ R43, R38, R49 ;  /* 0x00000031262b7220 */ /* 0x000fe20000410000 */
[----:B---3--:R-:W-:Y:S01]  /*35a0*/  PRMT R41, R10, 0x7632, R41 ;  /* 0x000076320a297816 */ /* 0x008fe20000000029 */
[----:B------:R-:W-:Y:S01]  /*35b0*/  FMUL.FTZ R38, R42, R45 ;  /* 0x0000002d2a267220 */ /* 0x000fe20000410000 */
[----:B------:R-:W-:Y:S01]  /*35c0*/  FSET.BF.LT.FTZ.AND R45, R34, UR34, PT ;  /* 0x00000022222d7c0a */ /* 0x000fe2000b811000 */
[----:B------:R-:W-:Y:S01]  /*35d0*/  IMAD.U32 R10, R10, 0x10000, RZ ;  /* 0x000100000a0a7824 */ /* 0x000fe200078e00ff */
[----:B------:R-:W-:Y:S01]  /*35e0*/  FSET.BF.LT.FTZ.AND R34, R37, UR34, PT ;  /* 0x0000002225227c0a */ /* 0x000fe2000b811000 */
[C---:B------:R-:W-:Y:S01]  /*35f0*/  IMAD.U32 R37, R8.reuse, 0x10000, RZ ;  /* 0x0001000008257824 */ /* 0x040fe200078e00ff */
[----:B------:R-:W-:Y:S01]  /*3600*/  PRMT R44, R8, 0x7632, R44 ;  /* 0x00007632082c7816 */ /* 0x000fe2000000002c */
[----:B------:R-:W-:Y:S01]  /*3610*/  FMUL.FTZ R7, R7, UR8 ;  /* 0x0000000807077c20 */ /* 0x000fe20008410000 */
[----:B------:R-:W-:Y:S01]  /*3620*/  PRMT R42, R11, 0x7632, R42 ;  /* 0x000076320b2a7816 */ /* 0x000fe2000000002a */
[----:B------:R-:W-:Y:S01]  /*3630*/  FMUL.FTZ R34, R34, R37 ;  /* 0x0000002522227220 */ /* 0x000fe20000410000 */
[----:B------:R-:W-:Y:S01]  /*3640*/  FMUL.FTZ R37, R45, R10 ;  /* 0x0000000a2d257220 */ /* 0x000fe20000410000 */
[----:B------:R-:W-:Y:S01]  /*3650*/  IMAD.U32 R45, R44, 0x10000, RZ ;  /* 0x000100002c2d7824 */ /* 0x000fe200078e00ff */
[----:B------:R-:W-:Y:S01]  /*3660*/  SHF.L.U32 R11, R11, 0x10, RZ ;  /* 0x000000100b0b7819 */ /* 0x000fe200000006ff */
[----:B------:R-:W-:Y:S01]  /*3670*/  FMUL.FTZ R44, R5, UR8 ;  /* 0x00000008052c7c20 */ /* 0x000fe20008410000 */
[----:B------:R-:W-:Y:S01]  /*3680*/  FSET.BF.LT.FTZ.AND R10, R31, UR34, PT ;  /* 0x000000221f0a7c0a */ /* 0x000fe2000b811000 */
[----:B------:R-:W-:Y:S01]  /*3690*/  FMUL.FTZ R5, R40, UR8 ;  /* 0x0000000828057c20 */ /* 0x000fe20008410000 */
[C---:B------:R-:W-:Y:S01]  /*36a0*/  PRMT R8, R9.reuse, 0x7632, R8 ;  /* 0x0000763209087816 */ /* 0x040fe20000000008 */
[----:B------:R-:W-:Y:S01]  /*36b0*/  FMUL.FTZ R38, R38, UR8 ;  /* 0x0000000826267c20 */ /* 0x000fe20008410000 */
[----:B------:R-:W-:Y:S01]  /*36c0*/  SHF.L.U32 R46, R9, 0x10, RZ ;  /* 0x00000010092e7819 */ /* 0x000fe200000006ff */
[----:B------:R-:W-:Y:S01]  /*36d0*/  FMUL.FTZ R31, R10, R11 ;  /* 0x0000000b0a1f7220 */ /* 0x000fe20000410000 */
[----:B------:R-:W-:Y:S01]  /*36e0*/  F2FP.BF16.F32.PACK_AB R10, R5, R6 ;  /* 0x00000006050a723e */ /* 0x000fe200000010ff */
[----:B------:R-:W-:Y:S01]  /*36f0*/  FMUL.FTZ R9, R39, UR8 ;  /* 0x0000000827097c20 */ /* 0x000fe20008410000 */
[----:B------:R-:W-:Y:S01]  /*3700*/  SHF.L.U32 R5, R8, 0x10, RZ ;  /* 0x0000001008057819 */ /* 0x000fe200000006ff */
[----:B------:R-:W-:Y:S01]  /*3710*/  FMUL.FTZ R4, R4, UR8 ;  /* 0x0000000804047c20 */ /* 0x000fe20008410000 */
[----:B------:R-:W-:Y:S01]  /*3720*/  F2FP.BF16.F32.PACK_AB R8, R38, R7 ;  /* 0x000000072608723e */ /* 0x000fe200000010ff */
[----:B------:R-:W-:Y:S01]  /*3730*/  FMUL.FTZ R43, R43, UR8 ;  /* 0x000000082b2b7c20 */ /* 0x000fe20008410000 */
[----:B------:R-:W-:Y:S01]  /*3740*/  PRMT R7, R26, 0x1054, R29 ;  /* 0x000010541a077816 */ /* 0x000fe2000000001d */
[----:B------:R-:W-:Y:S01]  /*3750*/  FMUL.FTZ R39, R14, R45 ;  /* 0x0000002d0e277220 */ /* 0x000fe20000410000 */
[----:B------:R-:W0:Y:S01]  /*3760*/  LDC R29, c[0x0][RZ] ;  /* 0x00000000ff1d7b82 */ /* 0x000e220000000800 */
[----:B------:R-:W-:Y:S01]  /*3770*/  IADD3 R14, P0, R0, UR12, RZ ;  /* 0x0000000c000e7c10 */ /* 0x000fe2000ff1e0ff */
[----:B------:R-:W-:Y:S01]  /*3780*/  IMAD.U32 R41, R41, 0x10000, RZ ;  /* 0x0001000029297824 */ /* 0x000fe200078e00ff */
[----:B------:R-:W-:Y:S01]  /*3790*/  FSET.BF.LT.FTZ.AND R0, R15, UR34, PT ;  /* 0x000000220f007c0a */ /* 0x000fe2000b811000 */
[----:B------:R-:W-:Y:S01]  /*37a0*/  FMUL.FTZ R26, R37, UR8 ;  /* 0x00000008251a7c20 */ /* 0x000fe20008410000 */
[----:B------:R-:W-:Y:S01]  /*37b0*/  F2FP.BF16.F32.PACK_AB R9, R9, R4 ;  /* 0x000000040909723e */ /* 0x000fe200000010ff */
[----:B------:R-:W-:Y:S01]  /*37c0*/  ULDC UR9, c[0x0][0xc] ;  /* 0x0000030000097ab9 */ /* 0x000fe20000000800 */
[----:B------:R-:W-:Y:S01]  /*37d0*/  F2FP.BF16.F32.PACK_AB R11, R43, R44 ;  /* 0x0000002c2b0b723e */ /* 0x000fe200000010ff */
[----:B------:R-:W-:Y:S01]  /*37e0*/  FMUL.FTZ R0, R0, R41 ;  /* 0x0000002900007220 */ /* 0x000fe20000410000 */
[----:B------:R-:W-:Y:S01]  /*37f0*/  IADD3.X R15, R33, UR13, RZ, P0, !PT ;  /* 0x0000000d210f7c10 */ /* 0x000fe200087fe4ff */
[----:B------:R-:W-:Y:S01]  /*3800*/  FMUL.FTZ R35, R35, R46 ;  /* 0x0000002e23237220 */ /* 0x000fe20000410000 */
[----:B------:R-:W-:Y:S01]  /*3810*/  SHF.L.U32 R43, R42, 0x10, RZ ;  /* 0x000000102a2b7819 */ /* 0x000fe200000006ff */
[----:B------:R-:W-:Y:S01]  /*3820*/  FMUL.FTZ R28, R28, R5 ;  /* 0x000000051c1c7220 */ /* 0x000fe20000410000 */
[----:B------:R-:W-:Y:S01]  /*3830*/  PRMT R6, R27, 0x1054, R24 ;  /* 0x000010541b067816 */ /* 0x000fe20000000018 */
[----:B------:R1:W-:Y:S01]  /*3840*/  STG.E.128 desc[UR4][R14.64], R8 ;  /* 0x000000080e007986 */ /* 0x0003e2000c101d04 */
[----:B------:R-:W-:Y:S01]  /*3850*/  PRMT R5, R16, 0x1054, R25 ;  /* 0x0000105410057816 */ /* 0x000fe20000000019 */
[----:B------:R-:W-:Y:S01]  /*3860*/  FMUL.FTZ R30, R30, R43 ;  /* 0x0000002b1e1e7220 */ /* 0x000fe20000410000 */
[----:B------:R-:W-:Y:S01]  /*3870*/  FMUL.FTZ R24, R34, UR8 ;  /* 0x0000000822187c20 */ /* 0x000fe20008410000 */
[----:B------:R-:W-:Y:S01]  /*3880*/  FMUL.FTZ R25, R35, UR8 ;  /* 0x0000000823197c20 */ /* 0x000fe20008410000 */
[----:B------:R-:W-:Y:S01]  /*3890*/  FMUL.FTZ R39, R39, UR8 ;  /* 0x0000000827277c20 */ /* 0x000fe20008410000 */
[----:B------:R-:W-:Y:S01]  /*38a0*/  FMUL.FTZ R27, R31, UR8 ;  /* 0x000000081f1b7c20 */ /* 0x000fe20008410000 */
[----:B------:R-:W-:Y:S01]  /*38b0*/  FMUL.FTZ R28, R28, UR8 ;  /* 0x000000081c1c7c20 */ /* 0x000fe20008410000 */
[----:B------:R-:W-:Y:S01]  /*38c0*/  FMUL.FTZ R30, R30, UR8 ;  /* 0x000000081e1e7c20 */ /* 0x000fe20008410000 */
[----:B------:R-:W-:-:S02]  /*38d0*/  PRMT R4, R17, 0x1054, R2 ;  /* 0x0000105411047816 */ /* 0x000fc40000000002 */
[----:B------:R-:W-:Y:S02]  /*38e0*/  F2FP.BF16.F32.PACK_AB R24, R39, R24 ;  /* 0x000000182718723e */ /* 0x000fe400000010ff */
[----:B------:R-:W-:Y:S02]  /*38f0*/  F2FP.BF16.F32.PACK_AB R25, R28, R25 ;  /* 0x000000191c19723e */ /* 0x000fe400000010ff */
[----:B------:R-:W-:Y:S01]  /*3900*/  F2FP.BF16.F32.PACK_AB R27, R30, R27 ;  /* 0x0000001b1e1b723e */ /* 0x000fe200000010ff */
[----:B-1----:R-:W-:Y:S01]  /*3910*/  FMUL.FTZ R9, R0, UR8 ;  /* 0x0000000800097c20 */ /* 0x002fe20008410000 */
[----:B------:R-:W-:Y:S01]  /*3920*/  IADD3 R8, P0, R18, UR14, RZ ;  /* 0x0000000e12087c10 */ /* 0x000fe2000ff1e0ff */
[----:B0-----:R-:W-:-:S03]  /*3930*/  IMAD R11, R29, UR9, RZ ;  /* 0x000000091d0b7c24 */ /* 0x001fc6000f8e02ff */
[----:B------:R-:W-:Y:S02]  /*3940*/  F2FP.BF16.F32.PACK_AB R26, R9, R26 ;  /* 0x0000001a091a723e */ /* 0x000fe400000010ff */
[----:B------:R-:W-:Y:S02]  /*3950*/  IADD3.X R9, R19, UR15, RZ, P0, !PT ;  /* 0x0000000f13097c10 */ /* 0x000fe400087fe4ff */
[----:B------:R-:W-:Y:S01]  /*3960*/  LEA R18, P0, R11, R18, 0x4 ;  /* 0x000000120b127211 */ /* 0x000fe200078020ff */
[----:B------:R0:W-:Y:S01]  /*3970*/  STG.E.128 desc[UR4][R14.64+0x10], R24 ;  /* 0x000010180e007986 */ /* 0x0001e2000c101d04 */
[----:B------:R-:W-:-:S03]  /*3980*/  MOV R11, R12 ;  /* 0x0000000c000b7202 */ /* 0x000fc60000000f00 */
[----:B------:R-:W-:Y:S01]  /*3990*/  IMAD.X R19, RZ, RZ, R19, P0 ;  /* 0x000000ffff137224 */ /* 0x000fe200000e0613 */
[----:B------:R-:W-:Y:S01]  /*39a0*/  ISETP.GE.U32.AND P0, PT, R18, UR36, PT ;  /* 0x0000002412007c0c */ /* 0x000fe2000bf06070 */
[----:B------:R0:W-:Y:S01]  /*39b0*/  STG.E.128 desc[UR4][R8.64], R4 ;  /* 0x0000000408007986 */ /* 0x0001e2000c101d04 */
[----:B------:R-:W-:Y:S02]  /*39c0*/  BAR.SYNC.DEFER_BLOCKING 0x0 ;  /* 0x0000000000007b1d */ /* 0x000fe40000010000 */
[----:B------:R-:W-:-:S13]  /*39d0*/  ISETP.GE.U32.AND.EX P0, PT, R19, UR37, PT, P0 ;  /* 0x0000002513007c0c */ /* 0x000fda000bf06100 */
[----:B------:R-:W-:Y:S05]  /*39e0*/  @!P0 BRA `(.L_x_2788) ;  /* 0xffffffcc00648947 */ /* 0x000fea000383ffff */
[----:B------:R-:W-:Y:S05]  /*39f0*/  EXIT ;  /* 0x000000000000794d */ /* 0x000fea0003800000 */
        .weak           $__internal_77_$__cuda_sm20_dblrcp_rn_slowpath_v3
        .type           $__internal_77_$__cuda_sm20_dblrcp_rn_slowpath_v3,@function
        .size           $__internal_77_$__cuda_sm20_dblrcp_rn_slowpath_v3,(.L_x_11655 - $__internal_77_$__cuda_sm20_dblrcp_rn_slowpath_v3)
$__internal_77_$__cuda_sm20_dblrcp_rn_slowpath_v3:
        /* <DEDUP_REMOVED lines=23> */
.L_x_2791:
        /* <DEDUP_REMOVED lines=10> */
.L_x_2789:
[----:B------:R-:W-:Y:S02]  /*3c10*/  LOP3.LUT R7, R5, 0x80000, RZ, 0xfc, !PT ;  /* 0x0008000005077812 */ /* 0x000fe400078efcff */
[----:B------:R-:W-:-:S07]  /*3c20*/  MOV R6, R4 ;  /* 0x0000000400067202 */ /* 0x000fce0000000f00 */
.L_x_2790:
[----:B------:R-:W-:Y:S01]  /*3c30*/  IMAD.MOV.U32 R4, RZ, RZ, R2 ;  /* 0x000000ffff047224 */ /* 0x000fe200078e0002 */
[----:B------:R-:W-:-:S04]  /*3c40*/  MOV R5, 0x0 ;  /* 0x0000000000057802 */ /* 0x000fc80000000f00 */
[----:B------:R-:W-:Y:S05]  /*3c50*/  RET.REL.NODEC R4 `(_ZN2at6native43_GLOBAL__N__7cc8d1ed_10_Dropout_cu_0e96ed3824fused_dropout_kernel_vecIN3c108BFloat16EfmLi1ELi16EbEEvNS_4cuda6detail10TensorInfoIKT_T1_EENS7_IS8_SA_EENS7_IT4_SA_EESA_T0_NS_15PhiloxCudaStateE) ;  /* 0xffffffc004e87950 */ /* 0x000fea0003c3ffff */
.L_x_2792:
        /* <DEDUP_REMOVED lines=10> */
.L_x_11655:


//--------------------- .text._ZN2at6native43_GLOBAL__N__7cc8d1ed_10_Dropout_cu_0e96ed3820fused_dropout_kernelIN3c104HalfEfmLin1ELin1EbEEvNS_4cuda6detail10TensorInfoIKT_T1_EENS7_IS8_SA_EENS7_IT4_SA_EESA_T0_NS_15PhiloxCudaStateE --------------------------
	.section	.text._ZN2at6native43_GLOBAL__N__7cc8d1ed_10_Dropout_cu_0e96ed3820fused_dropout_kernelIN3c104HalfEfmLin1ELin1EbEEvNS_4cuda6detail10TensorInfoIKT_T1_EENS7_IS8_SA_EENS7_IT4_SA_EESA_T0_NS_15PhiloxCudaStateE,"ax",@progbits
	.align	128
.text._ZN2at6native43_GLOBAL__N__7cc8d1ed_10_Dropout_cu_0e96ed3820fused_dropout_kernelIN3c104HalfEfmLin1ELin1EbEEvNS_4cuda6detail10TensorInfoIKT_T1_EENS7_IS8_SA_EENS7_IT4_SA_EESA_T0_NS_15PhiloxCudaStateE:
        .type           _ZN2at6native43_GLOBAL__N__7cc8d1ed_10_Dropout_cu_0e96ed3820fused_dropout_kernelIN3c104HalfEfmLin1ELin1EbEEvNS_4cuda6detail10TensorInfoIKT_T1_EENS7_IS8_SA_EENS7_IT4_SA_EESA_T0_NS_15PhiloxCudaStateE,@function
        .size           _ZN2at6native43_GLOBAL__N__7cc8d1ed_10_Dropout_cu_0e96ed3820fused_dropout_kernelIN3c104HalfEfmLin1ELin1EbEEvNS_4cuda6detail10TensorInfoIKT_T1_EENS7_IS8_SA_EENS7_IT4_SA_EESA_T0_NS_15PhiloxCudaStateE,(.L_x_11657 - _ZN2at6native43_GLOBAL__N__7cc8d1ed_10_Dropout_cu_0e96ed3820fused_dropout_kernelIN3c104HalfEfmLin1ELin1EbEEvNS_4cuda6detail10TensorInfoIKT_T1_EENS7_IS8_SA_EENS7_IT4_SA_EESA_T0_NS_15PhiloxCudaStateE)
        .other          _ZN2at6native43_GLOBAL__N__7cc8d1ed_10_Dropout_cu_0e96ed3820fused_dropout_kernelIN3c104HalfEfmLin1ELin1EbEEvNS_4cuda6detail10TensorInfoIKT_T1_EENS7_IS8_SA_EENS7_IT4_SA_EESA_T0_NS_15PhiloxCudaStateE,@"STO_CUDA_ENTRY STV_DEFAULT"
_ZN2at6native43_GLOBAL__N__7cc8d1ed_10_Dropout_cu_0e96ed3820fused_dropout_kernelIN3c104HalfEfmLin1ELin1EbEEvNS_4cuda6detail10TensorInfoIKT_T1_EENS7_IS8_SA_EENS7_IT4_SA_EESA_T0_NS_15PhiloxCudaStateE:
        /* <DEDUP_REMOVED lines=108> */
[----:B------:R-:W-:Y:S05]  /*06c0*/  CALL.REL.NOINC `($__internal_78_$__cuda_sm20_dblrcp_rn_slowpath_v3) ;  /* 0x000000d4006c7944 */ /* 0x000fea0003c00000 */
.L_x_2793:
        /* <DEDUP_REMOVED lines=18> */
[----:B------:R-:W-:Y:S05]  /*07f0*/  CALL.REL.NOINC `($__internal_79_$__cuda_sm20_div_u64) ;  /* 0x000000d400b87944 */ /* 0x000fea0003c00000 */
[----:B------:R-:W-:Y:S05]  /*0800*/  BRA `(.L_x_2795) ;  /* 0x0000000000587947 */ /* 0x000fea0003800000 */
.L_x_2794:
        /* <DEDUP_REMOVED lines=22> */
.L_x_2795:
        /* <DEDUP_REMOVED lines=32> */
.L_x_3007:
        /* <DEDUP_REMOVED lines=13> */
.L_x_2797:
[----:B------:R-:W-:Y:S05]  /*0c40*/  BSYNC B0 ;  /* 0x0000000000007941 */ /* 0x000fea0003800000 */
.L_x_2796:
        /* <DEDUP_REMOVED lines=72> */
.L_x_2799:
[----:B------:R-:W-:Y:S01]  /*10d0*/  IMAD.MOV.U32 R5, RZ, RZ, R0 ;  /* 0x000000ffff057224 */ /* 0x000fe200078e0000 */
[----:B------:R-:W-:Y:S01]  /*10e0*/  MOV R6, R11 ;  /* 0x0000000b00067202 */ /* 0x000fe20000000f00 */
[----:B------:R-:W-:Y:S01]  /*10f0*/  IMAD.MOV.U32 R7, RZ, RZ, R18 ;  /* 0x000000ffff077224 */ /* 0x000fe200078e0012 */
[----:B------:R-:W-:-:S07]  /*1100*/  MOV R9, R26 ;  /* 0x0000001a00097202 */ /* 0x000fce0000000f00 */
.L_x_2798:
        /* <DEDUP_REMOVED lines=31> */
.L_x_2816:
        /* <DEDUP_REMOVED lines=11> */
[----:B------:R-:W-:Y:S05]  /*13b0*/  CALL.REL.NOINC `($__internal_79_$__cuda_sm20_div_u64) ;  /* 0x000000c800c87944 */ /* 0x000fea0003c00000 */
        /* <DEDUP_REMOVED lines=9> */
.L_x_2805:
        /* <DEDUP_REMOVED lines=22> */
.L_x_2806:
[----:B------:R-:W-:Y:S05]  /*15b0*/  BSYNC B1 ;  /* 0x0000000000017941 */ /* 0x000fea0003800000 */
.L_x_2804:
        /* <DEDUP_REMOVED lines=15> */
[----:B------:R-:W-:Y:S05]  /*16b0*/  CALL.REL.NOINC `($__internal_79_$__cuda_sm20_div_u64) ;  /* 0x000000c800087944 */ /* 0x000fea0003c00000 */
        /* <DEDUP_REMOVED lines=11> */
.L_x_2808:
        /* <DEDUP_REMOVED lines=23> */
.L_x_2809:
[----:B------:R-:W-:Y:S05]  /*18e0*/  BSYNC B1 ;  /* 0x0000000000017941 */ /* 0x000fea0003800000 */
.L_x_2807:
        /* <DEDUP_REMOVED lines=16> */
[----:B------:R-:W-:Y:S05]  /*19f0*/  CALL.REL.NOINC `($__internal_79_$__cuda_sm20_div_u64) ;  /* 0x000000c400387944 */ /* 0x000fea0003c00000 */
        /* <DEDUP_REMOVED lines=11> */
.L_x_2811:
        /* <DEDUP_REMOVED lines=23> */
.L_x_2812:
[----:B------:R-:W-:Y:S05]  /*1c20*/  BSYNC B1 ;  /* 0x0000000000017941 */ /* 0x000fea0003800000 */
.L_x_2810:
        /* <DEDUP_REMOVED lines=29> */
.L_x_2814:
        /* <DEDUP_REMOVED lines=22> */
.L_x_2815:
[----:B------:R-:W-:Y:S05]  /*1f60*/  BSYNC B1 ;  /* 0x0000000000017941 */ /* 0x000fea0003800000 */
.L_x_2813:
[----:B------:R-:W0:Y:S01]  /*1f70*/  LDC.64 R10, c[0x0][R0+0x2c0] ;  /* 0x0000b000000a7b82 */ /* 0x000e220000000a00 */
[----:B------:R-:W-:Y:S01]  /*1f80*/  MOV R2, R44 ;  /* 0x0000002c00027202 */ /* 0x000fe20000000f00 */
[----:B0-----:R-:W-:-:S04]  /*1f90*/  IMAD R9, R11, R34, RZ ;  /* 0x000000220b097224 */ /* 0x001fc800078e02ff */
[----:B------:R-:W-:-:S04]  /*1fa0*/  IMAD.WIDE.U32 R2, R10, R34, R2 ;  /* 0x000000220a027225 */ /* 0x000fc800078e0002 */
[----:B------:R-:W-:-:S04]  /*1fb0*/  IMAD R7, R10, R7, R9 ;  /* 0x000000070a077224 */ /* 0x000fc800078e0209 */
[----:B------:R-:W-:Y:S01]  /*1fc0*/  IMAD.IADD R3, R3, 0x1, R7 ;  /* 0x0000000103037824 */ /* 0x000fe200078e0207 */
[----:B------:R-:W-:Y:S06]  /*1fd0*/  @P3 BRA `(.L_x_2816) ;  /* 0xfffffff000c83947 */ /* 0x000fec000383ffff */
.L_x_2803:
        /* <DEDUP_REMOVED lines=11> */
[----:B------:R-:W-:Y:S05]  /*2090*/  CALL.REL.NOINC `($__internal_79_$__cuda_sm20_div_u64) ;  /* 0x000000bc00907944 */ /* 0x000fea0003c00000 */
        /* <DEDUP_REMOVED lines=9> */
.L_x_2818:
        /* <DEDUP_REMOVED lines=23> */
.L_x_2819:
[----:B------:R-:W-:Y:S05]  /*22a0*/  BSYNC B1 ;  /* 0x0000000000017941 */ /* 0x000fea0003800000 */
.L_x_2817:
        /* <DEDUP_REMOVED lines=26> */
.L_x_2821:
        /* <DEDUP_REMOVED lines=23> */
.L_x_2822:
[----:B------:R-:W-:Y:S05]  /*25c0*/  BSYNC B1 ;  /* 0x0000000000017941 */ /* 0x000fea0003800000 */
.L_x_2820:
        /* <DEDUP_REMOVED lines=26> */
.L_x_2824:
        /* <DEDUP_REMOVED lines=23> */
.L_x_2825:
[----:B------:R-:W-:Y:S05]  /*28e0*/  BSYNC B1 ;  /* 0x0000000000017941 */ /* 0x000fea0003800000 */
.L_x_2823:
[----:B------:R-:W0:Y:S02]  /*28f0*/  LDC.64 R6, c[0x0][R5+0x2c8] ;  /* 0x0000b20005067b82 */ /* 0x000e240000000a00 */
[-C--:B0-----:R-:W-:Y:S02]  /*2900*/  IMAD R0, R7, R10.reuse, RZ ;  /* 0x0000000a07007224 */ /* 0x081fe400078e02ff */
[----:B------:R-:W-:-:S04]  /*2910*/  IMAD.WIDE.U32 R2, R6, R10, R2 ;  /* 0x0000000a06027225 */ /* 0x000fc800078e0002 */
[----:B------:R-:W-:-:S05]  /*2920*/  IMAD R9, R6, R9, R0 ;  /* 0x0000000906097224 */ /* 0x000fca00078e0200 */
[----:B------:R-:W-:-:S07]  /*2930*/  IADD3 R3, R3, R9, RZ ;  /* 0x0000000903037210 */ /* 0x000fce0007ffe0ff */
.L_x_2802:
        /* <DEDUP_REMOVED lines=9> */
.L_x_2801:
[----:B------:R-:W-:Y:S05]  /*29d0*/  BSYNC B0 ;  /* 0x0000000000007941 */ /* 0x000fea0003800000 */
.L_x_2800:
        /* <DEDUP_REMOVED lines=25> */
.L_x_2842:
        /* <DEDUP_REMOVED lines=9> */
[----:B-----5:R-:W-:Y:S05]  /*2c00*/  CALL.REL.NOINC `($__internal_79_$__cuda_sm20_div_u64) ;  /* 0x000000b000b47944 */ /* 0x020fea0003c00000 */
        /* <DEDUP_REMOVED lines=9> */
.L_x_2831:
        /* <DEDUP_REMOVED lines=22> */
.L_x_2832:
[----:B------:R-:W-:Y:S05]  /*2e00*/  BSYNC B1 ;  /* 0x0000000000017941 */ /* 0x000fea0003800000 */
.L_x_2830:
        /* <DEDUP_REMOVED lines=15> */
[----:B-----5:R-:W-:Y:S05]  /*2f00*/  CALL.REL.NOINC `($__internal_79_$__cuda_sm20_div_u64) ;  /* 0x000000ac00f47944 */ /* 0x020fea0003c00000 */
        /* <DEDUP_REMOVED lines=11> */
.L_x_2834:
        /* <DEDUP_REMOVED lines=23> */
.L_x_2835:
[----:B------:R-:W-:Y:S05]  /*3130*/  BSYNC B1 ;  /* 0x0000000000017941 */ /* 0x000fea0003800000 */
.L_x_2833:
        /* <DEDUP_REMOVED lines=16> */
[----:B-----5:R-:W-:Y:S05]  /*3240*/  CALL.REL.NOINC `($__internal_79_$__cuda_sm20_div_u64) ;  /* 0x000000ac00247944 */ /* 0x020fea0003c00000 */
        /* <DEDUP_REMOVED lines=11> */
.L_x_2837:
        /* <DEDUP_REMOVED lines=23> */
.L_x_2838:
[----:B------:R-:W-:Y:S05]  /*3470*/  BSYNC B1 ;  /* 0x0000000000017941 */ /* 0x000fea0003800000 */
.L_x_2836:
        /* <DEDUP_REMOVED lines=28> */
.L_x_2840:
        /* <DEDUP_REMOVED lines=22> */
.L_x_2841:
[----:B------:R-:W-:Y:S05]  /*37a0*/  BSYNC B1 ;  /* 0x0000000000017941 */ /* 0x000fea0003800000 */
.L_x_2839:
        /* <DEDUP_REMOVED lines=10> */
.L_x_2829:
        /* <DEDUP_REMOVED lines=11> */
[----:B-----5:R-:W-:Y:S05]  /*3900*/  CALL.REL.NOINC `($__internal_79_$__cuda_sm20_div_u64) ;  /* 0x000000a400747944 */ /* 0x020fea0003c00000 */
        /* <DEDUP_REMOVED lines=9> */
.L_x_2844:
        /* <DEDUP_REMOVED lines=23> */
.L_x_2845:
[----:B------:R-:W-:Y:S05]  /*3b10*/  BSYNC B1 ;  /* 0x0000000000017941 */ /* 0x000fea0003800000 */
.L_x_2843:
        /* <DEDUP_REMOVED lines=26> */
.L_x_2847:
        /* <DEDUP_REMOVED lines=23> */
.L_x_2848:
[----:B------:R-:W-:Y:S05]  /*3e30*/  BSYNC B1 ;  /* 0x0000000000017941 */ /* 0x000fea0003800000 */
.L_x_2846:
        /* <DEDUP_REMOVED lines=26> */
.L_x_2850:
        /* <DEDUP_REMOVED lines=23> */
.L_x_2851:
[----:B------:R-:W-:Y:S05]  /*4150*/  BSYNC B1 ;  /* 0x0000000000017941 */ /* 0x000fea0003800000 */
.L_x_2849:
[----:B------:R-:W0:Y:S02]  /*4160*/  LDC.64 R6, c[0x0][R5+0x2c8] ;  /* 0x0000b20005067b82 */ /* 0x000e240000000a00 */
[-C--:B0-----:R-:W-:Y:S02]  /*4170*/  IMAD R0, R7, R34.reuse, RZ ;  /* 0x0000002207007224 */ /* 0x081fe400078e02ff */
[----:B------:R-:W-:-:S04]  /*4180*/  IMAD.WIDE.U32 R2, R6, R34, R2 ;  /* 0x0000002206027225 */ /* 0x000fc800078e0002 */
[----:B------:R-:W-:-:S04]  /*4190*/  IMAD R33, R6, R33, R0 ;  /* 0x0000002106217224 */ /* 0x000fc800078e0200 */
[----:B------:R-:W-:-:S07]  /*41a0*/  IMAD.IADD R3, R3, 0x1, R33 ;  /* 0x0000000103037824 */ /* 0x000fce00078e0221 */
.L_x_2828:
        /* <DEDUP_REMOVED lines=9> */
.L_x_2827:
[----:B------:R-:W-:Y:S05]  /*4240*/  BSYNC B0 ;  /* 0x0000000000007941 */ /* 0x000fea0003800000 */
.L_x_2826:
        /* <DEDUP_REMOVED lines=23> */
.L_x_2868:
        /* <DEDUP_REMOVED lines=19> */
.L_x_2857:
        /* <DEDUP_REMOVED lines=22> */
.L_x_2858:
[----:B------:R-:W-:Y:S05]  /*4650*/  BSYNC B1 ;  /* 0x0000000000017941 */ /* 0x000fea0003800000 */
.L_x_2856:
        /* <DEDUP_REMOVED lines=28> */
.L_x_2860:
        /* <DEDUP_REMOVED lines=23> */
.L_x_2861:
[----:B------:R-:W-:Y:S05]  /*4990*/  BSYNC B1 ;  /* 0x0000000000017941 */ /* 0x000fea0003800000 */
.L_x_2859:
        /* <DEDUP_REMOVED lines=29> */
.L_x_2863:
        /* <DEDUP_REMOVED lines=23> */
.L_x_2864:
[----:B------:R-:W-:Y:S05]  /*4ce0*/  BSYNC B1 ;  /* 0x0000000000017941 */ /* 0x000fea0003800000 */
.L_x_2862:
        /* <DEDUP_REMOVED lines=28> */
.L_x_2866:
        /* <DEDUP_REMOVED lines=22> */
.L_x_2867:
[----:B------:R-:W-:Y:S05]  /*5010*/  BSYNC B1 ;  /* 0x0000000000017941 */ /* 0x000fea0003800000 */
.L_x_2865:
        /* <DEDUP_REMOVED lines=10> */
.L_x_2855:
        /* <DEDUP_REMOVED lines=21> */
.L_x_2870:
        /* <DEDUP_REMOVED lines=23> */
.L_x_2871:
[----:B------:R-:W-:Y:S05]  /*5380*/  BSYNC B1 ;  /* 0x0000000000017941 */ /* 0x000fea0003800000 */
.L_x_2869:
        /* <DEDUP_REMOVED lines=26> */
.L_x_2873:
        /* <DEDUP_REMOVED lines=23> */
.L_x_2874:
[----:B------:R-:W-:Y:S05]  /*56a0*/  BSYNC B1 ;  /* 0x0000000000017941 */ /* 0x000fea0003800000 */
.L_x_2872:
        /* <DEDUP_REMOVED lines=26> */
.L_x_2876:
        /* <DEDUP_REMOVED lines=23> */
.L_x_2877:
[----:B------:R-:W-:Y:S05]  /*59c0*/  BSYNC B1 ;  /* 0x0000000000017941 */ /* 0x000fea0003800000 */
.L_x_2875:
[----:B------:R-:W0:Y:S02]  /*59d0*/  LDC.64 R24, c[0x0][R4+0x2c8] ;  /* 0x0000b20004187b82 */ /* 0x000e240000000a00 */
[-C--:B0-----:R-:W-:Y:S02]  /*59e0*/  IMAD R0, R25, R34.reuse, RZ ;  /* 0x0000002219007224 */ /* 0x081fe400078e02ff */
[----:B------:R-:W-:-:S04]  /*59f0*/  IMAD.WIDE.U32 R2, R24, R34, R2 ;  /* 0x0000002218027225 */ /* 0x000fc800078e0002 */
[----:B------:R-:W-:-:S04]  /*5a00*/  IMAD R33, R24, R33, R0 ;  /* 0x0000002118217224 */ /* 0x000fc800078e0200 */
[----:B------:R-:W-:-:S07]  /*5a10*/  IMAD.IADD R3, R3, 0x1, R33 ;  /* 0x0000000103037824 */ /* 0x000fce00078e0221 */
.L_x_2854:
        /* <DEDUP_REMOVED lines=9> */
.L_x_2853:
[----:B------:R-:W-:Y:S05]  /*5ab0*/  BSYNC B0 ;  /* 0x0000000000007941 */ /* 0x000fea0003800000 */
.L_x_2852:
        /* <DEDUP_REMOVED lines=23> */
.L_x_2894:
        /* <DEDUP_REMOVED lines=9> */
[----:B-----5:R-:W-:Y:S05]  /*5cc0*/  CALL.REL.NOINC `($__internal_79_$__cuda_sm20_div_u64) ;  /* 0x0000008000847944 */ /* 0x020fea0003c00000 */
        /* <DEDUP_REMOVED lines=9> */
.L_x_2883:
        /* <DEDUP_REMOVED lines=22> */
.L_x_2884:
[----:B------:R-:W-:Y:S05]  /*5ec0*/  BSYNC B1 ;  /* 0x0000000000017941 */ /* 0x000fea0003800000 */
.L_x_2882:
        /* <DEDUP_REMOVED lines=27> */
.L_x_2886:
        /* <DEDUP_REMOVED lines=23> */
.L_x_2887:
[----:B------:R-:W-:Y:S05]  /*61f0*/  BSYNC B1 ;  /* 0x0000000000017941 */ /* 0x000fea0003800000 */
.L_x_2885:
        /* <DEDUP_REMOVED lines=28> */
.L_x_2889:
        /* <DEDUP_REMOVED lines=23> */
.L_x_2890:
[----:B------:R-:W-:Y:S05]  /*6530*/  BSYNC B1 ;  /* 0x0000000000017941 */ /* 0x000fea0003800000 */
.L_x_2888:
        /* <DEDUP_REMOVED lines=28> */
.L_x_2892:
        /* <DEDUP_REMOVED lines=22> */
.L_x_2893:
[----:B------:R-:W-:Y:S05]  /*6860*/  BSYNC B1 ;  /* 0x0000000000017941 */ /* 0x000fea0003800000 */
.L_x_2891:
        /* <DEDUP_REMOVED lines=10> */
.L_x_2881:
        /* <DEDUP_REMOVED lines=21> */
.L_x_2896:
        /* <DEDUP_REMOVED lines=23> */
.L_x_2897:
[----:B------:R-:W-:Y:S05]  /*6bd0*/  BSYNC B1 ;  /* 0x0000000000017941 */ /* 0x000fea0003800000 */
.L_x_2895:
        /* <DEDUP_REMOVED lines=26> */
.L_x_2899:
        /* <DEDUP_REMOVED lines=23> */
.L_x_2900:
[----:B------:R-:W-:Y:S05]  /*6ef0*/  BSYNC B1 ;  /* 0x0000000000017941 */ /* 0x000fea0003800000 */
.L_x_2898:
        /* <DEDUP_REMOVED lines=26> */
.L_x_2902:
        /* <DEDUP_REMOVED lines=23> */
.L_x_2903:
[----:B------:R-:W-:Y:S05]  /*7210*/  BSYNC B1 ;  /* 0x0000000000017941 */ /* 0x000fea0003800000 */
.L_x_2901:
[----:B------:R-:W0:Y:S02]  /*7220*/  LDC.64 R24, c[0x0][R41+0x2c8] ;  /* 0x0000b20029187b82 */ /* 0x000e240000000a00 */
[-C--:B0-----:R-:W-:Y:S02]  /*7230*/  IMAD R25, R25, R34.reuse, RZ ;  /* 0x0000002219197224 */ /* 0x081fe400078e02ff */
[----:B------:R-:W-:-:S04]  /*7240*/  IMAD.WIDE.U32 R44, R24, R34, R44 ;  /* 0x00000022182c7225 */ /* 0x000fc800078e002c */
[----:B------:R-:W-:-:S05]  /*7250*/  IMAD R25, R24, R33, R25 ;  /* 0x0000002118197224 */ /* 0x000fca00078e0219 */
[----:B------:R-:W-:-:S07]  /*7260*/  IADD3 R45, R45, R25, RZ ;  /* 0x000000192d2d7210 */ /* 0x000fce0007ffe0ff */
.L_x_2880:
        /* <DEDUP_REMOVED lines=9> */
.L_x_2879:
[----:B------:R-:W-:Y:S05]  /*7300*/  BSYNC B0 ;  /* 0x0000000000007941 */ /* 0x000fea0003800000 */
.L_x_2878:
        /* <DEDUP_REMOVED lines=22> */
.L_x_2920:
        /* <DEDUP_REMOVED lines=20> */
.L_x_2909:
        /* <DEDUP_REMOVED lines=22> */
.L_x_2910:
[----:B------:R-:W-:Y:S05]  /*7710*/  BSYNC B1 ;  /* 0x0000000000017941 */ /* 0x000fea0003800000 */
.L_x_2908:
        /* <DEDUP_REMOVED lines=27> */
.L_x_2912:
        /* <DEDUP_REMOVED lines=23> */
.L_x_2913:
[----:B------:R-:W-:Y:S05]  /*7a40*/  BSYNC B1 ;  /* 0x0000000000017941 */ /* 0x000fea0003800000 */
.L_x_2911:
        /* <DEDUP_REMOVED lines=28> */
.L_x_2915:
        /* <DEDUP_REMOVED lines=23> */
.L_x_2916:
[----:B------:R-:W-:Y:S05]  /*7d80*/  BSYNC B1 ;  /* 0x0000000000017941 */ /* 0x000fea0003800000 */
.L_x_2914:
        /* <DEDUP_REMOVED lines=28> */
.L_x_2918:
        /* <DEDUP_REMOVED lines=22> */
.L_x_2919:
[----:B------:R-:W-:Y:S05]  /*80b0*/  BSYNC B1 ;  /* 0x0000000000017941 */ /* 0x000fea0003800000 */
.L_x_2917:
        /* <DEDUP_REMOVED lines=10> */
.L_x_2907:
        /* <DEDUP_REMOVED lines=22> */
.L_x_2922:
        /* <DEDUP_REMOVED lines=23> */
.L_x_2923:
[----:B------:R-:W-:Y:S05]  /*8430*/  BSYNC B1 ;  /* 0x0000000000017941 */ /* 0x000fea0003800000 */
.L_x_2921:
        /* <DEDUP_REMOVED lines=26> */
.L_x_2925:
        /* <DEDUP_REMOVED lines=23> */
.L_x_2926:
[----:B------:R-:W-:Y:S05]  /*8750*/  BSYNC B1 ;  /* 0x0000000000017941 */ /* 0x000fea0003800000 */
.L_x_2924:
        /* <DEDUP_REMOVED lines=26> */
.L_x_2928:
        /* <DEDUP_REMOVED lines=23> */
.L_x_2929:
[----:B------:R-:W-:Y:S05]  /*8a70*/  BSYNC B1 ;  /* 0x0000000000017941 */ /* 0x000fea0003800000 */
.L_x_2927:
[----:B------:R-:W0:Y:S02]  /*8a80*/  LDC.64 R24, c[0x0][R43+0x2c8] ;  /* 0x0000b2002b187b82 */ /* 0x000e240000000a00 */
[-C--:B0-----:R-:W-:Y:S02]  /*8a90*/  IMAD R25, R25, R34.reuse, RZ ;  /* 0x0000002219197224 */ /* 0x081fe400078e02ff */
[----:B------:R-:W-:-:S04]  /*8aa0*/  IMAD.WIDE.U32 R46, R24, R34, R46 ;  /* 0x00000022182e7225 */ /* 0x000fc800078e002e */
[----:B------:R-:W-:-:S05]  /*8ab0*/  IMAD R25, R24, R33, R25 ;  /* 0x0000002118197224 */ /* 0x000fca00078e0219 */
[----:B------:R-:W-:-:S07]  /*8ac0*/  IADD3 R47, R47, R25, RZ ;  /* 0x000000192f2f7210 */ /* 0x000fce0007ffe0ff */
.L_x_2906:
[----:B------:R-:W-:Y:S01]  /*8ad0*/  ULDC UR28, c[0x0][0x6f8] ;  /* 0x0001be00001c7ab9 */ /* 0x000fe20000000800 */
[----:B-----5:R-:W-:Y:S01]  /*8ae0*/  HADD2.F32 R24, -RZ, R12.H0_H0 ;  /* 0x2000000cff187230 */ /* 0x020fe20000004100 */
[C---:B------:R-:W-:Y:S01]  /*8af0*/  FSET.BF.LT.FTZ.AND R25, R16.reuse, UR28, PT ;  /* 0x0000001c10197c0a */ /* 0x040fe2000b811000 */
[----:B------:R-:W-:Y:S01]  /*8b00*/  ULDC.64 UR24, c[0x0][0x480] ;  /* 0x0001200000187ab9 */ /* 0x000fe20000000a00 */
        /* <DEDUP_REMOVED lines=9> */
[----:B------:R-:W-:Y:S01]  /*8ba0*/  IMAD.IADD R25, R25, 0x1, R35 ;  /* 0x0000000119197824 */ /* 0x000fe200078e0223 */
[C---:B------:R-:W-:Y:S02]  /*8bb0*/  LEA R36, P1, R24.reuse, UR24, 0x1 ;  /* 0x0000001818247c11 */ /* 0x040fe4000f8208ff */
[----:B------:R-:W-:Y:S02]  /*8bc0*/  F2FP.F16.F32.PACK_AB R33, RZ, R33 ;  /* 0x00000021ff21723e */ /* 0x000fe400000000ff */
[----:B------:R-:W-:-:S02]  /*8bd0*/  LEA.HI.X R37, R24, UR25, R25, 0x1, P1 ;  /* 0x0000001918257c11 */ /* 0x000fc400088f0c19 */
[----:B------:R-:W-:Y:S02]  /*8be0*/  IADD3.X R35, R25, UR27, RZ, P2, !PT ;  /* 0x0000001b19237c10 */ /* 0x000fe400097fe4ff */
[----:B------:R-:W-:Y:S01]  /*8bf0*/  SEL R25, RZ, 0x1, P0 ;  /* 0x00000001ff197807 */ /* 0x000fe20000000000 */
[----:B------:R2:W-:Y:S04]  /*8c00*/  STG.E.U16 desc[UR12][R36.64], R33 ;  /* 0x0000002124007986 */ /* 0x0005e8000c10150c */
[----:B------:R2:W-:Y:S02]  /*8c10*/  STG.E.U8 desc[UR12][R34.64], R25 ;  /* 0x0000001922007986 */ /* 0x0005e4000c10110c */
.L_x_2905:
[----:B------:R-:W-:Y:S05]  /*8c20*/  BSYNC B0 ;  /* 0x0000000000007941 */ /* 0x000fea0003800000 */
.L_x_2904:
        /* <DEDUP_REMOVED lines=19> */
.L_x_2946:
        /* <DEDUP_REMOVED lines=24> */
.L_x_2935:
        /* <DEDUP_REMOVED lines=22> */
.L_x_2936:
[----:B------:R-:W-:Y:S05]  /*9040*/  BSYNC B1 ;  /* 0x0000000000017941 */ /* 0x000fea0003800000 */
.L_x_2934:
        /* <DEDUP_REMOVED lines=28> */
.L_x_2938:
        /* <DEDUP_REMOVED lines=23> */
.L_x_2939:
[----:B------:R-:W-:Y:S05]  /*9380*/  BSYNC B1 ;  /* 0x0000000000017941 */ /* 0x000fea0003800000 */
.L_x_2937:
        /* <DEDUP_REMOVED lines=28> */
.L_x_2941:
        /* <DEDUP_REMOVED lines=23> */
.L_x_2942:
[----:B------:R-:W-:Y:S05]  /*96c0*/  BSYNC B1 ;  /* 0x0000000000017941 */ /* 0x000fea0003800000 */
.L_x_2940:
        /* <DEDUP_REMOVED lines=28> */
.L_x_2944:
        /* <DEDUP_REMOVED lines=22> */
.L_x_2945:
[----:B------:R-:W-:Y:S05]  /*99f0*/  BSYNC B1 ;  /* 0x0000000000017941 */ /* 0x000fea0003800000 */
.L_x_2943:
        /* <DEDUP_REMOVED lines=11> */
.L_x_2933:
        /* <DEDUP_REMOVED lines=26> */
.L_x_2948:
        /* <DEDUP_REMOVED lines=23> */
.L_x_2949:
[----:B------:R-:W-:Y:S05]  /*9dc0*/  BSYNC B1 ;  /* 0x0000000000017941 */ /* 0x000fea0003800000 */
.L_x_2947:
        /* <DEDUP_REMOVED lines=32> */
.L_x_2951:
        /* <DEDUP_REMOVED lines=23> */
.L_x_2952:
[----:B------:R-:W-:Y:S05]  /*a140*/  BSYNC B1 ;  /* 0x0000000000017941 */ /* 0x000fea0003800000 */
.L_x_2950:
        /* <DEDUP_REMOVED lines=32> */
.L_x_2954:
        /* <DEDUP_REMOVED lines=23> */
.L_x_2955:
[----:B------:R-:W-:Y:S05]  /*a4c0*/  BSYNC B1 ;  /* 0x0000000000017941 */ /* 0x000fea0003800000 */
.L_x_2953:
[----:B------:R-:W0:Y:S01]  /*a4d0*/  LDC.64 R24, c[0x0][R45+0x2c8] ;  /* 0x0000b2002d187b82 */ /* 0x000e220000000a00 */
[----:B------:R-:W-:Y:S02]  /*a4e0*/  IMAD.MOV.U32 R42, RZ, RZ, R16 ;  /* 0x000000ffff2a7224 */ /* 0x000fe400078e0010 */
[-C--:B0-----:R-:W-:Y:S02]  /*a4f0*/  IMAD R25, R25, R34.reuse, RZ ;  /* 0x0000002219197224 */ /* 0x081fe400078e02ff */
[----:B------:R-:W-:-:S04]  /*a500*/  IMAD.WIDE.U32 R34, R24, R34, R42 ;  /* 0x0000002218227225 */ /* 0x000fc800078e002a */
[----:B------:R-:W-:Y:S01]  /*a510*/  IMAD R25, R24, R33, R25 ;  /* 0x0000002118197224 */ /* 0x000fe200078e0219 */
[----:B------:R-:W-:-:S03]  /*a520*/  MOV R16, R34 ;  /* 0x0000002200107202 */ /* 0x000fc60000000f00 */
[----:B------:R-:W-:-:S07]  /*a530*/  IMAD.IADD R43, R35, 0x1, R25 ;  /* 0x00000001232b7824 */ /* 0x000fce00078e0219 */
.L_x_2932:
[----:B------:R-:W-:Y:S01]  /*a540*/  ULDC UR26, c[0x0][0x6f8] ;  /* 0x0001be00001a7ab9 */ /* 0x000fe20000000800 */
[----:B0----5:R-:W-:Y:S01]  /*a550*/  HADD2.F32 R24, -RZ, R8.H0_H0 ;  /* 0x20000008ff187230 */ /* 0x021fe20000004100 */
        /* <DEDUP_REMOVED lines=14> */
[----:B------:R-:W-:Y:S02]  /*a640*/  F2FP.F16.F32.PACK_AB R9, RZ, R9 ;  /* 0x00000009ff09723e */ /* 0x000fe400000000ff */
[----:B------:R-:W-:-:S02]  /*a650*/  LEA.HI.X R37, R24, UR25, R25, 0x1, P1 ;  /* 0x0000001918257c11 */ /* 0x000fc400088f0c19 */
[----:B------:R-:W-:Y:S02]  /*a660*/  PRMT R10, R9, 0x7610, R10 ;  /* 0x00007610090a7816 */ /* 0x000fe4000000000a */
[----:B------:R-:W-:Y:S02]  /*a670*/  IADD3.X R35, R25, UR29, RZ, P2, !PT ;  /* 0x0000001d19237c10 */ /* 0x000fe400097fe4ff */
[----:B------:R-:W-:Y:S01]  /*a680*/  SEL R9, RZ, 0x1, P0 ;  /* 0x00000001ff097807 */ /* 0x000fe20000000000 */
[----:B------:R3:W-:Y:S04]  /*a690*/  STG.E.U16 desc[UR12][R36.64], R10 ;  /* 0x0000000a24007986 */ /* 0x0007e8000c10150c */
[----:B------:R3:W-:Y:S02]  /*a6a0*/  STG.E.U8 desc[UR12][R34.64], R9 ;  /* 0x0000000922007986 */ /* 0x0007e4000c10110c */
.L_x_2931:
[----:B------:R-:W-:Y:S05]  /*a6b0*/  BSYNC B0 ;  /* 0x0000000000007941 */ /* 0x000fea0003800000 */
.L_x_2930:
        /* <DEDUP_REMOVED lines=19> */
.L_x_2972:
        /* <DEDUP_REMOVED lines=24> */
.L_x_2961:
        /* <DEDUP_REMOVED lines=22> */
.L_x_2962:
[----:B------:R-:W-:Y:S05]  /*aad0*/  BSYNC B1 ;  /* 0x0000000000017941 */ /* 0x000fea0003800000 */
.L_x_2960:
        /* <DEDUP_REMOVED lines=29> */
.L_x_2964:
        /* <DEDUP_REMOVED lines=23> */
.L_x_2965:
[----:B------:R-:W-:Y:S05]  /*ae20*/  BSYNC B1 ;  /* 0x0000000000017941 */ /* 0x000fea0003800000 */
.L_x_2963:
        /* <DEDUP_REMOVED lines=28> */
.L_x_2967:
        /* <DEDUP_REMOVED lines=23> */
.L_x_2968:
[----:B------:R-:W-:Y:S05]  /*b160*/  BSYNC B1 ;  /* 0x0000000000017941 */ /* 0x000fea0003800000 */
.L_x_2966:
        /* <DEDUP_REMOVED lines=29> */
.L_x_2970:
        /* <DEDUP_REMOVED lines=22> */
.L_x_2971:
[----:B------:R-:W-:Y:S05]  /*b4a0*/  BSYNC B1 ;  /* 0x0000000000017941 */ /* 0x000fea0003800000 */
.L_x_2969:
        /* <DEDUP_REMOVED lines=12> */
.L_x_2959:
        /* <DEDUP_REMOVED lines=14> */
[----:B-----5:R-:W-:Y:S05]  /*b650*/  CALL.REL.NOINC `($__internal_79_$__cuda_sm20_div_u64) ;  /* 0x0000002800207944 */ /* 0x020fea0003c00000 */
        /* <DEDUP_REMOVED lines=11> */
.L_x_2974:
        /* <DEDUP_REMOVED lines=23> */
.L_x_2975:
[----:B------:R-:W-:Y:S05]  /*b880*/  BSYNC B1 ;  /* 0x0000000000017941 */ /* 0x000fea0003800000 */
.L_x_2973:
        /* <DEDUP_REMOVED lines=33> */
.L_x_2977:
        /* <DEDUP_REMOVED lines=23> */
.L_x_2978:
[----:B------:R-:W-:Y:S05]  /*bc10*/  BSYNC B1 ;  /* 0x0000000000017941 */ /* 0x000fea0003800000 */
.L_x_2976:
        /* <DEDUP_REMOVED lines=33> */
.L_x_2980:
        /* <DEDUP_REMOVED lines=23> */
.L_x_2981:
[----:B------:R-:W-:Y:S05]  /*bfa0*/  BSYNC B1 ;  /* 0x0000000000017941 */ /* 0x000fea0003800000 */
.L_x_2979:
        /* <DEDUP_REMOVED lines=8> */
.L_x_2958:
[----:B------:R-:W-:Y:S01]  /*c030*/  ULDC UR26, c[0x0][0x6f8] ;  /* 0x0001be00001a7ab9 */ /* 0x000fe20000000800 */
[----:B-----5:R-:W-:Y:S01]  /*c040*/  HADD2.F32 R7, -RZ, R4.H0_H0 ;  /* 0x20000004ff077230 */ /* 0x020fe20000004100 */
[----:B------:R-:W-:Y:S01]  /*c050*/  FSET.BF.LT.FTZ.AND R16, R14, UR26, PT ;  /* 0x0000001a0e107c0a */ /* 0x000fe2000b811000 */
[----:B------:R-:W-:Y:S01]  /*c060*/  ULDC.64 UR24, c[0x0][0x480] ;  /* 0x0001200000187ab9 */ /* 0x000fe20000000a00 */
[----:B0-----:R-:W-:Y:S01]  /*c070*/  MOV R24, R10 ;  /* 0x0000000a00187202 */ /* 0x001fe20000000f00 */
[----:B------:R-:W-:Y:S01]  /*c080*/  IMAD R5, R5, UR24, RZ ;  /* 0x0000001805057c24 */ /* 0x000fe2000f8e02ff */
[----:B------:R-:W-:Y:S01]  /*c090*/  ULDC.64 UR28, c[0x0][0x550] ;  /* 0x00015400001c7ab9 */ /* 0x000fe20000000a00 */
[----:B--2---:R-:W-:Y:S02]  /*c0a0*/  IMAD.MOV.U32 R25, RZ, RZ, R9 ;  /* 0x000000ffff197224 */ /* 0x004fe400078e0009 */
[----:B------:R-:W-:Y:S01]  /*c0b0*/  FMUL.FTZ R7, R7, R16 ;  /* 0x0000001007077220 */ /* 0x000fe20000410000 */
[----:B------:R-:W-:Y:S01]  /*c0c0*/  IMAD R5, R6, UR25, R5 ;  /* 0x0000001906057c24 */ /* 0x000fe2000f8e0205 */
[----:B------:R-:W-:Y:S01]  /*c0d0*/  FSETP.GEU.FTZ.AND P0, PT, R14, UR26, PT ;  /* 0x0000001a0e007c0b */ /* 0x000fe2000bf1e000 */
[----:B------:R-:W-:-:S04]  /*c0e0*/  IMAD.WIDE.U32 R24, R6, UR24, R24 ;  /* 0x0000001806187c25 */ /* 0x000fc8000f8e0018 */
[----:B------:R-:W-:Y:S01]  /*c0f0*/  FMUL.FTZ R7, R28, R7 ;  /* 0x000000071c077220 */ /* 0x000fe20000410000 */
[----:B------:R-:W-:Y:S02]  /*c100*/  ULDC.64 UR24, c[0x0][0x3b0] ;  /* 0x0000ec0000187ab9 */ /* 0x000fe40000000a00 */
[C---:B------:R-:W-:Y:S02]  /*c110*/  LEA R6, P1, R24.reuse, UR24, 0x1 ;  /* 0x0000001818067c11 */ /* 0x040fe4000f8208ff */
[----:B------:R-:W-:Y:S02]  /*c120*/  IADD3 R9, R25, R5, RZ ;  /* 0x0000000519097210 */ /* 0x000fe40007ffe0ff */
[C---:B-1----:R-:W-:Y:S02]  /*c130*/  IADD3 R34, P2, R24.reuse, UR28, RZ ;  /* 0x0000001c18227c10 */ /* 0x042fe4000ff5e0ff */
[----:B------:R-:W-:Y:S02]  /*c140*/  F2FP.F16.F32.PACK_AB R5, RZ, R7 ;  /* 0x00000007ff05723e */ /* 0x000fe400000000ff */
[----:B------:R-:W-:-:S02]  /*c150*/  LEA.HI.X R7, R24, UR25, R9, 0x1, P1 ;  /* 0x0000001918077c11 */ /* 0x000fc400088f0c09 */
[----:B------:R-:W-:Y:S02]  /*c160*/  IADD3.X R35, R9, UR29, RZ, P2, !PT ;  /* 0x0000001d09237c10 */ /* 0x000fe400097fe4ff */
[----:B------:R-:W-:Y:S02]  /*c170*/  PRMT R9, R5, 0x7610, R9 ;  /* 0x0000761005097816 */ /* 0x000fe40000000009 */
[----:B------:R-:W-:-:S03]  /*c180*/  SEL R5, RZ, 0x1, P0 ;  /* 0x00000001ff057807 */ /* 0x000fc60000000000 */
[----:B------:R4:W-:Y:S04]  /*c190*/  STG.E.U16 desc[UR12][R6.64], R9 ;  /* 0x0000000906007986 */ /* 0x0009e8000c10150c */
[----:B------:R4:W-:Y:S02]  /*c1a0*/  STG.E.U8 desc[UR12][R34.64], R5 ;  /* 0x0000000522007986 */ /* 0x0009e4000c10110c */
.L_x_2957:
[----:B------:R-:W-:Y:S05]  /*c1b0*/  BSYNC B0 ;  /* 0x0000000000007941 */ /* 0x000fea0003800000 */
.L_x_2956:
        /* <DEDUP_REMOVED lines=17> */
[----:B---3--:R-:W-:-:S07]  /*c2d0*/  IMAD.U32 R9, RZ, RZ, UR24 ;  /* 0x00000018ff097e24 */ /* 0x008fce000f8e00ff */
.L_x_2997:
        /* <DEDUP_REMOVED lines=12> */
[----:B--2---:R-:W-:Y:S02]  /*c3a0*/  MOV R25, R15 ;  /* 0x0000000f00197202 */ /* 0x004fe40000000f00 */
[----:B-1----:R-:W-:-:S07]  /*c3b0*/  MOV R34, 0xc3d0 ;  /* 0x0000c3d000227802 */ /* 0x002fce0000000f00 */
[----:B-----5:R-:W-:Y:S05]  /*c3c0*/  CALL.REL.NOINC `($__internal_79_$__cuda_sm20_div_u64) ;  /* 0x0000001800c47944 */ /* 0x020fea0003c00000 */
        /* <DEDUP_REMOVED lines=10> */
.L_x_2986:
        /* <DEDUP_REMOVED lines=22> */
.L_x_2987:
[----:B------:R-:W-:Y:S05]  /*c5d0*/  BSYNC B0 ;  /* 0x0000000000007941 */ /* 0x000fea0003800000 */
.L_x_2985:
        /* <DEDUP_REMOVED lines=29> */
.L_x_2989:
        /* <DEDUP_REMOVED lines=23> */
.L_x_2990:
[----:B------:R-:W-:Y:S05]  /*c920*/  BSYNC B0 ;  /* 0x0000000000007941 */ /* 0x000fea0003800000 */
.L_x_2988:
        /* <DEDUP_REMOVED lines=16> */
[----:B-----5:R-:W-:Y:S05]  /*ca30*/  CALL.REL.NOINC `($__internal_79_$__cuda_sm20_div_u64) ;  /* 0x0000001400287944 */ /* 0x020fea0003c00000 */
        /* <DEDUP_REMOVED lines=11> */
.L_x_2992:
        /* <DEDUP_REMOVED lines=23> */
.L_x_2993:
[----:B------:R-:W-:Y:S05]  /*cc60*/  BSYNC B0 ;  /* 0x0000000000007941 */ /* 0x000fea0003800000 */
.L_x_2991:
        /* <DEDUP_REMOVED lines=29> */
.L_x_2995:
        /* <DEDUP_REMOVED lines=22> */
.L_x_2996:
[----:B------:R-:W-:Y:S05]  /*cfa0*/  BSYNC B0 ;  /* 0x0000000000007941 */ /* 0x000fea0003800000 */
.L_x_2994:
        /* <DEDUP_REMOVED lines=8> */
.L_x_2984:
        /* <DEDUP_REMOVED lines=9> */
[----:B------:R-:W-:Y:S01]  /*d0c0*/  MOV R48, R2 ;  /* 0x0000000200307202 */ /* 0x000fe20000000f00 */
[----:B0-----:R-:W-:Y:S01]  /*d0d0*/  IMAD.MOV.U32 R24, RZ, RZ, R14 ;  /* 0x000000ffff187224 */ /* 0x001fe200078e000e */
[----:B------:R-:W-:Y:S02]  /*d0e0*/  MOV R49, R3 ;  /* 0x0000000300317202 */ /* 0x000fe40000000f00 */
[----:B--2---:R-:W-:Y:S02]  /*d0f0*/  MOV R25, R15 ;  /* 0x0000000f00197202 */ /* 0x004fe40000000f00 */
[----:B-1-3--:R-:W-:-:S07]  /*d100*/  MOV R34, 0xd120 ;  /* 0x0000d12000227802 */ /* 0x00afce0000000f00 */
[----:B-----5:R-:W-:Y:S05]  /*d110*/  CALL.REL.NOINC `($__internal_79_$__cuda_sm20_div_u64) ;  /* 0x0000000c00707944 */ /* 0x020fea0003c00000 */
        /* <DEDUP_REMOVED lines=9> */
.L_x_2999:
[----:B------:R-:W4:Y:S01]  /*d1b0*/  I2F.U32.RP R0, R14 ;  /* 0x0000000e00007306 */ /* 0x000f220000209000 */
[----:B------:R-:W-:Y:S01]  /*d1c0*/  IADD3 R3, RZ, -R14, RZ ;  /* 0x8000000eff037210 */ /* 0x000fe20007ffe0ff */
[----:B---3--:R-:W-:Y:S01]  /*d1d0*/  IMAD.MOV.U32 R9, RZ, RZ, RZ ;  /* 0x000000ffff097224 */ /* 0x008fe200078e00ff */
[----:B------:R-:W-:-:S05]  /*d1e0*/  ISETP.NE.U32.AND P2, PT, R14, RZ, PT ;  /* 0x000000ff0e00720c */ /* 0x000fca0003f45070 */
[----:B----4-:R-:W0:Y:S02]  /*d1f0*/  MUFU.RCP R0, R0 ;  /* 0x0000000000007308 */ /* 0x010e240000001000 */
        /* <DEDUP_REMOVED lines=18> */
.L_x_3000:
[----:B------:R-:W-:Y:S05]  /*d320*/  BSYNC B0 ;  /* 0x0000000000007941 */ /* 0x000fea0003800000 */
.L_x_2998:
        /* <DEDUP_REMOVED lines=31> */
.L_x_3002:
        /* <DEDUP_REMOVED lines=23> */
.L_x_3003:
[----:B------:R-:W-:Y:S05]  /*d690*/  BSYNC B0 ;  /* 0x0000000000007941 */ /* 0x000fea0003800000 */
.L_x_3001:
        /* <DEDUP_REMOVED lines=21> */
[----:B-----5:R-:W-:Y:S05]  /*d7f0*/  CALL.REL.NOINC `($__internal_79_$__cuda_sm20_div_u64) ;  /* 0x0000000400b87944 */ /* 0x020fea0003c00000 */
        /* <DEDUP_REMOVED lines=9> */
.L_x_3005:
        /* <DEDUP_REMOVED lines=23> */
.L_x_3006:
[----:B------:R-:W-:Y:S05]  /*da00*/  BSYNC B0 ;  /* 0x0000000000007941 */ /* 0x000fea0003800000 */
.L_x_3004:
[----:B------:R0:W1:Y:S02]  /*da10*/  LDC.64 R14, c[0x0][R7+0x2c8] ;  /* 0x0000b200070e7b82 */ /* 0x0000640000000a00 */
[----:B0-----:R-:W-:Y:S02]  /*da20*/  IMAD.MOV.U32 R7, RZ, RZ, R5 ;  /* 0x000000ffff077224 */ /* 0x001fe400078e0005 */
[-C--:B-1----:R-:W-:Y:S02]  /*da30*/  IMAD R0, R15, R34.reuse, RZ ;  /* 0x000000220f007224 */ /* 0x082fe400078e02ff */
[----:B------:R-:W-:-:S04]  /*da40*/  IMAD.WIDE.U32 R6, R14, R34, R6 ;  /* 0x000000220e067225 */ /* 0x000fc800078e0006 */
[----:B------:R-:W-:-:S05]  /*da50*/  IMAD R9, R14, R9, R0 ;  /* 0x000000090e097224 */ /* 0x000fca00078e0200 */
[----:B------:R-:W-:-:S07]  /*da60*/  IADD3 R5, R7, R9, RZ ;  /* 0x0000000907057210 */ /* 0x000fce0007ffe0ff */
.L_x_2983:
[----:B------:R-:W-:Y:S01]  /*da70*/  ULDC UR26, c[0x0][0x6f8] ;  /* 0x0001be00001a7ab9 */ /* 0x000fe20000000800 */
[----:B------:R-:W-:Y:S01]  /*da80*/  ULDC.64 UR24, c[0x0][0x480] ;  /* 0x0001200000187ab9 */ /* 0x000fe20000000a00 */
[----:B-----5:R-:W-:Y:S01]  /*da90*/  HADD2.F32 R0, -RZ, R41.H0_H0 ;  /* 0x20000029ff007230 */ /* 0x020fe20000004100 */
[----:B---3--:R-:W-:Y:S01]  /*daa0*/  FSET.BF.LT.FTZ.AND R9, R13, UR26, PT ;  /* 0x0000001a0d097c0a */ /* 0x008fe2000b811000 */
[----:B------:R-:W-:Y:S01]  /*dab0*/  IMAD R3, R3, UR24, RZ ;  /* 0x0000001803037c24 */ /* 0x000fe2000f8e02ff */
[----:B------:R-:W-:Y:S01]  /*dac0*/  MOV R7, R5 ;  /* 0x0000000500077202 */ /* 0x000fe20000000f00 */
[----:B------:R-:W-:Y:S01]  /*dad0*/  ULDC.64 UR28, c[0x0][0x550] ;  /* 0x00015400001c7ab9 */ /* 0x000fe20000000a00 */
[----:B------:R-:W-:Y:S01]  /*dae0*/  FSETP.GEU.FTZ.AND P0, PT, R13, UR26, PT ;  /* 0x0000001a0d007c0b */ /* 0x000fe2000bf1e000 */
[----:B------:R-:W-:Y:S01]  /*daf0*/  FMUL.FTZ R9, R0, R9 ;  /* 0x0000000900097220 */ /* 0x000fe20000410000 */
[C---:B------:R-:W-:Y:S02]  /*db00*/  IMAD R3, R2.reuse, UR25, R3 ;  /* 0x0000001902037c24 */ /* 0x040fe4000f8e0203 */
[----:B------:R-:W-:Y:S01]  /*db10*/  IMAD.WIDE.U32 R6, R2, UR24, R6 ;  /* 0x0000001802067c25 */ /* 0x000fe2000f8e0006 */
[----:B------:R-:W-:-:S03]  /*db20*/  ULDC.64 UR24, c[0x0][0x3b0] ;  /* 0x0000ec0000187ab9 */ /* 0x000fc60000000a00 */
[----:B------:R-:W-:Y:S01]  /*db30*/  FMUL.FTZ R9, R28, R9 ;  /* 0x000000091c097220 */ /* 0x000fe20000410000 */
[----:B------:R-:W-:Y:S01]  /*db40*/  IMAD.IADD R5, R7, 0x1, R3 ;  /* 0x0000000107057824 */ /* 0x000fe200078e0203 */
[C---:B------:R-:W-:Y:S02]  /*db50*/  LEA R2, P1, R6.reuse, UR24, 0x1 ;  /* 0x0000001806027c11 */ /* 0x040fe4000f8208ff */
[C---:B------:R-:W-:Y:S02]  /*db60*/  IADD3 R14, P2, R6.reuse, UR28, RZ ;  /* 0x0000001c060e7c10 */ /* 0x040fe4000ff5e0ff */
[----:B------:R-:W-:Y:S02]  /*db70*/  F2FP.F16.F32.PACK_AB R9, RZ, R9 ;  /* 0x00000009ff09723e */ /* 0x000fe400000000ff */
[----:B------:R-:W-:Y:S02]  /*db80*/  LEA.HI.X R3, R6, UR25, R5, 0x1, P1 ;  /* 0x0000001906037c11 */ /* 0x000fe400088f0c05 */
[----:B------:R-:W-:-:S02]  /*db90*/  IADD3.X R15, R5, UR29, RZ, P2, !PT ;  /* 0x0000001d050f7c10 */ /* 0x000fc400097fe4ff */
[----:B------:R-:W-:Y:S01]  /*dba0*/  SEL R5, RZ, 0x1, P0 ;  /* 0x00000001ff057807 */ /* 0x000fe20000000000 */
[----:B------:R3:W-:Y:S04]  /*dbb0*/  STG.E.U16 desc[UR12][R2.64], R9 ;  /* 0x0000000902007986 */ /* 0x0007e8000c10150c */
[----:B------:R3:W-:Y:S02]  /*dbc0*/  STG.E.U8 desc[UR12][R14.64], R5 ;  /* 0x000000050e007986 */ /* 0x0007e4000c10110c */
.L_x_2982:
        /* <DEDUP_REMOVED lines=11> */
        .weak           $__internal_78_$__cuda_sm20_dblrcp_rn_slowpath_v3
        .type           $__internal_78_$__cuda_sm20_dblrcp_rn_slowpath_v3,@function
        .size           $__internal_78_$__cuda_sm20_dblrcp_rn_slowpath_v3,($__internal_79_$__cuda_sm20_div_u64 - $__internal_78_$__cuda_sm20_dblrcp_rn_slowpath_v3)
$__internal_78_$__cuda_sm20_dblrcp_rn_slowpath_v3:
        /* <DEDUP_REMOVED lines=23> */
.L_x_3010:
        /* <DEDUP_REMOVED lines=10> */
.L_x_3008:
[----:B------:R-:W-:Y:S02]  /*de90*/  LOP3.LUT R7, R5, 0x80000, RZ, 0xfc, !PT ;  /* 0x0008000005077812 */ /* 0x000fe400078efcff */
[----:B------:R-:W-:-:S07]  /*dea0*/  MOV R6, R4 ;  /* 0x0000000400067202 */ /* 0x000fce0000000f00 */
.L_x_3009:
[----:B------:R-:W-:Y:S01]  /*deb0*/  MOV R4, R12 ;  /* 0x0000000c00047202 */ /* 0x000fe20000000f00 */
[----:B------:R-:W-:-:S04]  /*dec0*/  IMAD.MOV.U32 R5, RZ, RZ, 0x0 ;  /* 0x00000000ff057424 */ /* 0x000fc800078e00ff */
[----:B------:R-:W-:Y:S05]  /*ded0*/  RET.REL.NODEC R4 `(_ZN2at6native43_GLOBAL__N__7cc8d1ed_10_Dropout_cu_0e96ed3820fused_dropout_kernelIN3c104HalfEfmLin1ELin1EbEEvNS_4cuda6detail10TensorInfoIKT_T1_EENS7_IS8_SA_EENS7_IT4_SA_EESA_T0_NS_15PhiloxCudaStateE) ;  /* 0xffffff2004487950 */ /* 0x000fea0003c3ffff */
        .weak           $__internal_79_$__cuda_sm20_div_u64
        .type           $__internal_79_$__cuda_sm20_div_u64,@function
        .size           $__internal_79_$__cuda_sm20_div_u64,(.L_x_11657 - $__internal_79_$__cuda_sm20_div_u64)
$__internal_79_$__cuda_sm20_div_u64:
        /* <DEDUP_REMOVED lines=66> */
[----:B------:R-:W-:Y:S05]  /*e300*/  RET.REL.NODEC R34 `(_ZN2at6native43_GLOBAL__N__7cc8d1ed_10_Dropout_cu_0e96ed3820fused_dropout_kernelIN3c104HalfEfmLin1ELin1EbEEvNS_4cuda6detail10TensorInfoIKT_T1_EENS7_IS8_SA_EENS7_IT4_SA_EESA_T0_NS_15PhiloxCudaStateE) ;  /* 0xffffff1c223c7950 */ /* 0x000fea0003c3ffff */
.L_x_3011:
        /* <DEDUP_REMOVED lines=15> */
.L_x_11657:


//--------------------- .text._ZN2at6native43_GLOBAL__N__7cc8d1ed_10_Dropout_cu_0e96ed3820fused_dropout_kernelIN3c104HalfEfmLin1ELi1EbEEvNS_4cuda6detail10TensorInfoIKT_T1_EENS7_IS8_SA_EENS7_IT4_SA_EESA_T0_NS_15PhiloxCudaStateE --------------------------
	.section	.text._ZN2at6native43_GLOBAL__N__7cc8d1ed_10_Dropout_cu_0e96ed3820fused_dropout_kernelIN3c104HalfEfmLin1ELi1EbEEvNS_4cuda6detail10TensorInfoIKT_T1_EENS7_IS8_SA_EENS7_IT4_SA_EESA_T0_NS_15PhiloxCudaStateE,"ax",@progbits
	.align	128
.text._ZN2at6native43_GLOBAL__N__7cc8d1ed_10_Dropout_cu_0e96ed3820fused_dropout_kernelIN3c104HalfEfmLin1ELi1EbEEvNS_4cuda6detail10TensorInfoIKT_T1_EENS7_IS8_SA_EENS7_IT4_SA_EESA_T0_NS_15PhiloxCudaStateE:
        .type           _ZN2at6native43_GLOBAL__N__7cc8d1ed_10_Dropout_cu_0e96ed3820fused_dropout_kernelIN3c104HalfEfmLin1ELi1EbEEvNS_4cuda6detail10TensorInfoIKT_T1_EENS7_IS8_SA_EENS7_IT4_SA_EESA_T0_NS_15PhiloxCudaStateE,@function
        .size           _ZN2at6native43_GLOBAL__N__7cc8d1ed_10_Dropout_cu_0e96ed3820fused_dropout_kernelIN3c104HalfEfmLin1ELi1EbEEvNS_4cuda6detail10TensorInfoIKT_T1_EENS7_IS8_SA_EENS7_IT4_SA_EESA_T0_NS_15PhiloxCudaStateE,(.L_x_11660 - _ZN2at6native43_GLOBAL__N__7cc8d1ed_10_Dropout_cu_0e96ed3820fused_dropout_kernelIN3c104HalfEfmLin1ELi1EbEEvNS_4cuda6detail10TensorInfoIKT_T1_EENS7_IS8_SA_EENS7_IT4_SA_EESA_T0_NS_15PhiloxCudaStateE)
        .other          _ZN2at6native43_GLOBAL__N__7cc8d1ed_10_Dropout_cu_0e96ed3820fused_dropout_kernelIN3c104HalfEfmLin1ELi1EbEEvNS_4cuda6detail10TensorInfoIKT_T1_EENS7_IS8_SA_EENS7_IT4_SA_EESA_T0_NS_15PhiloxCudaStateE,@"STO_CUDA_ENTRY STV_DEFAULT"
_ZN2at6native43_GLOBAL__N__7cc8d1ed_10_Dropout_cu_0e96ed3820fused_dropout_kernelIN3c104HalfEfmLin1ELi1EbEEvNS_4cuda6detail10TensorInfoIKT_T1_EENS7_IS8_SA_EENS7_IT4_SA_EESA_T0_NS_15PhiloxCudaStateE:
        /* <DEDUP_REMOVED lines=108> */
[----:B------:R-:W-:Y:S05]  /*06c0*/  CALL.REL.NOINC `($__internal_80_$__cuda_sm20_dblrcp_rn_slowpath_v3) ;  /* 0x00000078000c7944 */ /* 0x000fea0003c00000 */
.L_x_3012:
        /* <DEDUP_REMOVED lines=18> */
[----:B------:R-:W-:Y:S05]  /*07f0*/  CALL.REL.NOINC `($__internal_81_$__cuda_sm20_div_u64) ;  /* 0x0000007800587944 */ /* 0x000fea0003c00000 */
[----:B------:R-:W-:Y:S01]  /*0800*/  IMAD.MOV.U32 R9, RZ, RZ, R43 ;  /* 0x000000ffff097224 */ /* 0x000fe200078e002b */
[----:B------:R-:W-:Y:S06]  /*0810*/  BRA `(.L_x_3014) ;  /* 0x00000000005c7947 */ /* 0x000fec0003800000 */
.L_x_3013:
        /* <DEDUP_REMOVED lines=23> */
.L_x_3014:
        /* <DEDUP_REMOVED lines=24> */
.L_x_3130:
        /* <DEDUP_REMOVED lines=13> */
.L_x_3016:
[----:B------:R-:W-:Y:S05]  /*0be0*/  BSYNC B0 ;  /* 0x0000000000007941 */ /* 0x000fea0003800000 */
.L_x_3015:
        /* <DEDUP_REMOVED lines=72> */
.L_x_3018:
[----:B------:R-:W-:Y:S01]  /*1070*/  IMAD.MOV.U32 R7, RZ, RZ, R16 ;  /* 0x000000ffff077224 */ /* 0x000fe200078e0010 */
[----:B------:R-:W-:Y:S01]  /*1080*/  MOV R8, R21 ;  /* 0x0000001500087202 */ /* 0x000fe20000000f00 */
[----:B------:R-:W-:Y:S01]  /*1090*/  IMAD.MOV.U32 R18, RZ, RZ, R14 ;  /* 0x000000ffff127224 */ /* 0x000fe200078e000e */
[----:B------:R-:W-:-:S07]  /*10a0*/  MOV R19, R24 ;  /* 0x0000001800137202 */ /* 0x000fce0000000f00 */
.L_x_3017:
        /* <DEDUP_REMOVED lines=31> */
.L_x_3035:
        /* <DEDUP_REMOVED lines=11> */
[----:B------:R-:W-:Y:S05]  /*1350*/  CALL.REL.NOINC `($__internal_81_$__cuda_sm20_div_u64) ;  /* 0x0000006c00807944 */ /* 0x000fea0003c00000 */
        /* <DEDUP_REMOVED lines=10> */
.L_x_3024:
        /* <DEDUP_REMOVED lines=22> */
.L_x_3025:
[----:B------:R-:W-:Y:S05]  /*1560*/  BSYNC B1 ;  /* 0x0000000000017941 */ /* 0x000fea0003800000 */
.L_x_3023:
        /* <DEDUP_REMOVED lines=15> */
[----:B------:R-:W-:Y:S05]  /*1660*/  CALL.REL.NOINC `($__internal_81_$__cuda_sm20_div_u64) ;  /* 0x0000006800bc7944 */ /* 0x000fea0003c00000 */
        /* <DEDUP_REMOVED lines=12> */
.L_x_3027:
        /* <DEDUP_REMOVED lines=23> */
.L_x_3028:
[----:B------:R-:W-:Y:S05]  /*18a0*/  BSYNC B1 ;  /* 0x0000000000017941 */ /* 0x000fea0003800000 */
.L_x_3026:
        /* <DEDUP_REMOVED lines=29> */
.L_x_3030:
        /* <DEDUP_REMOVED lines=23> */
.L_x_3031:
[----:B------:R-:W-:Y:S05]  /*1bf0*/  BSYNC B1 ;  /* 0x0000000000017941 */ /* 0x000fea0003800000 */
.L_x_3029:
        /* <DEDUP_REMOVED lines=29> */
.L_x_3033:
        /* <DEDUP_REMOVED lines=23> */
.L_x_3034:
[----:B------:R-:W-:Y:S05]  /*1f40*/  BSYNC B1 ;  /* 0x0000000000017941 */ /* 0x000fea0003800000 */
.L_x_3032:
        /* <DEDUP_REMOVED lines=10> */
.L_x_3022:
        /* <DEDUP_REMOVED lines=13> */
[----:B------:R-:W-:Y:S05]  /*20c0*/  CALL.REL.NOINC `($__internal_81_$__cuda_sm20_div_u64) ;  /* 0x0000006000247944 */ /* 0x000fea0003c00000 */
        /* <DEDUP_REMOVED lines=10> */
.L_x_3037:
        /* <DEDUP_REMOVED lines=23> */
.L_x_3038:
[----:B------:R-:W-:Y:S05]  /*22e0*/  BSYNC B1 ;  /* 0x0000000000017941 */ /* 0x000fea0003800000 */
.L_x_3036:
        /* <DEDUP_REMOVED lines=29> */
.L_x_3040:
        /* <DEDUP_REMOVED lines=23> */
.L_x_3041:
[----:B------:R-:W-:Y:S05]  /*2630*/  BSYNC B1 ;  /* 0x0000000000017941 */ /* 0x000fea0003800000 */
.L_x_3039:
        /* <DEDUP_REMOVED lines=29> */
.L_x_3043:
        /* <DEDUP_REMOVED lines=23> */
.L_x_3044:
[----:B------:R-:W-:Y:S05]  /*2980*/  BSYNC B1 ;  /* 0x0000000000017941 */ /* 0x000fea0003800000 */
.L_x_3042:
[----:B------:R-:W0:Y:S02]  /*2990*/  LDC.64 R6, c[0x0][R23+0x2c8] ;  /* 0x0000b20017067b82 */ /* 0x000e240000000a00 */
[-C--:B0-----:R-:W-:Y:S02]  /*29a0*/  IMAD R7, R7, R31.reuse, RZ ;  /* 0x0000001f07077224 */ /* 0x081fe400078e02ff */
[----:B------:R-:W-:-:S04]  /*29b0*/  IMAD.WIDE.U32 R20, R6, R31, R20 ;  /* 0x0000001f06147225 */ /* 0x000fc800078e0014 */
[----:B------:R-:W-:-:S05]  /*29c0*/  IMAD R7, R6, R27, R7 ;  /* 0x0000001b06077224 */ /* 0x000fca00078e0207 */
[----:B------:R-:W-:-:S07]  /*29d0*/  IADD3 R21, R21, R7, RZ ;  /* 0x0000000715157210 */ /* 0x000fce0007ffe0ff */
.L_x_3021:
        /* <DEDUP_REMOVED lines=9> */
.L_x_3020:
[----:B------:R-:W-:Y:S05]  /*2a70*/  BSYNC B0 ;  /* 0x0000000000007941 */ /* 0x000fea0003800000 */
.L_x_3019:
        /* <DEDUP_REMOVED lines=30> */
.L_x_3061:
        /* <DEDUP_REMOVED lines=11> */
[----:B-----5:R-:W-:Y:S05]  /*2d10*/  CALL.REL.NOINC `($__internal_81_$__cuda_sm20_div_u64) ;  /* 0x0000005400107944 */ /* 0x020fea0003c00000 */
        /* <DEDUP_REMOVED lines=10> */
.L_x_3050:
        /* <DEDUP_REMOVED lines=22> */
.L_x_3051:
[----:B------:R-:W-:Y:S05]  /*2f20*/  BSYNC B1 ;  /* 0x0000000000017941 */ /* 0x000fea0003800000 */
.L_x_3049:
        /* <DEDUP_REMOVED lines=17> */
[----:B-----5:R-:W-:Y:S05]  /*3040*/  CALL.REL.NOINC `($__internal_81_$__cuda_sm20_div_u64) ;  /* 0x0000005000447944 */ /* 0x020fea0003c00000 */
        /* <DEDUP_REMOVED lines=12> */
.L_x_3053:
        /* <DEDUP_REMOVED lines=23> */
.L_x_3054:
[----:B------:R-:W-:Y:S05]  /*3280*/  BSYNC B1 ;  /* 0x0000000000017941 */ /* 0x000fea0003800000 */
.L_x_3052:
        /* <DEDUP_REMOVED lines=29> */
.L_x_3056:
        /* <DEDUP_REMOVED lines=23> */
.L_x_3057:
[----:B------:R-:W-:Y:S05]  /*35d0*/  BSYNC B1 ;  /* 0x0000000000017941 */ /* 0x000fea0003800000 */
.L_x_3055:
        /* <DEDUP_REMOVED lines=29> */
.L_x_3059:
        /* <DEDUP_REMOVED lines=23> */
.L_x_3060:
[----:B------:R-:W-:Y:S05]  /*3920*/  BSYNC B1 ;  /* 0x0000000000017941 */ /* 0x000fea0003800000 */
.L_x_3058:
        /* <DEDUP_REMOVED lines=11> */
.L_x_3048:
        /* <DEDUP_REMOVED lines=24> */
.L_x_3063:
        /* <DEDUP_REMOVED lines=23> */
.L_x_3064:
[----:B------:R-:W-:Y:S05]  /*3cd0*/  BSYNC B1 ;  /* 0x0000000000017941 */ /* 0x000fea0003800000 */
.L_x_3062:
        /* <DEDUP_REMOVED lines=30> */
.L_x_3066:
        /* <DEDUP_REMOVED lines=23> */
.L_x_3067:
[----:B------:R-:W-:Y:S05]  /*4030*/  BSYNC B1 ;  /* 0x0000000000017941 */ /* 0x000fea0003800000 */
.L_x_3065:
        /* <DEDUP_REMOVED lines=29> */
.L_x_3069:
        /* <DEDUP_REMOVED lines=23> */
.L_x_3070:
[----:B------:R-:W-:Y:S05]  /*4380*/  BSYNC B1 ;  /* 0x0000000000017941 */ /* 0x000fea0003800000 */
.L_x_3068:
[----:B------:R-:W0:Y:S01]  /*4390*/  LDC.64 R30, c[0x0][R30+0x2c8] ;  /* 0x0000b2001e1e7b82 */ /* 0x000e220000000a00 */
[----:B------:R-:W-:Y:S01]  /*43a0*/  MOV R29, R27 ;  /* 0x0000001b001d7202 */ /* 0x000fe20000000f00 */
[-C--:B0-----:R-:W-:Y:S02]  /*43b0*/  IMAD R7, R31, R6.reuse, RZ ;  /* 0x000000061f077224 */ /* 0x081fe400078e02ff */
[----:B------:R-:W-:-:S04]  /*43c0*/  IMAD.WIDE.U32 R28, R30, R6, R28 ;  /* 0x000000061e1c7225 */ /* 0x000fc800078e001c */
[----:B------:R-:W-:-:S04]  /*43d0*/  IMAD R7, R30, R37, R7 ;  /* 0x000000251e077224 */ /* 0x000fc800078e0207 */
[----:B------:R-:W-:-:S07]  /*43e0*/  IMAD.IADD R27, R29, 0x1, R7 ;  /* 0x000000011d1b7824 */ /* 0x000fce00078e0207 */
.L_x_3047:
        /* <DEDUP_REMOVED lines=10> */
.L_x_3046:
[----:B------:R-:W-:Y:S05]  /*4490*/  BSYNC B0 ;  /* 0x0000000000007941 */ /* 0x000fea0003800000 */
.L_x_3045:
        /* <DEDUP_REMOVED lines=28> */
.L_x_3087:
        /* <DEDUP_REMOVED lines=23> */
.L_x_3076:
        /* <DEDUP_REMOVED lines=22> */
.L_x_3077:
[----:B------:R-:W-:Y:S05]  /*4930*/  BSYNC B1 ;  /* 0x0000000000017941 */ /* 0x000fea0003800000 */
.L_x_3075:
        /* <DEDUP_REMOVED lines=17> */
[----:B-----5:R-:W-:Y:S05]  /*4a50*/  CALL.REL.NOINC `($__internal_81_$__cuda_sm20_div_u64) ;  /* 0x0000003400c07944 */ /* 0x020fea0003c00000 */
        /* <DEDUP_REMOVED lines=12> */
.L_x_3079:
        /* <DEDUP_REMOVED lines=23> */
.L_x_3080:
[----:B------:R-:W-:Y:S05]  /*4c90*/  BSYNC B1 ;  /* 0x0000000000017941 */ /* 0x000fea0003800000 */
.L_x_3078:
        /* <DEDUP_REMOVED lines=29> */
.L_x_3082:
        /* <DEDUP_REMOVED lines=23> */
.L_x_3083:
[----:B------:R-:W-:Y:S05]  /*4fe0*/  BSYNC B1 ;  /* 0x0000000000017941 */ /* 0x000fea0003800000 */
.L_x_3081:
        /* <DEDUP_REMOVED lines=29> */
.L_x_3085:
        /* <DEDUP_REMOVED lines=23> */
.L_x_3086:
[----:B------:R-:W-:Y:S05]  /*5330*/  BSYNC B1 ;  /* 0x0000000000017941 */ /* 0x000fea0003800000 */
.L_x_3084:
        /* <DEDUP_REMOVED lines=11> */
.L_x_3074:
        /* <DEDUP_REMOVED lines=13> */
[----:B-----5:R-:W-:Y:S05]  /*54c0*/  CALL.REL.NOINC `($__internal_81_$__cuda_sm20_div_u64) ;  /* 0x0000002c00247944 */ /* 0x020fea0003c00000 */
        /* <DEDUP_REMOVED lines=11> */
.L_x_3089:
        /* <DEDUP_REMOVED lines=23> */
.L_x_3090:
[----:B------:R-:W-:Y:S05]  /*56f0*/  BSYNC B1 ;  /* 0x0000000000017941 */ /* 0x000fea0003800000 */
.L_x_3088:
        /* <DEDUP_REMOVED lines=31> */
.L_x_3092:
        /* <DEDUP_REMOVED lines=23> */
.L_x_3093:
[----:B------:R-:W-:Y:S05]  /*5a60*/  BSYNC B1 ;  /* 0x0000000000017941 */ /* 0x000fea0003800000 */
.L_x_3091:
        /* <DEDUP_REMOVED lines=30> */
.L_x_3095:
        /* <DEDUP_REMOVED lines=23> */
.L_x_3096:
[----:B------:R-:W-:Y:S05]  /*5dc0*/  BSYNC B1 ;  /* 0x0000000000017941 */ /* 0x000fea0003800000 */
.L_x_3094:
[----:B------:R-:W0:Y:S01]  /*5dd0*/  LDC.64 R30, c[0x0][R30+0x2c8] ;  /* 0x0000b2001e1e7b82 */ /* 0x000e220000000a00 */
[----:B------:R-:W-:Y:S01]  /*5de0*/  MOV R29, R27 ;  /* 0x0000001b001d7202 */ /* 0x000fe20000000f00 */
[-C--:B0-----:R-:W-:Y:S02]  /*5df0*/  IMAD R7, R31, R6.reuse, RZ ;  /* 0x000000061f077224 */ /* 0x081fe400078e02ff */
[----:B------:R-:W-:-:S04]  /*5e00*/  IMAD.WIDE.U32 R28, R30, R6, R28 ;  /* 0x000000061e1c7225 */ /* 0x000fc800078e001c */
[----:B------:R-:W-:-:S04]  /*5e10*/  IMAD R7, R30, R37, R7 ;  /* 0x000000251e077224 */ /* 0x000fc800078e0207 */
[----:B------:R-:W-:-:S07]  /*5e20*/  IMAD.IADD R27, R29, 0x1, R7 ;  /* 0x000000011d1b7824 */ /* 0x000fce00078e0207 */
.L_x_3073:
        /* <DEDUP_REMOVED lines=10> */
.L_x_3072:
[----:B------:R-:W-:Y:S05]  /*5ed0*/  BSYNC B0 ;  /* 0x0000000000007941 */ /* 0x000fea0003800000 */
.L_x_3071:
        /* <DEDUP_REMOVED lines=25> */
.L_x_3113:
        /* <DEDUP_REMOVED lines=22> */
.L_x_3102:
        /* <DEDUP_REMOVED lines=22> */
.L_x_3103:
[----:B------:R-:W-:Y:S05]  /*6330*/  BSYNC B1 ;  /* 0x0000000000017941 */ /* 0x000fea0003800000 */
.L_x_3101:
        /* <DEDUP_REMOVED lines=28> */
.L_x_3105:
        /* <DEDUP_REMOVED lines=22> */
.L_x_3106:
[----:B------:R-:W-:Y:S05]  /*6660*/  BSYNC B1 ;  /* 0x0000000000017941 */ /* 0x000fea0003800000 */
.L_x_3104:
        /* <DEDUP_REMOVED lines=29> */
.L_x_3108:
        /* <DEDUP_REMOVED lines=23> */
.L_x_3109:
[----:B------:R-:W-:Y:S05]  /*69b0*/  BSYNC B1 ;  /* 0x0000000000017941 */ /* 0x000fea0003800000 */
.L_x_3107:
        /* <DEDUP_REMOVED lines=28> */
.L_x_3111:
        /* <DEDUP_REMOVED lines=23> */
.L_x_3112:
[----:B------:R-:W-:Y:S05]  /*6cf0*/  BSYNC B1 ;  /* 0x0000000000017941 */ /* 0x000fea0003800000 */
.L_x_3110:
        /* <DEDUP_REMOVED lines=10> */
.L_x_3100:
        /* <DEDUP_REMOVED lines=24> */
.L_x_3115:
        /* <DEDUP_REMOVED lines=23> */
.L_x_3116:
[----:B------:R-:W-:Y:S05]  /*7090*/  BSYNC B1 ;  /* 0x0000000000017941 */ /* 0x000fea0003800000 */
.L_x_3114:
        /* <DEDUP_REMOVED lines=29> */
.L_x_3118:
        /* <DEDUP_REMOVED lines=23> */
.L_x_3119:
[----:B------:R-:W-:Y:S05]  /*73e0*/  BSYNC B1 ;  /* 0x0000000000017941 */ /* 0x000fea0003800000 */
.L_x_3117:
        /* <DEDUP_REMOVED lines=28> */
.L_x_3121:
        /* <DEDUP_REMOVED lines=23> */
.L_x_3122:
[----:B------:R-:W-:Y:S05]  /*7720*/  BSYNC B1 ;  /* 0x0000000000017941 */ /* 0x000fea0003800000 */
.L_x_3120:
[----:B------:R-:W0:Y:S02]  /*7730*/  LDC.64 R38, c[0x0][R38+0x2c8] ;  /* 0x0000b20026267b82 */ /* 0x000e240000000a00 */
[-C--:B0-----:R-:W-:Y:S02]  /*7740*/  IMAD R7, R39, R6.reuse, RZ ;  /* 0x0000000627077224 */ /* 0x081fe400078e02ff */
[----:B------:R-:W-:-:S04]  /*7750*/  IMAD.WIDE.U32 R28, R38, R6, R28 ;  /* 0x00000006261c7225 */ /* 0x000fc800078e001c */
[----:B------:R-:W-:-:S05]  /*7760*/  IMAD R7, R38, R31, R7 ;  /* 0x0000001f26077224 */ /* 0x000fca00078e0207 */
[----:B------:R-:W-:-:S07]  /*7770*/  IADD3 R29, R29, R7, RZ ;  /* 0x000000071d1d7210 */ /* 0x000fce0007ffe0ff */
.L_x_3099:
        /* <DEDUP_REMOVED lines=9> */
.L_x_3098:
[----:B------:R-:W-:Y:S05]  /*7810*/  BSYNC B0 ;  /* 0x0000000000007941 */ /* 0x000fea0003800000 */
.L_x_3097:
[----:B------:R-:W-:Y:S01]  /*7820*/  ULDC.64 UR22, c[0x0][0x6f0] ;  /* 0x0001bc0000167ab9 */ /* 0x000fe20000000a00 */
[----:B------:R-:W-:Y:S01]  /*7830*/  BSSY B0, `(.L_x_3123) ;  /* 0x0000019000007945 */ /* 0x000fe20003800000 */
[----:B------:R-:W-:-:S04]  /*7840*/  ISETP.GE.U32.AND P3, PT, R11, UR22, PT ;  /* 0x000000160b007c0c */ /* 0x000fc8000bf66070 */
[----:B------:R-:W-:-:S13]  /*7850*/  ISETP.GE.U32.AND.EX P3, PT, R12, UR23, PT, P3 ;  /* 0x000000170c007c0c */ /* 0x000fda000bf66130 */
[----:B------:R-:W-:Y:S05]  /*7860*/  @P3 BRA `(.L_x_3124) ;  /* 0x0000000000543947 */ /* 0x000fea0003800000 */
[----:B------:R-:W-:Y:S01]  /*7870*/  ULDC UR26, c[0x0][0x6f8] ;  /* 0x0001be00001a7ab9 */ /* 0x000fe20000000800 */
[----:B-----5:R-:W-:Y:S01]  /*7880*/  HADD2.F32 R6, -RZ, R20.H0_H0 ;  /* 0x20000014ff067230 */ /* 0x020fe20000004100 */
[----:B------:R-:W-:Y:S01]  /*7890*/  FSET.BF.LT.FTZ.AND R7, R16, UR26, PT ;  /* 0x0000001a10077c0a */ /* 0x000fe2000b811000 */
[----:B------:R-:W-:Y:S01]  /*78a0*/  ULDC.64 UR22, c[0x0][0x480] ;  /* 0x0001200000167ab9 */ /* 0x000fe20000000a00 */
        /* <DEDUP_REMOVED lines=11> */
[----:B------:R-:W-:Y:S02]  /*7960*/  F2FP.F16.F32.PACK_AB R8, RZ, R7 ;  /* 0x00000007ff08723e */ /* 0x000fe400000000ff */
[----:B------:R-:W-:-:S02]  /*7970*/  LEA.HI.X R29, R30, UR23, R27, 0x1, P4 ;  /* 0x000000171e1d7c11 */ /* 0x000fc4000a0f0c1b */
[----:B------:R-:W-:Y:S02]  /*7980*/  IADD3.X R7, R27, UR25, RZ, P5, !PT ;  /* 0x000000191b077c10 */ /* 0x000fe4000affe4ff */
[----:B------:R-:W-:Y:S01]  /*7990*/  SEL R27, RZ, 0x1, P3 ;  /* 0x00000001ff1b7807 */ /* 0x000fe20001800000 */
[----:B------:R2:W-:Y:S04]  /*79a0*/  STG.E.U16 desc[UR10][R28.64], R8 ;  /* 0x000000081c007986 */ /* 0x0005e8000c10150a */
[----:B------:R2:W-:Y:S02]  /*79b0*/  STG.E.U8 desc[UR10][R6.64], R27 ;  /* 0x0000001b06007986 */ /* 0x0005e4000c10110a */
.L_x_3124:
[----:B------:R-:W-:Y:S05]  /*79c0*/  BSYNC B0 ;  /* 0x0000000000007941 */ /* 0x000fea0003800000 */
.L_x_3123:
[----:B------:R-:W-:Y:S04]  /*79d0*/  BSSY B0, `(.L_x_3125) ;  /* 0x0000017000007945 */ /* 0x000fe80003800000 */
[----:B------:R-:W-:Y:S05]  /*79e0*/  @P0 BRA `(.L_x_3126) ;  /* 0x0000000000540947 */ /* 0x000fea0003800000 */
[----:B------:R-:W-:Y:S01]  /*79f0*/  ULDC UR22, c[0x0][0x6f8] ;  /* 0x0001be0000167ab9 */ /* 0x000fe20000000800 */
[----:B--2--5:R-:W-:Y:S01]  /*7a00*/  HADD2.F32 R6, -RZ, R32.H0_H0 ;  /* 0x20000020ff067230 */ /* 0x024fe20000004100 */
        /* <DEDUP_REMOVED lines=19> */
.L_x_3126:
[----:B------:R-:W-:Y:S05]  /*7b40*/  BSYNC B0 ;  /* 0x0000000000007941 */ /* 0x000fea0003800000 */
.L_x_3125:
[----:B------:R-:W-:Y:S04]  /*7b50*/  BSSY B0, `(.L_x_3127) ;  /* 0x0000018000007945 */ /* 0x000fe80003800000 */
[----:B------:R-:W-:Y:S05]  /*7b60*/  @P1 BRA `(.L_x_3128) ;  /* 0x0000000000581947 */ /* 0x000fea0003800000 */
[----:B------:R-:W-:Y:S01]  /*7b70*/  ULDC UR22, c[0x0][0x6f8] ;  /* 0x0001be0000167ab9 */ /* 0x000fe20000000800 */
[----:B--2--5:R-:W-:Y:S01]  /*7b80*/  HADD2.F32 R6, -RZ, R35.H0_H0 ;  /* 0x20000023ff067230 */ /* 0x024fe20000004100 */
        /* <DEDUP_REMOVED lines=13> */
[----:B------:R-:W-:Y:S02]  /*7c60*/  F2FP.F16.F32.PACK_AB R7, RZ, R17 ;  /* 0x00000011ff07723e */ /* 0x000fe400000000ff */
[----:B------:R-:W-:-:S02]  /*7c70*/  LEA.HI.X R29, R6, UR25, R21, 0x1, P1 ;  /* 0x00000019061d7c11 */ /* 0x000fc400088f0c15 */
[----:B------:R-:W-:Y:S02]  /*7c80*/  PRMT R6, R7, 0x7610, R6 ;  /* 0x0000761007067816 */ /* 0x000fe40000000006 */
[----:B------:R-:W-:Y:S02]  /*7c90*/  IADD3.X R17, R21, UR27, RZ, P3, !PT ;  /* 0x0000001b15117c10 */ /* 0x000fe40009ffe4ff */
[----:B------:R-:W-:Y:S01]  /*7ca0*/  SEL R7, RZ, 0x1, P0 ;  /* 0x00000001ff077807 */ /* 0x000fe20000000000 */
[----:B------:R4:W-:Y:S04]  /*7cb0*/  STG.E.U16 desc[UR10][R28.64], R6 ;  /* 0x000000061c007986 */ /* 0x0009e8000c10150a */
[----:B------:R4:W-:Y:S02]  /*7cc0*/  STG.E.U8 desc[UR10][R16.64], R7 ;  /* 0x0000000710007986 */ /* 0x0009e4000c10110a */
.L_x_3128:
[----:B------:R-:W-:Y:S05]  /*7cd0*/  BSYNC B0 ;  /* 0x0000000000007941 */ /* 0x000fea0003800000 */
.L_x_3127:
[----:B------:R-:W-:Y:S05]  /*7ce0*/  @P2 BRA `(.L_x_3129) ;  /* 0x0000000000582947 */ /* 0x000fea0003800000 */
[----:B------:R-:W-:Y:S01]  /*7cf0*/  ULDC UR22, c[0x0][0x6f8] ;  /* 0x0001be0000167ab9 */ /* 0x000fe20000000800 */
[----:B--2-45:R-:W-:Y:S01]  /*7d00*/  HADD2.F32 R6, -RZ, R26.H0_H0 ;  /* 0x2000001aff067230 */ /* 0x034fe20000004100 */
        /* <DEDUP_REMOVED lines=13> */
[----:B------:R-:W-:Y:S02]  /*7de0*/  F2FP.F16.F32.PACK_AB R7, RZ, R17 ;  /* 0x00000011ff07723e */ /* 0x000fe400000000ff */
[----:B------:R-:W-:-:S02]  /*7df0*/  LEA.HI.X R17, R6, UR25, R21, 0x1, P1 ;  /* 0x0000001906117c11 */ /* 0x000fc400088f0c15 */
[----:B------:R-:W-:Y:S02]  /*7e00*/  PRMT R8, R7, 0x7610, R8 ;  /* 0x0000761007087816 */ /* 0x000fe40000000008 */
[----:B------:R-:W-:Y:S02]  /*7e10*/  IADD3.X R19, R21, UR27, RZ, P2, !PT ;  /* 0x0000001b15137c10 */ /* 0x000fe400097fe4ff */
[----:B------:R-:W-:Y:S01]  /*7e20*/  SEL R7, RZ, 0x1, P0 ;  /* 0x00000001ff077807 */ /* 0x000fe20000000000 */
[----:B------:R2:W-:Y:S04]  /*7e30*/  STG.E.U16 desc[UR10][R16.64], R8 ;  /* 0x0000000810007986 */ /* 0x0005e8000c10150a */
[----:B------:R2:W-:Y:S02]  /*7e40*/  STG.E.U8 desc[UR10][R18.64], R7 ;  /* 0x0000000712007986 */ /* 0x0005e4000c10110a */
.L_x_3129:
        /* <DEDUP_REMOVED lines=11> */
        .weak           $__internal_80_$__cuda_sm20_dblrcp_rn_slowpath_v3
        .type           $__internal_80_$__cuda_sm20_dblrcp_rn_slowpath_v3,@function
        .size           $__internal_80_$__cuda_sm20_dblrcp_rn_slowpath_v3,($__internal_81_$__cuda_sm20_div_u64 - $__internal_80_$__cuda_sm20_dblrcp_rn_slowpath_v3)
$__internal_80_$__cuda_sm20_dblrcp_rn_slowpath_v3:
        /* <DEDUP_REMOVED lines=23> */
.L_x_3133:
        /* <DEDUP_REMOVED lines=10> */
.L_x_3131:
[----:B------:R-:W-:Y:S02]  /*8110*/  LOP3.LUT R9, R7, 0x80000, RZ, 0xfc, !PT ;  /* 0x0008000007097812 */ /* 0x000fe400078efcff */
[----:B------:R-:W-:-:S07]  /*8120*/  MOV R8, R6 ;  /* 0x0000000600087202 */ /* 0x000fce0000000f00 */
.L_x_3132:
[----:B------:R-:W-:Y:S01]  /*8130*/  IMAD.MOV.U32 R6, RZ, RZ, R10 ;  /* 0x000000ffff067224 */ /* 0x000fe200078e000a */
[----:B------:R-:W-:-:S04]  /*8140*/  MOV R7, 0x0 ;  /* 0x0000000000077802 */ /* 0x000fc80000000f00 */
[----:B------:R-:W-:Y:S05]  /*8150*/  RET.REL.NODEC R6 `(_ZN2at6native43_GLOBAL__N__7cc8d1ed_10_Dropout_cu_0e96ed3820fused_dropout_kernelIN3c104HalfEfmLin1ELi1EbEEvNS_4cuda6detail10TensorInfoIKT_T1_EENS7_IS8_SA_EENS7_IT4_SA_EESA_T0_NS_15PhiloxCudaStateE) ;  /* 0xffffff7c06a87950 */ /* 0x000fea0003c3ffff */
        .weak           $__internal_81_$__cuda_sm20_div_u64
        .type           $__internal_81_$__cuda_sm20_div_u64,@function
        .size           $__internal_81_$__cuda_sm20_div_u64,(.L_x_11660 - $__internal_81_$__cuda_sm20_div_u64)
$__internal_81_$__cuda_sm20_div_u64:
        /* <DEDUP_REMOVED lines=68> */
[----:B------:R-:W-:Y:S06]  /*85a0*/  RET.REL.NODEC R6 `(_ZN2at6native43_GLOBAL__N__7cc8d1ed_10_Dropout_cu_0e96ed3820fused_dropout_kernelIN3c104HalfEfmLin1ELi1EbEEvNS_4cuda6detail10TensorInfoIKT_T1_EENS7_IS8_SA_EENS7_IT4_SA_EESA_T0_NS_15PhiloxCudaStateE) ;  /* 0xffffff7806947950 */ /* 0x000fec0003c3ffff */
.L_x_3134:
        /* <DEDUP_REMOVED lines=13> */
.L_x_11660:


//--------------------- .text._ZN2at6native43_GLOBAL__N__7cc8d1ed_10_Dropout_cu_0e96ed3820fused_dropout_kernelIN3c104HalfEfmLi1ELi1EbEEvNS_4cuda6detail10TensorInfoIKT_T1_EENS7_IS8_SA_EENS7_IT4_SA_EESA_T0_NS_15PhiloxCudaStateE --------------------------
	.section	.text._ZN2at6native43_GLOBAL__N__7cc8d1ed_10_Dropout_cu_0e96ed3820fused_dropout_kernelIN3c104HalfEfmLi1ELi1EbEEvNS_4cuda6detail10TensorInfoIKT_T1_EENS7_IS8_SA_EENS7_IT4_SA_EESA_T0_NS_15PhiloxCudaStateE,"ax",@progbits
	.align	128
.text._ZN2at6native43_GLOBAL__N__7cc8d1ed_10_Dropout_cu_0e96ed3820fused_dropout_kernelIN3c104HalfEfmLi1ELi1EbEEvNS_4cuda6detail10TensorInfoIKT_T1_EENS7_IS8_SA_EENS7_IT4_SA_EESA_T0_NS_15PhiloxCudaStateE:
        .type           _ZN2at6native43_GLOBAL__N__7cc8d1ed_10_Dropout_cu_0e96ed3820fused_dropout_kernelIN3c104HalfEfmLi1ELi1EbEEvNS_4cuda6detail10TensorInfoIKT_T1_EENS7_IS8_SA_EENS7_IT4_SA_EESA_T0_NS_15PhiloxCudaStateE,@function
        .size           _ZN2at6native43_GLOBAL__N__7cc8d1ed_10_Dropout_cu_0e96ed3820fused_dropout_kernelIN3c104HalfEfmLi1ELi1EbEEvNS_4cuda6detail10TensorInfoIKT_T1_EENS7_IS8_SA_EENS7_IT4_SA_EESA_T0_NS_15PhiloxCudaStateE,(.L_x_11663 - _ZN2at6native43_GLOBAL__N__7cc8d1ed_10_Dropout_cu_0e96ed3820fused_dropout_kernelIN3c104HalfEfmLi1ELi1EbEEvNS_4cuda6detail10TensorInfoIKT_T1_EENS7_IS8_SA_EENS7_IT4_SA_EESA_T0_NS_15PhiloxCudaStateE)
        .other          _ZN2at6native43_GLOBAL__N__7cc8d1ed_10_Dropout_cu_0e96ed3820fused_dropout_kernelIN3c104HalfEfmLi1ELi1EbEEvNS_4cuda6detail10TensorInfoIKT_T1_EENS7_IS8_SA_EENS7_IT4_SA_EESA_T0_NS_15PhiloxCudaStateE,@"STO_CUDA_ENTRY STV_DEFAULT"
_ZN2at6native43_GLOBAL__N__7cc8d1ed_10_Dropout_cu_0e96ed3820fused_dropout_kernelIN3c104HalfEfmLi1ELi1EbEEvNS_4cuda6detail10TensorInfoIKT_T1_EENS7_IS8_SA_EENS7_IT4_SA_EESA_T0_NS_15PhiloxCudaStateE:
        /* <DEDUP_REMOVED lines=24> */
[----:B----4-:R-:W-:Y:S01]  /*0180*/  VIADD R4, R25, 0xbb67ae85 ;  /* 0xbb67ae8519047836 */ /* 0x010fe20000000000 */
[----:B------:R-:W-:Y:S02]  /*0190*/  IADD3 R5, R24, -0x61c88647, RZ ;  /* 0x9e3779b918057810 */ /* 0x000fe40007ffe0ff */
        /* <DEDUP_REMOVED lines=14> */
[C---:B------:R-:W-:Y:S02]  /*0280*/  VIADD R5, R25.reuse, 0x76cf5d0a ;  /* 0x76cf5d0a19057836 */ /* 0x040fe40000000000 */
[----:B------:R-:W-:-:S03]  /*0290*/  VIADD R6, R25, 0x32370b8f ;  /* 0x32370b8f19067836 */ /* 0x000fc60000000000 */
[----:B------:R-:W-:Y:S01]  /*02a0*/  LOP3.LUT R12, R9, R10, R5, 0x96, !PT ;  /* 0x0000000a090c7212 */ /* 0x000fe200078e9605 */
[----:B------:R-:W-:Y:S01]  /*02b0*/  IMAD.WIDE.U32 R10, R7, -0x2daee0ad, RZ ;  /* 0xd2511f53070a7825 */ /* 0x000fe200078e00ff */
[----:B------:R-:W-:Y:S02]  /*02c0*/  IADD3 R9, R24, -0x255992d5, RZ ;  /* 0xdaa66d2b18097810 */ /* 0x000fe40007ffe0ff */
[----:B------:R-:W-:Y:S01]  /*02d0*/  IADD3 R7, R25, -0x126145ec, RZ ;  /* 0xed9eba1419077810 */ /* 0x000fe20007ffe0ff */
[----:B------:R-:W-:Y:S01]  /*02e0*/  IMAD.WIDE.U32 R12, R12, -0x326172a9, RZ ;  /* 0xcd9e8d570c0c7825 */ /* 0x000fe200078e00ff */
[----:B------:R-:W-:-:S03]  /*02f0*/  LOP3.LUT R22, R11, R8, R6, 0x96, !PT ;  /* 0x000000080b167212 */ /* 0x000fc600078e9606 */
        /* <DEDUP_REMOVED lines=47> */
[----:B------:R-:W-:Y:S05]  /*05f0*/  CALL.REL.NOINC `($__internal_82_$__cuda_sm20_dblrcp_rn_slowpath_v3) ;  /* 0x0000001000cc7944 */ /* 0x000fea0003c00000 */
.L_x_3135:
        /* <DEDUP_REMOVED lines=14> */
[----:B------:R-:W-:Y:S05]  /*06e0*/  CALL.REL.NOINC `($__internal_83_$__cuda_sm20_div_u64) ;  /* 0x0000001400247944 */ /* 0x000fea0003c00000 */
[----:B------:R-:W-:Y:S02]  /*06f0*/  IMAD.MOV.U32 R16, RZ, RZ, R15 ;  /* 0x000000ffff107224 */ /* 0x000fe400078e000f */
[----:B------:R-:W-:Y:S01]  /*0700*/  IMAD.MOV.U32 R17, RZ, RZ, R20 ;  /* 0x000000ffff117224 */ /* 0x000fe200078e0014 */
[----:B------:R-:W-:Y:S06]  /*0710*/  BRA `(.L_x_3137) ;  /* 0x0000000000587947 */ /* 0x000fec0003800000 */
.L_x_3136:
        /* <DEDUP_REMOVED lines=22> */
.L_x_3137:
        /* <DEDUP_REMOVED lines=23> */
.L_x_3149:
        /* <DEDUP_REMOVED lines=13> */
.L_x_3139:
[----:B------:R-:W-:Y:S05]  /*0ac0*/  BSYNC B0 ;  /* 0x0000000000007941 */ /* 0x000fea0003800000 */
.L_x_3138:
        /* <DEDUP_REMOVED lines=70> */
.L_x_3141:
[----:B------:R-:W-:Y:S01]  /*0f30*/  IMAD.MOV.U32 R53, RZ, RZ, R26 ;  /* 0x000000ffff357224 */ /* 0x000fe200078e001a */
[----:B------:R-:W-:Y:S01]  /*0f40*/  MOV R52, R21 ;  /* 0x0000001500347202 */ /* 0x000fe20000000f00 */
[----:B------:R-:W-:Y:S02]  /*0f50*/  IMAD.MOV.U32 R51, RZ, RZ, R30 ;  /* 0x000000ffff337224 */ /* 0x000fe400078e001e */
[----:B------:R-:W-:-:S07]  /*0f60*/  IMAD.MOV.U32 R39, RZ, RZ, R22 ;  /* 0x000000ffff277224 */ /* 0x000fce00078e0016 */
.L_x_3140:
        /* <DEDUP_REMOVED lines=62> */
[----:B-----5:R-:W-:Y:S01]  /*1350*/  HADD2.F32 R26, -RZ, R46.H0_H0 ;  /* 0x2000002eff1a7230 */ /* 0x020fe20000004100 */
[----:B------:R-:W-:Y:S01]  /*1360*/  FSETP.GEU.FTZ.AND P0, PT, R53, UR5, PT ;  /* 0x0000000535007c0b */ /* 0x000fe2000bf1e000 */
[----:B------:R-:W-:Y:S02]  /*1370*/  IMAD R29, R19, UR6, RZ ;  /* 0x00000006131d7c24 */ /* 0x000fe4000f8e02ff */
[----:B------:R-:W-:-:S04]  /*1380*/  IMAD.WIDE.U32 R30, R18, UR6, RZ ;  /* 0x00000006121e7c25 */ /* 0x000fc8000f8e00ff */
[----:B------:R-:W-:Y:S01]  /*1390*/  FMUL.FTZ R27, R26, R27 ;  /* 0x0000001b1a1b7220 */ /* 0x000fe20000410000 */
[----:B------:R-:W-:-:S03]  /*13a0*/  IMAD R29, R18, UR7, R29 ;  /* 0x00000007121d7c24 */ /* 0x000fc6000f8e021d */
[----:B------:R-:W-:Y:S01]  /*13b0*/  FMUL.FTZ R27, R14, R27 ;  /* 0x0000001b0e1b7220 */ /* 0x000fe20000410000 */
[C---:B------:R-:W-:Y:S01]  /*13c0*/  LEA R28, P4, R30.reuse, UR10, 0x1 ;  /* 0x0000000a1e1c7c11 */ /* 0x040fe2000f8808ff */
[----:B------:R-:W-:Y:S01]  /*13d0*/  IMAD.IADD R33, R31, 0x1, R29 ;  /* 0x000000011f217824 */ /* 0x000fe200078e021d */
[C---:B------:R-:W-:Y:S02]  /*13e0*/  IADD3 R26, P5, R30.reuse, UR12, RZ ;  /* 0x0000000c1e1a7c10 */ /* 0x040fe4000ffbe0ff */
[----:B------:R-:W-:Y:S02]  /*13f0*/  F2FP.F16.F32.PACK_AB R31, RZ, R27 ;  /* 0x0000001bff1f723e */ /* 0x000fe400000000ff */
[----:B------:R-:W-:Y:S02]  /*1400*/  LEA.HI.X R29, R30, UR11, R33, 0x1, P4 ;  /* 0x0000000b1e1d7c11 */ /* 0x000fe4000a0f0c21 */
[----:B------:R-:W-:Y:S02]  /*1410*/  PRMT R30, R31, 0x7610, R30 ;  /* 0x000076101f1e7816 */ /* 0x000fe4000000001e */
[----:B------:R-:W-:-:S02]  /*1420*/  IADD3.X R27, R33, UR13, RZ, P5, !PT ;  /* 0x0000000d211b7c10 */ /* 0x000fc4000affe4ff */
[----:B------:R-:W-:Y:S01]  /*1430*/  SEL R31, RZ, 0x1, P0 ;  /* 0x00000001ff1f7807 */ /* 0x000fe20000000000 */
[----:B------:R0:W-:Y:S04]  /*1440*/  STG.E.U16 desc[UR8][R28.64], R30 ;  /* 0x0000001e1c007986 */ /* 0x0001e8000c101508 */
[----:B------:R0:W-:Y:S02]  /*1450*/  STG.E.U8 desc[UR8][R26.64], R31 ;  /* 0x0000001f1a007986 */ /* 0x0001e4000c101108 */
.L_x_3143:
[----:B------:R-:W-:Y:S05]  /*1460*/  BSYNC B0 ;  /* 0x0000000000007941 */ /* 0x000fea0003800000 */
.L_x_3142:
[----:B------:R-:W-:Y:S01]  /*1470*/  BSSY B0, `(.L_x_3144) ;  /* 0x0000017000007945 */ /* 0x000fe20003800000 */
[----:B------:R-:W-:Y:S01]  /*1480*/  I2FP.F32.U32 R33, R39 ;  /* 0x0000002700217245 */ /* 0x000fe20000201000 */
[-C--:B------:R-:W-:Y:S01]  /*1490*/  FFMA.FTZ R34, R55, R32.reuse, 1.1641532182693481445e-10 ;  /* 0x2f00000037227423 */ /* 0x080fe20000010020 */
[----:B------:R-:W-:Y:S01]  /*14a0*/  FFMA.FTZ R51, R51, R32, 1.1641532182693481445e-10 ;  /* 0x2f00000033337423 */ /* 0x000fe20000010020 */
[----:B------:R-:W-:Y:S06]  /*14b0*/  @P1 BRA `(.L_x_3145) ;  /* 0x0000000000481947 */ /* 0x000fec0003800000 */
[C---:B0-----:R-:W-:Y:S01]  /*14c0*/  FSET.BF.LT.FTZ.AND R27, R51.reuse, UR5, PT ;  /* 0x00000005331b7c0a */ /* 0x041fe2000b811000 */
[----:B-----5:R-:W-:Y:S01]  /*14d0*/  HADD2.F32 R26, -RZ, R48.H0_H0 ;  /* 0x20000030ff1a7230 */ /* 0x020fe20000004100 */
[----:B------:R-:W-:Y:S01]  /*14e0*/  FSETP.GEU.FTZ.AND P0, PT, R51, UR5, PT ;  /* 0x0000000533007c0b */ /* 0x000fe2000bf1e000 */
[----:B------:R-:W-:-:S03]  /*14f0*/  IMAD R43, R43, UR6, RZ ;  /* 0x000000062b2b7c24 */ /* 0x000fc6000f8e02ff */
        /* <DEDUP_REMOVED lines=9> */
[----:B------:R-:W-:Y:S02]  /*1590*/  PRMT R26, R27, 0x7610, R26 ;  /* 0x000076101b1a7816 */ /* 0x000fe4000000001a */
[----:B------:R-:W-:Y:S02]  /*15a0*/  IADD3.X R29, R35, UR13, RZ, P4, !PT ;  /* 0x0000000d231d7c10 */ /* 0x000fe4000a7fe4ff */
[----:B------:R-:W-:Y:S01]  /*15b0*/  SEL R27, RZ, 0x1, P0 ;  /* 0x00000001ff1b7807 */ /* 0x000fe20000000000 */
[----:B------:R1:W-:Y:S04]  /*15c0*/  STG.E.U16 desc[UR8][R30.64], R26 ;  /* 0x0000001a1e007986 */ /* 0x0003e8000c101508 */
[----:B------:R1:W-:Y:S02]  /*15d0*/  STG.E.U8 desc[UR8][R28.64], R27 ;  /* 0x0000001b1c007986 */ /* 0x0003e4000c101108 */
.L_x_3145:
[----:B------:R-:W-:Y:S05]  /*15e0*/  BSYNC B0 ;  /* 0x0000000000007941 */ /* 0x000fea0003800000 */
.L_x_3144:
[----:B------:R-:W-:Y:S04]  /*15f0*/  BSSY B0, `(.L_x_3146) ;  /* 0x0000014000007945 */ /* 0x000fe80003800000 */
[----:B------:R-:W-:Y:S05]  /*1600*/  @P2 BRA `(.L_x_3147) ;  /* 0x0000000000482947 */ /* 0x000fea0003800000 */
[C---:B01----:R-:W-:Y:S01]  /*1610*/  FSET.BF.LT.FTZ.AND R27, R34.reuse, UR5, PT ;  /* 0x00000005221b7c0a */ /* 0x043fe2000b811000 */
        /* <DEDUP_REMOVED lines=17> */
.L_x_3147:
[----:B------:R-:W-:Y:S05]  /*1730*/  BSYNC B0 ;  /* 0x0000000000007941 */ /* 0x000fea0003800000 */
.L_x_3146:
[----:B------:R-:W-:Y:S01]  /*1740*/  FFMA.FTZ R32, R33, R32, 1.1641532182693481445e-10 ;  /* 0x2f00000021207423 */ /* 0x000fe20000010020 */
[----:B------:R-:W-:Y:S06]  /*1750*/  @P3 BRA `(.L_x_3148) ;  /* 0x0000000000483947 */ /* 0x000fec0003800000 */
[C---:B012---:R-:W-:Y:S01]  /*1760*/  FSET.BF.LT.FTZ.AND R27, R32.reuse, UR5, PT ;  /* 0x00000005201b7c0a */ /* 0x047fe2000b811000 */
        /* <DEDUP_REMOVED lines=17> */
.L_x_3148:
[----:B------:R-:W-:Y:S01]  /*1880*/  LEA R18, P0, R41, R18, 0x2 ;  /* 0x0000001229127211 */ /* 0x000fe200078010ff */
[----:B------:R-:W-:Y:S05]  /*1890*/  WARPSYNC.ALL ;  /* 0x0000000000007948 */ /* 0x000fea0003800000 */
[----:B------:R-:W-:Y:S01]  /*18a0*/  IMAD.X R19, RZ, RZ, R19, P0 ;  /* 0x000000ffff137224 */ /* 0x000fe200000e0613 */
[----:B------:R-:W-:Y:S01]  /*18b0*/  BAR.SYNC.DEFER_BLOCKING 0x0 ;  /* 0x0000000000007b1d */ /* 0x000fe20000010000 */
[----:B------:R-:W-:Y:S01]  /*18c0*/  ISETP.GE.U32.AND P0, PT, R18, R15, PT ;  /* 0x0000000f1200720c */ /* 0x000fe20003f06070 */
[----:B0123--:R-:W-:Y:S01]  /*18d0*/  IMAD.MOV.U32 R27, RZ, RZ, R21 ;  /* 0x000000ffff1b7224 */ /* 0x00ffe200078e0015 */
[----:B------:R-:W-:Y:S01]  /*18e0*/  MOV R34, R22 ;  /* 0x0000001600227202 */ /* 0x000fe20000000f00 */
[----:B------:R-:W-:Y:S01]  /*18f0*/  IMAD.MOV.U32 R26, RZ, RZ, R38 ;  /* 0x000000ffff1a7224 */ /* 0x000fe200078e0026 */
[----:B------:R-:W-:-:S13]  /*1900*/  ISETP.GE.U32.AND.EX P0, PT, R19, R16, PT, P0 ;  /* 0x000000101300720c */ /* 0x000fda0003f06100 */
[----:B------:R-:W-:Y:S05]  /*1910*/  @!P0 BRA `(.L_x_3149) ;  /* 0xfffffff000348947 */ /* 0x000fea000383ffff */
[----:B------:R-:W-:Y:S05]  /*1920*/  EXIT ;  /* 0x000000000000794d */ /* 0x000fea0003800000 */
        .weak           $__internal_82_$__cuda_sm20_dblrcp_rn_slowpath_v3
        .type           $__internal_82_$__cuda_sm20_dblrcp_rn_slowpath_v3,@function
        .size           $__internal_82_$__cuda_sm20_dblrcp_rn_slowpath_v3,($__internal_83_$__cuda_sm20_div_u64 - $__internal_82_$__cuda_sm20_dblrcp_rn_slowpath_v3)
$__internal_82_$__cuda_sm20_dblrcp_rn_slowpath_v3:
        /* <DEDUP_REMOVED lines=23> */
.L_x_3152:
        /* <DEDUP_REMOVED lines=10> */
.L_x_3150:
[----:B------:R-:W-:Y:S01]  /*1b40*/  LOP3.LUT R21, R15, 0x80000, RZ, 0xfc, !PT ;  /* 0x000800000f157812 */ /* 0x000fe200078efcff */
[----:B------:R-:W-:-:S07]  /*1b50*/  IMAD.MOV.U32 R20, RZ, RZ, R14 ;  /* 0x000000ffff147224 */ /* 0x000fce00078e000e */
.L_x_3151:
[----:B------:R-:W-:-:S04]  /*1b60*/  MOV R17, 0x0 ;  /* 0x0000000000117802 */ /* 0x000fc80000000f00 */
[----:B------:R-:W-:Y:S05]  /*1b70*/  RET.REL.NODEC R16 `(_ZN2at6native43_GLOBAL__N__7cc8d1ed_10_Dropout_cu_0e96ed3820fused_dropout_kernelIN3c104HalfEfmLi1ELi1EbEEvNS_4cuda6detail10TensorInfoIKT_T1_EENS7_IS8_SA_EENS7_IT4_SA_EESA_T0_NS_15PhiloxCudaStateE) ;  /* 0xffffffe410207950 */ /* 0x000fea0003c3ffff */
        .weak           $__internal_83_$__cuda_sm20_div_u64
        .type           $__internal_83_$__cuda_sm20_div_u64,@function
        .size           $__internal_83_$__cuda_sm20_div_u64,(.L_x_11663 - $__internal_83_$__cuda_sm20_div_u64)
$__internal_83_$__cuda_sm20_div_u64:
[----:B------:R-:W-:Y:S02]  /*1b80*/  UMOV UR5, URZ ;  /* 0x0000003f00057c82 */ /* 0x000fe40008000000 */
[----:B------:R-:W0:Y:S08]  /*1b90*/  I2F.U64.RP R15, UR4 ;  /* 0x00000004000f7d12 */ /* 0x000e300008309000 */
[----:B0-----:R-:W0:Y:S02]  /*1ba0*/  MUFU.RCP R15, R15 ;  /* 0x0000000f000f7308 */ /* 0x001e240000001000 */
[----:B0-----:R-:W-:-:S06]  /*1bb0*/  VIADD R20, R15, 0x1ffffffe ;  /* 0x1ffffffe0f147836 */ /* 0x001fcc0000000000 */
[----:B------:R-:W0:Y:S02]  /*1bc0*/  F2I.U64.TRUNC R20, R20 ;  /* 0x0000001400147311 */ /* 0x000e24000020d800 */
[----:B0-----:R-:W-:-:S04]  /*1bd0*/  IMAD.WIDE.U32 R22, R20, UR4, RZ ;  /* 0x0000000414167c25 */ /* 0x001fc8000f8e00ff */
[----:B------:R-:W-:Y:S01]  /*1be0*/  IMAD R23, R21, UR4, R23 ;  /* 0x0000000415177c24 */ /* 0x000fe2000f8e0217 */
[----:B------:R-:W-:-:S05]  /*1bf0*/  IADD3 R17, P0, RZ, -R22, RZ ;  /* 0x80000016ff117210 */ /* 0x000fca0007f1e0ff */
[----:B------:R-:W-:-:S04]  /*1c00*/  IMAD.HI.U32 R22, R20, R17, RZ ;  /* 0x0000001114167227 */ /* 0x000fc800078e00ff */
[----:B------:R-:W-:Y:S01]  /*1c10*/  IMAD.X R19, RZ, RZ, ~R23, P0 ;  /* 0x000000ffff137224 */ /* 0x000fe200000e0e17 */
[----:B------:R-:W-:-:S03]  /*1c20*/  MOV R23, R20 ;  /* 0x0000001400177202 */ /* 0x000fc60000000f00 */
        /* <DEDUP_REMOVED lines=25> */
[----:B------:R-:W-:-:S03]  /*1dc0*/  IADD3 R17, P1, R22, R17, RZ ;  /* 0x0000001116117210 */ /* 0x000fc60007f3e0ff */
[----:B------:R-:W-:Y:S01]  /*1dd0*/  IMAD.X R15, RZ, RZ, R15, P0 ;  /* 0x000000ffff0f7224 */ /* 0x000fe200000e060f */
[C---:B------:R-:W-:Y:S01]  /*1de0*/  IADD3 R22, P2, R17.reuse, 0x1, RZ ;  /* 0x0000000111167810 */ /* 0x040fe20007f5e0ff */
[----:B------:R-:W-:-:S03]  /*1df0*/  IMAD.WIDE.U32 R20, R17, UR4, RZ ;  /* 0x0000000411147c25 */ /* 0x000fc6000f8e00ff */
[----:B------:R-:W-:Y:S02]  /*1e00*/  IADD3.X R15, RZ, R15, RZ, P1, !PT ;  /* 0x0000000fff0f7210 */ /* 0x000fe40000ffe4ff */
        /* <DEDUP_REMOVED lines=23> */
[----:B------:R-:W-:Y:S06]  /*1f80*/  RET.REL.NODEC R16 `(_ZN2at6native43_GLOBAL__N__7cc8d1ed_10_Dropout_cu_0e96ed3820fused_dropout_kernelIN3c104HalfEfmLi1ELi1EbEEvNS_4cuda6detail10TensorInfoIKT_T1_EENS7_IS8_SA_EENS7_IT4_SA_EESA_T0_NS_15PhiloxCudaStateE) ;  /* 0xffffffe0101c7950 */ /* 0x000fec0003c3ffff */
.L_x_3153:
        /* <DEDUP_REMOVED lines=15> */
.L_x_11663:


//--------------------- .text._ZN2at6native43_GLOBAL__N__7cc8d1ed_10_Dropout_cu_0e96ed3824fused_dropout_kernel_vecIN3c104HalfEfmLi1ELi2EbEEvNS_4cuda6detail10TensorInfoIKT_T1_EENS7_IS8_SA_EENS7_IT4_SA_EESA_T0_NS_15PhiloxCudaStateE --------------------------
	.section	.text._ZN2at6native43_GLOBAL__N__7cc8d1ed_10_Dropout_cu_0e96ed3824fused_dropout_kernel_vecIN3c104HalfEfmLi1ELi2EbEEvNS_4cuda6detail10TensorInfoIKT_T1_EENS7_IS8_SA_EENS7_IT4_SA_EESA_T0_NS_15PhiloxCudaStateE,"ax",@progbits
	.align	128
.text._ZN2at6native43_GLOBAL__N__7cc8d1ed_10_Dropout_cu_0e96ed3824fused_dropout_kernel_vecIN3c104HalfEfmLi1ELi2EbEEvNS_4cuda6detail10TensorInfoIKT_T1_EENS7_IS8_SA_EENS7_IT4_SA_EESA_T0_NS_15PhiloxCudaStateE:
        .type           _ZN2at6native43_GLOBAL__N__7cc8d1ed_10_Dropout_cu_0e96ed3824fused_dropout_kernel_vecIN3c104HalfEfmLi1ELi2EbEEvNS_4cuda6detail10TensorInfoIKT_T1_EENS7_IS8_SA_EENS7_IT4_SA_EESA_T0_NS_15PhiloxCudaStateE,@function
        .size           _ZN2at6native43_GLOBAL__N__7cc8d1ed_10_Dropout_cu_0e96ed3824fused_dropout_kernel_vecIN3c104HalfEfmLi1ELi2EbEEvNS_4cuda6detail10TensorInfoIKT_T1_EENS7_IS8_SA_EENS7_IT4_SA_EESA_T0_NS_15PhiloxCudaStateE,(.L_x_11666 - _ZN2at6native43_GLOBAL__N__7cc8d1ed_10_Dropout_cu_0e96ed3824fused_dropout_kernel_vecIN3c104HalfEfmLi1ELi2EbEEvNS_4cuda6detail10TensorInfoIKT_T1_EENS7_IS8_SA_EENS7_IT4_SA_EESA_T0_NS_15PhiloxCudaStateE)
        .other          _ZN2at6native43_GLOBAL__N__7cc8d1ed_10_Dropout_cu_0e96ed3824fused_dropout_kernel_vecIN3c104HalfEfmLi1ELi2EbEEvNS_4cuda6detail10TensorInfoIKT_T1_EENS7_IS8_SA_EENS7_IT4_SA_EESA_T0_NS_15PhiloxCudaStateE,@"STO_CUDA_ENTRY STV_DEFAULT"
_ZN2at6native43_GLOBAL__N__7cc8d1ed_10_Dropout_cu_0e96ed3824fused_dropout_kernel_vecIN3c104HalfEfmLi1ELi2EbEEvNS_4cuda6detail10TensorInfoIKT_T1_EENS7_IS8_SA_EENS7_IT4_SA_EESA_T0_NS_15PhiloxCudaStateE:
        /* <DEDUP_REMOVED lines=103> */
[----:B------:R-:W-:Y:S05]  /*0670*/  CALL.REL.NOINC `($__internal_84_$__cuda_sm20_dblrcp_rn_slowpath_v3) ;  /* 0x0000000400f47944 */ /* 0x000fea0003c00000 */
.L_x_3154:
        /* <DEDUP_REMOVED lines=13> */
.L_x_3159:
        /* <DEDUP_REMOVED lines=13> */
.L_x_3156:
[----:B------:R-:W-:Y:S05]  /*0820*/  BSYNC B0 ;  /* 0x0000000000007941 */ /* 0x000fea0003800000 */
.L_x_3155:
        /* <DEDUP_REMOVED lines=53> */
.L_x_3158:
[----:B------:R-:W-:Y:S01]  /*0b80*/  IMAD.MOV.U32 R25, RZ, RZ, R34 ;  /* 0x000000ffff197224 */ /* 0x000fe200078e0022 */
[----:B------:R-:W-:-:S07]  /*0b90*/  MOV R34, R23 ;  /* 0x0000001700227202 */ /* 0x000fce0000000f00 */
.L_x_3157:
[C---:B------:R-:W-:Y:S01]  /*0ba0*/  IMAD.SHL.U32 R24, R28.reuse, 0x2, RZ ;  /* 0x000000021c187824 */ /* 0x040fe200078e00ff */
[----:B------:R-:W-:-:S04]  /*0bb0*/  SHF.L.U64.HI R35, R28, 0x1, R31 ;  /* 0x000000011c237819 */ /* 0x000fc8000001021f */
[----:B------:R-:W-:-:S04]  /*0bc0*/  IADD3 R22, P0, R24, UR8, RZ ;  /* 0x0000000818167c10 */ /* 0x000fc8000ff1e0ff */
[----:B------:R-:W-:-:S05]  /*0bd0*/  IADD3.X R23, R35, UR9, RZ, P0, !PT ;  /* 0x0000000923177c10 */ /* 0x000fca00087fe4ff */
[----:B------:R0:W2:Y:S01]  /*0be0*/  LDG.E R22, desc[UR4][R22.64] ;  /* 0x0000000416167981 */ /* 0x0000a2000c1e1900 */
[----:B------:R-:W-:Y:S01]  /*0bf0*/  I2FP.F32.U32 R21, R25 ;  /* 0x0000001900157245 */ /* 0x000fe20000201000 */
[----:B------:R-:W-:Y:S01]  /*0c00*/  IMAD.MOV.U32 R38, RZ, RZ, 0x2f800000 ;  /* 0x2f800000ff267424 */ /* 0x000fe200078e00ff */
[----:B------:R-:W-:Y:S01]  /*0c10*/  I2FP.F32.U32 R34, R34 ;  /* 0x0000002200227245 */ /* 0x000fe20000201000 */
[----:B------:R-:W-:Y:S05]  /*0c20*/  WARPSYNC.ALL ;  /* 0x0000000000007948 */ /* 0x000fea0003800000 */
[-C--:B------:R-:W-:Y:S01]  /*0c30*/  FFMA.FTZ R25, R21, R38.reuse, 1.1641532182693481445e-10 ;  /* 0x2f00000015197423 */ /* 0x080fe20000010026 */
[----:B------:R-:W-:Y:S01]  /*0c40*/  FFMA.FTZ R34, R34, R38, 1.1641532182693481445e-10 ;  /* 0x2f00000022227423 */ /* 0x000fe20000010026 */
[----:B------:R-:W1:Y:S01]  /*0c50*/  LDC R21, c[0x0][0xc] ;  /* 0x00000300ff157b82 */ /* 0x000e620000000800 */
[----:B------:R-:W-:-:S02]  /*0c60*/  IADD3 R24, P2, R24, UR10, RZ ;  /* 0x0000000a18187c10 */ /* 0x000fc4000ff5e0ff */
[C---:B------:R-:W-:Y:S02]  /*0c70*/  FSET.BF.LT.FTZ.AND R38, R25.reuse, UR7, PT ;  /* 0x0000000719267c0a */ /* 0x040fe4000b811000 */
[C---:B------:R-:W-:Y:S02]  /*0c80*/  FSET.BF.LT.FTZ.AND R41, R34.reuse, UR7, PT ;  /* 0x0000000722297c0a */ /* 0x040fe4000b811000 */
[----:B------:R-:W-:Y:S02]  /*0c90*/  FSETP.GEU.FTZ.AND P0, PT, R25, UR7, PT ;  /* 0x0000000719007c0b */ /* 0x000fe4000bf1e000 */
[----:B------:R-:W-:Y:S02]  /*0ca0*/  FSETP.GEU.FTZ.AND P1, PT, R34, UR7, PT ;  /* 0x0000000722007c0b */ /* 0x000fe4000bf3e000 */
[----:B0-----:R-:W-:Y:S02]  /*0cb0*/  SEL R23, RZ, 0x1, P0 ;  /* 0x00000001ff177807 */ /* 0x001fe40000000000 */
[----:B------:R-:W-:-:S02]  /*0cc0*/  SEL R34, RZ, 0x1, P1 ;  /* 0x00000001ff227807 */ /* 0x000fc40000800000 */
[----:B------:R-:W-:Y:S01]  /*0cd0*/  IADD3.X R25, R35, UR11, RZ, P2, !PT ;  /* 0x0000000b23197c10 */ /* 0x000fe200097fe4ff */
[----:B------:R-:W-:Y:S02]  /*0ce0*/  IMAD.MOV.U32 R35, RZ, RZ, R26 ;  /* 0x000000ffff237224 */ /* 0x000fe400078e001a */
[----:B-1----:R-:W-:Y:S02]  /*0cf0*/  IMAD R21, R21, UR6, RZ ;  /* 0x0000000615157c24 */ /* 0x002fe4000f8e02ff */
[--C-:B--2---:R-:W-:Y:S02]  /*0d00*/  HADD2.F32 R43, -RZ, R22.reuse.H0_H0 ;  /* 0x20000016ff2b7230 */ /* 0x104fe40000004100 */
[----:B------:R-:W-:-:S03]  /*0d10*/  HADD2.F32 R42, -RZ, R22.H1_H1 ;  /* 0x30000016ff2a7230 */ /* 0x000fc60000004100 */
[----:B------:R-:W-:Y:S01]  /*0d20*/  FMUL.FTZ R43, R38, R43 ;  /* 0x0000002b262b7220 */ /* 0x000fe20000410000 */
[----:B------:R-:W-:Y:S02]  /*0d30*/  IMAD.MOV.U32 R38, RZ, RZ, R20 ;  /* 0x000000ffff267224 */ /* 0x000fe400078e0014 */
[----:B------:R-:W-:Y:S01]  /*0d40*/  FMUL.FTZ R41, R41, R42 ;  /* 0x0000002a29297220 */ /* 0x000fe20000410000 */
[----:B------:R-:W-:-:S03]  /*0d50*/  FMUL.FTZ R43, R36, R43 ;  /* 0x0000002b242b7220 */ /* 0x000fc60000410000 */
[----:B------:R-:W-:Y:S01]  /*0d60*/  FMUL.FTZ R22, R36, R41 ;  /* 0x0000002924167220 */ /* 0x000fe20000410000 */
[----:B------:R-:W-:Y:S02]  /*0d70*/  PRMT R41, R34, 0x7604, R23 ;  /* 0x0000760422297816 */ /* 0x000fe40000000017 */
[----:B------:R-:W-:Y:S02]  /*0d80*/  MOV R34, R27 ;  /* 0x0000001b00227202 */ /* 0x000fe40000000f00 */
[----:B------:R-:W-:Y:S02]  /*0d90*/  F2FP.F16.F32.PACK_AB R43, R22, R43 ;  /* 0x0000002b162b723e */ /* 0x000fe400000000ff */
[----:B------:R-:W-:-:S03]  /*0da0*/  IADD3 R22, P0, R28, UR12, RZ ;  /* 0x0000000c1c167c10 */ /* 0x000fc6000ff1e0ff */
[----:B------:R0:W-:Y:S01]  /*0db0*/  STG.E desc[UR4][R24.64], R43 ;  /* 0x0000002b18007986 */ /* 0x0001e2000c101904 */
[----:B------:R-:W-:Y:S02]  /*0dc0*/  IADD3.X R23, R31, UR13, RZ, P0, !PT ;  /* 0x0000000d1f177c10 */ /* 0x000fe400087fe4ff */
[----:B------:R-:W-:-:S03]  /*0dd0*/  LEA R28, P0, R21, R28, 0x1 ;  /* 0x0000001c151c7211 */ /* 0x000fc600078008ff */
[----:B------:R0:W-:Y:S01]  /*0de0*/  STG.E.U16 desc[UR4][R22.64], R41 ;  /* 0x0000002916007986 */ /* 0x0001e2000c101504 */
[----:B------:R-:W-:Y:S01]  /*0df0*/  IADD3.X R31, RZ, R31, RZ, P0, !PT ;  /* 0x0000001fff1f7210 */ /* 0x000fe200007fe4ff */
[----:B------:R-:W-:Y:S01]  /*0e00*/  BAR.SYNC.DEFER_BLOCKING 0x0 ;  /* 0x0000000000007b1d */ /* 0x000fe20000010000 */
[----:B------:R-:W-:-:S04]  /*0e10*/  ISETP.GE.U32.AND P0, PT, R28, UR14, PT ;  /* 0x0000000e1c007c0c */ /* 0x000fc8000bf06070 */
[----:B------:R-:W-:-:S13]  /*0e20*/  ISETP.GE.U32.AND.EX P0, PT, R31, UR15, PT, P0 ;  /* 0x0000000f1f007c0c */ /* 0x000fda000bf06100 */
[----:B0-----:R-:W-:Y:S05]  /*0e30*/  @!P0 BRA `(.L_x_3159) ;  /* 0xfffffff800448947 */ /* 0x001fea000383ffff */
[----:B------:R-:W-:Y:S05]  /*0e40*/  EXIT ;  /* 0x000000000000794d */ /* 0x000fea0003800000 */
        .weak           $__internal_84_$__cuda_sm20_dblrcp_rn_slowpath_v3
        .type           $__internal_84_$__cuda_sm20_dblrcp_rn_slowpath_v3,@function
        .size           $__internal_84_$__cuda_sm20_dblrcp_rn_slowpath_v3,(.L_x_11666 - $__internal_84_$__cuda_sm20_dblrcp_rn_slowpath_v3)
$__internal_84_$__cuda_sm20_dblrcp_rn_slowpath_v3:
        /* <DEDUP_REMOVED lines=25> */
.L_x_3162:
        /* <DEDUP_REMOVED lines=9> */
.L_x_3160:
[----:B------:R-:W-:Y:S01]  /*1070*/  LOP3.LUT R21, R27, 0x80000, RZ, 0xfc, !PT ;  /* 0x000800001b157812 */ /* 0x000fe200078efcff */
[----:B------:R-:W-:-:S07]  /*1080*/  IMAD.MOV.U32 R20, RZ, RZ, R26 ;  /* 0x000000ffff147224 */ /* 0x000fce00078e001a */
.L_x_3161:
[----:B------:R-:W-:Y:S01]  /*1090*/  IMAD.MOV.U32 R37, RZ, RZ, 0x0 ;  /* 0x00000000ff257424 */ /* 0x000fe200078e00ff */
[----:B------:R-:W-:Y:S01]  /*10a0*/  MOV R23, R21 ;  /* 0x0000001500177202 */ /* 0x000fe20000000f00 */
[----:B------:R-:W-:Y:S02]  /*10b0*/  IMAD.MOV.U32 R22, RZ, RZ, R20 ;  /* 0x000000ffff167224 */ /* 0x000fe400078e0014 */
[----:B------:R-:W-:Y:S05]  /*10c0*/  RET.REL.NODEC R36 `(_ZN2at6native43_GLOBAL__N__7cc8d1ed_10_Dropout_cu_0e96ed3824fused_dropout_kernel_vecIN3c104HalfEfmLi1ELi2EbEEvNS_4cuda6detail10TensorInfoIKT_T1_EENS7_IS8_SA_EENS7_IT4_SA_EESA_T0_NS_15PhiloxCudaStateE) ;  /* 0xffffffec24cc7950 */ /* 0x000fea0003c3ffff */
.L_x_3163:
        /* <DEDUP_REMOVED lines=11> */
.L_x_11666:


//--------------------- .text._ZN2at6native43_GLOBAL__N__7cc8d1ed_10_Dropout_cu_0e96ed3824fused_dropout_kernel_vecIN3c104HalfEfmLi1ELi4EbEEvNS_4cuda6detail10TensorInfoIKT_T1_EENS7_IS8_SA_EENS7_IT4_SA_EESA_T0_NS_15PhiloxCudaStateE --------------------------
	.section	.text._ZN2at6native43_GLOBAL__N__7cc8d1ed_10_Dropout_cu_0e96ed3824fused_dropout_kernel_vecIN3c104HalfEfmLi1ELi4EbEEvNS_4cuda6detail10TensorInfoIKT_T1_EENS7_IS8_SA_EENS7_IT4_SA_EESA_T0_NS_15PhiloxCudaStateE,"ax",@progbits
	.align	128
.text._ZN2at6native43_GLOBAL__N__7cc8d1ed_10_Dropout_cu_0e96ed3824fused_dropout_kernel_vecIN3c104HalfEfmLi1ELi4EbEEvNS_4cuda6detail10TensorInfoIKT_T1_EENS7_IS8_SA_EENS7_IT4_SA_EESA_T0_NS_15PhiloxCudaStateE:
        .type           _ZN2at6native43_GLOBAL__N__7cc8d1ed_10_Dropout_cu_0e96ed3824fused_dropout_kernel_vecIN3c104HalfEfmLi1ELi4EbEEvNS_4cuda6detail10TensorInfoIKT_T1_EENS7_IS8_SA_EENS7_IT4_SA_EESA_T0_NS_15PhiloxCudaStateE,@function
        .size           _ZN2at6native43_GLOBAL__N__7cc8d1ed_10_Dropout_cu_0e96ed3824fused_dropout_kernel_vecIN3c104HalfEfmLi1ELi4EbEEvNS_4cuda6detail10TensorInfoIKT_T1_EENS7_IS8_SA_EENS7_IT4_SA_EESA_T0_NS_15PhiloxCudaStateE,(.L_x_11668 - _ZN2at6native43_GLOBAL__N__7cc8d1ed_10_Dropout_cu_0e96ed3824fused_dropout_kernel_vecIN3c104HalfEfmLi1ELi4EbEEvNS_4cuda6detail10TensorInfoIKT_T1_EENS7_IS8_SA_EENS7_IT4_SA_EESA_T0_NS_15PhiloxCudaStateE)
        .other          _ZN2at6native43_GLOBAL__N__7cc8d1ed_10_Dropout_cu_0e96ed3824fused_dropout_kernel_vecIN3c104HalfEfmLi1ELi4EbEEvNS_4cuda6detail10TensorInfoIKT_T1_EENS7_IS8_SA_EENS7_IT4_SA_EESA_T0_NS_15PhiloxCudaStateE,@"STO_CUDA_ENTRY STV_DEFAULT"
_ZN2at6native43_GLOBAL__N__7cc8d1ed_10_Dropout_cu_0e96ed3824fused_dropout_kernel_vecIN3c104HalfEfmLi1ELi4EbEEvNS_4cuda6detail10TensorInfoIKT_T1_EENS7_IS8_SA_EENS7_IT4_SA_EESA_T0_NS_15PhiloxCudaStateE:
        /* <DEDUP_REMOVED lines=77> */
[----:B------:R-:W-:Y:S01]  /*04d0*/  DFMA R22, R22, R22, R22 ;  /* 0x000000161616722b */ /* 0x000fe20000000016 */
[----:B------:R-:W-:Y:S02]  /*04e0*/  IADD3 R12, R19, -0x24c28bd8, RZ ;  /* 0xdb3d7428130c7810 */ /* 0x000fe40007ffe0ff */
        /* <DEDUP_REMOVED lines=8> */
[----:B------:R-:W-:Y:S01]  /*0570*/  DFMA R20, -R2, R22, 1 ;  /* 0x3ff000000214742b */ /* 0x000fe20000000116 */
[----:B------:R-:W-:Y:S01]  /*0580*/  VIADD R11, R19, 0x96a522ad ;  /* 0x96a522ad130b7836 */ /* 0x000fe20000000000 */
[----:B------:R-:W-:Y:S01]  /*0590*/  LOP3.LUT R38, R7, R10, R12, 0x96, !PT ;  /* 0x0000000a07267212 */ /* 0x000fe200078e960c */
[----:B------:R-:W-:Y:S01]  /*05a0*/  VIADD R10, R18, 0x8ff34781 ;  /* 0x8ff34781120a7836 */ /* 0x000fe20000000000 */
[----:B------:R-:W-:Y:S01]  /*05b0*/  MOV R7, R39 ;  /* 0x0000002700077202 */ /* 0x000fe20000000f00 */
[----:B------:R-:W-:-:S03]  /*05c0*/  IMAD.HI.U32 R40, R25, -0x2daee0ad, RZ ;  /* 0xd2511f5319287827 */ /* 0x000fc600078e00ff */
[----:B------:R-:W-:Y:S01]  /*05d0*/  DFMA R20, R22, R20, R22 ;  /* 0x000000141614722b */ /* 0x000fe20000000016 */
[----:B------:R-:W-:Y:S01]  /*05e0*/  IMAD.HI.U32 R5, R38, -0x326172a9, RZ ;  /* 0xcd9e8d5726057827 */ /* 0x000fe200078e00ff */
[----:B------:R-:W-:-:S03]  /*05f0*/  LOP3.LUT R40, R40, R6, R11, 0x96, !PT ;  /* 0x0000000628287212 */ /* 0x000fc600078e960b */
[----:B------:R-:W-:Y:S01]  /*0600*/  IMAD.MOV.U32 R6, RZ, RZ, R26 ;  /* 0x000000ffff067224 */ /* 0x000fe200078e001a */
[----:B------:R-:W-:Y:S01]  /*0610*/  LOP3.LUT R41, R5, R4, R10, 0x96, !PT ;  /* 0x0000000405297212 */ /* 0x000fe200078e960a */
[----:B------:R-:W-:Y:S01]  /*0620*/  IMAD.MOV.U32 R5, RZ, RZ, R27 ;  /* 0x000000ffff057224 */ /* 0x000fe200078e001b */
[----:B------:R-:W-:-:S03]  /*0630*/  MOV R4, R25 ;  /* 0x0000001900047202 */ /* 0x000fc60000000f00 */
[----:B------:R-:W-:Y:S01]  /*0640*/  IMAD.MOV.U32 R39, RZ, RZ, R41 ;  /* 0x000000ffff277224 */ /* 0x000fe200078e0029 */
[----:B------:R-:W-:Y:S06]  /*0650*/  @P0 BRA `(.L_x_3164) ;  /* 0x0000000000100947 */ /* 0x000fec0003800000 */
[----:B------:R-:W-:Y:S02]  /*0660*/  LOP3.LUT R20, R3, 0x7fffffff, RZ, 0xc0, !PT ;  /* 0x7fffffff03147812 */ /* 0x000fe400078ec0ff */
[----:B------:R-:W-:-:S03]  /*0670*/  MOV R26, 0x6a0 ;  /* 0x000006a0001a7802 */ /* 0x000fc60000000f00 */
[----:B------:R-:W-:-:S07]  /*0680*/  VIADD R20, R20, 0xfff00000 ;  /* 0xfff0000014147836 */ /* 0x000fce0000000000 */
[----:B------:R-:W-:Y:S05]  /*0690*/  CALL.REL.NOINC `($__internal_85_$__cuda_sm20_dblrcp_rn_slowpath_v3) ;  /* 0x0000000800687944 */ /* 0x000fea0003c00000 */
.L_x_3164:
        /* <DEDUP_REMOVED lines=13> */
.L_x_3169:
[----:B------:R-:W-:Y:S01]  /*0770*/  VIADD R6, R6, 0x1 ;  /* 0x0000000106067836 */ /* 0x000fe20000000000 */
[----:B------:R-:W-:Y:S03]  /*0780*/  BSSY B0, `(.L_x_3165) ;  /* 0x000000c000007945 */ /* 0x000fe60003800000 */
[C---:B------:R-:W-:Y:S01]  /*0790*/  IMAD.HI.U32 R21, R6.reuse, -0x2daee0ad, RZ ;  /* 0xd2511f5306157827 */ /* 0x040fe200078e00ff */
[----:B------:R-:W-:-:S13]  /*07a0*/  ISETP.NE.AND P0, PT, R6, RZ, PT ;  /* 0x000000ff0600720c */ /* 0x000fda0003f05270 */
[----:B0-----:R-:W-:Y:S05]  /*07b0*/  @P0 BRA `(.L_x_3166) ;  /* 0x0000000000200947 */ /* 0x001fea0003800000 */
        /* <DEDUP_REMOVED lines=8> */
.L_x_3166:
[----:B------:R-:W-:Y:S05]  /*0840*/  BSYNC B0 ;  /* 0x0000000000007941 */ /* 0x000fea0003800000 */
.L_x_3165:
        /* <DEDUP_REMOVED lines=60> */
.L_x_3168:
[----:B------:R-:W-:Y:S01]  /*0c10*/  IMAD.MOV.U32 R42, RZ, RZ, R40 ;  /* 0x000000ffff2a7224 */ /* 0x000fe200078e0028 */
[----:B------:R-:W-:Y:S01]  /*0c20*/  MOV R27, R23 ;  /* 0x00000017001b7202 */ /* 0x000fe20000000f00 */
[----:B------:R-:W-:Y:S02]  /*0c30*/  IMAD.MOV.U32 R41, RZ, RZ, R26 ;  /* 0x000000ffff297224 */ /* 0x000fe400078e001a */
[----:B------:R-:W-:-:S07]  /*0c40*/  IMAD.MOV.U32 R25, RZ, RZ, R20 ;  /* 0x000000ffff197224 */ /* 0x000fce00078e0014 */
.L_x_3167:
        /* <DEDUP_REMOVED lines=15> */
[----:B------:R-:W-:Y:S01]  /*0d40*/  FSETP.GEU.FTZ.AND P1, PT, R38, UR7, PT ;  /* 0x0000000726007c0b */ /* 0x000fe2000bf3e000 */
[----:B------:R-:W-:Y:S01]  /*0d50*/  FFMA.FTZ R40, R25, R40, 1.1641532182693481445e-10 ;  /* 0x2f00000019287423 */ /* 0x000fe20000010028 */
[----:B------:R-:W-:Y:S02]  /*0d60*/  SEL R41, RZ, 0x1, P0 ;  /* 0x00000001ff297807 */ /* 0x000fe40000000000 */
[C---:B------:R-:W-:Y:S02]  /*0d70*/  FSETP.GEU.FTZ.AND P0, PT, R27.reuse, UR7, PT ;  /* 0x000000071b007c0b */ /* 0x040fe4000bf1e000 */
[----:B------:R-:W-:Y:S02]  /*0d80*/  FSET.BF.LT.FTZ.AND R43, R27, UR7, PT ;  /* 0x000000071b2b7c0a */ /* 0x000fe4000b811000 */
[----:B------:R-:W0:Y:S01]  /*0d90*/  LDC R27, c[0x0][RZ] ;  /* 0x00000000ff1b7b82 */ /* 0x000e220000000800 */
[----:B------:R-:W-:Y:S01]  /*0da0*/  SEL R42, RZ, 0x1, P1 ;  /* 0x00000001ff2a7807 */ /* 0x000fe20000800000 */
[----:B------:R-:W-:Y:S01]  /*0db0*/  ULDC UR6, c[0x0][0xc] ;  /* 0x0000030000067ab9 */ /* 0x000fe20000000800 */
[----:B------:R-:W-:-:S02]  /*0dc0*/  FSET.BF.LT.FTZ.AND R39, R39, UR7, PT ;  /* 0x0000000727277c0a */ /* 0x000fc4000b811000 */
[----:B------:R-:W-:Y:S02]  /*0dd0*/  PRMT R42, R42, 0x7604, R41 ;  /* 0x000076042a2a7816 */ /* 0x000fe40000000029 */
[----:B------:R-:W-:Y:S02]  /*0de0*/  SEL R41, RZ, 0x1, P0 ;  /* 0x00000001ff297807 */ /* 0x000fe40000000000 */
[C---:B------:R-:W-:Y:S02]  /*0df0*/  FSETP.GEU.FTZ.AND P0, PT, R40.reuse, UR7, PT ;  /* 0x0000000728007c0b */ /* 0x040fe4000bf1e000 */
[----:B------:R-:W-:Y:S02]  /*0e00*/  PRMT R25, R41, 0x7054, R42 ;  /* 0x0000705429197816 */ /* 0x000fe4000000002a */
[----:B------:R-:W-:Y:S02]  /*0e10*/  FSET.BF.LT.FTZ.AND R40, R40, UR7, PT ;  /* 0x0000000728287c0a */ /* 0x000fe4000b811000 */
[----:B------:R-:W-:Y:S01]  /*0e20*/  FSET.BF.LT.FTZ.AND R45, R38, UR7, PT ;  /* 0x00000007262d7c0a */ /* 0x000fe2000b811000 */
[----:B0-----:R-:W-:-:S02]  /*0e30*/  IMAD R27, R27, UR6, RZ ;  /* 0x000000061b1b7c24 */ /* 0x001fc4000f8e02ff */
[--C-:B--2---:R-:W-:Y:S02]  /*0e40*/  HADD2.F32 R41, -RZ, R22.reuse.H0_H0 ;  /* 0x20000016ff297230 */ /* 0x104fe40000004100 */
[----:B------:R-:W-:Y:S02]  /*0e50*/  HADD2.F32 R42, -RZ, R22.H1_H1 ;  /* 0x30000016ff2a7230 */ /* 0x000fe40000004100 */
[--C-:B------:R-:W-:Y:S02]  /*0e60*/  HADD2.F32 R22, -RZ, R23.reuse.H0_H0 ;  /* 0x20000017ff167230 */ /* 0x100fe40000004100 */
[----:B------:R-:W-:Y:S01]  /*0e70*/  FMUL.FTZ R38, R39, R41 ;  /* 0x0000002927267220 */ /* 0x000fe20000410000 */
[----:B------:R-:W-:Y:S02]  /*0e80*/  HADD2.F32 R23, -RZ, R23.H1_H1 ;  /* 0x30000017ff177230 */ /* 0x000fe40000004100 */
[----:B------:R-:W-:Y:S01]  /*0e90*/  FMUL.FTZ R42, R45, R42 ;  /* 0x0000002a2d2a7220 */ /* 0x000fe20000410000 */
[----:B------:R-:W-:Y:S01]  /*0ea0*/  FMUL.FTZ R43, R43, R22 ;  /* 0x000000162b2b7220 */ /* 0x000fe20000410000 */
[C---:B------:R-:W-:Y:S01]  /*0eb0*/  FMUL.FTZ R22, R3.reuse, R38 ;  /* 0x0000002603167220 */ /* 0x040fe20000410000 */
[----:B------:R-:W-:Y:S01]  /*0ec0*/  FMUL.FTZ R39, R40, R23 ;  /* 0x0000001728277220 */ /* 0x000fe20000410000 */
[----:B------:R-:W-:Y:S01]  /*0ed0*/  SEL R40, RZ, 0x1, P0 ;  /* 0x00000001ff287807 */ /* 0x000fe20000000000 */
[C---:B------:R-:W-:Y:S01]  /*0ee0*/  FMUL.FTZ R23, R3.reuse, R42 ;  /* 0x0000002a03177220 */ /* 0x040fe20000410000 */
[----:B------:R-:W-:Y:S01]  /*0ef0*/  IADD3 R44, P0, R44, UR10, RZ ;  /* 0x0000000a2c2c7c10 */ /* 0x000fe2000ff1e0ff */
[C---:B------:R-:W-:Y:S01]  /*0f00*/  FMUL.FTZ R38, R3.reuse, R43 ;  /* 0x0000002b03267220 */ /* 0x040fe20000410000 */
[----:B------:R-:W-:Y:S01]  /*0f10*/  IADD3 R42, P1, R8, UR12, RZ ;  /* 0x0000000c082a7c10 */ /* 0x000fe2000ff3e0ff */
[----:B------:R-:W-:Y:S01]  /*0f20*/  FMUL.FTZ R39, R3, R39 ;  /* 0x0000002703277220 */ /* 0x000fe20000410000 */
[----:B------:R-:W-:-:S02]  /*0f30*/  IADD3.X R45, R21, UR11, RZ, P0, !PT ;  /* 0x0000000b152d7c10 */ /* 0x000fc400087fe4ff */
[----:B------:R-:W-:Y:S02]  /*0f40*/  LEA R8, P0, R27, R8, 0x2 ;  /* 0x000000081b087211 */ /* 0x000fe400078010ff */
[----:B------:R-:W-:Y:S02]  /*0f50*/  IADD3.X R43, R9, UR13, RZ, P1, !PT ;  /* 0x0000000d092b7c10 */ /* 0x000fe40008ffe4ff */
[----:B------:R-:W-:Y:S01]  /*0f60*/  F2FP.F16.F32.PACK_AB R22, R23, R22 ;  /* 0x000000161716723e */ /* 0x000fe200000000ff */
[----:B------:R-:W-:Y:S01]  /*0f70*/  IMAD.X R9, RZ, RZ, R9, P0 ;  /* 0x000000ffff097224 */ /* 0x000fe200000e0609 */
[----:B------:R-:W-:Y:S02]  /*0f80*/  ISETP.GE.U32.AND P0, PT, R8, UR14, PT ;  /* 0x0000000e08007c0c */ /* 0x000fe4000bf06070 */
[----:B------:R-:W-:Y:S01]  /*0f90*/  F2FP.F16.F32.PACK_AB R23, R39, R38 ;  /* 0x000000262717723e */ /* 0x000fe200000000ff */
[----:B------:R-:W-:Y:S01]  /*0fa0*/  IMAD.MOV.U32 R39, RZ, RZ, R26 ;  /* 0x000000ffff277224 */ /* 0x000fe200078e001a */
[----:B------:R-:W-:-:S02]  /*0fb0*/  ISETP.GE.U32.AND.EX P0, PT, R9, UR15, PT, P0 ;  /* 0x0000000f09007c0c */ /* 0x000fc4000bf06100 */
[----:B------:R-:W-:Y:S01]  /*0fc0*/  PRMT R25, R40, 0x654, R25 ;  /* 0x0000065428197816 */ /* 0x000fe20000000019 */
[----:B------:R0:W-:Y:S01]  /*0fd0*/  STG.E.64 desc[UR4][R44.64], R22 ;  /* 0x000000162c007986 */ /* 0x0001e2000c101b04 */
[----:B------:R-:W-:Y:S01]  /*0fe0*/  MOV R38, R20 ;  /* 0x0000001400267202 */ /* 0x000fe20000000f00 */
[----:B------:R-:W-:Y:S02]  /*0ff0*/  IMAD.MOV.U32 R40, RZ, RZ, R24 ;  /* 0x000000ffff287224 */ /* 0x000fe400078e0018 */
[----:B------:R0:W-:Y:S01]  /*1000*/  STG.E desc[UR4][R42.64], R25 ;  /* 0x000000192a007986 */ /* 0x0001e2000c101904 */
[----:B------:R-:W-:Y:S06]  /*1010*/  BAR.SYNC.DEFER_BLOCKING 0x0 ;  /* 0x0000000000007b1d */ /* 0x000fec0000010000 */
[----:B------:R-:W-:Y:S05]  /*1020*/  @!P0 BRA `(.L_x_3169) ;  /* 0xfffffff400d08947 */ /* 0x000fea000383ffff */
[----:B------:R-:W-:Y:S05]  /*1030*/  EXIT ;  /* 0x000000000000794d */ /* 0x000fea0003800000 */
        .weak           $__internal_85_$__cuda_sm20_dblrcp_rn_slowpath_v3
        .type           $__internal_85_$__cuda_sm20_dblrcp_rn_slowpath_v3,@function
        .size           $__internal_85_$__cuda_sm20_dblrcp_rn_slowpath_v3,(.L_x_11668 - $__internal_85_$__cuda_sm20_dblrcp_rn_slowpath_v3)
$__internal_85_$__cuda_sm20_dblrcp_rn_slowpath_v3:
        /* <DEDUP_REMOVED lines=25> */
.L_x_3172:
        /* <DEDUP_REMOVED lines=9> */
.L_x_3170:
[----:B------:R-:W-:Y:S02]  /*1260*/  LOP3.LUT R3, R25, 0x80000, RZ, 0xfc, !PT ;  /* 0x0008000019037812 */ /* 0x000fe400078efcff */
[----:B------:R-:W-:-:S07]  /*1270*/  MOV R2, R24 ;  /* 0x0000001800027202 */ /* 0x000fce0000000f00 */
.L_x_3171:
[----:B------:R-:W-:Y:S01]  /*1280*/  MOV R27, 0x0 ;  /* 0x00000000001b7802 */ /* 0x000fe20000000f00 */
[----:B------:R-:W-:Y:S02]  /*1290*/  IMAD.MOV.U32 R20, RZ, RZ, R2 ;  /* 0x000000ffff147224 */ /* 0x000fe400078e0002 */
[----:B------:R-:W-:Y:S01]  /*12a0*/  IMAD.MOV.U32 R21, RZ, RZ, R3 ;  /* 0x000000ffff157224 */ /* 0x000fe200078e0003 */
[----:B------:R-:W-:Y:S06]  /*12b0*/  RET.REL.NODEC R26 `(_ZN2at6native43_GLOBAL__N__7cc8d1ed_10_Dropout_cu_0e96ed3824fused_dropout_kernel_vecIN3c104HalfEfmLi1ELi4EbEEvNS_4cuda6detail10TensorInfoIKT_T1_EENS7_IS8_SA_EENS7_IT4_SA_EESA_T0_NS_15PhiloxCudaStateE) ;  /* 0xffffffec1a507950 */ /* 0x000fec0003c3ffff */
.L_x_3173:
        /* <DEDUP_REMOVED lines=12> */
.L_x_11668:


//--------------------- .text._ZN2at6native43_GLOBAL__N__7cc8d1ed_10_Dropout_cu_0e96ed3824fused_dropout_kernel_vecIN3c104HalfEfmLi1ELi8EbEEvNS_4cuda6detail10TensorInfoIKT_T1_EENS7_IS8_SA_EENS7_IT4_SA_EESA_T0_NS_15PhiloxCudaStateE --------------------------
	.section	.text._ZN2at6native43_GLOBAL__N__7cc8d1ed_10_Dropout_cu_0e96ed3824fused_dropout_kernel_vecIN3c104HalfEfmLi1ELi8EbEEvNS_4cuda6detail10TensorInfoIKT_T1_EENS7_IS8_SA_EENS7_IT4_SA_EESA_T0_NS_15PhiloxCudaStateE,"ax",@progbits
	.align	128
.text._ZN2at6native43_GLOBAL__N__7cc8d1ed_10_Dropout_cu_0e96ed3824fused_dropout_kernel_vecIN3c104HalfEfmLi1ELi8EbEEvNS_4cuda6detail10TensorInfoIKT_T1_EENS7_IS8_SA_EENS7_IT4_SA_EESA_T0_NS_15PhiloxCudaStateE:
        .type           _ZN2at6native43_GLOBAL__N__7cc8d1ed_10_Dropout_cu_0e96ed3824fused_dropout_kernel_vecIN3c104HalfEfmLi1ELi8EbEEvNS_4cuda6detail10TensorInfoIKT_T1_EENS7_IS8_SA_EENS7_IT4_SA_EESA_T0_NS_15PhiloxCudaStateE,@function
        .size           _ZN2at6native43_GLOBAL__N__7cc8d1ed_10_Dropout_cu_0e96ed3824fused_dropout_kernel_vecIN3c104HalfEfmLi1ELi8EbEEvNS_4cuda6detail10TensorInfoIKT_T1_EENS7_IS8_SA_EENS7_IT4_SA_EESA_T0_NS_15PhiloxCudaStateE,(.L_x_11670 - _ZN2at6native43_GLOBAL__N__7cc8d1ed_10_Dropout_cu_0e96ed3824fused_dropout_kernel_vecIN3c104HalfEfmLi1ELi8EbEEvNS_4cuda6detail10TensorInfoIKT_T1_EENS7_IS8_SA_EENS7_IT4_SA_EESA_T0_NS_15PhiloxCudaStateE)
        .other          _ZN2at6native43_GLOBAL__N__7cc8d1ed_10_Dropout_cu_0e96ed3824fused_dropout_kernel_vecIN3c104HalfEfmLi1ELi8EbEEvNS_4cuda6detail10TensorInfoIKT_T1_EENS7_IS8_SA_EENS7_IT4_SA_EESA_T0_NS_15PhiloxCudaStateE,@"STO_CUDA_ENTRY STV_DEFAULT"
_ZN2at6native43_GLOBAL__N__7cc8d1ed_10_Dropout_cu_0e96ed3824fused_dropout_kernel_vecIN3c104HalfEfmLi1ELi8EbEEvNS_4cuda6detail10TensorInfoIKT_T1_EENS7_IS8_SA_EENS7_IT4_SA_EESA_T0_NS_15PhiloxCudaStateE:
        /* <DEDUP_REMOVED lines=102> */
[----:B------:R-:W-:Y:S05]  /*0660*/  CALL.REL.NOINC `($__internal_86_$__cuda_sm20_dblrcp_rn_slowpath_v3) ;  /* 0x0000001800947944 */ /* 0x000fea0003c00000 */
[----:B------:R-:W-:Y:S02]  /*0670*/  IMAD.MOV.U32 R12, RZ, RZ, R14 ;  /* 0x000000ffff0c7224 */ /* 0x000fe400078e000e */
[----:B------:R-:W-:-:S07]  /*0680*/  IMAD.MOV.U32 R13, RZ, RZ, R15 ;  /* 0x000000ffff0d7224 */ /* 0x000fce00078e000f */
.L_x_3174:
        /* <DEDUP_REMOVED lines=13> */
.L_x_3186:
        /* <DEDUP_REMOVED lines=18> */
.L_x_3177:
[----:B------:R-:W-:Y:S05]  /*0880*/  BSYNC B0 ;  /* 0x0000000000007941 */ /* 0x000fea0003800000 */
.L_x_3176:
        /* <DEDUP_REMOVED lines=58> */
.L_x_3178:
        /* <DEDUP_REMOVED lines=21> */
.L_x_3180:
[----:B------:R-:W-:Y:S05]  /*0d80*/  BSYNC B0 ;  /* 0x0000000000007941 */ /* 0x000fea0003800000 */
.L_x_3179:
        /* <DEDUP_REMOVED lines=61> */
.L_x_3175:
        /* <DEDUP_REMOVED lines=15> */
.L_x_3183:
[----:B------:R-:W-:Y:S05]  /*1250*/  BSYNC B0 ;  /* 0x0000000000007941 */ /* 0x000fea0003800000 */
.L_x_3182:
        /* <DEDUP_REMOVED lines=27> */
.L_x_3185:
[----:B------:R-:W-:Y:S05]  /*1410*/  BSYNC B0 ;  /* 0x0000000000007941 */ /* 0x000fea0003800000 */
.L_x_3184:
        /* <DEDUP_REMOVED lines=90> */
[----:B------:R-:W-:-:S04]  /*19c0*/  IMAD.HI.U32 R31, R29, -0x2daee0ad, RZ ;  /* 0xd2511f531d1f7827 */ /* 0x000fc800078e00ff */
[----:B------:R-:W-:Y:S01]  /*19d0*/  IMAD.HI.U32 R47, R15, -0x2daee0ad, RZ ;  /* 0xd2511f530f2f7827 */ /* 0x000fe200078e00ff */
[--C-:B------:R-:W-:Y:S02]  /*19e0*/  LOP3.LUT R30, R31, R30, R21.reuse, 0x96, !PT ;  /* 0x0000001e1f1e7212 */ /* 0x100fe400078e9615 */
[----:B------:R-:W-:Y:S01]  /*19f0*/  MOV R31, R12 ;  /* 0x0000000c001f7202 */ /* 0x000fe20000000f00 */
[----:B------:R-:W-:Y:S01]  /*1a00*/  IMAD.MOV.U32 R45, RZ, RZ, R28 ;  /* 0x000000ffff2d7224 */ /* 0x000fe200078e001c */
[----:B------:R-:W-:Y:S01]  /*1a10*/  LOP3.LUT R47, R47, R46, R21, 0x96, !PT ;  /* 0x0000002e2f2f7212 */ /* 0x000fe200078e9615 */
[----:B------:R-:W-:Y:S01]  /*1a20*/  IMAD.MOV.U32 R37, RZ, RZ, R42 ;  /* 0x000000ffff257224 */ /* 0x000fe200078e002a */
[----:B------:R-:W-:Y:S01]  /*1a30*/  MOV R46, R43 ;  /* 0x0000002b002e7202 */ /* 0x000fe20000000f00 */
[----:B------:R-:W-:Y:S02]  /*1a40*/  IMAD R44, R15, -0x2daee0ad, RZ ;  /* 0xd2511f530f2c7824 */ /* 0x000fe400078e02ff */
[----:B------:R-:W-:-:S07]  /*1a50*/  IMAD.MOV.U32 R28, RZ, RZ, R14 ;  /* 0x000000ffff1c7224 */ /* 0x000fce00078e000e */
.L_x_3181:
[C---:B------:R-:W-:Y:S02]  /*1a60*/  SHF.L.U32 R41, R24.reuse, 0x1, RZ ;  /* 0x0000000118297819 */ /* 0x040fe400000006ff */
[----:B------:R-:W-:Y:S02]  /*1a70*/  SHF.L.U64.HI R42, R24, 0x1, R23 ;  /* 0x00000001182a7819 */ /* 0x000fe40000010217 */
[----:B------:R-:W-:-:S04]  /*1a80*/  IADD3 R12, P0, R41, UR8, RZ ;  /* 0x00000008290c7c10 */ /* 0x000fc8000ff1e0ff */
[----:B------:R-:W-:-:S06]  /*1a90*/  IADD3.X R13, R42, UR9, RZ, P0, !PT ;  /* 0x000000092a0d7c10 */ /* 0x000fcc00087fe4ff */
[----:B------:R-:W2:Y:S01]  /*1aa0*/  LDG.E.128 R12, desc[UR4][R12.64] ;  /* 0x000000040c0c7981 */ /* 0x000ea2000c1e1d00 */
[----:B------:R-:W-:Y:S01]  /*1ab0*/  I2FP.F32.U32 R39, R39 ;  /* 0x0000002700277245 */ /* 0x000fe20000201000 */
[----:B------:R-:W-:Y:S01]  /*1ac0*/  IMAD.MOV.U32 R43, RZ, RZ, 0x2f800000 ;  /* 0x2f800000ff2b7424 */ /* 0x000fe200078e00ff */
[----:B------:R-:W-:Y:S01]  /*1ad0*/  I2FP.F32.U32 R52, R47 ;  /* 0x0000002f00347245 */ /* 0x000fe20000201000 */
[----:B------:R-:W-:Y:S05]  /*1ae0*/  WARPSYNC.ALL ;  /* 0x0000000000007948 */ /* 0x000fea0003800000 */
[----:B------:R-:W-:Y:S01]  /*1af0*/  I2FP.F32.U32 R44, R44 ;  /* 0x0000002c002c7245 */ /* 0x000fe20000201000 */
[-C--:B------:R-:W-:Y:S01]  /*1b00*/  FFMA.FTZ R47, R39, R43.reuse, 1.1641532182693481445e-10 ;  /* 0x2f000000272f7423 */ /* 0x080fe2000001002b */
[----:B------:R-:W-:Y:S01]  /*1b10*/  I2FP.F32.U32 R48, R40 ;  /* 0x0000002800307245 */ /* 0x000fe20000201000 */
[----:B------:R-:W-:Y:S01]  /*1b20*/  FFMA.FTZ R40, R52, R43, 1.1641532182693481445e-10 ;  /* 0x2f00000034287423 */ /* 0x000fe2000001002b */
[----:B------:R-:W-:Y:S01]  /*1b30*/  I2FP.F32.U32 R37, R37 ;  /* 0x0000002500257245 */ /* 0x000fe20000201000 */
[----:B------:R-:W-:Y:S01]  /*1b40*/  FFMA.FTZ R44, R44, R43, 1.1641532182693481445e-10 ;  /* 0x2f0000002c2c7423 */ /* 0x000fe2000001002b */
[----:B------:R-:W-:-:S02]  /*1b50*/  I2FP.F32.U32 R50, R46 ;  /* 0x0000002e00327245 */ /* 0x000fc40000201000 */
[----:B------:R-:W-:Y:S01]  /*1b60*/  I2FP.F32.U32 R46, R45 ;  /* 0x0000002d002e7245 */ /* 0x000fe20000201000 */
[-C--:B------:R-:W-:Y:S01]  /*1b70*/  FFMA.FTZ R45, R48, R43.reuse, 1.1641532182693481445e-10 ;  /* 0x2f000000302d7423 */ /* 0x080fe2000001002b */
[----:B------:R-:W-:Y:S01]  /*1b80*/  FSETP.GEU.FTZ.AND P1, PT, R47, UR7, PT ;  /* 0x000000072f007c0b */ /* 0x000fe2000bf3e000 */
[-C--:B------:R-:W-:Y:S01]  /*1b90*/  FFMA.FTZ R48, R37, R43.reuse, 1.1641532182693481445e-10 ;  /* 0x2f00000025307423 */ /* 0x080fe2000001002b */
[----:B------:R-:W-:Y:S01]  /*1ba0*/  FSETP.GEU.FTZ.AND P3, PT, R44, UR7, PT ;  /* 0x000000072c007c0b */ /* 0x000fe2000bf7e000 */
[-C--:B------:R-:W-:Y:S01]  /*1bb0*/  FFMA.FTZ R49, R46, R43.reuse, 1.1641532182693481445e-10 ;  /* 0x2f0000002e317423 */ /* 0x080fe2000001002b */
[----:B------:R-:W-:Y:S02]  /*1bc0*/  SEL R52, RZ, 0xffffffff, P1 ;  /* 0xffffffffff347807 */ /* 0x000fe40000800000 */
[----:B------:R-:W-:Y:S02]  /*1bd0*/  I2FP.F32.U32 R38, R38 ;  /* 0x0000002600267245 */ /* 0x000fe40000201000 */
[----:B------:R-:W-:Y:S01]  /*1be0*/  FSETP.GEU.FTZ.AND P0, PT, R48, UR7, PT ;  /* 0x0000000730007c0b */ /* 0x000fe2000bf1e000 */
[----:B------:R-:W-:Y:S01]  /*1bf0*/  IMAD.SHL.U32 R52, R52, 0x100, RZ ;  /* 0x0000010034347824 */ /* 0x000fe200078e00ff */
[----:B------:R-:W-:Y:S01]  /*1c00*/  FSETP.GEU.FTZ.AND P2, PT, R40, UR7, PT ;  /* 0x0000000728007c0b */ /* 0x000fe2000bf5e000 */
[-C--:B------:R-:W-:Y:S01]  /*1c10*/  FFMA.FTZ R46, R38, R43.reuse, 1.1641532182693481445e-10 ;  /* 0x2f000000262e7423 */ /* 0x080fe2000001002b */
[----:B------:R-:W-:Y:S01]  /*1c20*/  SEL R51, RZ, 0xffffffff, P3 ;  /* 0xffffffffff337807 */ /* 0x000fe20001800000 */
[----:B------:R-:W-:Y:S01]  /*1c30*/  FFMA.FTZ R43, R50, R43, 1.1641532182693481445e-10 ;  /* 0x2f000000322b7423 */ /* 0x000fe2000001002b */
[----:B------:R-:W-:-:S02]  /*1c40*/  SEL R39, RZ, 0x1, P0 ;  /* 0x00000001ff277807 */ /* 0x000fc40000000000 */
[C---:B------:R-:W-:Y:S02]  /*1c50*/  FSETP.GEU.FTZ.AND P0, PT, R49.reuse, UR7, PT ;  /* 0x0000000731007c0b */ /* 0x040fe4000bf1e000 */
[----:B------:R-:W-:Y:S02]  /*1c60*/  FSET.BF.LT.FTZ.AND R49, R49, UR7, PT ;  /* 0x0000000731317c0a */ /* 0x000fe4000b811000 */
[----:B------:R-:W-:Y:S02]  /*1c70*/  SEL R37, RZ, 0x1, P2 ;  /* 0x00000001ff257807 */ /* 0x000fe40001000000 */
[----:B------:R-:W-:Y:S02]  /*1c80*/  SHF.L.U32 R51, R51, 0x8, RZ ;  /* 0x0000000833337819 */ /* 0x000fe400000006ff */
[----:B------:R-:W-:Y:S02]  /*1c90*/  LOP3.LUT R39, R52, 0x100, R39, 0xe2, !PT ;  /* 0x0000010034277812 */ /* 0x000fe400078ee227 */
[----:B------:R-:W-:-:S02]  /*1ca0*/  FSET.BF.LT.FTZ.AND R44, R44, UR7, PT ;  /* 0x000000072c2c7c0a */ /* 0x000fc4000b811000 */
[----:B------:R-:W-:Y:S02]  /*1cb0*/  LOP3.LUT R37, R51, 0x100, R37, 0xe2, !PT ;  /* 0x0000010033257812 */ /* 0x000fe400078ee225 */
[----:B------:R-:W-:Y:S02]  /*1cc0*/  FSET.BF.LT.FTZ.AND R53, R48, UR7, PT ;  /* 0x0000000730357c0a */ /* 0x000fe4000b811000 */
[C---:B------:R-:W-:Y:S02]  /*1cd0*/  FSETP.GEU.FTZ.AND P2, PT, R46.reuse, UR7, PT ;  /* 0x000000072e007c0b */ /* 0x040fe4000bf5e000 */
[----:B------:R-:W-:Y:S02]  /*1ce0*/  FSETP.GEU.FTZ.AND P3, PT, R45, UR7, PT ;  /* 0x000000072d007c0b */ /* 0x000fe4000bf7e000 */
[----:B------:R-:W-:Y:S02]  /*1cf0*/  FSETP.GEU.FTZ.AND P1, PT, R43, UR7, PT ;  /* 0x000000072b007c0b */ /* 0x000fe4000bf3e000 */
[----:B------:R-:W-:-:S02]  /*1d00*/  FSET.BF.LT.FTZ.AND R46, R46, UR7, PT ;  /* 0x000000072e2e7c0a */ /* 0x000fc4000b811000 */
[----:B------:R-:W-:Y:S02]  /*1d10*/  FSET.BF.LT.FTZ.AND R45, R45, UR7, PT ;  /* 0x000000072d2d7c0a */ /* 0x000fe4000b811000 */
[----:B------:R-:W-:Y:S01]  /*1d20*/  FSET.BF.LT.FTZ.AND R43, R43, UR7, PT ;  /* 0x000000072b2b7c0a */ /* 0x000fe2000b811000 */
[--C-:B--2---:R-:W-:Y:S02]  /*1d30*/  HADD2.F32 R38, -RZ, R12.reuse.H0_H0 ;  /* 0x2000000cff267230 */ /* 0x104fe40000004100 */
[--C-:B------:R-:W-:Y:S02]  /*1d40*/  HADD2.F32 R52, -RZ, R15.reuse.H0_H0 ;  /* 0x2000000fff347230 */ /* 0x100fe40000004100 */
[----:B------:R-:W-:Y:S02]  /*1d50*/  HADD2.F32 R50, -RZ, R12.H1_H1 ;  /* 0x3000000cff327230 */ /* 0x000fe40000004100 */
[----:B------:R-:W-:Y:S01]  /*1d60*/  FMUL.FTZ R49, R49, R38 ;  /* 0x0000002631317220 */ /* 0x000fe20000410000 */
[----:B------:R-:W-:Y:S01]  /*1d70*/  HADD2.F32 R15, -RZ, R15.H1_H1 ;  /* 0x3000000fff0f7230 */ /* 0x000fe20000004100 */
[----:B------:R-:W-:Y:S01]  /*1d80*/  FSET.BF.LT.FTZ.AND R38, R47, UR7, PT ;  /* 0x000000072f267c0a */ /* 0x000fe2000b811000 */
[----:B------:R-:W-:-:S02]  /*1d90*/  HADD2.F32 R12, -RZ, R13.H0_H0 ;  /* 0x2000000dff0c7230 */ /* 0x000fc40000004100 */
[----:B------:R-:W-:Y:S01]  /*1da0*/  FMUL.FTZ R43, R43, R50 ;  /* 0x000000322b2b7220 */ /* 0x000fe20000410000 */
[----:B------:R-:W-:Y:S02]  /*1db0*/  HADD2.F32 R13, -RZ, R13.H1_H1 ;  /* 0x3000000dff0d7230 */ /* 0x000fe40000004100 */
[----:B------:R-:W-:Y:S01]  /*1dc0*/  FMUL.FTZ R15, R44, R15 ;  /* 0x0000000f2c0f7220 */ /* 0x000fe20000410000 */
[--C-:B------:R-:W-:Y:S01]  /*1dd0*/  HADD2.F32 R51, -RZ, R14.reuse.H0_H0 ;  /* 0x2000000eff337230 */ /* 0x100fe20000004100 */
[----:B------:R-:W0:Y:S01]  /*1de0*/  LDC R44, c[0x0][RZ] ;  /* 0x00000000ff2c7b82 */ /* 0x000e220000000800 */
[----:B------:R-:W-:Y:S02]  /*1df0*/  HADD2.F32 R14, -RZ, R14.H1_H1 ;  /* 0x3000000eff0e7230 */ /* 0x000fe40000004100 */
[----:B------:R-:W-:Y:S01]  /*1e00*/  FMUL.FTZ R53, R53, R12 ;  /* 0x0000000c35357220 */ /* 0x000fe20000410000 */
[----:B------:R-:W-:Y:S01]  /*1e10*/  FMUL.FTZ R13, R38, R13 ;  /* 0x0000000d260d7220 */ /* 0x000fe20000410000 */
[----:B------:R-:W-:Y:S01]  /*1e20*/  FMUL.FTZ R51, R46, R51 ;  /* 0x000000332e337220 */ /* 0x000fe20000410000 */
[----:B------:R-:W-:Y:S01]  /*1e30*/  FMUL.FTZ R47, R32, R43 ;  /* 0x0000002b202f7220 */ /* 0x000fe20000410000 */
[----:B------:R-:W-:Y:S01]  /*1e40*/  FMUL.FTZ R38, R45, R14 ;  /* 0x0000000e2d267220 */ /* 0x000fe20000410000 */
[----:B------:R-:W-:Y:S01]  /*1e50*/  FSET.BF.LT.FTZ.AND R45, R40, UR7, PT ;  /* 0x00000007282d7c0a */ /* 0x000fe2000b811000 */
[C---:B------:R-:W-:Y:S01]  /*1e60*/  FMUL.FTZ R53, R32.reuse, R53 ;  /* 0x0000003520357220 */ /* 0x040fe20000410000 */
[C---:B------:R-:W-:Y:S01]  /*1e70*/  FMUL.FTZ R14, R32.reuse, R13 ;  /* 0x0000000d200e7220 */ /* 0x040fe20000410000 */
[C---:B------:R-:W-:Y:S01]  /*1e80*/  FMUL.FTZ R51, R32.reuse, R51 ;  /* 0x0000003320337220 */ /* 0x040fe20000410000 */
[C---:B------:R-:W-:Y:S01]  /*1e90*/  FMUL.FTZ R38, R32.reuse, R38 ;  /* 0x0000002620267220 */ /* 0x040fe20000410000 */
[----:B------:R-:W-:Y:S01]  /*1ea0*/  FMUL.FTZ R43, R45, R52 ;  /* 0x000000342d2b7220 */ /* 0x000fe20000410000 */
[----:B------:R-:W-:Y:S01]  /*1eb0*/  IADD3 R40, P4, R41, UR10, RZ ;  /* 0x0000000a29287c10 */ /* 0x000fe2000ff9e0ff */
[C---:B------:R-:W-:Y:S01]  /*1ec0*/  FMUL.FTZ R12, R32.reuse, R49 ;  /* 0x00000031200c7220 */ /* 0x040fe20000410000 */
[----:B------:R-:W-:Y:S01]  /*1ed0*/  SEL R41, RZ, 0xffffffff, P3 ;  /* 0xffffffffff297807 */ /* 0x000fe20001800000 */
[----:B------:R-:W-:Y:S01]  /*1ee0*/  FMUL.FTZ R43, R32, R43 ;  /* 0x0000002b202b7220 */ /* 0x000fe20000410000 */
[----:B------:R-:W-:Y:S01]  /*1ef0*/  F2FP.F16.F32.PACK_AB R13, R14, R53 ;  /* 0x000000350e0d723e */ /* 0x000fe200000000ff */
[----:B------:R-:W-:Y:S01]  /*1f00*/  ULDC UR6, c[0x0][0xc] ;  /* 0x0000030000067ab9 */ /* 0x000fe20000000800 */
[----:B------:R-:W-:Y:S01]  /*1f10*/  F2FP.F16.F32.PACK_AB R14, R38, R51 ;  /* 0x00000033260e723e */ /* 0x000fe200000000ff */
[----:B------:R-:W-:Y:S01]  /*1f20*/  FMUL.FTZ R38, R32, R15 ;  /* 0x0000000f20267220 */ /* 0x000fe20000410000 */
[----:B------:R-:W-:Y:S01]  /*1f30*/  F2FP.F16.F32.PACK_AB R12, R47, R12 ;  /* 0x0000000c2f0c723e */ /* 0x000fe200000000ff */
[----:B------:R-:W-:Y:S01]  /*1f40*/  IMAD.SHL.U32 R48, R41, 0x100, RZ ;  /* 0x0000010029307824 */ /* 0x000fe200078e00ff */
[----:B------:R-:W-:-:S02]  /*1f50*/  SEL R45, RZ, 0x1, P2 ;  /* 0x00000001ff2d7807 */ /* 0x000fc40001000000 */
[----:B------:R-:W-:Y:S02]  /*1f60*/  SEL R47, RZ, 0xffffffff, P1 ;  /* 0xffffffffff2f7807 */ /* 0x000fe40000800000 */
[----:B------:R-:W-:Y:S02]  /*1f70*/  IADD3.X R41, R42, UR11, RZ, P4, !PT ;  /* 0x0000000b2a297c10 */ /* 0x000fe4000a7fe4ff */
[----:B------:R-:W-:Y:S02]  /*1f80*/  F2FP.F16.F32.PACK_AB R15, R38, R43 ;  /* 0x0000002b260f723e */ /* 0x000fe400000000ff */
[----:B------:R-:W-:Y:S02]  /*1f90*/  SEL R46, RZ, 0x1, P0 ;  /* 0x00000001ff2e7807 */ /* 0x000fe40000000000 */
[----:B------:R-:W-:Y:S01]  /*1fa0*/  SHF.L.U32 R47, R47, 0x8, RZ ;  /* 0x000000082f2f7819 */ /* 0x000fe200000006ff */
[----:B------:R1:W-:Y:S01]  /*1fb0*/  STG.E.128 desc[UR4][R40.64], R12 ;  /* 0x0000000c28007986 */ /* 0x0003e2000c101d04 */
[----:B------:R-:W-:-:S02]  /*1fc0*/  LOP3.LUT R42, R48, 0x100, R45, 0xe2, !PT ;  /* 0x00000100302a7812 */ /* 0x000fc400078ee22d */
[----:B------:R-:W-:Y:S02]  /*1fd0*/  LOP3.LUT R46, R47, 0x100, R46, 0xe2, !PT ;  /* 0x000001002f2e7812 */ /* 0x000fe400078ee22e */
[----:B------:R-:W-:Y:S02]  /*1fe0*/  IADD3 R38, P0, R24, UR12, RZ ;  /* 0x0000000c18267c10 */ /* 0x000fe4000ff1e0ff */
[----:B-1----:R-:W-:Y:S01]  /*1ff0*/  PRMT R13, R42, 0x5410, R37 ;  /* 0x000054102a0d7816 */ /* 0x002fe20000000025 */
[----:B0-----:R-:W-:Y:S01]  /*2000*/  IMAD R37, R44, UR6, RZ ;  /* 0x000000062c257c24 */ /* 0x001fe2000f8e02ff */
[----:B------:R-:W-:Y:S01]  /*2010*/  PRMT R12, R46, 0x5410, R39 ;  /* 0x000054102e0c7816 */ /* 0x000fe20000000027 */
[----:B------:R-:W-:Y:S01]  /*2020*/  IMAD.MOV.U32 R46, RZ, RZ, R36 ;  /* 0x000000ffff2e7224 */ /* 0x000fe200078e0024 */
[----:B------:R-:W-:Y:S02]  /*2030*/  IADD3.X R39, R23, UR13, RZ, P0, !PT ;  /* 0x0000000d17277c10 */ /* 0x000fe400087fe4ff */
[----:B------:R-:W-:-:S03]  /*2040*/  LEA R24, P0, R37, R24, 0x3 ;  /* 0x0000001825187211 */ /* 0x000fc600078018ff */
[----:B------:R0:W-:Y:S01]  /*2050*/  STG.E.64 desc[UR4][R38.64], R12 ;  /* 0x0000000c26007986 */ /* 0x0001e2000c101b04 */
[----:B------:R-:W-:Y:S01]  /*2060*/  IADD3.X R23, RZ, R23, RZ, P0, !PT ;  /* 0x00000017ff177210 */ /* 0x000fe200007fe4ff */
[----:B------:R-:W-:Y:S01]  /*2070*/  BAR.SYNC.DEFER_BLOCKING 0x0 ;  /* 0x0000000000007b1d */ /* 0x000fe20000010000 */
[----:B------:R-:W-:-:S04]  /*2080*/  ISETP.GE.U32.AND P0, PT, R24, UR14, PT ;  /* 0x0000000e18007c0c */ /* 0x000fc8000bf06070 */
[----:B------:R-:W-:-:S13]  /*2090*/  ISETP.GE.U32.AND.EX P0, PT, R23, UR15, PT, P0 ;  /* 0x0000000f17007c0c */ /* 0x000fda000bf06100 */
[----:B0-----:R-:W-:Y:S05]  /*20a0*/  @!P0 BRA `(.L_x_3186) ;  /* 0xffffffe400ac8947 */ /* 0x001fea000383ffff */
[----:B------:R-:W-:Y:S05]  /*20b0*/  EXIT ;  /* 0x000000000000794d */ /* 0x000fea0003800000 */
        .weak           $__internal_86_$__cuda_sm20_dblrcp_rn_slowpath_v3
        .type           $__internal_86_$__cuda_sm20_dblrcp_rn_slowpath_v3,@function
        .size           $__internal_86_$__cuda_sm20_dblrcp_rn_slowpath_v3,(.L_x_11670 - $__internal_86_$__cuda_sm20_dblrcp_rn_slowpath_v3)
$__internal_86_$__cuda_sm20_dblrcp_rn_slowpath_v3:
        /* <DEDUP_REMOVED lines=26> */
.L_x_3189:
        /* <DEDUP_REMOVED lines=10> */
.L_x_3187:
[----:B------:R-:W-:Y:S02]  /*2300*/  LOP3.LUT R13, R37, 0x80000, RZ, 0xfc, !PT ;  /* 0x00080000250d7812 */ /* 0x000fe400078efcff */
[----:B------:R-:W-:-:S07]  /*2310*/  MOV R12, R36 ;  /* 0x00000024000c7202 */ /* 0x000fce0000000f00 */
.L_x_3188:
[----:B------:R-:W-:Y:S01]  /*2320*/  IMAD.MOV.U32 R14, RZ, RZ, R12 ;  /* 0x000000ffff0e7224 */ /* 0x000fe200078e000c */
[----:B------:R-:W-:Y:S01]  /*2330*/  MOV R15, R13 ;  /* 0x0000000d000f7202 */ /* 0x000fe20000000f00 */
[----:B------:R-:W-:Y:S01]  /*2340*/  IMAD.MOV.U32 R12, RZ, RZ, R32 ;  /* 0x000000ffff0c7224 */ /* 0x000fe200078e0020 */
[----:B------:R-:W-:-:S04]  /*2350*/  MOV R13, 0x0 ;  /* 0x00000000000d7802 */ /* 0x000fc80000000f00 */
[----:B------:R-:W-:Y:S05]  /*2360*/  RET.REL.NODEC R12 `(_ZN2at6native43_GLOBAL__N__7cc8d1ed_10_Dropout_cu_0e96ed3824fused_dropout_kernel_vecIN3c104HalfEfmLi1ELi8EbEEvNS_4cuda6detail10TensorInfoIKT_T1_EENS7_IS8_SA_EENS7_IT4_SA_EESA_T0_NS_15PhiloxCudaStateE) ;  /* 0xffffffdc0c247950 */ /* 0x000fea0003c3ffff */
.L_x_3190:
        /* <DEDUP_REMOVED lines=9> */
.L_x_11670:


//--------------------- .text._ZN2at6native43_GLOBAL__N__7cc8d1ed_10_Dropout_cu_0e96ed3824fused_dropout_kernel_vecIN3c104HalfEfmLi1ELi16EbEEvNS_4cuda6detail10TensorInfoIKT_T1_EENS7_IS8_SA_EENS7_IT4_SA_EESA_T0_NS_15PhiloxCudaStateE --------------------------
	.section	.text._ZN2at6native43_GLOBAL__N__7cc8d1ed_10_Dropout_cu_0e96ed3824fused_dropout_kernel_vecIN3c104HalfEfmLi1ELi16EbEEvNS_4cuda6detail10TensorInfoIKT_T1_EENS7_IS8_SA_EENS7_IT4_SA_EESA_T0_NS_15PhiloxCudaStateE,"ax",@progbits
	.align	128
.text._ZN2at6native43_GLOBAL__N__7cc8d1ed_10_Dropout_cu_0e96ed3824fused_dropout_kernel_vecIN3c104HalfEfmLi1ELi16EbEEvNS_4cuda6detail10TensorInfoIKT_T1_EENS7_IS8_SA_EENS7_IT4_SA_EESA_T0_NS_15PhiloxCudaStateE:
        .type           _ZN2at6native43_GLOBAL__N__7cc8d1ed_10_Dropout_cu_0e96ed3824fused_dropout_kernel_vecIN3c104HalfEfmLi1ELi16EbEEvNS_4cuda6detail10TensorInfoIKT_T1_EENS7_IS8_SA_EENS7_IT4_SA_EESA_T0_NS_15PhiloxCudaStateE,@function
        .size           _ZN2at6native43_GLOBAL__N__7cc8d1ed_10_Dropout_cu_0e96ed3824fused_dropout_kernel_vecIN3c104HalfEfmLi1ELi16EbEEvNS_4cuda6detail10TensorInfoIKT_T1_EENS7_IS8_SA_EENS7_IT4_SA_EESA_T0_NS_15PhiloxCudaStateE,(.L_x_11672 - _ZN2at6native43_GLOBAL__N__7cc8d1ed_10_Dropout_cu_0e96ed3824fused_dropout_kernel_vecIN3c104HalfEfmLi1ELi16EbEEvNS_4cuda6detail10TensorInfoIKT_T1_EENS7_IS8_SA_EENS7_IT4_SA_EESA_T0_NS_15PhiloxCudaStateE)
        .other          _ZN2at6native43_GLOBAL__N__7cc8d1ed_10_Dropout_cu_0e96ed3824fused_dropout_kernel_vecIN3c104HalfEfmLi1ELi16EbEEvNS_4cuda6detail10TensorInfoIKT_T1_EENS7_IS8_SA_EENS7_IT4_SA_EESA_T0_NS_15PhiloxCudaStateE,@"STO_CUDA_ENTRY STV_DEFAULT"
_ZN2at6native43_GLOBAL__N__7cc8d1ed_10_Dropout_cu_0e96ed3824fused_dropout_kernel_vecIN3c104HalfEfmLi1ELi16EbEEvNS_4cuda6detail10TensorInfoIKT_T1_EENS7_IS8_SA_EENS7_IT4_SA_EESA_T0_NS_15PhiloxCudaStateE:
        /* <DEDUP_REMOVED lines=103> */
[----:B------:R-:W-:Y:S05]  /*0670*/  CALL.REL.NOINC `($__internal_87_$__cuda_sm20_dblrcp_rn_slowpath_v3) ;  /* 0x0000003000c07944 */ /* 0x000fea0003c00000 */
.L_x_3191:
        /* <DEDUP_REMOVED lines=16> */
.L_x_3213:
        /* <DEDUP_REMOVED lines=18> */
.L_x_3194:
[----:B------:R-:W-:Y:S05]  /*08a0*/  BSYNC B0 ;  /* 0x0000000000007941 */ /* 0x000fea0003800000 */
.L_x_3193:
        /* <DEDUP_REMOVED lines=58> */
.L_x_3195:
        /* <DEDUP_REMOVED lines=23> */
.L_x_3197:
[----:B------:R-:W-:Y:S05]  /*0dc0*/  BSYNC B0 ;  /* 0x0000000000007941 */ /* 0x000fea0003800000 */
.L_x_3196:
        /* <DEDUP_REMOVED lines=55> */
.L_x_3198:
        /* <DEDUP_REMOVED lines=17> */
.L_x_3200:
[----:B------:R-:W-:Y:S05]  /*1250*/  BSYNC B0 ;  /* 0x0000000000007941 */ /* 0x000fea0003800000 */
.L_x_3199:
        /* <DEDUP_REMOVED lines=56> */
.L_x_3201:
        /* <DEDUP_REMOVED lines=13> */
[----:B------:R-:W-:Y:S02]  /*16b0*/  LOP3.LUT R6, R6, UR16, RZ, 0x3c, !PT ;  /* 0x0000001006067c12 */ /* 0x000fe4000f8e3cff */
[----:B------:R-:W-:-:S04]  /*16c0*/  @P1 IMAD.MOV R8, RZ, RZ, R23 ;  /* 0x000000ffff081224 */ /* 0x000fc800078e0217 */
[----:B------:R-:W-:Y:S01]  /*16d0*/  IMAD.MOV.U32 R23, RZ, RZ, R8 ;  /* 0x000000ffff177224 */ /* 0x000fe200078e0008 */
[----:B------:R-:W-:-:S07]  /*16e0*/  LOP3.LUT R5, R8, UR7, RZ, 0x3c, !PT ;  /* 0x0000000708057c12 */ /* 0x000fce000f8e3cff */
.L_x_3203:
[----:B------:R-:W-:Y:S05]  /*16f0*/  BSYNC B0 ;  /* 0x0000000000007941 */ /* 0x000fea0003800000 */
.L_x_3202:
        /* <DEDUP_REMOVED lines=40> */
[----:B------:R-:W-:Y:S02]  /*1980*/  LOP3.LUT R32, R9, UR32, R4, 0x96, !PT ;  /* 0x0000002009207c12 */ /* 0x000fe4000f8e9604 */
[----:B------:R-:W-:Y:S01]  /*1990*/  LOP3.LUT R13, R5, UR33, R6, 0x96, !PT ;  /* 0x00000021050d7c12 */ /* 0x000fe2000f8e9606 */
[----:B------:R-:W-:Y:S01]  /*19a0*/  IMAD.MOV.U32 R39, RZ, RZ, R7 ;  /* 0x000000ffff277224 */ /* 0x000fe200078e0007 */
        /* <DEDUP_REMOVED lines=18> */
.L_x_3192:
        /* <DEDUP_REMOVED lines=14> */
.L_x_3206:
[----:B------:R-:W-:Y:S05]  /*1bb0*/  BSYNC B0 ;  /* 0x0000000000007941 */ /* 0x000fea0003800000 */
.L_x_3205:
        /* <DEDUP_REMOVED lines=30> */
.L_x_3208:
[----:B------:R-:W-:Y:S05]  /*1da0*/  BSYNC B0 ;  /* 0x0000000000007941 */ /* 0x000fea0003800000 */
.L_x_3207:
        /* <DEDUP_REMOVED lines=25> */
.L_x_3210:
[----:B------:R-:W-:Y:S05]  /*1f40*/  BSYNC B0 ;  /* 0x0000000000007941 */ /* 0x000fea0003800000 */
.L_x_3209:
        /* <DEDUP_REMOVED lines=24> */
.L_x_3212:
[----:B------:R-:W-:Y:S05]  /*20d0*/  BSYNC B0 ;  /* 0x0000000000007941 */ /* 0x000fea0003800000 */
.L_x_3211:
        /* <DEDUP_REMOVED lines=212> */
.L_x_3204:
        /* <DEDUP_REMOVED lines=13> */
[----:B------:R-:W-:Y:S02]  /*2ef0*/  I2FP.F32.U32 R43, R16 ;  /* 0x00000010002b7245 */ /* 0x000fe40000201000 */
[----:B------:R-:W-:Y:S01]  /*2f00*/  I2FP.F32.U32 R49, R15 ;  /* 0x0000000f00317245 */ /* 0x000fe20000201000 */
[----:B------:R-:W-:Y:S01]  /*2f10*/  FFMA.FTZ R15, R41, R42, 1.1641532182693481445e-10 ;  /* 0x2f000000290f7423 */ /* 0x000fe2000001002a */
[----:B------:R-:W-:Y:S01]  /*2f20*/  I2FP.F32.U32 R45, R14 ;  /* 0x0000000e002d7245 */ /* 0x000fe20000201000 */
[----:B------:R-:W-:Y:S01]  /*2f30*/  FFMA.FTZ R41, R24, R42, 1.1641532182693481445e-10 ;  /* 0x2f00000018297423 */ /* 0x000fe2000001002a */
[----:B------:R-:W-:Y:S01]  /*2f40*/  I2FP.F32.U32 R51, R28 ;  /* 0x0000001c00337245 */ /* 0x000fe20000201000 */
[----:B------:R-:W-:Y:S01]  /*2f50*/  FFMA.FTZ R28, R39, R42, 1.1641532182693481445e-10 ;  /* 0x2f000000271c7423 */ /* 0x000fe2000001002a */
[----:B------:R-:W-:Y:S01]  /*2f60*/  I2FP.F32.U32 R53, R30 ;  /* 0x0000001e00357245 */ /* 0x000fe20000201000 */
[-C--:B0-----:R-:W-:Y:S01]  /*2f70*/  FFMA.FTZ R35, R49, R42.reuse, 1.1641532182693481445e-10 ;  /* 0x2f00000031237423 */ /* 0x081fe2000001002a */
        /* <DEDUP_REMOVED lines=21> */
[----:B------:R-:W-:Y:S02]  /*30d0*/  SEL R2, RZ, 0x1, P6 ;  /* 0x00000001ff027807 */ /* 0x000fe40003000000 */
[----:B------:R-:W-:Y:S02]  /*30e0*/  FSETP.GEU.FTZ.AND P4, PT, R48, UR34, PT ;  /* 0x0000002230007c0b */ /* 0x000fe4000bf9e000 */
[----:B------:R-:W-:Y:S02]  /*30f0*/  FSETP.GEU.FTZ.AND P6, PT, R39, UR34, PT ;  /* 0x0000002227007c0b */ /* 0x000fe4000bfde000 */
[----:B------:R-:W-:-:S02]  /*3100*/  FSETP.GEU.FTZ.AND P3, PT, R49, UR34, PT ;  /* 0x0000002231007c0b */ /* 0x000fc4000bf7e000 */
[----:B------:R-:W-:Y:S02]  /*3110*/  SEL R16, RZ, 0xffffffff, P5 ;  /* 0xffffffffff107807 */ /* 0x000fe40002800000 */
[----:B------:R-:W-:Y:S02]  /*3120*/  SEL R27, RZ, 0x1, P0 ;  /* 0x00000001ff1b7807 */ /* 0x000fe40000000000 */
[----:B------:R-:W-:Y:S01]  /*3130*/  FSETP.GEU.FTZ.AND P2, PT, R47, UR34, PT ;  /* 0x000000222f007c0b */ /* 0x000fe2000bf5e000 */
[----:B------:R-:W-:Y:S01]  /*3140*/  IMAD.SHL.U32 R43, R16, 0x100, RZ ;  /* 0x00000100102b7824 */ /* 0x000fe200078e00ff */
[----:B------:R-:W-:Y:S02]  /*3150*/  SEL R17, RZ, 0x1, P4 ;  /* 0x00000001ff117807 */ /* 0x000fe40002000000 */
[----:B------:R-:W-:Y:S02]  /*3160*/  SEL R29, RZ, 0xffffffff, P6 ;  /* 0xffffffffff1d7807 */ /* 0x000fe40003000000 */
[----:B------:R-:W-:-:S02]  /*3170*/  FSETP.GEU.FTZ.AND P0, PT, R30, UR34, PT ;  /* 0x000000221e007c0b */ /* 0x000fc4000bf1e000 */
[----:B------:R-:W-:Y:S02]  /*3180*/  FSETP.GEU.FTZ.AND P6, PT, R14, UR34, PT ;  /* 0x000000220e007c0b */ /* 0x000fe4000bfde000 */
[----:B------:R-:W-:Y:S02]  /*3190*/  FSETP.GEU.FTZ.AND P4, PT, R34, UR34, PT ;  /* 0x0000002222007c0b */ /* 0x000fe4000bf9e000 */
[----:B------:R-:W-:Y:S02]  /*31a0*/  SEL R24, RZ, 0xffffffff, P3 ;  /* 0xffffffffff187807 */ /* 0x000fe40001800000 */
[----:B------:R-:W-:Y:S02]  /*31b0*/  SEL R25, RZ, 0x1, P2 ;  /* 0x00000001ff197807 */ /* 0x000fe40001000000 */
[----:B------:R-:W-:Y:S02]  /*31c0*/  SHF.L.U32 R16, R29, 0x8, RZ ;  /* 0x000000081d107819 */ /* 0x000fe400000006ff */
[----:B------:R-:W-:-:S02]  /*31d0*/  SEL R45, RZ, 0xffffffff, P0 ;  /* 0xffffffffff2d7807 */ /* 0x000fc40000000000 */
[----:B------:R-:W-:Y:S02]  /*31e0*/  FSETP.GEU.FTZ.AND P2, PT, R15, UR34, PT ;  /* 0x000000220f007c0b */ /* 0x000fe4000bf5e000 */
[----:B------:R-:W-:Y:S01]  /*31f0*/  SEL R44, RZ, 0x1, P6 ;  /* 0x00000001ff2c7807 */ /* 0x000fe20003000000 */
[----:B------:R-:W-:Y:S01]  /*3200*/  IMAD.SHL.U32 R51, R45, 0x100, RZ ;  /* 0x000001002d337824 */ /* 0x000fe200078e00ff */
[----:B------:R-:W-:Y:S02]  /*3210*/  SEL R29, RZ, 0xffffffff, P4 ;  /* 0xffffffffff1d7807 */ /* 0x000fe40002000000 */
[----:B------:R-:W-:Y:S02]  /*3220*/  SHF.L.U32 R24, R24, 0x8, RZ ;  /* 0x0000000818187819 */ /* 0x000fe400000006ff */
[----:B------:R-:W-:Y:S01]  /*3230*/  FSETP.GEU.FTZ.AND P6, PT, R31, UR34, PT ;  /* 0x000000221f007c0b */ /* 0x000fe2000bfde000 */
[----:B------:R-:W-:Y:S01]  /*3240*/  IMAD.SHL.U32 R45, R29, 0x100, RZ ;  /* 0x000001001d2d7824 */ /* 0x000fe200078e00ff */
[----:B------:R-:W-:-:S02]  /*3250*/  FSETP.GEU.FTZ.AND P3, PT, R37, UR34, PT ;  /* 0x0000002225007c0b */ /* 0x000fc4000bf7e000 */
[----:B------:R-:W-:Y:S02]  /*3260*/  LOP3.LUT R2, R43, 0x100, R2, 0xe2, !PT ;  /* 0x000001002b027812 */ /* 0x000fe400078ee202 */
[----:B------:R-:W-:Y:S02]  /*3270*/  SEL R46, RZ, 0xffffffff, P2 ;  /* 0xffffffffff2e7807 */ /* 0x000fe40001000000 */
[----:B------:R-:W-:Y:S02]  /*3280*/  LOP3.LUT R17, R24, 0x100, R17, 0xe2, !PT ;  /* 0x0000010018117812 */ /* 0x000fe400078ee211 */
[----:B------:R-:W-:Y:S02]  /*3290*/  FSETP.GEU.FTZ.AND P5, PT, R35, UR34, PT ;  /* 0x0000002223007c0b */ /* 0x000fe4000bfbe000 */
[----:B------:R-:W-:Y:S02]  /*32a0*/  SEL R43, RZ, 0xffffffff, P6 ;  /* 0xffffffffff2b7807 */ /* 0x000fe40003000000 */
[----:B------:R-:W-:-:S02]  /*32b0*/  SEL R24, RZ, 0x1, P3 ;  /* 0x00000001ff187807 */ /* 0x000fc40001800000 */
[----:B------:R-:W-:Y:S02]  /*32c0*/  LOP3.LUT R16, R16, 0x100, R27, 0xe2, !PT ;  /* 0x0000010010107812 */ /* 0x000fe400078ee21b */
[----:B------:R-:W-:Y:S02]  /*32d0*/  SHF.L.U32 R53, R46, 0x8, RZ ;  /* 0x000000082e357819 */ /* 0x000fe400000006ff */
[----:B------:R-:W-:Y:S02]  /*32e0*/  FSET.BF.LT.FTZ.AND R47, R47, UR34, PT ;  /* 0x000000222f2f7c0a */ /* 0x000fe4000b811000 */
[----:B------:R-:W-:Y:S02]  /*32f0*/  SEL R27, RZ, 0x1, P5 ;  /* 0x00000001ff1b7807 */ /* 0x000fe40002800000 */
[----:B------:R-:W-:Y:S02]  /*3300*/  SHF.L.U32 R46, R43, 0x8, RZ ;  /* 0x000000082b2e7819 */ /* 0x000fe400000006ff */
[----:B------:R-:W-:-:S02]  /*3310*/  LOP3.LUT R29, R51, 0x100, R44, 0xe2, !PT ;  /* 0x00000100331d7812 */ /* 0x000fc400078ee22c */
[----:B------:R-:W-:Y:S02]  /*3320*/  LOP3.LUT R24, R45, 0x100, R24, 0xe2, !PT ;  /* 0x000001002d187812 */ /* 0x000fe400078ee218 */
[----:B------:R-:W-:Y:S02]  /*3330*/  LOP3.LUT R27, R46, 0x100, R27, 0xe2, !PT ;  /* 0x000001002e1b7812 */ /* 0x000fe400078ee21b */
[----:B------:R-:W-:Y:S02]  /*3340*/  FSET.BF.LT.FTZ.AND R42, R42, UR34, PT ;  /* 0x000000222a2a7c0a */ /* 0x000fe4000b811000 */
[----:B------:R-:W-:Y:S02]  /*3350*/  FSET.BF.LT.FTZ.AND R48, R48, UR34, PT ;  /* 0x0000002230307c0a */ /* 0x000fe4000b811000 */
[----:B------:R-:W-:Y:S02]  /*3360*/  FSET.BF.LT.FTZ.AND R49, R49, UR34, PT ;  /* 0x0000002231317c0a */ /* 0x000fe4000b811000 */
[----:B------:R-:W-:-:S02]  /*3370*/  FSET.BF.LT.FTZ.AND R39, R39, UR34, PT ;  /* 0x0000002227277c0a */ /* 0x000fc4000b811000 */
[----:B------:R-:W-:Y:S02]  /*3380*/  FSETP.GEU.FTZ.AND P1, PT, R38, UR34, PT ;  /* 0x0000002226007c0b */ /* 0x000fe4000bf3e000 */
[----:B------:R-:W-:Y:S02]  /*3390*/  FSET.BF.LT.FTZ.AND R37, R37, UR34, PT ;  /* 0x0000002225257c0a */ /* 0x000fe4000b811000 */
[----:B------:R-:W-:Y:S02]  /*33a0*/  SEL R26, RZ, 0xffffffff, P1 ;  /* 0xffffffffff1a7807 */ /* 0x000fe40000800000 */
[----:B------:R-:W-:Y:S02]  /*33b0*/  FSETP.GEU.FTZ.AND P1, PT, R28, UR34, PT ;  /* 0x000000221c007c0b */ /* 0x000fe4000bf3e000 */
[----:B------:R-:W-:Y:S01]  /*33c0*/  FSET.BF.LT.FTZ.AND R30, R30, UR34, PT ;  /* 0x000000221e1e7c0a */ /* 0x000fe2000b811000 */
[----:B------:R-:W-:Y:S01]  /*33d0*/  IMAD.SHL.U32 R26, R26, 0x100, RZ ;  /* 0x000001001a1a7824 */ /* 0x000fe200078e00ff */
[----:B------:R-:W-:-:S04]  /*33e0*/  FSET.BF.LT.FTZ.AND R35, R35, UR34, PT ;  /* 0x0000002223237c0a */ /* 0x000fc8000b811000 */
[----:B------:R-:W-:Y:S02]  /*33f0*/  LOP3.LUT R25, R26, 0x100, R25, 0xe2, !PT ;  /* 0x000001001a197812 */ /* 0x000fe400078ee219 */
[----:B------:R-:W-:-:S04]  /*3400*/  SEL R26, RZ, 0x1, P1 ;  /* 0x00000001ff1a7807 */ /* 0x000fc80000800000 */
[----:B------:R-:W-:Y:S01]  /*3410*/  LOP3.LUT R26, R53, 0x100, R26, 0xe2, !PT ;  /* 0x00000100351a7812 */ /* 0x000fe200078ee21a */
[----:B--2---:R-:W-:Y:S02]  /*3420*/  HADD2.F32 R50, -RZ, R6.H0_H0 ;  /* 0x20000006ff327230 */ /* 0x004fe40000004100 */
[--C-:B------:R-:W-:Y:S02]  /*3430*/  HADD2.F32 R45, -RZ, R7.reuse.H0_H0 ;  /* 0x20000007ff2d7230 */ /* 0x100fe40000004100 */
[----:B------:R-:W-:Y:S02]  /*3440*/  HADD2.F32 R44, -RZ, R7.H1_H1 ;  /* 0x30000007ff2c7230 */ /* 0x000fe40000004100 */
[--C-:B------:R-:W-:Y:S02]  /*3450*/  HADD2.F32 R7, -RZ, R4.reuse.H0_H0 ;  /* 0x20000004ff077230 */ /* 0x100fe40000004100 */
[----:B------:R-:W-:Y:S02]  /*3460*/  HADD2.F32 R43, -RZ, R4.H1_H1 ;  /* 0x30000004ff2b7230 */ /* 0x000fe40000004100 */
[----:B------:R-:W-:Y:S01]  /*3470*/  FMUL.FTZ R4, R47, R50 ;  /* 0x000000322f047220 */ /* 0x000fe20000410000 */
[--C-:B------:R-:W-:Y:S01]  /*3480*/  HADD2.F32 R51, -RZ, R5.reuse.H0_H0 ;  /* 0x20000005ff337230 */ /* 0x100fe20000004100 */
[----:B------:R-:W-:Y:S01]  /*3490*/  FSET.BF.LT.FTZ.AND R47, R38, UR34, PT ;  /* 0x00000022262f7c0a */ /* 0x000fe2000b811000 */
[----:B------:R-:W-:-:S02]  /*34a0*/  HADD2.F32 R52, -RZ, R5.H1_H1 ;  /* 0x30000005ff347230 */ /* 0x000fc40000004100 */
[----:B------:R-:W-:Y:S01]  /*34b0*/  FMUL.FTZ R43, R42, R43 ;  /* 0x0000002b2a2b7220 */ /* 0x000fe20000410000 */
[----:B------:R-:W-:Y:S02]  /*34c0*/  HADD2.F32 R46, -RZ, R6.H1_H1 ;  /* 0x30000006ff2e7230 */ /* 0x000fe40000004100 */
[----:B------:R-:W-:Y:S01]  /*34d0*/  FMUL.FTZ R5, R48, R51 ;  /* 0x0000003330057220 */ /* 0x000fe20000410000 */
[----:B------:R-:W-:Y:S01]  /*34e0*/  FSET.BF.LT.FTZ.AND R42, R34, UR34, PT ;  /* 0x00000022222a7c0a */ /* 0x000fe2000b811000 */
[----:B------:R-:W-:Y:S01]  /*34f0*/  FMUL.FTZ R6, R49, R52 ;  /* 0x0000003431067220 */ /* 0x000fe20000410000 */
[----:B------:R-:W-:Y:S01]  /*3500*/  FMUL.FTZ R44, R39, R44 ;  /* 0x0000002c272c7220 */ /* 0x000fe20000410000 */
[----:B------:R-:W-:Y:S01]  /*3510*/  FMUL.FTZ R38, R47, R46 ;  /* 0x0000002e2f267220 */ /* 0x000fe20000410000 */
[--C-:B---3--:R-:W-:Y:S02]  /*3520*/  HADD2.F32 R34, -RZ, R8.reuse.H0_H0 ;  /* 0x20000008ff227230 */ /* 0x108fe40000004100 */
[----:B------:R-:W-:Y:S01]  /*3530*/  FMUL.FTZ R5, R5, UR8 ;  /* 0x0000000805057c20 */ /* 0x000fe20008410000 */
[----:B------:R-:W-:-:S02]  /*3540*/  HADD2.F32 R47, -RZ, R8.H1_H1 ;  /* 0x30000008ff2f7230 */ /* 0x000fc40000004100 */
[----:B------:R-:W-:Y:S01]  /*3550*/  FMUL.FTZ R6, R6, UR8 ;  /* 0x0000000806067c20 */ /* 0x000fe20008410000 */
[--C-:B------:R-:W-:Y:S01]  /*3560*/  HADD2.F32 R46, -RZ, R9.reuse.H0_H0 ;  /* 0x20000009ff2e7230 */ /* 0x100fe20000004100 */
[----:B------:R-:W-:Y:S01]  /*3570*/  FSET.BF.LT.FTZ.AND R48, R40, UR34, PT ;  /* 0x0000002228307c0a */ /* 0x000fe2000b811000 */
[--C-:B------:R-:W-:Y:S01]  /*3580*/  HADD2.F32 R8, -RZ, R10.reuse.H0_H0 ;  /* 0x2000000aff087230 */ /* 0x100fe20000004100 */
[----:B------:R-:W-:Y:S01]  /*3590*/  FSET.BF.LT.FTZ.AND R40, R41, UR34, PT ;  /* 0x0000002229287c0a */ /* 0x000fe2000b811000 */
[----:B------:R-:W-:Y:S01]  /*35a0*/  HADD2.F32 R39, -RZ, R10.H1_H1 ;  /* 0x3000000aff277230 */ /* 0x000fe20000004100 */
[----:B------:R-:W-:Y:S01]  /*35b0*/  FSET.BF.LT.FTZ.AND R10, R31, UR34, PT ;  /* 0x000000221f0a7c0a */ /* 0x000fe2000b811000 */
[----:B------:R-:W-:Y:S02]  /*35c0*/  HADD2.F32 R9, -RZ, R9.H1_H1 ;  /* 0x30000009ff097230 */ /* 0x000fe40000004100 */
[----:B------:R-:W-:Y:S01]  /*35d0*/  FMUL.FTZ R45, R48, R45 ;  /* 0x0000002d302d7220 */ /* 0x000fe20000410000 */
[----:B------:R-:W-:Y:S01]  /*35e0*/  FMUL.FTZ R7, R40, R7 ;  /* 0x0000000728077220 */ /* 0x000fe20000410000 */
[----:B------:R-:W-:-:S02]  /*35f0*/  HADD2.F32 R40, -RZ, R11.H0_H0 ;  /* 0x2000000bff287230 */ /* 0x000fc40000004100 */
[----:B------:R-:W-:Y:S01]  /*3600*/  FMUL.FTZ R34, R37, R34 ;  /* 0x0000002225227220 */ /* 0x000fe20000410000 */
[----:B------:R-:W-:Y:S01]  /*3610*/  FMUL.FTZ R31, R10, R9 ;  /* 0x000000090a1f7220 */ /* 0x000fe20000410000 */
[----:B------:R-:W-:Y:S01]  /*3620*/  F2FP.F16.F32.PACK_AB R9, R6, R5 ;  /* 0x000000050609723e */ /* 0x000fe200000000ff */
[----:B------:R-:W-:Y:S01]  /*3630*/  HADD2.F32 R41, -RZ, R11.H1_H1 ;  /* 0x3000000bff297230 */ /* 0x000fe20000004100 */
[----:B------:R-:W-:Y:S01]  /*3640*/  FSET.BF.LT.FTZ.AND R5, R28, UR34, PT ;  /* 0x000000221c057c0a */ /* 0x000fe2000b811000 */
[----:B------:R-:W-:Y:S01]  /*3650*/  FMUL.FTZ R37, R42, R47 ;  /* 0x0000002f2a257220 */ /* 0x000fe20000410000 */
[----:B------:R-:W0:Y:S01]  /*3660*/  LDC R28, c[0x0][RZ] ;  /* 0x00000000ff1c7b82 */ /* 0x000e220000000800 */
[----:B------:R-:W-:Y:S01]  /*3670*/  FSET.BF.LT.FTZ.AND R11, R14, UR34, PT ;  /* 0x000000220e0b7c0a */ /* 0x000fe2000b811000 */
[----:B------:R-:W-:Y:S01]  /*3680*/  FMUL.FTZ R47, R38, UR8 ;  /* 0x00000008262f7c20 */ /* 0x000fe20008410000 */
[----:B------:R-:W-:Y:S01]  /*3690*/  FMUL.FTZ R4, R4, UR8 ;  /* 0x0000000804047c20 */ /* 0x000fe20008410000 */
[----:B------:R-:W-:Y:S01]  /*36a0*/  FMUL.FTZ R45, R45, UR8 ;  /* 0x000000082d2d7c20 */ /* 0x000fe20008410000 */
[----:B------:R-:W-:Y:S01]  /*36b0*/  FMUL.FTZ R44, R44, UR8 ;  /* 0x000000082c2c7c20 */ /* 0x000fe20008410000 */
[----:B------:R-:W-:Y:S01]  /*36c0*/  FMUL.FTZ R38, R11, R8 ;  /* 0x000000080b267220 */ /* 0x000fe20000410000 */
[----:B------:R-:W-:Y:S01]  /*36d0*/  FMUL.FTZ R7, R7, UR8 ;  /* 0x0000000807077c20 */ /* 0x000fe20008410000 */
[----:B------:R-:W-:Y:S01]  /*36e0*/  FMUL.FTZ R8, R43, UR8 ;  /* 0x000000082b087c20 */ /* 0x000fe20008410000 */
[----:B------:R-:W-:Y:S01]  /*36f0*/  IADD3 R14, P0, R0, UR12, RZ ;  /* 0x0000000c000e7c10 */ /* 0x000fe2000ff1e0ff */
[----:B------:R-:W-:Y:S01]  /*3700*/  FMUL.FTZ R30, R30, R39 ;  /* 0x000000271e1e7220 */ /* 0x000fe20000410000 */
[----:B------:R-:W-:Y:S01]  /*3710*/  FSET.BF.LT.FTZ.AND R0, R15, UR34, PT ;  /* 0x000000220f007c0a */ /* 0x000fe2000b811000 */
[----:B------:R-:W-:Y:S01]  /*3720*/  ULDC UR9, c[0x0][0xc] ;  /* 0x0000030000097ab9 */ /* 0x000fe20000000800 */
[----:B------:R-:W-:Y:S01]  /*3730*/  F2FP.F16.F32.PACK_AB R10, R47, R4 ;  /* 0x000000042f0a723e */ /* 0x000fe200000000ff */
[----:B------:R-:W-:Y:S01]  /*3740*/  FMUL.FTZ R35, R35, R46 ;  /* 0x0000002e23237220 */ /* 0x000fe20000410000 */
[----:B------:R-:W-:Y:S01]  /*3750*/  F2FP.F16.F32.PACK_AB R11, R44, R45 ;  /* 0x0000002d2c0b723e */ /* 0x000fe200000000ff */
[----:B------:R-:W-:Y:S01]  /*3760*/  FMUL.FTZ R40, R5, R40 ;  /* 0x0000002805287220 */ /* 0x000fe20000410000 */
[----:B------:R-:W-:Y:S01]  /*3770*/  IADD3.X R15, R33, UR13, RZ, P0, !PT ;  /* 0x0000000d210f7c10 */ /* 0x000fe200087fe4ff */
[----:B------:R-:W-:Y:S01]  /*3780*/  FMUL.FTZ R41, R0, R41 ;  /* 0x0000002900297220 */ /* 0x000fe20000410000 */
[----:B------:R-:W-:Y:S01]  /*3790*/  F2FP.F16.F32.PACK_AB R8, R8, R7 ;  /* 0x000000070808723e */ /* 0x000fe200000000ff */
[----:B------:R-:W-:Y:S01]  /*37a0*/  FMUL.FTZ R37, R37, UR8 ;  /* 0x0000000825257c20 */ /* 0x000fe20008410000 */
[----:B------:R-:W-:Y:S01]  /*37b0*/  PRMT R7, R26, 0x1054, R29 ;  /* 0x000010541a077816 */ /* 0x000fe2000000001d */
[----:B------:R-:W-:Y:S01]  /*37c0*/  FMUL.FTZ R26, R38, UR8 ;  /* 0x00000008261a7c20 */ /* 0x000fe20008410000 */
[----:B------:R-:W-:Y:S01]  /*37d0*/  PRMT R6, R27, 0x1054, R24 ;  /* 0x000010541b067816 */ /* 0x000fe20000000018 */
[----:B------:R1:W-:Y:S01]  /*37e0*/  STG.E.128 desc[UR4][R14.64], R8 ;  /* 0x000000080e007986 */ /* 0x0003e2000c101d04 */
[----:B------:R-:W-:Y:S01]  /*37f0*/  PRMT R5, R16, 0x1054, R25 ;  /* 0x0000105410057816 */ /* 0x000fe20000000019 */
[----:B------:R-:W-:Y:S01]  /*3800*/  FMUL.FTZ R24, R34, UR8 ;  /* 0x0000000822187c20 */ /* 0x000fe20008410000 */
[----:B------:R-:W-:Y:S01]  /*3810*/  PRMT R4, R17, 0x1054, R2 ;  /* 0x0000105411047816 */ /* 0x000fe20000000002 */
[----:B------:R-:W-:Y:S01]  /*3820*/  FMUL.FTZ R25, R35, UR8 ;  /* 0x0000000823197c20 */ /* 0x000fe20008410000 */
[----:B------:R-:W-:Y:S01]  /*3830*/  FMUL.FTZ R0, R31, UR8 ;  /* 0x000000081f007c20 */ /* 0x000fe20008410000 */
[----:B------:R-:W-:Y:S01]  /*3840*/  FMUL.FTZ R27, R40, UR8 ;  /* 0x00000008281b7c20 */ /* 0x000fe20008410000 */
[----:B------:R-:W-:Y:S01]  /*3850*/  FMUL.FTZ R2, R41, UR8 ;  /* 0x0000000829027c20 */ /* 0x000fe20008410000 */
[----:B------:R-:W-:-:S02]  /*3860*/  F2FP.F16.F32.PACK_AB R24, R37, R24 ;  /* 0x000000182518723e */ /* 0x000fc400000000ff */
[----:B------:R-:W-:Y:S02]  /*3870*/  F2FP.F16.F32.PACK_AB R25, R0, R25 ;  /* 0x000000190019723e */ /* 0x000fe400000000ff */
[----:B------:R-:W-:Y:S01]  /*3880*/  F2FP.F16.F32.PACK_AB R27, R2, R27 ;  /* 0x0000001b021b723e */ /* 0x000fe200000000ff */
[----:B-1----:R-:W-:Y:S01]  /*3890*/  FMUL.FTZ R9, R30, UR8 ;  /* 0x000000081e097c20 */ /* 0x002fe20008410000 */
[----:B------:R-:W-:Y:S01]  /*38a0*/  IADD3 R8, P0, R18, UR14, RZ ;  /* 0x0000000e12087c10 */ /* 0x000fe2000ff1e0ff */
[----:B0-----:R-:W-:-:S03]  /*38b0*/  IMAD R11, R28, UR9, RZ ;  /* 0x000000091c0b7c24 */ /* 0x001fc6000f8e02ff */
[----:B------:R-:W-:Y:S02]  /*38c0*/  F2FP.F16.F32.PACK_AB R26, R9, R26 ;  /* 0x0000001a091a723e */ /* 0x000fe400000000ff */
        /* <DEDUP_REMOVED lines=11> */
        .weak           $__internal_87_$__cuda_sm20_dblrcp_rn_slowpath_v3
        .type           $__internal_87_$__cuda_sm20_dblrcp_rn_slowpath_v3,@function
        .size           $__internal_87_$__cuda_sm20_dblrcp_rn_slowpath_v3,(.L_x_11672 - $__internal_87_$__cuda_sm20_dblrcp_rn_slowpath_v3)
$__internal_87_$__cuda_sm20_dblrcp_rn_slowpath_v3:
        /* <DEDUP_REMOVED lines=23> */
.L_x_3216:
        /* <DEDUP_REMOVED lines=10> */
.L_x_3214:
[----:B------:R-:W-:Y:S02]  /*3b90*/  LOP3.LUT R7, R5, 0x80000, RZ, 0xfc, !PT ;  /* 0x0008000005077812 */ /* 0x000fe400078efcff */
[----:B------:R-:W-:-:S07]  /*3ba0*/  MOV R6, R4 ;  /* 0x0000000400067202 */ /* 0x000fce0000000f00 */
.L_x_3215:
[----:B------:R-:W-:Y:S01]  /*3bb0*/  IMAD.MOV.U32 R4, RZ, RZ, R2 ;  /* 0x000000ffff047224 */ /* 0x000fe200078e0002 */
[----:B------:R-:W-:-:S04]  /*3bc0*/  MOV R5, 0x0 ;  /* 0x0000000000057802 */ /* 0x000fc80000000f00 */
[----:B------:R-:W-:Y:S05]  /*3bd0*/  RET.REL.NODEC R4 `(_ZN2at6native43_GLOBAL__N__7cc8d1ed_10_Dropout_cu_0e96ed3824fused_dropout_kernel_vecIN3c104HalfEfmLi1ELi16EbEEvNS_4cuda6detail10TensorInfoIKT_T1_EENS7_IS8_SA_EENS7_IT4_SA_EESA_T0_NS_15PhiloxCudaStateE) ;  /* 0xffffffc404087950 */ /* 0x000fea0003c3ffff */
.L_x_3217:
        /* <DEDUP_REMOVED lines=10> */
.L_x_11672:


//--------------------- .text._ZN2at6native43_GLOBAL__N__7cc8d1ed_10_Dropout_cu_0e96ed3820fused_dropout_kernelIffmLin1ELin1EbEEvNS_4cuda6detail10TensorInfoIKT_T1_EENS5_IS6_S8_EENS5_IT4_S8_EES8_T0_NS_15PhiloxCudaStateE --------------------------
	.section	.text._ZN2at6native43_GLOBAL__N__7cc8d1ed_10_Dropout_cu_0e96ed3820fused_dropout_kernelIffmLin1ELin1EbEEvNS_4cuda6detail10TensorInfoIKT_T1_EENS5_IS6_S8_EENS5_IT4_S8_EES8_T0_NS_15PhiloxCudaStateE,"ax",@progbits
	.align	128
.text._ZN2at6native43_GLOBAL__N__7cc8d1ed_10_Dropout_cu_0e96ed3820fused_dropout_kernelIffmLin1ELin1EbEEvNS_4cuda6detail10TensorInfoIKT_T1_EENS5_IS6_S8_EENS5_IT4_S8_EES8_T0_NS_15PhiloxCudaStateE:
        .type           _ZN2at6native43_GLOBAL__N__7cc8d1ed_10_Dropout_cu_0e96ed3820fused_dropout_kernelIffmLin1ELin1EbEEvNS_4cuda6detail10TensorInfoIKT_T1_EENS5_IS6_S8_EENS5_IT4_S8_EES8_T0_NS_15PhiloxCudaStateE,@function
        .size           _ZN2at6native43_GLOBAL__N__7cc8d1ed_10_Dropout_cu_0e96ed3820fused_dropout_kernelIffmLin1ELin1EbEEvNS_4cuda6detail10TensorInfoIKT_T1_EENS5_IS6_S8_EENS5_IT4_S8_EES8_T0_NS_15PhiloxCudaStateE,(.L_x_11674 - _ZN2at6native43_GLOBAL__N__7cc8d1ed_10_Dropout_cu_0e96ed3820fused_dropout_kernelIffmLin1ELin1EbEEvNS_4cuda6detail10TensorInfoIKT_T1_EENS5_IS6_S8_EENS5_IT4_S8_EES8_T0_NS_15PhiloxCudaStateE)
        .other          _ZN2at6native43_GLOBAL__N__7cc8d1ed_10_Dropout_cu_0e96ed3820fused_dropout_kernelIffmLin1ELin1EbEEvNS_4cuda6detail10TensorInfoIKT_T1_EENS5_IS6_S8_EENS5_IT4_S8_EES8_T0_NS_15PhiloxCudaStateE,@"STO_CUDA_ENTRY STV_DEFAULT"
_ZN2at6native43_GLOBAL__N__7cc8d1ed_10_Dropout_cu_0e96ed3820fused_dropout_kernelIffmLin1ELin1EbEEvNS_4cuda6detail10TensorInfoIKT_T1_EENS5_IS6_S8_EENS5_IT4_S8_EES8_T0_NS_15PhiloxCudaStateE:
        /* <DEDUP_REMOVED lines=108> */
[----:B------:R-:W-:Y:S05]  /*06c0*/  CALL.REL.NOINC `($__internal_88_$__cuda_sm20_dblrcp_rn_slowpath_v3) ;  /* 0x000000d400447944 */ /* 0x000fea0003c00000 */
.L_x_3218:
        /* <DEDUP_REMOVED lines=18> */
[----:B------:R-:W-:Y:S05]  /*07f0*/  CALL.REL.NOINC `($__internal_89_$__cuda_sm20_div_u64) ;  /* 0x000000d400907944 */ /* 0x000fea0003c00000 */
[----:B------:R-:W-:Y:S05]  /*0800*/  BRA `(.L_x_3220) ;  /* 0x0000000000587947 */ /* 0x000fea0003800000 */
.L_x_3219:
        /* <DEDUP_REMOVED lines=22> */
.L_x_3220:
        /* <DEDUP_REMOVED lines=32> */
.L_x_3432:
        /* <DEDUP_REMOVED lines=13> */
.L_x_3222:
[----:B------:R-:W-:Y:S05]  /*0c40*/  BSYNC B0 ;  /* 0x0000000000007941 */ /* 0x000fea0003800000 */
.L_x_3221:
        /* <DEDUP_REMOVED lines=72> */
.L_x_3224:
[----:B------:R-:W-:Y:S01]  /*10d0*/  IMAD.MOV.U32 R5, RZ, RZ, R0 ;  /* 0x000000ffff057224 */ /* 0x000fe200078e0000 */
[----:B------:R-:W-:Y:S01]  /*10e0*/  MOV R6, R11 ;  /* 0x0000000b00067202 */ /* 0x000fe20000000f00 */
[----:B------:R-:W-:Y:S01]  /*10f0*/  IMAD.MOV.U32 R7, RZ, RZ, R18 ;  /* 0x000000ffff077224 */ /* 0x000fe200078e0012 */
[----:B------:R-:W-:-:S07]  /*1100*/  MOV R9, R26 ;  /* 0x0000001a00097202 */ /* 0x000fce0000000f00 */
.L_x_3223:
        /* <DEDUP_REMOVED lines=31> */
.L_x_3241:
        /* <DEDUP_REMOVED lines=11> */
[----:B------:R-:W-:Y:S05]  /*13b0*/  CALL.REL.NOINC `($__internal_89_$__cuda_sm20_div_u64) ;  /* 0x000000c800a07944 */ /* 0x000fea0003c00000 */
        /* <DEDUP_REMOVED lines=9> */
.L_x_3230:
        /* <DEDUP_REMOVED lines=22> */
.L_x_3231:
[----:B------:R-:W-:Y:S05]  /*15b0*/  BSYNC B1 ;  /* 0x0000000000017941 */ /* 0x000fea0003800000 */
.L_x_3229:
        /* <DEDUP_REMOVED lines=15> */
[----:B------:R-:W-:Y:S05]  /*16b0*/  CALL.REL.NOINC `($__internal_89_$__cuda_sm20_div_u64) ;  /* 0x000000c400e07944 */ /* 0x000fea0003c00000 */
        /* <DEDUP_REMOVED lines=11> */
.L_x_3233:
        /* <DEDUP_REMOVED lines=23> */
.L_x_3234:
[----:B------:R-:W-:Y:S05]  /*18e0*/  BSYNC B1 ;  /* 0x0000000000017941 */ /* 0x000fea0003800000 */
.L_x_3232:
        /* <DEDUP_REMOVED lines=16> */
[----:B------:R-:W-:Y:S05]  /*19f0*/  CALL.REL.NOINC `($__internal_89_$__cuda_sm20_div_u64) ;  /* 0x000000c400107944 */ /* 0x000fea0003c00000 */
        /* <DEDUP_REMOVED lines=11> */
.L_x_3236:
        /* <DEDUP_REMOVED lines=23> */
.L_x_3237:
[----:B------:R-:W-:Y:S05]  /*1c20*/  BSYNC B1 ;  /* 0x0000000000017941 */ /* 0x000fea0003800000 */
.L_x_3235:
        /* <DEDUP_REMOVED lines=29> */
.L_x_3239:
        /* <DEDUP_REMOVED lines=22> */
.L_x_3240:
[----:B------:R-:W-:Y:S05]  /*1f60*/  BSYNC B1 ;  /* 0x0000000000017941 */ /* 0x000fea0003800000 */
.L_x_3238:
[----:B------:R-:W0:Y:S01]  /*1f70*/  LDC.64 R10, c[0x0][R0+0x2c0] ;  /* 0x0000b000000a7b82 */ /* 0x000e220000000a00 */
[----:B------:R-:W-:Y:S01]  /*1f80*/  MOV R2, R44 ;  /* 0x0000002c00027202 */ /* 0x000fe20000000f00 */
[----:B0-----:R-:W-:-:S04]  /*1f90*/  IMAD R9, R11, R34, RZ ;  /* 0x000000220b097224 */ /* 0x001fc800078e02ff */
[----:B------:R-:W-:-:S04]  /*1fa0*/  IMAD.WIDE.U32 R2, R10, R34, R2 ;  /* 0x000000220a027225 */ /* 0x000fc800078e0002 */
[----:B------:R-:W-:-:S04]  /*1fb0*/  IMAD R7, R10, R7, R9 ;  /* 0x000000070a077224 */ /* 0x000fc800078e0209 */
[----:B------:R-:W-:Y:S01]  /*1fc0*/  IMAD.IADD R3, R3, 0x1, R7 ;  /* 0x0000000103037824 */ /* 0x000fe200078e0207 */
[----:B------:R-:W-:Y:S06]  /*1fd0*/  @P3 BRA `(.L_x_3241) ;  /* 0xfffffff000c83947 */ /* 0x000fec000383ffff */
.L_x_3228:
        /* <DEDUP_REMOVED lines=11> */
[----:B------:R-:W-:Y:S05]  /*2090*/  CALL.REL.NOINC `($__internal_89_$__cuda_sm20_div_u64) ;  /* 0x000000bc00687944 */ /* 0x000fea0003c00000 */
        /* <DEDUP_REMOVED lines=9> */
.L_x_3243:
        /* <DEDUP_REMOVED lines=23> */
.L_x_3244:
[----:B------:R-:W-:Y:S05]  /*22a0*/  BSYNC B1 ;  /* 0x0000000000017941 */ /* 0x000fea0003800000 */
.L_x_3242:
        /* <DEDUP_REMOVED lines=26> */
.L_x_3246:
        /* <DEDUP_REMOVED lines=23> */
.L_x_3247:
[----:B------:R-:W-:Y:S05]  /*25c0*/  BSYNC B1 ;  /* 0x0000000000017941 */ /* 0x000fea0003800000 */
.L_x_3245:
        /* <DEDUP_REMOVED lines=26> */
.L_x_3249:
        /* <DEDUP_REMOVED lines=23> */
.L_x_3250:
[----:B------:R-:W-:Y:S05]  /*28e0*/  BSYNC B1 ;  /* 0x0000000000017941 */ /* 0x000fea0003800000 */
.L_x_3248:
[----:B------:R-:W0:Y:S02]  /*28f0*/  LDC.64 R6, c[0x0][R5+0x2c8] ;  /* 0x0000b20005067b82 */ /* 0x000e240000000a00 */
[-C--:B0-----:R-:W-:Y:S02]  /*2900*/  IMAD R0, R7, R10.reuse, RZ ;  /* 0x0000000a07007224 */ /* 0x081fe400078e02ff */
[----:B------:R-:W-:-:S04]  /*2910*/  IMAD.WIDE.U32 R2, R6, R10, R2 ;  /* 0x0000000a06027225 */ /* 0x000fc800078e0002 */
[----:B------:R-:W-:-:S05]  /*2920*/  IMAD R9, R6, R9, R0 ;  /* 0x0000000906097224 */ /* 0x000fca00078e0200 */
[----:B------:R-:W-:-:S07]  /*2930*/  IADD3 R3, R3, R9, RZ ;  /* 0x0000000903037210 */ /* 0x000fce0007ffe0ff */
.L_x_3227:
        /* <DEDUP_REMOVED lines=9> */
.L_x_3226:
[----:B------:R-:W-:Y:S05]  /*29d0*/  BSYNC B0 ;  /* 0x0000000000007941 */ /* 0x000fea0003800000 */
.L_x_3225:
        /* <DEDUP_REMOVED lines=25> */
.L_x_3267:
        /* <DEDUP_REMOVED lines=9> */
[----:B-----5:R-:W-:Y:S05]  /*2c00*/  CALL.REL.NOINC `($__internal_89_$__cuda_sm20_div_u64) ;  /* 0x000000b0008c7944 */ /* 0x020fea0003c00000 */
        /* <DEDUP_REMOVED lines=9> */
.L_x_3256:
        /* <DEDUP_REMOVED lines=22> */
.L_x_3257:
[----:B------:R-:W-:Y:S05]  /*2e00*/  BSYNC B1 ;  /* 0x0000000000017941 */ /* 0x000fea0003800000 */
.L_x_3255:
        /* <DEDUP_REMOVED lines=15> */
[----:B-----5:R-:W-:Y:S05]  /*2f00*/  CALL.REL.NOINC `($__internal_89_$__cuda_sm20_div_u64) ;  /* 0x000000ac00cc7944 */ /* 0x020fea0003c00000 */
        /* <DEDUP_REMOVED lines=11> */
.L_x_3259:
        /* <DEDUP_REMOVED lines=23> */
.L_x_3260:
[----:B------:R-:W-:Y:S05]  /*3130*/  BSYNC B1 ;  /* 0x0000000000017941 */ /* 0x000fea0003800000 */
.L_x_3258:
        /* <DEDUP_REMOVED lines=16> */
[----:B-----5:R-:W-:Y:S05]  /*3240*/  CALL.REL.NOINC `($__internal_89_$__cuda_sm20_div_u64) ;  /* 0x000000a800fc7944 */ /* 0x020fea0003c00000 */
        /* <DEDUP_REMOVED lines=11> */
.L_x_3262:
        /* <DEDUP_REMOVED lines=23> */
.L_x_3263:
[----:B------:R-:W-:Y:S05]  /*3470*/  BSYNC B1 ;  /* 0x0000000000017941 */ /* 0x000fea0003800000 */
.L_x_3261:
        /* <DEDUP_REMOVED lines=28> */
.L_x_3265:
        /* <DEDUP_REMOVED lines=22> */
.L_x_3266:
[----:B------:R-:W-:Y:S05]  /*37a0*/  BSYNC B1 ;  /* 0x0000000000017941 */ /* 0x000fea0003800000 */
.L_x_3264:
        /* <DEDUP_REMOVED lines=10> */
.L_x_3254:
        /* <DEDUP_REMOVED lines=11> */
[----:B-----5:R-:W-:Y:S05]  /*3900*/  CALL.REL.NOINC `($__internal_89_$__cuda_sm20_div_u64) ;  /* 0x000000a4004c7944 */ /* 0x020fea0003c00000 */
        /* <DEDUP_REMOVED lines=9> */
.L_x_3269:
        /* <DEDUP_REMOVED lines=23> */
.L_x_3270:
[----:B------:R-:W-:Y:S05]  /*3b10*/  BSYNC B1 ;  /* 0x0000000000017941 */ /* 0x000fea0003800000 */
.L_x_3268:
        /* <DEDUP_REMOVED lines=26> */
.L_x_3272:
        /* <DEDUP_REMOVED lines=23> */
.L_x_3273:
[----:B------:R-:W-:Y:S05]  /*3e30*/  BSYNC B1 ;  /* 0x0000000000017941 */ /* 0x000fea0003800000 */
.L_x_3271:
        /* <DEDUP_REMOVED lines=26> */
.L_x_3275:
        /* <DEDUP_REMOVED lines=23> */
.L_x_3276:
[----:B------:R-:W-:Y:S05]  /*4150*/  BSYNC B1 ;  /* 0x0000000000017941 */ /* 0x000fea0003800000 */
.L_x_3274:
[----:B------:R-:W0:Y:S02]  /*4160*/  LDC.64 R6, c[0x0][R5+0x2c8] ;  /* 0x0000b20005067b82 */ /* 0x000e240000000a00 */
[-C--:B0-----:R-:W-:Y:S02]  /*4170*/  IMAD R0, R7, R34.reuse, RZ ;  /* 0x0000002207007224 */ /* 0x081fe400078e02ff */
[----:B------:R-:W-:-:S04]  /*4180*/  IMAD.WIDE.U32 R2, R6, R34, R2 ;  /* 0x0000002206027225 */ /* 0x000fc800078e0002 */
[----:B------:R-:W-:-:S04]  /*4190*/  IMAD R33, R6, R33, R0 ;  /* 0x0000002106217224 */ /* 0x000fc800078e0200 */
[----:B------:R-:W-:-:S07]  /*41a0*/  IMAD.IADD R3, R3, 0x1, R33 ;  /* 0x0000000103037824 */ /* 0x000fce00078e0221 */
.L_x_3253:
        /* <DEDUP_REMOVED lines=9> */
.L_x_3252:
[----:B------:R-:W-:Y:S05]  /*4240*/  BSYNC B0 ;  /* 0x0000000000007941 */ /* 0x000fea0003800000 */
.L_x_3251:
        /* <DEDUP_REMOVED lines=23> */
.L_x_3293:
        /* <DEDUP_REMOVED lines=19> */
.L_x_3282:
        /* <DEDUP_REMOVED lines=22> */
.L_x_3283:
[----:B------:R-:W-:Y:S05]  /*4650*/  BSYNC B1 ;  /* 0x0000000000017941 */ /* 0x000fea0003800000 */
.L_x_3281:
        /* <DEDUP_REMOVED lines=28> */
.L_x_3285:
        /* <DEDUP_REMOVED lines=23> */
.L_x_3286:
[----:B------:R-:W-:Y:S05]  /*4990*/  BSYNC B1 ;  /* 0x0000000000017941 */ /* 0x000fea0003800000 */
.L_x_3284:
        /* <DEDUP_REMOVED lines=29> */
.L_x_3288:
        /* <DEDUP_REMOVED lines=23> */
.L_x_3289:
[----:B------:R-:W-:Y:S05]  /*4ce0*/  BSYNC B1 ;  /* 0x0000000000017941 */ /* 0x000fea0003800000 */
.L_x_3287:
        /* <DEDUP_REMOVED lines=28> */
.L_x_3291:
        /* <DEDUP_REMOVED lines=22> */
.L_x_3292:
[----:B------:R-:W-:Y:S05]  /*5010*/  BSYNC B1 ;  /* 0x0000000000017941 */ /* 0x000fea0003800000 */
.L_x_3290:
        /* <DEDUP_REMOVED lines=10> */
.L_x_3280:
        /* <DEDUP_REMOVED lines=21> */
.L_x_3295:
        /* <DEDUP_REMOVED lines=23> */
.L_x_3296:
[----:B------:R-:W-:Y:S05]  /*5380*/  BSYNC B1 ;  /* 0x0000000000017941 */ /* 0x000fea0003800000 */
.L_x_3294:
        /* <DEDUP_REMOVED lines=26> */
.L_x_3298:
        /* <DEDUP_REMOVED lines=23> */
.L_x_3299:
[----:B------:R-:W-:Y:S05]  /*56a0*/  BSYNC B1 ;  /* 0x0000000000017941 */ /* 0x000fea0003800000 */
.L_x_3297:
        /* <DEDUP_REMOVED lines=26> */
.L_x_3301:
        /* <DEDUP_REMOVED lines=23> */
.L_x_3302:
[----:B------:R-:W-:Y:S05]  /*59c0*/  BSYNC B1 ;  /* 0x0000000000017941 */ /* 0x000fea0003800000 */
.L_x_3300:
[----:B------:R-:W0:Y:S02]  /*59d0*/  LDC.64 R24, c[0x0][R4+0x2c8] ;  /* 0x0000b20004187b82 */ /* 0x000e240000000a00 */
[-C--:B0-----:R-:W-:Y:S02]  /*59e0*/  IMAD R0, R25, R34.reuse, RZ ;  /* 0x0000002219007224 */ /* 0x081fe400078e02ff */
[----:B------:R-:W-:-:S04]  /*59f0*/  IMAD.WIDE.U32 R2, R24, R34, R2 ;  /* 0x0000002218027225 */ /* 0x000fc800078e0002 */
[----:B------:R-:W-:-:S04]  /*5a00*/  IMAD R33, R24, R33, R0 ;  /* 0x0000002118217224 */ /* 0x000fc800078e0200 */
[----:B------:R-:W-:-:S07]  /*5a10*/  IMAD.IADD R3, R3, 0x1, R33 ;  /* 0x0000000103037824 */ /* 0x000fce00078e0221 */
.L_x_3279:
        /* <DEDUP_REMOVED lines=9> */
.L_x_3278:
[----:B------:R-:W-:Y:S05]  /*5ab0*/  BSYNC B0 ;  /* 0x0000000000007941 */ /* 0x000fea0003800000 */
.L_x_3277:
        /* <DEDUP_REMOVED lines=23> */
.L_x_3319:
        /* <DEDUP_REMOVED lines=9> */
[----:B-----5:R-:W-:Y:S05]  /*5cc0*/  CALL.REL.NOINC `($__internal_89_$__cuda_sm20_div_u64) ;  /* 0x00000080005c7944 */ /* 0x020fea0003c00000 */
        /* <DEDUP_REMOVED lines=9> */
.L_x_3308:
        /* <DEDUP_REMOVED lines=22> */
.L_x_3309:
[----:B------:R-:W-:Y:S05]  /*5ec0*/  BSYNC B1 ;  /* 0x0000000000017941 */ /* 0x000fea0003800000 */
.L_x_3307:
        /* <DEDUP_REMOVED lines=27> */
.L_x_3311:
        /* <DEDUP_REMOVED lines=23> */
.L_x_3312:
[----:B------:R-:W-:Y:S05]  /*61f0*/  BSYNC B1 ;  /* 0x0000000000017941 */ /* 0x000fea0003800000 */
.L_x_3310:
        /* <DEDUP_REMOVED lines=28> */
.L_x_3314:
        /* <DEDUP_REMOVED lines=23> */
.L_x_3315:
[----:B------:R-:W-:Y:S05]  /*6530*/  BSYNC B1 ;  /* 0x0000000000017941 */ /* 0x000fea0003800000 */
.L_x_3313:
        /* <DEDUP_REMOVED lines=28> */
.L_x_3317:
        /* <DEDUP_REMOVED lines=22> */
.L_x_3318:
[----:B------:R-:W-:Y:S05]  /*6860*/  BSYNC B1 ;  /* 0x0000000000017941 */ /* 0x000fea0003800000 */
.L_x_3316:
        /* <DEDUP_REMOVED lines=10> */
.L_x_3306:
        /* <DEDUP_REMOVED lines=21> */
.L_x_3321:
        /* <DEDUP_REMOVED lines=23> */
.L_x_3322:
[----:B------:R-:W-:Y:S05]  /*6bd0*/  BSYNC B1 ;  /* 0x0000000000017941 */ /* 0x000fea0003800000 */
.L_x_3320:
        /* <DEDUP_REMOVED lines=26> */
.L_x_3324:
        /* <DEDUP_REMOVED lines=23> */
.L_x_3325:
[----:B------:R-:W-:Y:S05]  /*6ef0*/  BSYNC B1 ;  /* 0x0000000000017941 */ /* 0x000fea0003800000 */
.L_x_3323:
        /* <DEDUP_REMOVED lines=26> */
.L_x_3327:
        /* <DEDUP_REMOVED lines=23> */
.L_x_3328:
[----:B------:R-:W-:Y:S05]  /*7210*/  BSYNC B1 ;  /* 0x0000000000017941 */ /* 0x000fea0003800000 */
.L_x_3326:
[----:B------:R-:W0:Y:S02]  /*7220*/  LDC.64 R24, c[0x0][R41+0x2c8] ;  /* 0x0000b20029187b82 */ /* 0x000e240000000a00 */
[-C--:B0-----:R-:W-:Y:S02]  /*7230*/  IMAD R25, R25, R34.reuse, RZ ;  /* 0x0000002219197224 */ /* 0x081fe400078e02ff */
[----:B------:R-:W-:-:S04]  /*7240*/  IMAD.WIDE.U32 R44, R24, R34, R44 ;  /* 0x00000022182c7225 */ /* 0x000fc800078e002c */
[----:B------:R-:W-:-:S05]  /*7250*/  IMAD R25, R24, R33, R25 ;  /* 0x0000002118197224 */ /* 0x000fca00078e0219 */
[----:B------:R-:W-:-:S07]  /*7260*/  IADD3 R45, R45, R25, RZ ;  /* 0x000000192d2d7210 */ /* 0x000fce0007ffe0ff */
.L_x_3305:
        /* <DEDUP_REMOVED lines=9> */
.L_x_3304:
[----:B------:R-:W-:Y:S05]  /*7300*/  BSYNC B0 ;  /* 0x0000000000007941 */ /* 0x000fea0003800000 */
.L_x_3303:
        /* <DEDUP_REMOVED lines=22> */
.L_x_3345:
        /* <DEDUP_REMOVED lines=20> */
.L_x_3334:
        /* <DEDUP_REMOVED lines=22> */
.L_x_3335:
[----:B------:R-:W-:Y:S05]  /*7710*/  BSYNC B1 ;  /* 0x0000000000017941 */ /* 0x000fea0003800000 */
.L_x_3333:
        /* <DEDUP_REMOVED lines=27> */
.L_x_3337:
        /* <DEDUP_REMOVED lines=23> */
.L_x_3338:
[----:B------:R-:W-:Y:S05]  /*7a40*/  BSYNC B1 ;  /* 0x0000000000017941 */ /* 0x000fea0003800000 */
.L_x_3336:
        /* <DEDUP_REMOVED lines=28> */
.L_x_3340:
        /* <DEDUP_REMOVED lines=23> */
.L_x_3341:
[----:B------:R-:W-:Y:S05]  /*7d80*/  BSYNC B1 ;  /* 0x0000000000017941 */ /* 0x000fea0003800000 */
.L_x_3339:
        /* <DEDUP_REMOVED lines=28> */
.L_x_3343:
        /* <DEDUP_REMOVED lines=22> */
.L_x_3344:
[----:B------:R-:W-:Y:S05]  /*80b0*/  BSYNC B1 ;  /* 0x0000000000017941 */ /* 0x000fea0003800000 */
.L_x_3342:
        /* <DEDUP_REMOVED lines=10> */
.L_x_3332:
        /* <DEDUP_REMOVED lines=22> */
.L_x_3347:
        /* <DEDUP_REMOVED lines=23> */
.L_x_3348:
[----:B------:R-:W-:Y:S05]  /*8430*/  BSYNC B1 ;  /* 0x0000000000017941 */ /* 0x000fea0003800000 */
.L_x_3346:
        /* <DEDUP_REMOVED lines=26> */
.L_x_3350:
        /* <DEDUP_REMOVED lines=23> */
.L_x_3351:
[----:B------:R-:W-:Y:S05]  /*8750*/  BSYNC B1 ;  /* 0x0000000000017941 */ /* 0x000fea0003800000 */
.L_x_3349:
        /* <DEDUP_REMOVED lines=26> */
.L_x_3353:
        /* <DEDUP_REMOVED lines=23> */
.L_x_3354:
[----:B------:R-:W-:Y:S05]  /*8a70*/  BSYNC B1 ;  /* 0x0000000000017941 */ /* 0x000fea0003800000 */
.L_x_3352:
[----:B------:R-:W0:Y:S02]  /*8a80*/  LDC.64 R24, c[0x0][R43+0x2c8] ;  /* 0x0000b2002b187b82 */ /* 0x000e240000000a00 */
[-C--:B0-----:R-:W-:Y:S02]  /*8a90*/  IMAD R25, R25, R34.reuse, RZ ;  /* 0x0000002219197224 */ /* 0x081fe400078e02ff */
[----:B------:R-:W-:-:S04]  /*8aa0*/  IMAD.WIDE.U32 R46, R24, R34, R46 ;  /* 0x00000022182e7225 */ /* 0x000fc800078e002e */
[----:B------:R-:W-:-:S05]  /*8ab0*/  IMAD R25, R24, R33, R25 ;  /* 0x0000002118197224 */ /* 0x000fca00078e0219 */
[----:B------:R-:W-:-:S07]  /*8ac0*/  IADD3 R47, R47, R25, RZ ;  /* 0x000000192f2f7210 */ /* 0x000fce0007ffe0ff */
.L_x_3331:
[----:B------:R-:W-:Y:S01]  /*8ad0*/  ULDC.64 UR24, c[0x0][0x480] ;  /* 0x0001200000187ab9 */ /* 0x000fe20000000a00 */
[----:B------:R-:W-:Y:S01]  /*8ae0*/  ULDC UR28, c[0x0][0x6f8] ;  /* 0x0001be00001c7ab9 */ /* 0x000fe20000000800 */
[----:B------:R-:W-:Y:S01]  /*8af0*/  IMAD R33, R49, UR24, RZ ;  /* 0x0000001831217c24 */ /* 0x000fe2000f8e02ff */
[----:B------:R-:W-:Y:S01]  /*8b00*/  ULDC.64 UR26, c[0x0][0x550] ;  /* 0x00015400001a7ab9 */ /* 0x000fe20000000a00 */
[----:B------:R-:W-:Y:S01]  /*8b10*/  IMAD.WIDE.U32 R24, R48, UR24, R46 ;  /* 0x0000001830187c25 */ /* 0x000fe2000f8e002e */
[----:B------:R-:W-:-:S03]  /*8b20*/  FSETP.GEU.FTZ.AND P0, PT, R16, UR28, PT ;  /* 0x0000001c10007c0b */ /* 0x000fc6000bf1e000 */
[----:B-1----:R-:W-:Y:S01]  /*8b30*/  IMAD R35, R48, UR25, R33 ;  /* 0x0000001930237c24 */ /* 0x002fe2000f8e0221 */
[----:B------:R-:W-:Y:S01]  /*8b40*/  FSET.BF.LT.FTZ.AND R33, R16, UR28, PT ;  /* 0x0000001c10217c0a */ /* 0x000fe2000b811000 */
[----:B------:R-:W-:Y:S01]  /*8b50*/  ULDC.64 UR24, c[0x0][0x3b0] ;  /* 0x0000ec0000187ab9 */ /* 0x000fe20000000a00 */
[C---:B------:R-:W-:Y:S01]  /*8b60*/  IADD3 R34, P2, R24.reuse, UR26, RZ ;  /* 0x0000001a18227c10 */ /* 0x040fe2000ff5e0ff */
[----:B------:R-:W-:Y:S01]  /*8b70*/  IMAD.IADD R25, R25, 0x1, R35 ;  /* 0x0000000119197824 */ /* 0x000fe200078e0223 */
[----:B------:R-:W-:Y:S01]  /*8b80*/  LEA R36, P1, R24, UR24, 0x2 ;  /* 0x0000001818247c11 */ /* 0x000fe2000f8210ff */
[----:B-----5:R-:W-:-:S03]  /*8b90*/  FMUL.FTZ R33, R12, R33 ;  /* 0x000000210c217220 */ /* 0x020fc60000410000 */
[----:B------:R-:W-:Y:S01]  /*8ba0*/  LEA.HI.X R37, R24, UR25, R25, 0x2, P1 ;  /* 0x0000001918257c11 */ /* 0x000fe200088f1419 */
[----:B------:R-:W-:Y:S01]  /*8bb0*/  FMUL.FTZ R33, R28, R33 ;  /* 0x000000211c217220 */ /* 0x000fe20000410000 */
[----:B------:R-:W-:Y:S02]  /*8bc0*/  IADD3.X R35, R25, UR27, RZ, P2, !PT ;  /* 0x0000001b19237c10 */ /* 0x000fe400097fe4ff */
[----:B------:R-:W-:Y:S02]  /*8bd0*/  SEL R25, RZ, 0x1, P0 ;  /* 0x00000001ff197807 */ /* 0x000fe40000000000 */
[----:B------:R2:W-:Y:S04]  /*8be0*/  STG.E desc[UR12][R36.64], R33 ;  /* 0x0000002124007986 */ /* 0x0005e8000c10190c */
[----:B------:R2:W-:Y:S02]  /*8bf0*/  STG.E.U8 desc[UR12][R34.64], R25 ;  /* 0x0000001922007986 */ /* 0x0005e4000c10110c */
.L_x_3330:
[----:B------:R-:W-:Y:S05]  /*8c00*/  BSYNC B0 ;  /* 0x0000000000007941 */ /* 0x000fea0003800000 */
.L_x_3329:
        /* <DEDUP_REMOVED lines=19> */
.L_x_3371:
        /* <DEDUP_REMOVED lines=24> */
.L_x_3360:
        /* <DEDUP_REMOVED lines=22> */
.L_x_3361:
[----:B------:R-:W-:Y:S05]  /*9020*/  BSYNC B1 ;  /* 0x0000000000017941 */ /* 0x000fea0003800000 */
.L_x_3359:
        /* <DEDUP_REMOVED lines=28> */
.L_x_3363:
        /* <DEDUP_REMOVED lines=23> */
.L_x_3364:
[----:B------:R-:W-:Y:S05]  /*9360*/  BSYNC B1 ;  /* 0x0000000000017941 */ /* 0x000fea0003800000 */
.L_x_3362:
        /* <DEDUP_REMOVED lines=28> */
.L_x_3366:
        /* <DEDUP_REMOVED lines=23> */
.L_x_3367:
[----:B------:R-:W-:Y:S05]  /*96a0*/  BSYNC B1 ;  /* 0x0000000000017941 */ /* 0x000fea0003800000 */
.L_x_3365:
        /* <DEDUP_REMOVED lines=28> */
.L_x_3369:
        /* <DEDUP_REMOVED lines=22> */
.L_x_3370:
[----:B------:R-:W-:Y:S05]  /*99d0*/  BSYNC B1 ;  /* 0x0000000000017941 */ /* 0x000fea0003800000 */
.L_x_3368:
        /* <DEDUP_REMOVED lines=11> */
.L_x_3358:
        /* <DEDUP_REMOVED lines=26> */
.L_x_3373:
        /* <DEDUP_REMOVED lines=23> */
.L_x_3374:
[----:B------:R-:W-:Y:S05]  /*9da0*/  BSYNC B1 ;  /* 0x0000000000017941 */ /* 0x000fea0003800000 */
.L_x_3372:
        /* <DEDUP_REMOVED lines=32> */
.L_x_3376:
        /* <DEDUP_REMOVED lines=23> */
.L_x_3377:
[----:B------:R-:W-:Y:S05]  /*a120*/  BSYNC B1 ;  /* 0x0000000000017941 */ /* 0x000fea0003800000 */
.L_x_3375:
        /* <DEDUP_REMOVED lines=32> */
.L_x_3379:
        /* <DEDUP_REMOVED lines=23> */
.L_x_3380:
[----:B------:R-:W-:Y:S05]  /*a4a0*/  BSYNC B1 ;  /* 0x0000000000017941 */ /* 0x000fea0003800000 */
.L_x_3378:
[----:B------:R-:W0:Y:S01]  /*a4b0*/  LDC.64 R24, c[0x0][R45+0x2c8] ;  /* 0x0000b2002d187b82 */ /* 0x000e220000000a00 */
[----:B------:R-:W-:Y:S02]  /*a4c0*/  IMAD.MOV.U32 R42, RZ, RZ, R16 ;  /* 0x000000ffff2a7224 */ /* 0x000fe400078e0010 */
[-C--:B0-----:R-:W-:Y:S02]  /*a4d0*/  IMAD R25, R25, R34.reuse, RZ ;  /* 0x0000002219197224 */ /* 0x081fe400078e02ff */
[----:B------:R-:W-:-:S04]  /*a4e0*/  IMAD.WIDE.U32 R34, R24, R34, R42 ;  /* 0x0000002218227225 */ /* 0x000fc800078e002a */
[----:B------:R-:W-:Y:S01]  /*a4f0*/  IMAD R25, R24, R33, R25 ;  /* 0x0000002118197224 */ /* 0x000fe200078e0219 */
[----:B------:R-:W-:-:S03]  /*a500*/  MOV R16, R34 ;  /* 0x0000002200107202 */ /* 0x000fc60000000f00 */
[----:B------:R-:W-:-:S07]  /*a510*/  IMAD.IADD R43, R35, 0x1, R25 ;  /* 0x00000001232b7824 */ /* 0x000fce00078e0219 */
.L_x_3357:
[----:B------:R-:W-:Y:S01]  /*a520*/  ULDC.64 UR24, c[0x0][0x480] ;  /* 0x0001200000187ab9 */ /* 0x000fe20000000a00 */
[----:B------:R-:W-:Y:S01]  /*a530*/  MOV R42, R16 ;  /* 0x00000010002a7202 */ /* 0x000fe20000000f00 */
[----:B------:R-:W-:Y:S01]  /*a540*/  IMAD R9, R9, UR24, RZ ;  /* 0x0000001809097c24 */ /* 0x000fe2000f8e02ff */
[----:B------:R-:W-:Y:S01]  /*a550*/  ULDC UR26, c[0x0][0x6f8] ;  /* 0x0001be00001a7ab9 */ /* 0x000fe20000000800 */
[----:B------:R-:W-:Y:S01]  /*a560*/  ULDC.64 UR28, c[0x0][0x550] ;  /* 0x00015400001c7ab9 */ /* 0x000fe20000000a00 */
[C---:B------:R-:W-:Y:S01]  /*a570*/  FSETP.GEU.FTZ.AND P0, PT, R15.reuse, UR26, PT ;  /* 0x0000001a0f007c0b */ /* 0x040fe2000bf1e000 */
[C---:B--2---:R-:W-:Y:S01]  /*a580*/  IMAD R33, R10.reuse, UR25, R9 ;  /* 0x000000190a217c24 */ /* 0x044fe2000f8e0209 */
[----:B------:R-:W-:Y:S01]  /*a590*/  FSET.BF.LT.FTZ.AND R9, R15, UR26, PT ;  /* 0x0000001a0f097c0a */ /* 0x000fe2000b811000 */
[----:B0-----:R-:W-:Y:S01]  /*a5a0*/  IMAD.WIDE.U32 R24, R10, UR24, R42 ;  /* 0x000000180a187c25 */ /* 0x001fe2000f8e002a */
[----:B------:R-:W-:Y:S01]  /*a5b0*/  ULDC.64 UR24, c[0x0][0x3b0] ;  /* 0x0000ec0000187ab9 */ /* 0x000fe20000000a00 */
[----:B------:R-:W-:-:S02]  /*a5c0*/  SEL R15, RZ, 0x1, P0 ;  /* 0x00000001ff0f7807 */ /* 0x000fc40000000000 */
[----:B------:R-:W-:Y:S01]  /*a5d0*/  IMAD.IADD R25, R25, 0x1, R33 ;  /* 0x0000000119197824 */ /* 0x000fe200078e0221 */
[----:B------:R-:W-:Y:S01]  /*a5e0*/  LEA R36, P1, R24, UR24, 0x2 ;  /* 0x0000001818247c11 */ /* 0x000fe2000f8210ff */
[----:B-----5:R-:W-:Y:S01]  /*a5f0*/  FMUL.FTZ R9, R8, R9 ;  /* 0x0000000908097220 */ /* 0x020fe20000410000 */
[C---:B-1----:R-:W-:Y:S02]  /*a600*/  IADD3 R34, P2, R24.reuse, UR28, RZ ;  /* 0x0000001c18227c10 */ /* 0x042fe4000ff5e0ff */
[----:B------:R-:W-:Y:S01]  /*a610*/  LEA.HI.X R37, R24, UR25, R25, 0x2, P1 ;  /* 0x0000001918257c11 */ /* 0x000fe200088f1419 */
[----:B------:R-:W-:Y:S01]  /*a620*/  FMUL.FTZ R9, R28, R9 ;  /* 0x000000091c097220 */ /* 0x000fe20000410000 */
[----:B------:R-:W-:-:S04]  /*a630*/  IADD3.X R35, R25, UR29, RZ, P2, !PT ;  /* 0x0000001d19237c10 */ /* 0x000fc800097fe4ff */
[----:B------:R3:W-:Y:S04]  /*a640*/  STG.E desc[UR12][R36.64], R9 ;  /* 0x0000000924007986 */ /* 0x0007e8000c10190c */
[----:B------:R3:W-:Y:S02]  /*a650*/  STG.E.U8 desc[UR12][R34.64], R15 ;  /* 0x0000000f22007986 */ /* 0x0007e4000c10110c */
.L_x_3356:
[----:B------:R-:W-:Y:S05]  /*a660*/  BSYNC B0 ;  /* 0x0000000000007941 */ /* 0x000fea0003800000 */
.L_x_3355:
        /* <DEDUP_REMOVED lines=19> */
.L_x_3397:
        /* <DEDUP_REMOVED lines=24> */
.L_x_3386:
        /* <DEDUP_REMOVED lines=22> */
.L_x_3387:
[----:B------:R-:W-:Y:S05]  /*aa80*/  BSYNC B1 ;  /* 0x0000000000017941 */ /* 0x000fea0003800000 */
.L_x_3385:
        /* <DEDUP_REMOVED lines=29> */
.L_x_3389:
        /* <DEDUP_REMOVED lines=23> */
.L_x_3390:
[----:B------:R-:W-:Y:S05]  /*add0*/  BSYNC B1 ;  /* 0x0000000000017941 */ /* 0x000fea0003800000 */
.L_x_3388:
        /* <DEDUP_REMOVED lines=28> */
.L_x_3392:
        /* <DEDUP_REMOVED lines=23> */
.L_x_3393:
[----:B------:R-:W-:Y:S05]  /*b110*/  BSYNC B1 ;  /* 0x0000000000017941 */ /* 0x000fea0003800000 */
.L_x_3391:
        /* <DEDUP_REMOVED lines=29> */
.L_x_3395:
        /* <DEDUP_REMOVED lines=22> */
.L_x_3396:
[----:B------:R-:W-:Y:S05]  /*b450*/  BSYNC B1 ;  /* 0x0000000000017941 */ /* 0x000fea0003800000 */
.L_x_3394:
        /* <DEDUP_REMOVED lines=12> */
.L_x_3384:
        /* <DEDUP_REMOVED lines=14> */
[----:B-----5:R-:W-:Y:S05]  /*b600*/  CALL.REL.NOINC `($__internal_89_$__cuda_sm20_div_u64) ;  /* 0x00000028000c7944 */ /* 0x020fea0003c00000 */
        /* <DEDUP_REMOVED lines=11> */
.L_x_3399:
        /* <DEDUP_REMOVED lines=23> */
.L_x_3400:
[----:B------:R-:W-:Y:S05]  /*b830*/  BSYNC B1 ;  /* 0x0000000000017941 */ /* 0x000fea0003800000 */
.L_x_3398:
        /* <DEDUP_REMOVED lines=33> */
.L_x_3402:
        /* <DEDUP_REMOVED lines=23> */
.L_x_3403:
[----:B------:R-:W-:Y:S05]  /*bbc0*/  BSYNC B1 ;  /* 0x0000000000017941 */ /* 0x000fea0003800000 */
.L_x_3401:
        /* <DEDUP_REMOVED lines=33> */
.L_x_3405:
        /* <DEDUP_REMOVED lines=23> */
.L_x_3406:
[----:B------:R-:W-:Y:S05]  /*bf50*/  BSYNC B1 ;  /* 0x0000000000017941 */ /* 0x000fea0003800000 */
.L_x_3404:
        /* <DEDUP_REMOVED lines=8> */
.L_x_3383:
[----:B------:R-:W-:Y:S01]  /*bfe0*/  ULDC.64 UR24, c[0x0][0x480] ;  /* 0x0001200000187ab9 */ /* 0x000fe20000000a00 */
[----:B0-----:R-:W-:Y:S01]  /*bff0*/  MOV R24, R10 ;  /* 0x0000000a00187202 */ /* 0x001fe20000000f00 */
[----:B------:R-:W-:Y:S01]  /*c000*/  IMAD R5, R5, UR24, RZ ;  /* 0x0000001805057c24 */ /* 0x000fe2000f8e02ff */
[----:B------:R-:W-:Y:S01]  /*c010*/  ULDC UR26, c[0x0][0x6f8] ;  /* 0x0001be00001a7ab9 */ /* 0x000fe20000000800 */
[----:B--2---:R-:W-:Y:S01]  /*c020*/  IMAD.MOV.U32 R25, RZ, RZ, R9 ;  /* 0x000000ffff197224 */ /* 0x004fe200078e0009 */
[----:B------:R-:W-:Y:S01]  /*c030*/  ULDC.64 UR28, c[0x0][0x550] ;  /* 0x00015400001c7ab9 */ /* 0x000fe20000000a00 */
[----:B------:R-:W-:Y:S01]  /*c040*/  IMAD R9, R6, UR25, R5 ;  /* 0x0000001906097c24 */ /* 0x000fe2000f8e0205 */
[----:B------:R-:W-:Y:S01]  /*c050*/  FSET.BF.LT.FTZ.AND R5, R14, UR26, PT ;  /* 0x0000001a0e057c0a */ /* 0x000fe2000b811000 */
[----:B------:R-:W-:Y:S01]  /*c060*/  IMAD.WIDE.U32 R24, R6, UR24, R24 ;  /* 0x0000001806187c25 */ /* 0x000fe2000f8e0018 */
[----:B------:R-:W-:Y:S01]  /*c070*/  ULDC.64 UR24, c[0x0][0x3b0] ;  /* 0x0000ec0000187ab9 */ /* 0x000fe20000000a00 */
[----:B------:R-:W-:-:S02]  /*c080*/  FSETP.GEU.FTZ.AND P0, PT, R14, UR26, PT ;  /* 0x0000001a0e007c0b */ /* 0x000fc4000bf1e000 */
[----:B-----5:R-:W-:Y:S01]  /*c090*/  FMUL.FTZ R5, R4, R5 ;  /* 0x0000000504057220 */ /* 0x020fe20000410000 */
[----:B------:R-:W-:Y:S02]  /*c0a0*/  LEA R6, P1, R24, UR24, 0x2 ;  /* 0x0000001818067c11 */ /* 0x000fe4000f8210ff */
[----:B------:R-:W-:Y:S01]  /*c0b0*/  IADD3 R9, R25, R9, RZ ;  /* 0x0000000919097210 */ /* 0x000fe20007ffe0ff */
[----:B------:R-:W-:Y:S01]  /*c0c0*/  FMUL.FTZ R5, R28, R5 ;  /* 0x000000051c057220 */ /* 0x000fe20000410000 */
[C---:B-1----:R-:W-:Y:S02]  /*c0d0*/  IADD3 R34, P2, R24.reuse, UR28, RZ ;  /* 0x0000001c18227c10 */ /* 0x042fe4000ff5e0ff */
[----:B------:R-:W-:Y:S02]  /*c0e0*/  LEA.HI.X R7, R24, UR25, R9, 0x2, P1 ;  /* 0x0000001918077c11 */ /* 0x000fe400088f1409 */
[----:B------:R-:W-:Y:S02]  /*c0f0*/  IADD3.X R35, R9, UR29, RZ, P2, !PT ;  /* 0x0000001d09237c10 */ /* 0x000fe400097fe4ff */
[----:B------:R-:W-:Y:S01]  /*c100*/  SEL R9, RZ, 0x1, P0 ;  /* 0x00000001ff097807 */ /* 0x000fe20000000000 */
[----:B------:R4:W-:Y:S04]  /*c110*/  STG.E desc[UR12][R6.64], R5 ;  /* 0x0000000506007986 */ /* 0x0009e8000c10190c */
[----:B------:R4:W-:Y:S02]  /*c120*/  STG.E.U8 desc[UR12][R34.64], R9 ;  /* 0x0000000922007986 */ /* 0x0009e4000c10110c */
.L_x_3382:
[----:B------:R-:W-:Y:S05]  /*c130*/  BSYNC B0 ;  /* 0x0000000000007941 */ /* 0x000fea0003800000 */
.L_x_3381:
        /* <DEDUP_REMOVED lines=18> */
.L_x_3422:
        /* <DEDUP_REMOVED lines=14> */
[----:B-----5:R-:W-:Y:S05]  /*c340*/  CALL.REL.NOINC `($__internal_89_$__cuda_sm20_div_u64) ;  /* 0x0000001800bc7944 */ /* 0x020fea0003c00000 */
        /* <DEDUP_REMOVED lines=10> */
.L_x_3411:
        /* <DEDUP_REMOVED lines=22> */
.L_x_3412:
[----:B------:R-:W-:Y:S05]  /*c550*/  BSYNC B0 ;  /* 0x0000000000007941 */ /* 0x000fea0003800000 */
.L_x_3410:
        /* <DEDUP_REMOVED lines=29> */
.L_x_3414:
        /* <DEDUP_REMOVED lines=23> */
.L_x_3415:
[----:B------:R-:W-:Y:S05]  /*c8a0*/  BSYNC B0 ;  /* 0x0000000000007941 */ /* 0x000fea0003800000 */
.L_x_3413:
        /* <DEDUP_REMOVED lines=16> */
[----:B-----5:R-:W-:Y:S05]  /*c9b0*/  CALL.REL.NOINC `($__internal_89_$__cuda_sm20_div_u64) ;  /* 0x0000001400207944 */ /* 0x020fea0003c00000 */
        /* <DEDUP_REMOVED lines=11> */
.L_x_3417:
        /* <DEDUP_REMOVED lines=23> */
.L_x_3418:
[----:B------:R-:W-:Y:S05]  /*cbe0*/  BSYNC B0 ;  /* 0x0000000000007941 */ /* 0x000fea0003800000 */
.L_x_3416:
        /* <DEDUP_REMOVED lines=29> */
.L_x_3420:
        /* <DEDUP_REMOVED lines=22> */
.L_x_3421:
[----:B------:R-:W-:Y:S05]  /*cf20*/  BSYNC B0 ;  /* 0x0000000000007941 */ /* 0x000fea0003800000 */
.L_x_3419:
        /* <DEDUP_REMOVED lines=8> */
.L_x_3409:
        /* <DEDUP_REMOVED lines=12> */
[----:B--2---:R-:W-:Y:S02]  /*d070*/  MOV R25, R15 ;  /* 0x0000000f00197202 */ /* 0x004fe40000000f00 */
[----:B-1----:R-:W-:-:S07]  /*d080*/  MOV R34, 0xd0a0 ;  /* 0x0000d0a000227802 */ /* 0x002fce0000000f00 */
[----:B-----5:R-:W-:Y:S05]  /*d090*/  CALL.REL.NOINC `($__internal_89_$__cuda_sm20_div_u64) ;  /* 0x0000000c00687944 */ /* 0x020fea0003c00000 */
        /* <DEDUP_REMOVED lines=9> */
.L_x_3424:
[----:B------:R-:W3:Y:S01]  /*d130*/  I2F.U32.RP R0, R14 ;  /* 0x0000000e00007306 */ /* 0x000ee20000209000 */
[----:B------:R-:W-:Y:S01]  /*d140*/  IADD3 R3, RZ, -R14, RZ ;  /* 0x8000000eff037210 */ /* 0x000fe20007ffe0ff */
[----:B------:R-:W-:Y:S01]  /*d150*/  IMAD.MOV.U32 R9, RZ, RZ, RZ ;  /* 0x000000ffff097224 */ /* 0x000fe200078e00ff */
[----:B------:R-:W-:-:S05]  /*d160*/  ISETP.NE.U32.AND P2, PT, R14, RZ, PT ;  /* 0x000000ff0e00720c */ /* 0x000fca0003f45070 */
[----:B---3--:R-:W0:Y:S02]  /*d170*/  MUFU.RCP R0, R0 ;  /* 0x0000000000007308 */ /* 0x008e240000001000 */
        /* <DEDUP_REMOVED lines=18> */
.L_x_3425:
[----:B------:R-:W-:Y:S05]  /*d2a0*/  BSYNC B0 ;  /* 0x0000000000007941 */ /* 0x000fea0003800000 */
.L_x_3423:
        /* <DEDUP_REMOVED lines=31> */
.L_x_3427:
        /* <DEDUP_REMOVED lines=23> */
.L_x_3428:
[----:B------:R-:W-:Y:S05]  /*d610*/  BSYNC B0 ;  /* 0x0000000000007941 */ /* 0x000fea0003800000 */
.L_x_3426:
        /* <DEDUP_REMOVED lines=21> */
[----:B-----5:R-:W-:Y:S05]  /*d770*/  CALL.REL.NOINC `($__internal_89_$__cuda_sm20_div_u64) ;  /* 0x0000000400b07944 */ /* 0x020fea0003c00000 */
        /* <DEDUP_REMOVED lines=9> */
.L_x_3430:
        /* <DEDUP_REMOVED lines=23> */
.L_x_3431:
[----:B------:R-:W-:Y:S05]  /*d980*/  BSYNC B0 ;  /* 0x0000000000007941 */ /* 0x000fea0003800000 */
.L_x_3429:
[----:B------:R0:W1:Y:S02]  /*d990*/  LDC.64 R14, c[0x0][R7+0x2c8] ;  /* 0x0000b200070e7b82 */ /* 0x0000640000000a00 */
[----:B0-----:R-:W-:Y:S02]  /*d9a0*/  IMAD.MOV.U32 R7, RZ, RZ, R5 ;  /* 0x000000ffff077224 */ /* 0x001fe400078e0005 */
[-C--:B-1----:R-:W-:Y:S02]  /*d9b0*/  IMAD R0, R15, R34.reuse, RZ ;  /* 0x000000220f007224 */ /* 0x082fe400078e02ff */
[----:B------:R-:W-:-:S04]  /*d9c0*/  IMAD.WIDE.U32 R6, R14, R34, R6 ;  /* 0x000000220e067225 */ /* 0x000fc800078e0006 */
[----:B------:R-:W-:-:S05]  /*d9d0*/  IMAD R9, R14, R9, R0 ;  /* 0x000000090e097224 */ /* 0x000fca00078e0200 */
[----:B------:R-:W-:-:S07]  /*d9e0*/  IADD3 R5, R7, R9, RZ ;  /* 0x0000000907057210 */ /* 0x000fce0007ffe0ff */
.L_x_3408:
[----:B------:R-:W-:Y:S01]  /*d9f0*/  ULDC.64 UR24, c[0x0][0x480] ;  /* 0x0001200000187ab9 */ /* 0x000fe20000000a00 */
[----:B------:R-:W-:Y:S01]  /*da00*/  MOV R7, R5 ;  /* 0x0000000500077202 */ /* 0x000fe20000000f00 */
[----:B------:R-:W-:Y:S01]  /*da10*/  IMAD R3, R3, UR24, RZ ;  /* 0x0000001803037c24 */ /* 0x000fe2000f8e02ff */
[----:B------:R-:W-:Y:S01]  /*da20*/  ULDC UR26, c[0x0][0x6f8] ;  /* 0x0001be00001a7ab9 */ /* 0x000fe20000000800 */
[----:B------:R-:W-:Y:S01]  /*da30*/  ULDC.64 UR28, c[0x0][0x550] ;  /* 0x00015400001c7ab9 */ /* 0x000fe20000000a00 */
[C---:B------:R-:W-:Y:S01]  /*da40*/  FSET.BF.LT.FTZ.AND R0, R13.reuse, UR26, PT ;  /* 0x0000001a0d007c0a */ /* 0x040fe2000b811000 */
[----:B---3--:R-:W-:Y:S01]  /*da50*/  IMAD.WIDE.U32 R14, R2, UR24, R6 ;  /* 0x00000018020e7c25 */ /* 0x008fe2000f8e0006 */
[----:B------:R-:W-:-:S03]  /*da60*/  FSETP.GEU.FTZ.AND P0, PT, R13, UR26, PT ;  /* 0x0000001a0d007c0b */ /* 0x000fc6000bf1e000 */
[----:B------:R-:W-:Y:S01]  /*da70*/  IMAD R3, R2, UR25, R3 ;  /* 0x0000001902037c24 */ /* 0x000fe2000f8e0203 */
[----:B------:R-:W-:Y:S01]  /*da80*/  ULDC.64 UR24, c[0x0][0x3b0] ;  /* 0x0000ec0000187ab9 */ /* 0x000fe20000000a00 */
[----:B-----5:R-:W-:Y:S01]  /*da90*/  FMUL.FTZ R5, R41, R0 ;  /* 0x0000000029057220 */ /* 0x020fe20000410000 */
[C---:B------:R-:W-:Y:S01]  /*daa0*/  LEA R2, P1, R14.reuse, UR24, 0x2 ;  /* 0x000000180e027c11 */ /* 0x040fe2000f8210ff */
[----:B------:R-:W-:Y:S01]  /*dab0*/  IMAD.IADD R7, R15, 0x1, R3 ;  /* 0x000000010f077824 */ /* 0x000fe200078e0203 */
[----:B------:R-:W-:Y:S01]  /*dac0*/  IADD3 R6, P2, R14, UR28, RZ ;  /* 0x0000001c0e067c10 */ /* 0x000fe2000ff5e0ff */
[----:B------:R-:W-:Y:S01]  /*dad0*/  FMUL.FTZ R5, R28, R5 ;  /* 0x000000051c057220 */ /* 0x000fe20000410000 */
[----:B------:R-:W-:Y:S02]  /*dae0*/  SEL R9, RZ, 0x1, P0 ;  /* 0x00000001ff097807 */ /* 0x000fe40000000000 */
[----:B------:R-:W-:Y:S02]  /*daf0*/  LEA.HI.X R3, R14, UR25, R7, 0x2, P1 ;  /* 0x000000190e037c11 */ /* 0x000fe400088f1407 */
[----:B------:R-:W-:-:S03]  /*db00*/  IADD3.X R7, R7, UR29, RZ, P2, !PT ;  /* 0x0000001d07077c10 */ /* 0x000fc600097fe4ff */
[----:B------:R3:W-:Y:S04]  /*db10*/  STG.E desc[UR12][R2.64], R5 ;  /* 0x0000000502007986 */ /* 0x0007e8000c10190c */
[----:B------:R3:W-:Y:S02]  /*db20*/  STG.E.U8 desc[UR12][R6.64], R9 ;  /* 0x0000000906007986 */ /* 0x0007e4000c10110c */
.L_x_3407:
        /* <DEDUP_REMOVED lines=11> */
        .weak           $__internal_88_$__cuda_sm20_dblrcp_rn_slowpath_v3
        .type           $__internal_88_$__cuda_sm20_dblrcp_rn_slowpath_v3,@function
        .size           $__internal_88_$__cuda_sm20_dblrcp_rn_slowpath_v3,($__internal_89_$__cuda_sm20_div_u64 - $__internal_88_$__cuda_sm20_dblrcp_rn_slowpath_v3)
$__internal_88_$__cuda_sm20_dblrcp_rn_slowpath_v3:
        /* <DEDUP_REMOVED lines=23> */
.L_x_3435:
        /* <DEDUP_REMOVED lines=10> */
.L_x_3433:
[----:B------:R-:W-:Y:S02]  /*ddf0*/  LOP3.LUT R7, R5, 0x80000, RZ, 0xfc, !PT ;  /* 0x0008000005077812 */ /* 0x000fe400078efcff */
[----:B------:R-:W-:-:S07]  /*de00*/  MOV R6, R4 ;  /* 0x0000000400067202 */ /* 0x000fce0000000f00 */
.L_x_3434:
[----:B------:R-:W-:Y:S01]  /*de10*/  MOV R4, R12 ;  /* 0x0000000c00047202 */ /* 0x000fe20000000f00 */
[----:B------:R-:W-:-:S04]  /*de20*/  IMAD.MOV.U32 R5, RZ, RZ, 0x0 ;  /* 0x00000000ff057424 */ /* 0x000fc800078e00ff */
[----:B------:R-:W-:Y:S05]  /*de30*/  RET.REL.NODEC R4 `(_ZN2at6native43_GLOBAL__N__7cc8d1ed_10_Dropout_cu_0e96ed3820fused_dropout_kernelIffmLin1ELin1EbEEvNS_4cuda6detail10TensorInfoIKT_T1_EENS5_IS6_S8_EENS5_IT4_S8_EES8_T0_NS_15PhiloxCudaStateE) ;  /* 0xffffff2004707950 */ /* 0x000fea0003c3ffff */
        .weak           $__internal_89_$__cuda_sm20_div_u64
        .type           $__internal_89_$__cuda_sm20_div_u64,@function
        .size           $__internal_89_$__cuda_sm20_div_u64,(.L_x_11674 - $__internal_89_$__cuda_sm20_div_u64)
$__internal_89_$__cuda_sm20_div_u64:
        /* <DEDUP_REMOVED lines=66> */
[----:B------:R-:W-:Y:S05]  /*e260*/  RET.REL.NODEC R34 `(_ZN2at6native43_GLOBAL__N__7cc8d1ed_10_Dropout_cu_0e96ed3820fused_dropout_kernelIffmLin1ELin1EbEEvNS_4cuda6detail10TensorInfoIKT_T1_EENS5_IS6_S8_EENS5_IT4_S8_EES8_T0_NS_15PhiloxCudaStateE) ;  /* 0xffffff1c22647950 */ /* 0x000fea0003c3ffff */
.L_x_3436:
        /* <DEDUP_REMOVED lines=9> */
.L_x_11674:


//--------------------- .text._ZN2at6native43_GLOBAL__N__7cc8d1ed_10_Dropout_cu_0e96ed3820fused_dropout_kernelIffmLin1ELi1EbEEvNS_4cuda6detail10TensorInfoIKT_T1_EENS5_IS6_S8_EENS5_IT4_S8_EES8_T0_NS_15PhiloxCudaStateE --------------------------
	.section	.text._ZN2at6native43_GLOBAL__N__7cc8d1ed_10_Dropout_cu_0e96ed3820fused_dropout_kernelIffmLin1ELi1EbEEvNS_4cuda6detail10TensorInfoIKT_T1_EENS5_IS6_S8_EENS5_IT4_S8_EES8_T0_NS_15PhiloxCudaStateE,"ax",@progbits
	.align	128
.text._ZN2at6native43_GLOBAL__N__7cc8d1ed_10_Dropout_cu_0e96ed3820fused_dropout_kernelIffmLin1ELi1EbEEvNS_4cuda6detail10TensorInfoIKT_T1_EENS5_IS6_S8_EENS5_IT4_S8_EES8_T0_NS_15PhiloxCudaStateE:
        .type           _ZN2at6native43_GLOBAL__N__7cc8d1ed_10_Dropout_cu_0e96ed3820fused_dropout_kernelIffmLin1ELi1EbEEvNS_4cuda6detail10TensorInfoIKT_T1_EENS5_IS6_S8_EENS5_IT4_S8_EES8_T0_NS_15PhiloxCudaStateE,@function
        .size           _ZN2at6native43_GLOBAL__N__7cc8d1ed_10_Dropout_cu_0e96ed3820fused_dropout_kernelIffmLin1ELi1EbEEvNS_4cuda6detail10TensorInfoIKT_T1_EENS5_IS6_S8_EENS5_IT4_S8_EES8_T0_NS_15PhiloxCudaStateE,(.L_x_11677 - _ZN2at6native43_GLOBAL__N__7cc8d1ed_10_Dropout_cu_0e96ed3820fused_dropout_kernelIffmLin1ELi1EbEEvNS_4cuda6detail10TensorInfoIKT_T1_EENS5_IS6_S8_EENS5_IT4_S8_EES8_T0_NS_15PhiloxCudaStateE)
        .other          _ZN2at6native43_GLOBAL__N__7cc8d1ed_10_Dropout_cu_0e96ed3820fused_dropout_kernelIffmLin1ELi1EbEEvNS_4cuda6detail10TensorInfoIKT_T1_EENS5_IS6_S8_EENS5_IT4_S8_EES8_T0_NS_15PhiloxCudaStateE,@"STO_CUDA_ENTRY STV_DEFAULT"
_ZN2at6native43_GLOBAL__N__7cc8d1ed_10_Dropout_cu_0e96ed3820fused_dropout_kernelIffmLin1ELi1EbEEvNS_4cuda6detail10TensorInfoIKT_T1_EENS5_IS6_S8_EENS5_IT4_S8_EES8_T0_NS_15PhiloxCudaStateE:
        /* <DEDUP_REMOVED lines=108> */
[----:B------:R-:W-:Y:S05]  /*06c0*/  CALL.REL.NOINC `($__internal_90_$__cuda_sm20_dblrcp_rn_slowpath_v3) ;  /* 0x0000007400e47944 */ /* 0x000fea0003c00000 */
.L_x_3437:
        /* <DEDUP_REMOVED lines=18> */
[----:B------:R-:W-:Y:S05]  /*07f0*/  CALL.REL.NOINC `($__internal_91_$__cuda_sm20_div_u64) ;  /* 0x0000007800307944 */ /* 0x000fea0003c00000 */
[----:B------:R-:W-:Y:S01]  /*0800*/  IMAD.MOV.U32 R9, RZ, RZ, R43 ;  /* 0x000000ffff097224 */ /* 0x000fe200078e002b */
[----:B------:R-:W-:Y:S06]  /*0810*/  BRA `(.L_x_3439) ;  /* 0x00000000005c7947 */ /* 0x000fec0003800000 */
.L_x_3438:
        /* <DEDUP_REMOVED lines=23> */
.L_x_3439:
        /* <DEDUP_REMOVED lines=24> */
.L_x_3555:
[----:B------:R-:W-:Y:S01]  /*0b10*/  IADD3 R3, R3, 0x1, RZ ;  /* 0x0000000103037810 */ /* 0x000fe20007ffe0ff */
[----:B------:R-:W-:Y:S03]  /*0b20*/  BSSY B0, `(.L_x_3440) ;  /* 0x000000c000007945 */ /* 0x000fe60003800000 */
[C---:B------:R-:W-:Y:S01]  /*0b30*/  ISETP.NE.AND P0, PT, R3.reuse, RZ, PT ;  /* 0x000000ff0300720c */ /* 0x040fe20003f05270 */
[----:B------:R-:W-:-:S12]  /*0b40*/  IMAD.HI.U32 R8, R3, -0x2daee0ad, RZ ;  /* 0xd2511f5303087827 */ /* 0x000fd800078e00ff */
[----:B-1---5:R-:W-:Y:S05]  /*0b50*/  @P0 BRA `(.L_x_3441) ;  /* 0x0000000000200947 */ /* 0x022fea0003800000 */
        /* <DEDUP_REMOVED lines=8> */
.L_x_3441:
[----:B------:R-:W-:Y:S05]  /*0be0*/  BSYNC B0 ;  /* 0x0000000000007941 */ /* 0x000fea0003800000 */
.L_x_3440:
        /* <DEDUP_REMOVED lines=72> */
.L_x_3443:
[----:B------:R-:W-:Y:S01]  /*1070*/  IMAD.MOV.U32 R7, RZ, RZ, R16 ;  /* 0x000000ffff077224 */ /* 0x000fe200078e0010 */
[----:B------:R-:W-:Y:S01]  /*1080*/  MOV R8, R21 ;  /* 0x0000001500087202 */ /* 0x000fe20000000f00 */
[----:B------:R-:W-:Y:S01]  /*1090*/  IMAD.MOV.U32 R18, RZ, RZ, R14 ;  /* 0x000000ffff127224 */ /* 0x000fe200078e000e */
[----:B------:R-:W-:-:S07]  /*10a0*/  MOV R19, R24 ;  /* 0x0000001800137202 */ /* 0x000fce0000000f00 */
.L_x_3442:
        /* <DEDUP_REMOVED lines=31> */
.L_x_3460:
        /* <DEDUP_REMOVED lines=11> */
[----:B------:R-:W-:Y:S05]  /*1350*/  CALL.REL.NOINC `($__internal_91_$__cuda_sm20_div_u64) ;  /* 0x0000006c00587944 */ /* 0x000fea0003c00000 */
        /* <DEDUP_REMOVED lines=10> */
.L_x_3449:
        /* <DEDUP_REMOVED lines=22> */
.L_x_3450:
[----:B------:R-:W-:Y:S05]  /*1560*/  BSYNC B1 ;  /* 0x0000000000017941 */ /* 0x000fea0003800000 */
.L_x_3448:
        /* <DEDUP_REMOVED lines=15> */
[----:B------:R-:W-:Y:S05]  /*1660*/  CALL.REL.NOINC `($__internal_91_$__cuda_sm20_div_u64) ;  /* 0x0000006800947944 */ /* 0x000fea0003c00000 */
        /* <DEDUP_REMOVED lines=12> */
.L_x_3452:
        /* <DEDUP_REMOVED lines=23> */
.L_x_3453:
[----:B------:R-:W-:Y:S05]  /*18a0*/  BSYNC B1 ;  /* 0x0000000000017941 */ /* 0x000fea0003800000 */
.L_x_3451:
        /* <DEDUP_REMOVED lines=29> */
.L_x_3455:
        /* <DEDUP_REMOVED lines=23> */
.L_x_3456:
[----:B------:R-:W-:Y:S05]  /*1bf0*/  BSYNC B1 ;  /* 0x0000000000017941 */ /* 0x000fea0003800000 */
.L_x_3454:
        /* <DEDUP_REMOVED lines=29> */
.L_x_3458:
        /* <DEDUP_REMOVED lines=23> */
.L_x_3459:
[----:B------:R-:W-:Y:S05]  /*1f40*/  BSYNC B1 ;  /* 0x0000000000017941 */ /* 0x000fea0003800000 */
.L_x_3457:
        /* <DEDUP_REMOVED lines=10> */
.L_x_3447:
        /* <DEDUP_REMOVED lines=13> */
[----:B------:R-:W-:Y:S05]  /*20c0*/  CALL.REL.NOINC `($__internal_91_$__cuda_sm20_div_u64) ;  /* 0x0000005c00fc7944 */ /* 0x000fea0003c00000 */
        /* <DEDUP_REMOVED lines=10> */
.L_x_3462:
        /* <DEDUP_REMOVED lines=23> */
.L_x_3463:
[----:B------:R-:W-:Y:S05]  /*22e0*/  BSYNC B1 ;  /* 0x0000000000017941 */ /* 0x000fea0003800000 */
.L_x_3461:
        /* <DEDUP_REMOVED lines=29> */
.L_x_3465:
        /* <DEDUP_REMOVED lines=23> */
.L_x_3466:
[----:B------:R-:W-:Y:S05]  /*2630*/  BSYNC B1 ;  /* 0x0000000000017941 */ /* 0x000fea0003800000 */
.L_x_3464:
        /* <DEDUP_REMOVED lines=29> */
.L_x_3468:
        /* <DEDUP_REMOVED lines=23> */
.L_x_3469:
[----:B------:R-:W-:Y:S05]  /*2980*/  BSYNC B1 ;  /* 0x0000000000017941 */ /* 0x000fea0003800000 */
.L_x_3467:
[----:B------:R-:W0:Y:S02]  /*2990*/  LDC.64 R6, c[0x0][R23+0x2c8] ;  /* 0x0000b20017067b82 */ /* 0x000e240000000a00 */
[-C--:B0-----:R-:W-:Y:S02]  /*29a0*/  IMAD R7, R7, R31.reuse, RZ ;  /* 0x0000001f07077224 */ /* 0x081fe400078e02ff */
[----:B------:R-:W-:-:S04]  /*29b0*/  IMAD.WIDE.U32 R20, R6, R31, R20 ;  /* 0x0000001f06147225 */ /* 0x000fc800078e0014 */
[----:B------:R-:W-:-:S05]  /*29c0*/  IMAD R7, R6, R27, R7 ;  /* 0x0000001b06077224 */ /* 0x000fca00078e0207 */
[----:B------:R-:W-:-:S07]  /*29d0*/  IADD3 R21, R21, R7, RZ ;  /* 0x0000000715157210 */ /* 0x000fce0007ffe0ff */
.L_x_3446:
        /* <DEDUP_REMOVED lines=9> */
.L_x_3445:
[----:B------:R-:W-:Y:S05]  /*2a70*/  BSYNC B0 ;  /* 0x0000000000007941 */ /* 0x000fea0003800000 */
.L_x_3444:
        /* <DEDUP_REMOVED lines=30> */
.L_x_3486:
        /* <DEDUP_REMOVED lines=11> */
[----:B-----5:R-:W-:Y:S05]  /*2d10*/  CALL.REL.NOINC `($__internal_91_$__cuda_sm20_div_u64) ;  /* 0x0000005000e87944 */ /* 0x020fea0003c00000 */
        /* <DEDUP_REMOVED lines=10> */
.L_x_3475:
        /* <DEDUP_REMOVED lines=22> */
.L_x_3476:
[----:B------:R-:W-:Y:S05]  /*2f20*/  BSYNC B1 ;  /* 0x0000000000017941 */ /* 0x000fea0003800000 */
.L_x_3474:
        /* <DEDUP_REMOVED lines=17> */
[----:B-----5:R-:W-:Y:S05]  /*3040*/  CALL.REL.NOINC `($__internal_91_$__cuda_sm20_div_u64) ;  /* 0x00000050001c7944 */ /* 0x020fea0003c00000 */
        /* <DEDUP_REMOVED lines=12> */
.L_x_3478:
        /* <DEDUP_REMOVED lines=23> */
.L_x_3479:
[----:B------:R-:W-:Y:S05]  /*3280*/  BSYNC B1 ;  /* 0x0000000000017941 */ /* 0x000fea0003800000 */
.L_x_3477:
        /* <DEDUP_REMOVED lines=29> */
.L_x_3481:
        /* <DEDUP_REMOVED lines=23> */
.L_x_3482:
[----:B------:R-:W-:Y:S05]  /*35d0*/  BSYNC B1 ;  /* 0x0000000000017941 */ /* 0x000fea0003800000 */
.L_x_3480:
        /* <DEDUP_REMOVED lines=29> */
.L_x_3484:
        /* <DEDUP_REMOVED lines=23> */
.L_x_3485:
[----:B------:R-:W-:Y:S05]  /*3920*/  BSYNC B1 ;  /* 0x0000000000017941 */ /* 0x000fea0003800000 */
.L_x_3483:
        /* <DEDUP_REMOVED lines=11> */
.L_x_3473:
        /* <DEDUP_REMOVED lines=24> */
.L_x_3488:
        /* <DEDUP_REMOVED lines=23> */
.L_x_3489:
[----:B------:R-:W-:Y:S05]  /*3cd0*/  BSYNC B1 ;  /* 0x0000000000017941 */ /* 0x000fea0003800000 */
.L_x_3487:
        /* <DEDUP_REMOVED lines=30> */
.L_x_3491:
        /* <DEDUP_REMOVED lines=23> */
.L_x_3492:
[----:B------:R-:W-:Y:S05]  /*4030*/  BSYNC B1 ;  /* 0x0000000000017941 */ /* 0x000fea0003800000 */
.L_x_3490:
        /* <DEDUP_REMOVED lines=29> */
.L_x_3494:
        /* <DEDUP_REMOVED lines=23> */
.L_x_3495:
[----:B------:R-:W-:Y:S05]  /*4380*/  BSYNC B1 ;  /* 0x0000000000017941 */ /* 0x000fea0003800000 */
.L_x_3493:
[----:B------:R-:W0:Y:S01]  /*4390*/  LDC.64 R30, c[0x0][R30+0x2c8] ;  /* 0x0000b2001e1e7b82 */ /* 0x000e220000000a00 */
[----:B------:R-:W-:Y:S01]  /*43a0*/  MOV R29, R27 ;  /* 0x0000001b001d7202 */ /* 0x000fe20000000f00 */
[-C--:B0-----:R-:W-:Y:S02]  /*43b0*/  IMAD R7, R31, R6.reuse, RZ ;  /* 0x000000061f077224 */ /* 0x081fe400078e02ff */
[----:B------:R-:W-:-:S04]  /*43c0*/  IMAD.WIDE.U32 R28, R30, R6, R28 ;  /* 0x000000061e1c7225 */ /* 0x000fc800078e001c */
[----:B------:R-:W-:-:S04]  /*43d0*/  IMAD R7, R30, R37, R7 ;  /* 0x000000251e077224 */ /* 0x000fc800078e0207 */
[----:B------:R-:W-:-:S07]  /*43e0*/  IMAD.IADD R27, R29, 0x1, R7 ;  /* 0x000000011d1b7824 */ /* 0x000fce00078e0207 */
.L_x_3472:
        /* <DEDUP_REMOVED lines=10> */
.L_x_3471:
[----:B------:R-:W-:Y:S05]  /*4490*/  BSYNC B0 ;  /* 0x0000000000007941 */ /* 0x000fea0003800000 */
.L_x_3470:
        /* <DEDUP_REMOVED lines=28> */
.L_x_3512:
        /* <DEDUP_REMOVED lines=23> */
.L_x_3501:
        /* <DEDUP_REMOVED lines=22> */
.L_x_3502:
[----:B------:R-:W-:Y:S05]  /*4930*/  BSYNC B1 ;  /* 0x0000000000017941 */ /* 0x000fea0003800000 */
.L_x_3500:
        /* <DEDUP_REMOVED lines=17> */
[----:B-----5:R-:W-:Y:S05]  /*4a50*/  CALL.REL.NOINC `($__internal_91_$__cuda_sm20_div_u64) ;  /* 0x0000003400987944 */ /* 0x020fea0003c00000 */
        /* <DEDUP_REMOVED lines=12> */
.L_x_3504:
        /* <DEDUP_REMOVED lines=23> */
.L_x_3505:
[----:B------:R-:W-:Y:S05]  /*4c90*/  BSYNC B1 ;  /* 0x0000000000017941 */ /* 0x000fea0003800000 */
.L_x_3503:
        /* <DEDUP_REMOVED lines=29> */
.L_x_3507:
        /* <DEDUP_REMOVED lines=23> */
.L_x_3508:
[----:B------:R-:W-:Y:S05]  /*4fe0*/  BSYNC B1 ;  /* 0x0000000000017941 */ /* 0x000fea0003800000 */
.L_x_3506:
        /* <DEDUP_REMOVED lines=29> */
.L_x_3510:
        /* <DEDUP_REMOVED lines=23> */
.L_x_3511:
[----:B------:R-:W-:Y:S05]  /*5330*/  BSYNC B1 ;  /* 0x0000000000017941 */ /* 0x000fea0003800000 */
.L_x_3509:
        /* <DEDUP_REMOVED lines=11> */
.L_x_3499:
        /* <DEDUP_REMOVED lines=13> */
[----:B-----5:R-:W-:Y:S05]  /*54c0*/  CALL.REL.NOINC `($__internal_91_$__cuda_sm20_div_u64) ;  /* 0x0000002800fc7944 */ /* 0x020fea0003c00000 */
        /* <DEDUP_REMOVED lines=11> */
.L_x_3514:
        /* <DEDUP_REMOVED lines=23> */
.L_x_3515:
[----:B------:R-:W-:Y:S05]  /*56f0*/  BSYNC B1 ;  /* 0x0000000000017941 */ /* 0x000fea0003800000 */
.L_x_3513:
        /* <DEDUP_REMOVED lines=31> */
.L_x_3517:
        /* <DEDUP_REMOVED lines=23> */
.L_x_3518:
[----:B------:R-:W-:Y:S05]  /*5a60*/  BSYNC B1 ;  /* 0x0000000000017941 */ /* 0x000fea0003800000 */
.L_x_3516:
        /* <DEDUP_REMOVED lines=30> */
.L_x_3520:
        /* <DEDUP_REMOVED lines=23> */
.L_x_3521:
[----:B------:R-:W-:Y:S05]  /*5dc0*/  BSYNC B1 ;  /* 0x0000000000017941 */ /* 0x000fea0003800000 */
.L_x_3519:
[----:B------:R-:W0:Y:S01]  /*5dd0*/  LDC.64 R30, c[0x0][R30+0x2c8] ;  /* 0x0000b2001e1e7b82 */ /* 0x000e220000000a00 */
[----:B------:R-:W-:Y:S01]  /*5de0*/  MOV R29, R27 ;  /* 0x0000001b001d7202 */ /* 0x000fe20000000f00 */
[-C--:B0-----:R-:W-:Y:S02]  /*5df0*/  IMAD R7, R31, R6.reuse, RZ ;  /* 0x000000061f077224 */ /* 0x081fe400078e02ff */
[----:B------:R-:W-:-:S04]  /*5e00*/  IMAD.WIDE.U32 R28, R30, R6, R28 ;  /* 0x000000061e1c7225 */ /* 0x000fc800078e001c */
[----:B------:R-:W-:-:S04]  /*5e10*/  IMAD R7, R30, R37, R7 ;  /* 0x000000251e077224 */ /* 0x000fc800078e0207 */
[----:B------:R-:W-:-:S07]  /*5e20*/  IMAD.IADD R27, R29, 0x1, R7 ;  /* 0x000000011d1b7824 */ /* 0x000fce00078e0207 */
.L_x_3498:
        /* <DEDUP_REMOVED lines=10> */
.L_x_3497:
[----:B------:R-:W-:Y:S05]  /*5ed0*/  BSYNC B0 ;  /* 0x0000000000007941 */ /* 0x000fea0003800000 */
.L_x_3496:
        /* <DEDUP_REMOVED lines=25> */
.L_x_3538:
        /* <DEDUP_REMOVED lines=22> */
.L_x_3527:
        /* <DEDUP_REMOVED lines=22> */
.L_x_3528:
[----:B------:R-:W-:Y:S05]  /*6330*/  BSYNC B1 ;  /* 0x0000000000017941 */ /* 0x000fea0003800000 */
.L_x_3526:
        /* <DEDUP_REMOVED lines=28> */
.L_x_3530:
        /* <DEDUP_REMOVED lines=22> */
.L_x_3531:
[----:B------:R-:W-:Y:S05]  /*6660*/  BSYNC B1 ;  /* 0x0000000000017941 */ /* 0x000fea0003800000 */
.L_x_3529:
        /* <DEDUP_REMOVED lines=29> */
.L_x_3533:
        /* <DEDUP_REMOVED lines=23> */
.L_x_3534:
[----:B------:R-:W-:Y:S05]  /*69b0*/  BSYNC B1 ;  /* 0x0000000000017941 */ /* 0x000fea0003800000 */
.L_x_3532:
        /* <DEDUP_REMOVED lines=28> */
.L_x_3536:
        /* <DEDUP_REMOVED lines=23> */
.L_x_3537:
[----:B------:R-:W-:Y:S05]  /*6cf0*/  BSYNC B1 ;  /* 0x0000000000017941 */ /* 0x000fea0003800000 */
.L_x_3535:
        /* <DEDUP_REMOVED lines=10> */
.L_x_3525:
        /* <DEDUP_REMOVED lines=24> */
.L_x_3540:
        /* <DEDUP_REMOVED lines=23> */
.L_x_3541:
[----:B------:R-:W-:Y:S05]  /*7090*/  BSYNC B1 ;  /* 0x0000000000017941 */ /* 0x000fea0003800000 */
.L_x_3539:
        /* <DEDUP_REMOVED lines=29> */
.L_x_3543:
        /* <DEDUP_REMOVED lines=23> */
.L_x_3544:
[----:B------:R-:W-:Y:S05]  /*73e0*/  BSYNC B1 ;  /* 0x0000000000017941 */ /* 0x000fea0003800000 */
.L_x_3542:
        /* <DEDUP_REMOVED lines=28> */
.L_x_3546:
        /* <DEDUP_REMOVED lines=23> */
.L_x_3547:
[----:B------:R-:W-:Y:S05]  /*7720*/  BSYNC B1 ;  /* 0x0000000000017941 */ /* 0x000fea0003800000 */
.L_x_3545:
[----:B------:R-:W0:Y:S02]  /*7730*/  LDC.64 R38, c[0x0][R38+0x2c8] ;  /* 0x0000b20026267b82 */ /* 0x000e240000000a00 */
[-C--:B0-----:R-:W-:Y:S02]  /*7740*/  IMAD R7, R39, R6.reuse, RZ ;  /* 0x0000000627077224 */ /* 0x081fe400078e02ff */
[----:B------:R-:W-:-:S04]  /*7750*/  IMAD.WIDE.U32 R28, R38, R6, R28 ;  /* 0x00000006261c7225 */ /* 0x000fc800078e001c */
[----:B------:R-:W-:-:S05]  /*7760*/  IMAD R7, R38, R31, R7 ;  /* 0x0000001f26077224 */ /* 0x000fca00078e0207 */
[----:B------:R-:W-:-:S07]  /*7770*/  IADD3 R29, R29, R7, RZ ;  /* 0x000000071d1d7210 */ /* 0x000fce0007ffe0ff */
.L_x_3524:
        /* <DEDUP_REMOVED lines=9> */
.L_x_3523:
[----:B------:R-:W-:Y:S05]  /*7810*/  BSYNC B0 ;  /* 0x0000000000007941 */ /* 0x000fea0003800000 */
.L_x_3522:
        /* <DEDUP_REMOVED lines=8> */
[C---:B------:R-:W-:Y:S01]  /*78a0*/  FSET.BF.LT.FTZ.AND R7, R16.reuse, UR26, PT ;  /* 0x0000001a10077c0a */ /* 0x040fe2000b811000 */
[C---:B------:R-:W-:Y:S01]  /*78b0*/  IMAD.WIDE.U32 R30, R11.reuse, UR22, RZ ;  /* 0x000000160b1e7c25 */ /* 0x040fe2000f8e00ff */
[----:B------:R-:W-:Y:S01]  /*78c0*/  ULDC.64 UR24, c[0x0][0x550] ;  /* 0x0001540000187ab9 */ /* 0x000fe20000000a00 */
[----:B------:R-:W-:Y:S02]  /*78d0*/  FSETP.GEU.FTZ.AND P3, PT, R16, UR26, PT ;  /* 0x0000001a10007c0b */ /* 0x000fe4000bf7e000 */
[----:B-1----:R-:W-:Y:S01]  /*78e0*/  IMAD R27, R11, UR23, R6 ;  /* 0x000000170b1b7c24 */ /* 0x002fe2000f8e0206 */
[----:B------:R-:W-:Y:S01]  /*78f0*/  ULDC.64 UR22, c[0x0][0x3b0] ;  /* 0x0000ec0000167ab9 */ /* 0x000fe20000000a00 */
[----:B------:R-:W-:-:S02]  /*7900*/  IADD3 R6, P5, R30, UR24, RZ ;  /* 0x000000181e067c10 */ /* 0x000fc4000ffbe0ff */
[----:B0-----:R-:W-:Y:S02]  /*7910*/  LEA R28, P4, R30, UR22, 0x2 ;  /* 0x000000161e1c7c11 */ /* 0x001fe4000f8810ff */
[----:B------:R-:W-:Y:S01]  /*7920*/  IADD3 R31, R31, R27, RZ ;  /* 0x0000001b1f1f7210 */ /* 0x000fe20007ffe0ff */
[----:B-----5:R-:W-:-:S03]  /*7930*/  FMUL.FTZ R27, R20, R7 ;  /* 0x00000007141b7220 */ /* 0x020fc60000410000 */
[----:B------:R-:W-:Y:S01]  /*7940*/  LEA.HI.X R29, R30, UR23, R31, 0x2, P4 ;  /* 0x000000171e1d7c11 */ /* 0x000fe2000a0f141f */
[----:B------:R-:W-:Y:S01]  /*7950*/  FMUL.FTZ R27, R0, R27 ;  /* 0x0000001b001b7220 */ /* 0x000fe20000410000 */
[----:B------:R-:W-:Y:S02]  /*7960*/  IADD3.X R7, R31, UR25, RZ, P5, !PT ;  /* 0x000000191f077c10 */ /* 0x000fe4000affe4ff */
[----:B------:R-:W-:Y:S02]  /*7970*/  SEL R31, RZ, 0x1, P3 ;  /* 0x00000001ff1f7807 */ /* 0x000fe40001800000 */
[----:B------:R2:W-:Y:S04]  /*7980*/  STG.E desc[UR10][R28.64], R27 ;  /* 0x0000001b1c007986 */ /* 0x0005e8000c10190a */
[----:B------:R2:W-:Y:S02]  /*7990*/  STG.E.U8 desc[UR10][R6.64], R31 ;  /* 0x0000001f06007986 */ /* 0x0005e4000c10110a */
.L_x_3549:
[----:B------:R-:W-:Y:S05]  /*79a0*/  BSYNC B0 ;  /* 0x0000000000007941 */ /* 0x000fea0003800000 */
.L_x_3548:
[----:B------:R-:W-:Y:S04]  /*79b0*/  BSSY B0, `(.L_x_3550) ;  /* 0x0000015000007945 */ /* 0x000fe80003800000 */
[----:B------:R-:W-:Y:S05]  /*79c0*/  @P0 BRA `(.L_x_3551) ;  /* 0x00000000004c0947 */ /* 0x000fea0003800000 */
[----:B------:R-:W-:Y:S01]  /*79d0*/  ULDC.64 UR24, c[0x0][0x480] ;  /* 0x0001200000187ab9 */ /* 0x000fe20000000a00 */
[----:B------:R-:W-:Y:S01]  /*79e0*/  ULDC UR22, c[0x0][0x6f8] ;  /* 0x0001be0000167ab9 */ /* 0x000fe20000000800 */
[----:B------:R-:W-:Y:S01]  /*79f0*/  IMAD R8, R23, UR24, RZ ;  /* 0x0000001817087c24 */ /* 0x000fe2000f8e02ff */
[----:B------:R-:W-:Y:S01]  /*7a00*/  ULDC.64 UR26, c[0x0][0x550] ;  /* 0x00015400001a7ab9 */ /* 0x000fe20000000a00 */
[----:B--2---:R-:W-:Y:S01]  /*7a10*/  IMAD.WIDE.U32 R6, R21, UR24, RZ ;  /* 0x0000001815067c25 */ /* 0x004fe2000f8e00ff */
[----:B------:R-:W-:-:S03]  /*7a20*/  FSETP.GEU.FTZ.AND P0, PT, R17, UR22, PT ;  /* 0x0000001611007c0b */ /* 0x000fc6000bf1e000 */
[----:B------:R-:W-:Y:S01]  /*7a30*/  IMAD R23, R21, UR25, R8 ;  /* 0x0000001915177c24 */ /* 0x000fe2000f8e0208 */
[----:B------:R-:W-:Y:S01]  /*7a40*/  FSET.BF.LT.FTZ.AND R21, R17, UR22, PT ;  /* 0x0000001611157c0a */ /* 0x000fe2000b811000 */
[----:B------:R-:W-:Y:S01]  /*7a50*/  ULDC.64 UR24, c[0x0][0x3b0] ;  /* 0x0000ec0000187ab9 */ /* 0x000fe20000000a00 */
[C---:B------:R-:W-:Y:S02]  /*7a60*/  IADD3 R16, P4, R6.reuse, UR26, RZ ;  /* 0x0000001a06107c10 */ /* 0x040fe4000ff9e0ff */
[----:B0-----:R-:W-:Y:S01]  /*7a70*/  LEA R28, P3, R6, UR24, 0x2 ;  /* 0x00000018061c7c11 */ /* 0x001fe2000f8610ff */
[----:B-----5:R-:W-:Y:S01]  /*7a80*/  FMUL.FTZ R21, R32, R21 ;  /* 0x0000001520157220 */ /* 0x020fe20000410000 */
[----:B------:R-:W-:-:S03]  /*7a90*/  IADD3 R7, R7, R23, RZ ;  /* 0x0000001707077210 */ /* 0x000fc60007ffe0ff */
[----:B------:R-:W-:Y:S01]  /*7aa0*/  FMUL.FTZ R21, R0, R21 ;  /* 0x0000001500157220 */ /* 0x000fe20000410000 */
[----:B------:R-:W-:Y:S02]  /*7ab0*/  LEA.HI.X R29, R6, UR25, R7, 0x2, P3 ;  /* 0x00000019061d7c11 */ /* 0x000fe400098f1407 */
[----:B------:R-:W-:Y:S02]  /*7ac0*/  IADD3.X R17, R7, UR27, RZ, P4, !PT ;  /* 0x0000001b07117c10 */ /* 0x000fe4000a7fe4ff */
[----:B------:R-:W-:Y:S01]  /*7ad0*/  SEL R7, RZ, 0x1, P0 ;  /* 0x00000001ff077807 */ /* 0x000fe20000000000 */
[----:B------:R3:W-:Y:S04]  /*7ae0*/  STG.E desc[UR10][R28.64], R21 ;  /* 0x000000151c007986 */ /* 0x0007e8000c10190a */
[----:B------:R3:W-:Y:S02]  /*7af0*/  STG.E.U8 desc[UR10][R16.64], R7 ;  /* 0x0000000710007986 */ /* 0x0007e4000c10110a */
.L_x_3551:
[----:B------:R-:W-:Y:S05]  /*7b00*/  BSYNC B0 ;  /* 0x0000000000007941 */ /* 0x000fea0003800000 */
.L_x_3550:
[----:B------:R-:W-:Y:S04]  /*7b10*/  BSSY B0, `(.L_x_3552) ;  /* 0x0000015000007945 */ /* 0x000fe80003800000 */
[----:B------:R-:W-:Y:S05]  /*7b20*/  @P1 BRA `(.L_x_3553) ;  /* 0x00000000004c1947 */ /* 0x000fea0003800000 */
[----:B------:R-:W-:Y:S01]  /*7b30*/  ULDC.64 UR24, c[0x0][0x480] ;  /* 0x0001200000187ab9 */ /* 0x000fe20000000a00 */
[----:B------:R-:W-:Y:S01]  /*7b40*/  ULDC UR22, c[0x0][0x6f8] ;  /* 0x0001be0000167ab9 */ /* 0x000fe20000000800 */
[----:B------:R-:W-:Y:S01]  /*7b50*/  IMAD R34, R34, UR24, RZ ;  /* 0x0000001822227c24 */ /* 0x000fe2000f8e02ff */
[C---:B------:R-:W-:Y:S01]  /*7b60*/  FSET.BF.LT.FTZ.AND R8, R18.reuse, UR22, PT ;  /* 0x0000001612087c0a */ /* 0x040fe2000b811000 */
[C---:B--23--:R-:W-:Y:S01]  /*7b70*/  IMAD.WIDE.U32 R6, R33.reuse, UR24, RZ ;  /* 0x0000001821067c25 */ /* 0x04cfe2000f8e00ff */
[----:B------:R-:W-:Y:S01]  /*7b80*/  ULDC.64 UR26, c[0x0][0x550] ;  /* 0x00015400001a7ab9 */ /* 0x000fe20000000a00 */
[----:B------:R-:W-:Y:S02]  /*7b90*/  FSETP.GEU.FTZ.AND P0, PT, R18, UR22, PT ;  /* 0x0000001612007c0b */ /* 0x000fe4000bf1e000 */
[----:B------:R-:W-:Y:S01]  /*7ba0*/  IMAD R17, R33, UR25, R34 ;  /* 0x0000001921117c24 */ /* 0x000fe2000f8e0222 */
[----:B------:R-:W-:Y:S01]  /*7bb0*/  ULDC.64 UR24, c[0x0][0x3b0] ;  /* 0x0000ec0000187ab9 */ /* 0x000fe20000000a00 */
[----:B------:R-:W-:-:S02]  /*7bc0*/  IADD3 R16, P3, R6, UR26, RZ ;  /* 0x0000001a06107c10 */ /* 0x000fc4000ff7e0ff */
[----:B------:R-:W-:Y:S01]  /*7bd0*/  IMAD.IADD R17, R7, 0x1, R17 ;  /* 0x0000000107117824 */ /* 0x000fe200078e0211 */
[C---:B0-----:R-:W-:Y:S01]  /*7be0*/  LEA R28, P1, R6.reuse, UR24, 0x2 ;  /* 0x00000018061c7c11 */ /* 0x041fe2000f8210ff */
[----:B-----5:R-:W-:Y:S01]  /*7bf0*/  FMUL.FTZ R7, R35, R8 ;  /* 0x0000000823077220 */ /* 0x020fe20000410000 */
[----:B------:R-:W-:Y:S02]  /*7c00*/  SEL R21, RZ, 0x1, P0 ;  /* 0x00000001ff157807 */ /* 0x000fe40000000000 */
[----:B------:R-:W-:Y:S01]  /*7c10*/  LEA.HI.X R29, R6, UR25, R17, 0x2, P1 ;  /* 0x00000019061d7c11 */ /* 0x000fe200088f1411 */
[----:B------:R-:W-:Y:S01]  /*7c20*/  FMUL.FTZ R7, R0, R7 ;  /* 0x0000000700077220 */ /* 0x000fe20000410000 */
[----:B------:R-:W-:-:S04]  /*7c30*/  IADD3.X R17, R17, UR27, RZ, P3, !PT ;  /* 0x0000001b11117c10 */ /* 0x000fc80009ffe4ff */
[----:B------:R4:W-:Y:S04]  /*7c40*/  STG.E desc[UR10][R28.64], R7 ;  /* 0x000000071c007986 */ /* 0x0009e8000c10190a */
[----:B------:R4:W-:Y:S02]  /*7c50*/  STG.E.U8 desc[UR10][R16.64], R21 ;  /* 0x0000001510007986 */ /* 0x0009e4000c10110a */
.L_x_3553:
[----:B------:R-:W-:Y:S05]  /*7c60*/  BSYNC B0 ;  /* 0x0000000000007941 */ /* 0x000fea0003800000 */
.L_x_3552:
[----:B------:R-:W-:Y:S05]  /*7c70*/  @P2 BRA `(.L_x_3554) ;  /* 0x00000000004c2947 */ /* 0x000fea0003800000 */
[----:B------:R-:W-:Y:S01]  /*7c80*/  ULDC.64 UR24, c[0x0][0x480] ;  /* 0x0001200000187ab9 */ /* 0x000fe20000000a00 */
[----:B------:R-:W-:Y:S01]  /*7c90*/  ULDC UR22, c[0x0][0x6f8] ;  /* 0x0001be0000167ab9 */ /* 0x000fe20000000800 */
[----:B------:R-:W-:Y:S01]  /*7ca0*/  IMAD R37, R37, UR24, RZ ;  /* 0x0000001825257c24 */ /* 0x000fe2000f8e02ff */
[C---:B--234-:R-:W-:Y:S01]  /*7cb0*/  FSET.BF.LT.FTZ.AND R7, R19.reuse, UR22, PT ;  /* 0x0000001613077c0a */ /* 0x05cfe2000b811000 */
[C---:B0-----:R-:W-:Y:S01]  /*7cc0*/  IMAD.WIDE.U32 R28, R36.reuse, UR24, RZ ;  /* 0x00000018241c7c25 */ /* 0x041fe2000f8e00ff */
[----:B------:R-:W-:Y:S01]  /*7cd0*/  ULDC.64 UR26, c[0x0][0x550] ;  /* 0x00015400001a7ab9 */ /* 0x000fe20000000a00 */
[----:B------:R-:W-:Y:S02]  /*7ce0*/  FSETP.GEU.FTZ.AND P0, PT, R19, UR22, PT ;  /* 0x0000001613007c0b */ /* 0x000fe4000bf1e000 */
[----:B------:R-:W-:Y:S01]  /*7cf0*/  IMAD R17, R36, UR25, R37 ;  /* 0x0000001924117c24 */ /* 0x000fe2000f8e0225 */
[----:B------:R-:W-:Y:S01]  /*7d00*/  ULDC.64 UR24, c[0x0][0x3b0] ;  /* 0x0000ec0000187ab9 */ /* 0x000fe20000000a00 */
[----:B-----5:R-:W-:Y:S01]  /*7d10*/  FMUL.FTZ R21, R26, R7 ;  /* 0x000000071a157220 */ /* 0x020fe20000410000 */
[----:B------:R-:W-:-:S02]  /*7d20*/  LEA R6, P1, R28, UR24, 0x2 ;  /* 0x000000181c067c11 */ /* 0x000fc4000f8210ff */
[----:B------:R-:W-:Y:S01]  /*7d30*/  IADD3 R17, R29, R17, RZ ;  /* 0x000000111d117210 */ /* 0x000fe20007ffe0ff */
[----:B------:R-:W-:Y:S01]  /*7d40*/  FMUL.FTZ R21, R0, R21 ;  /* 0x0000001500157220 */ /* 0x000fe20000410000 */
[C---:B------:R-:W-:Y:S02]  /*7d50*/  IADD3 R16, P2, R28.reuse, UR26, RZ ;  /* 0x0000001a1c107c10 */ /* 0x040fe4000ff5e0ff */
[----:B------:R-:W-:Y:S02]  /*7d60*/  LEA.HI.X R7, R28, UR25, R17, 0x2, P1 ;  /* 0x000000191c077c11 */ /* 0x000fe400088f1411 */
[----:B------:R-:W-:Y:S02]  /*7d70*/  IADD3.X R17, R17, UR27, RZ, P2, !PT ;  /* 0x0000001b11117c10 */ /* 0x000fe400097fe4ff */
[----:B------:R-:W-:Y:S01]  /*7d80*/  SEL R19, RZ, 0x1, P0 ;  /* 0x00000001ff137807 */ /* 0x000fe20000000000 */
[----:B------:R0:W-:Y:S04]  /*7d90*/  STG.E desc[UR10][R6.64], R21 ;  /* 0x0000001506007986 */ /* 0x0001e8000c10190a */
[----:B------:R0:W-:Y:S02]  /*7da0*/  STG.E.U8 desc[UR10][R16.64], R19 ;  /* 0x0000001310007986 */ /* 0x0001e4000c10110a */
.L_x_3554:
[----:B------:R-:W-:Y:S01]  /*7db0*/  LEA R11, P0, R22, R11, 0x2 ;  /* 0x0000000b160b7211 */ /* 0x000fe200078010ff */
[----:B------:R-:W-:Y:S05]  /*7dc0*/  WARPSYNC.ALL ;  /* 0x0000000000007948 */ /* 0x000fea0003800000 */
[----:B------:R-:W-:Y:S01]  /*7dd0*/  IADD3.X R12, RZ, R12, RZ, P0, !PT ;  /* 0x0000000cff0c7210 */ /* 0x000fe200007fe4ff */
[----:B------:R-:W-:Y:S01]  /*7de0*/  BAR.SYNC.DEFER_BLOCKING 0x0 ;  /* 0x0000000000007b1d */ /* 0x000fe20000010000 */
[----:B------:R-:W-:Y:S01]  /*7df0*/  ISETP.GE.U32.AND P0, PT, R11, R10, PT ;  /* 0x0000000a0b00720c */ /* 0x000fe20003f06070 */
[----:B0-2---:R-:W-:Y:S01]  /*7e00*/  IMAD.MOV.U32 R6, RZ, RZ, R24 ;  /* 0x000000ffff067224 */ /* 0x005fe200078e0018 */
[----:B---34-:R-:W-:-:S02]  /*7e10*/  MOV R17, R14 ;  /* 0x0000000e00117202 */ /* 0x018fc40000000f00 */
[----:B------:R-:W-:Y:S02]  /*7e20*/  ISETP.GE.U32.AND.EX P0, PT, R12, R9, PT, P0 ;  /* 0x000000090c00720c */ /* 0x000fe40003f06100 */
[----:B------:R-:W-:-:S11]  /*7e30*/  MOV R16, R15 ;  /* 0x0000000f00107202 */ /* 0x000fd60000000f00 */
[----:B------:R-:W-:Y:S05]  /*7e40*/  @!P0 BRA `(.L_x_3555) ;  /* 0xffffff8c00308947 */ /* 0x000fea000383ffff */
[----:B------:R-:W-:Y:S05]  /*7e50*/  EXIT ;  /* 0x000000000000794d */ /* 0x000fea0003800000 */
        .weak           $__internal_90_$__cuda_sm20_dblrcp_rn_slowpath_v3
        .type           $__internal_90_$__cuda_sm20_dblrcp_rn_slowpath_v3,@function
        .size           $__internal_90_$__cuda_sm20_dblrcp_rn_slowpath_v3,($__internal_91_$__cuda_sm20_div_u64 - $__internal_90_$__cuda_sm20_dblrcp_rn_slowpath_v3)
$__internal_90_$__cuda_sm20_dblrcp_rn_slowpath_v3:
        /* <DEDUP_REMOVED lines=23> */
.L_x_3558:
        /* <DEDUP_REMOVED lines=10> */
.L_x_3556:
[----:B------:R-:W-:Y:S02]  /*8070*/  LOP3.LUT R9, R7, 0x80000, RZ, 0xfc, !PT ;  /* 0x0008000007097812 */ /* 0x000fe400078efcff */
[----:B------:R-:W-:-:S07]  /*8080*/  MOV R8, R6 ;  /* 0x0000000600087202 */ /* 0x000fce0000000f00 */
.L_x_3557:
[----:B------:R-:W-:Y:S01]  /*8090*/  IMAD.MOV.U32 R6, RZ, RZ, R10 ;  /* 0x000000ffff067224 */ /* 0x000fe200078e000a */
[----:B------:R-:W-:-:S04]  /*80a0*/  MOV R7, 0x0 ;  /* 0x0000000000077802 */ /* 0x000fc80000000f00 */
[----:B------:R-:W-:Y:S05]  /*80b0*/  RET.REL.NODEC R6 `(_ZN2at6native43_GLOBAL__N__7cc8d1ed_10_Dropout_cu_0e96ed3820fused_dropout_kernelIffmLin1ELi1EbEEvNS_4cuda6detail10TensorInfoIKT_T1_EENS5_IS6_S8_EENS5_IT4_S8_EES8_T0_NS_15PhiloxCudaStateE) ;  /* 0xffffff7c06d07950 */ /* 0x000fea0003c3ffff */
        .weak           $__internal_91_$__cuda_sm20_div_u64
        .type           $__internal_91_$__cuda_sm20_div_u64,@function
        .size           $__internal_91_$__cuda_sm20_div_u64,(.L_x_11677 - $__internal_91_$__cuda_sm20_div_u64)
$__internal_91_$__cuda_sm20_div_u64:
        /* <DEDUP_REMOVED lines=68> */
[----:B------:R-:W-:Y:S06]  /*8500*/  RET.REL.NODEC R6 `(_ZN2at6native43_GLOBAL__N__7cc8d1ed_10_Dropout_cu_0e96ed3820fused_dropout_kernelIffmLin1ELi1EbEEvNS_4cuda6detail10TensorInfoIKT_T1_EENS5_IS6_S8_EENS5_IT4_S8_EES8_T0_NS_15PhiloxCudaStateE) ;  /* 0xffffff7806bc7950 */ /* 0x000fec0003c3ffff */
.L_x_3559:
        /* <DEDUP_REMOVED lines=15> */
.L_x_11677:


//--------------------- .text._ZN2at6native43_GLOBAL__N__7cc8d1ed_10_Dropout_cu_0e96ed3820fused_dropout_kernelIffmLi1ELi1EbEEvNS_4cuda6detail10TensorInfoIKT_T1_EENS5_IS6_S8_EENS5_IT4_S8_EES8_T0_NS_15PhiloxCudaStateE --------------------------
	.section	.text._ZN2at6native43_GLOBAL__N__7cc8d1ed_10_Dropout_cu_0e96ed3820fused_dropout_kernelIffmLi1ELi1EbEEvNS_4cuda6detail10TensorInfoIKT_T1_EENS5_IS6_S8_EENS5_IT4_S8_EES8_T0_NS_15PhiloxCudaStateE,"ax",@progbits
	.align	128
.text._ZN2at6native43_GLOBAL__N__7cc8d1ed_10_Dropout_cu_0e96ed3820fused_dropout_kernelIffmLi1ELi1EbEEvNS_4cuda6detail10TensorInfoIKT_T1_EENS5_IS6_S8_EENS5_IT4_S8_EES8_T0_NS_15PhiloxCudaStateE:
        .type           _ZN2at6native43_GLOBAL__N__7cc8d1ed_10_Dropout_cu_0e96ed3820fused_dropout_kernelIffmLi1ELi1EbEEvNS_4cuda6detail10TensorInfoIKT_T1_EENS5_IS6_S8_EENS5_IT4_S8_EES8_T0_NS_15PhiloxCudaStateE,@function
        .size           _ZN2at6native43_GLOBAL__N__7cc8d1ed_10_Dropout_cu_0e96ed3820fused_dropout_kernelIffmLi1ELi1EbEEvNS_4cuda6detail10TensorInfoIKT_T1_EENS5_IS6_S8_EENS5_IT4_S8_EES8_T0_NS_15PhiloxCudaStateE,(.L_x_11680 - _ZN2at6native43_GLOBAL__N__7cc8d1ed_10_Dropout_cu_0e96ed3820fused_dropout_kernelIffmLi1ELi1EbEEvNS_4cuda6detail10TensorInfoIKT_T1_EENS5_IS6_S8_EENS5_IT4_S8_EES8_T0_NS_15PhiloxCudaStateE)
        .other          _ZN2at6native43_GLOBAL__N__7cc8d1ed_10_Dropout_cu_0e96ed3820fused_dropout_kernelIffmLi1ELi1EbEEvNS_4cuda6detail10TensorInfoIKT_T1_EENS5_IS6_S8_EENS5_IT4_S8_EES8_T0_NS_15PhiloxCudaStateE,@"STO_CUDA_ENTRY STV_DEFAULT"
_ZN2at6native43_GLOBAL__N__7cc8d1ed_10_Dropout_cu_0e96ed3820fused_dropout_kernelIffmLi1ELi1EbEEvNS_4cuda6detail10TensorInfoIKT_T1_EENS5_IS6_S8_EENS5_IT4_S8_EES8_T0_NS_15PhiloxCudaStateE:
        /* <DEDUP_REMOVED lines=95> */
[----:B------:R-:W-:Y:S05]  /*05f0*/  CALL.REL.NOINC `($__internal_92_$__cuda_sm20_dblrcp_rn_slowpath_v3) ;  /* 0x00000010009c7944 */ /* 0x000fea0003c00000 */
.L_x_3560:
        /* <DEDUP_REMOVED lines=14> */
[----:B------:R-:W-:Y:S05]  /*06e0*/  CALL.REL.NOINC `($__internal_93_$__cuda_sm20_div_u64) ;  /* 0x0000001000f47944 */ /* 0x000fea0003c00000 */
[----:B------:R-:W-:Y:S01]  /*06f0*/  IMAD.MOV.U32 R16, RZ, RZ, R15 ;  /* 0x000000ffff107224 */ /* 0x000fe200078e000f */
[----:B------:R-:W-:Y:S01]  /*0700*/  MOV R17, R20 ;  /* 0x0000001400117202 */ /* 0x000fe20000000f00 */
[----:B------:R-:W-:Y:S06]  /*0710*/  BRA `(.L_x_3562) ;  /* 0x0000000000587947 */ /* 0x000fec0003800000 */
.L_x_3561:
        /* <DEDUP_REMOVED lines=22> */
.L_x_3562:
        /* <DEDUP_REMOVED lines=23> */
.L_x_3574:
        /* <DEDUP_REMOVED lines=13> */
.L_x_3564:
[----:B------:R-:W-:Y:S05]  /*0ac0*/  BSYNC B0 ;  /* 0x0000000000007941 */ /* 0x000fea0003800000 */
.L_x_3563:
        /* <DEDUP_REMOVED lines=70> */
.L_x_3566:
[----:B------:R-:W-:Y:S01]  /*0f30*/  IMAD.MOV.U32 R53, RZ, RZ, R26 ;  /* 0x000000ffff357224 */ /* 0x000fe200078e001a */
[----:B------:R-:W-:Y:S01]  /*0f40*/  MOV R51, R30 ;  /* 0x0000001e00337202 */ /* 0x000fe20000000f00 */
[----:B------:R-:W-:Y:S02]  /*0f50*/  IMAD.MOV.U32 R52, RZ, RZ, R21 ;  /* 0x000000ffff347224 */ /* 0x000fe400078e0015 */
[----:B------:R-:W-:-:S07]  /*0f60*/  IMAD.MOV.U32 R39, RZ, RZ, R22 ;  /* 0x000000ffff277224 */ /* 0x000fce00078e0016 */
.L_x_3565:
        /* <DEDUP_REMOVED lines=28> */
[----:B------:R2:W5:Y:S04]  /*1130*/  @!P0 LDG.E R46, desc[UR8][R30.64] ;  /* 0x000000081e2e8981 */ /* 0x000568000c1e1900 */
        /* <DEDUP_REMOVED lines=12> */
[----:B------:R2:W5:Y:S01]  /*1200*/  @!P1 LDG.E R48, desc[UR8][R26.64] ;  /* 0x000000081a309981 */ /* 0x000562000c1e1900 */
        /* <DEDUP_REMOVED lines=20> */
[----:B------:R-:W-:Y:S01]  /*1350*/  FSETP.GEU.FTZ.AND P0, PT, R53, UR5, PT ;  /* 0x0000000535007c0b */ /* 0x000fe2000bf1e000 */
[----:B------:R-:W-:-:S04]  /*1360*/  IMAD.WIDE.U32 R30, R18, UR6, RZ ;  /* 0x00000006121e7c25 */ /* 0x000fc8000f8e00ff */
[----:B------:R-:W-:Y:S01]  /*1370*/  IMAD R33, R18, UR7, R27 ;  /* 0x0000000712217c24 */ /* 0x000fe2000f8e021b */
[----:B------:R-:W-:Y:S02]  /*1380*/  FSET.BF.LT.FTZ.AND R27, R53, UR5, PT ;  /* 0x00000005351b7c0a */ /* 0x000fe4000b811000 */
[C---:B------:R-:W-:Y:S01]  /*1390*/  LEA R28, P4, R30.reuse, UR10, 0x2 ;  /* 0x0000000a1e1c7c11 */ /* 0x040fe2000f8810ff */
[----:B------:R-:W-:Y:S01]  /*13a0*/  IMAD.IADD R33, R31, 0x1, R33 ;  /* 0x000000011f217824 */ /* 0x000fe200078e0221 */
[----:B------:R-:W-:Y:S01]  /*13b0*/  IADD3 R26, P5, R30, UR12, RZ ;  /* 0x0000000c1e1a7c10 */ /* 0x000fe2000ffbe0ff */
[----:B-----5:R-:W-:-:S03]  /*13c0*/  FMUL.FTZ R31, R46, R27 ;  /* 0x0000001b2e1f7220 */ /* 0x020fc60000410000 */
[----:B------:R-:W-:Y:S01]  /*13d0*/  LEA.HI.X R29, R30, UR11, R33, 0x2, P4 ;  /* 0x0000000b1e1d7c11 */ /* 0x000fe2000a0f1421 */
[----:B------:R-:W-:Y:S01]  /*13e0*/  FMUL.FTZ R31, R14, R31 ;  /* 0x0000001f0e1f7220 */ /* 0x000fe20000410000 */
[----:B------:R-:W-:Y:S02]  /*13f0*/  IADD3.X R27, R33, UR13, RZ, P5, !PT ;  /* 0x0000000d211b7c10 */ /* 0x000fe4000affe4ff */
[----:B------:R-:W-:Y:S02]  /*1400*/  SEL R33, RZ, 0x1, P0 ;  /* 0x00000001ff217807 */ /* 0x000fe40000000000 */
[----:B------:R0:W-:Y:S04]  /*1410*/  STG.E desc[UR8][R28.64], R31 ;  /* 0x0000001f1c007986 */ /* 0x0001e8000c101908 */
[----:B------:R0:W-:Y:S02]  /*1420*/  STG.E.U8 desc[UR8][R26.64], R33 ;  /* 0x000000211a007986 */ /* 0x0001e4000c101108 */
.L_x_3568:
[----:B------:R-:W-:Y:S05]  /*1430*/  BSYNC B0 ;  /* 0x0000000000007941 */ /* 0x000fea0003800000 */
.L_x_3567:
[----:B------:R-:W-:Y:S01]  /*1440*/  BSSY B0, `(.L_x_3569) ;  /* 0x0000014000007945 */ /* 0x000fe20003800000 */
[----:B0-----:R-:W-:Y:S01]  /*1450*/  I2FP.F32.U32 R33, R39 ;  /* 0x0000002700217245 */ /* 0x001fe20000201000 */
[-C--:B--2---:R-:W-:Y:S01]  /*1460*/  FFMA.FTZ R34, R55, R32.reuse, 1.1641532182693481445e-10 ;  /* 0x2f00000037227423 */ /* 0x084fe20000010020 */
[----:B------:R-:W-:Y:S01]  /*1470*/  FFMA.FTZ R51, R51, R32, 1.1641532182693481445e-10 ;  /* 0x2f00000033337423 */ /* 0x000fe20000010020 */
[----:B------:R-:W-:Y:S06]  /*1480*/  @P1 BRA `(.L_x_3570) ;  /* 0x00000000003c1947 */ /* 0x000fec0003800000 */
[----:B------:R-:W-:Y:S01]  /*1490*/  IMAD R43, R43, UR6, RZ ;  /* 0x000000062b2b7c24 */ /* 0x000fe2000f8e02ff */
[C---:B------:R-:W-:Y:S01]  /*14a0*/  FSET.BF.LT.FTZ.AND R29, R51.reuse, UR5, PT ;  /* 0x00000005331d7c0a */ /* 0x040fe2000b811000 */
[----:B------:R-:W-:Y:S01]  /*14b0*/  IMAD.WIDE.U32 R26, R40, UR6, RZ ;  /* 0x00000006281a7c25 */ /* 0x000fe2000f8e00ff */
[----:B------:R-:W-:-:S03]  /*14c0*/  FSETP.GEU.FTZ.AND P0, PT, R51, UR5, PT ;  /* 0x0000000533007c0b */ /* 0x000fc6000bf1e000 */
[----:B------:R-:W-:Y:S01]  /*14d0*/  IMAD R35, R40, UR7, R43 ;  /* 0x0000000728237c24 */ /* 0x000fe2000f8e022b */
[C---:B------:R-:W-:Y:S02]  /*14e0*/  LEA R30, P1, R26.reuse, UR10, 0x2 ;  /* 0x0000000a1a1e7c11 */ /* 0x040fe4000f8210ff */
[----:B------:R-:W-:Y:S02]  /*14f0*/  IADD3 R28, P4, R26, UR12, RZ ;  /* 0x0000000c1a1c7c10 */ /* 0x000fe4000ff9e0ff */
        /* <DEDUP_REMOVED lines=8> */
.L_x_3570:
[----:B------:R-:W-:Y:S05]  /*1580*/  BSYNC B0 ;  /* 0x0000000000007941 */ /* 0x000fea0003800000 */
.L_x_3569:
[----:B------:R-:W-:Y:S04]  /*1590*/  BSSY B0, `(.L_x_3571) ;  /* 0x0000011000007945 */ /* 0x000fe80003800000 */
[----:B------:R-:W-:Y:S05]  /*15a0*/  @P2 BRA `(.L_x_3572) ;  /* 0x00000000003c2947 */ /* 0x000fea0003800000 */
[----:B------:R-:W-:Y:S01]  /*15b0*/  IMAD R45, R45, UR6, RZ ;  /* 0x000000062d2d7c24 */ /* 0x000fe2000f8e02ff */
[----:B------:R-:W-:Y:S01]  /*15c0*/  FSET.BF.LT.FTZ.AND R36, R34, UR5, PT ;  /* 0x0000000522247c0a */ /* 0x000fe2000b811000 */
[----:B0-----:R-:W-:Y:S01]  /*15d0*/  IMAD.WIDE.U32 R26, R42, UR6, RZ ;  /* 0x000000062a1a7c25 */ /* 0x001fe2000f8e00ff */
[----:B------:R-:W-:-:S03]  /*15e0*/  FSETP.GEU.FTZ.AND P0, PT, R34, UR5, PT ;  /* 0x0000000522007c0b */ /* 0x000fc6000bf1e000 */
[----:B------:R-:W-:Y:S01]  /*15f0*/  IMAD R29, R42, UR7, R45 ;  /* 0x000000072a1d7c24 */ /* 0x000fe2000f8e022d */
[C---:B------:R-:W-:Y:S02]  /*1600*/  LEA R30, P1, R26.reuse, UR10, 0x2 ;  /* 0x0000000a1a1e7c11 */ /* 0x040fe4000f8210ff */
[C---:B------:R-:W-:Y:S01]  /*1610*/  IADD3 R28, P2, R26.reuse, UR12, RZ ;  /* 0x0000000c1a1c7c10 */ /* 0x040fe2000ff5e0ff */
[----:B------:R-:W-:Y:S02]  /*1620*/  IMAD.IADD R29, R27, 0x1, R29 ;  /* 0x000000011b1d7824 */ /* 0x000fe400078e021d */
[----:B-----5:R-:W-:Y:S01]  /*1630*/  FMUL.FTZ R27, R49, R36 ;  /* 0x00000024311b7220 */ /* 0x020fe20000410000 */
[----:B------:R-:W-:Y:S02]  /*1640*/  SEL R35, RZ, 0x1, P0 ;  /* 0x00000001ff237807 */ /* 0x000fe40000000000 */
[----:B------:R-:W-:Y:S01]  /*1650*/  LEA.HI.X R31, R26, UR11, R29, 0x2, P1 ;  /* 0x0000000b1a1f7c11 */ /* 0x000fe200088f141d */
[----:B------:R-:W-:Y:S01]  /*1660*/  FMUL.FTZ R27, R14, R27 ;  /* 0x0000001b0e1b7220 */ /* 0x000fe20000410000 */
[----:B------:R-:W-:-:S04]  /*1670*/  IADD3.X R29, R29, UR13, RZ, P2, !PT ;  /* 0x0000000d1d1d7c10 */ /* 0x000fc800097fe4ff */
[----:B------:R1:W-:Y:S04]  /*1680*/  STG.E desc[UR8][R30.64], R27 ;  /* 0x0000001b1e007986 */ /* 0x0003e8000c101908 */
[----:B------:R1:W-:Y:S02]  /*1690*/  STG.E.U8 desc[UR8][R28.64], R35 ;  /* 0x000000231c007986 */ /* 0x0003e4000c101108 */
.L_x_3572:
[----:B------:R-:W-:Y:S05]  /*16a0*/  BSYNC B0 ;  /* 0x0000000000007941 */ /* 0x000fea0003800000 */
.L_x_3571:
[----:B------:R-:W-:Y:S01]  /*16b0*/  FFMA.FTZ R32, R33, R32, 1.1641532182693481445e-10 ;  /* 0x2f00000021207423 */ /* 0x000fe20000010020 */
[----:B------:R-:W-:Y:S06]  /*16c0*/  @P3 BRA `(.L_x_3573) ;  /* 0x00000000003c3947 */ /* 0x000fec0003800000 */
[----:B------:R-:W-:Y:S01]  /*16d0*/  IMAD R47, R47, UR6, RZ ;  /* 0x000000062f2f7c24 */ /* 0x000fe2000f8e02ff */
[----:B01----:R-:W-:Y:S01]  /*16e0*/  FSET.BF.LT.FTZ.AND R29, R32, UR5, PT ;  /* 0x00000005201d7c0a */ /* 0x003fe2000b811000 */
[----:B------:R-:W-:Y:S01]  /*16f0*/  IMAD.WIDE.U32 R26, R44, UR6, RZ ;  /* 0x000000062c1a7c25 */ /* 0x000fe2000f8e00ff */
[----:B------:R-:W-:-:S03]  /*1700*/  FSETP.GEU.FTZ.AND P0, PT, R32, UR5, PT ;  /* 0x0000000520007c0b */ /* 0x000fc6000bf1e000 */
[----:B------:R-:W-:Y:S01]  /*1710*/  IMAD R33, R44, UR7, R47 ;  /* 0x000000072c217c24 */ /* 0x000fe2000f8e022f */
[C---:B------:R-:W-:Y:S02]  /*1720*/  LEA R30, P1, R26.reuse, UR10, 0x2 ;  /* 0x0000000a1a1e7c11 */ /* 0x040fe4000f8210ff */
[----:B------:R-:W-:Y:S01]  /*1730*/  IADD3 R28, P2, R26, UR12, RZ ;  /* 0x0000000c1a1c7c10 */ /* 0x000fe2000ff5e0ff */
[----:B------:R-:W-:Y:S02]  /*1740*/  IMAD.IADD R33, R27, 0x1, R33 ;  /* 0x000000011b217824 */ /* 0x000fe400078e0221 */
[----:B-----5:R-:W-:-:S03]  /*1750*/  FMUL.FTZ R27, R50, R29 ;  /* 0x0000001d321b7220 */ /* 0x020fc60000410000 */
[----:B------:R-:W-:Y:S01]  /*1760*/  LEA.HI.X R31, R26, UR11, R33, 0x2, P1 ;  /* 0x0000000b1a1f7c11 */ /* 0x000fe200088f1421 */
[----:B------:R-:W-:Y:S01]  /*1770*/  FMUL.FTZ R27, R14, R27 ;  /* 0x0000001b0e1b7220 */ /* 0x000fe20000410000 */
[----:B------:R-:W-:Y:S02]  /*1780*/  IADD3.X R29, R33, UR13, RZ, P2, !PT ;  /* 0x0000000d211d7c10 */ /* 0x000fe400097fe4ff */
[----:B------:R-:W-:Y:S02]  /*1790*/  SEL R33, RZ, 0x1, P0 ;  /* 0x00000001ff217807 */ /* 0x000fe40000000000 */
[----:B------:R2:W-:Y:S04]  /*17a0*/  STG.E desc[UR8][R30.64], R27 ;  /* 0x0000001b1e007986 */ /* 0x0005e8000c101908 */
[----:B------:R2:W-:Y:S02]  /*17b0*/  STG.E.U8 desc[UR8][R28.64], R33 ;  /* 0x000000211c007986 */ /* 0x0005e4000c101108 */
.L_x_3573:
[----:B------:R-:W-:Y:S01]  /*17c0*/  LEA R18, P0, R41, R18, 0x2 ;  /* 0x0000001229127211 */ /* 0x000fe200078010ff */
[----:B------:R-:W-:Y:S05]  /*17d0*/  WARPSYNC.ALL ;  /* 0x0000000000007948 */ /* 0x000fea0003800000 */
[----:B------:R-:W-:Y:S01]  /*17e0*/  IADD3.X R19, RZ, R19, RZ, P0, !PT ;  /* 0x00000013ff137210 */ /* 0x000fe200007fe4ff */
[----:B------:R-:W-:Y:S01]  /*17f0*/  BAR.SYNC.DEFER_BLOCKING 0x0 ;  /* 0x0000000000007b1d */ /* 0x000fe20000010000 */
[----:B------:R-:W-:Y:S01]  /*1800*/  ISETP.GE.U32.AND P0, PT, R18, R15, PT ;  /* 0x0000000f1200720c */ /* 0x000fe20003f06070 */
[----:B------:R-:W-:Y:S01]  /*1810*/  IMAD.MOV.U32 R34, RZ, RZ, R22 ;  /* 0x000000ffff227224 */ /* 0x000fe200078e0016 */
[----:B------:R-:W-:Y:S01]  /*1820*/  MOV R26, R38 ;  /* 0x00000026001a7202 */ /* 0x000fe20000000f00 */
[----:B012---:R-:W-:Y:S01]  /*1830*/  IMAD.MOV.U32 R27, RZ, RZ, R21 ;  /* 0x000000ffff1b7224 */ /* 0x007fe200078e0015 */
[----:B------:R-:W-:-:S13]  /*1840*/  ISETP.GE.U32.AND.EX P0, PT, R19, R16, PT, P0 ;  /* 0x000000101300720c */ /* 0x000fda0003f06100 */
[----:B------:R-:W-:Y:S05]  /*1850*/  @!P0 BRA `(.L_x_3574) ;  /* 0xfffffff000648947 */ /* 0x000fea000383ffff */
[----:B------:R-:W-:Y:S05]  /*1860*/  EXIT ;  /* 0x000000000000794d */ /* 0x000fea0003800000 */
        .weak           $__internal_92_$__cuda_sm20_dblrcp_rn_slowpath_v3
        .type           $__internal_92_$__cuda_sm20_dblrcp_rn_slowpath_v3,@function
        .size           $__internal_92_$__cuda_sm20_dblrcp_rn_slowpath_v3,($__internal_93_$__cuda_sm20_div_u64 - $__internal_92_$__cuda_sm20_dblrcp_rn_slowpath_v3)
$__internal_92_$__cuda_sm20_dblrcp_rn_slowpath_v3:
        /* <DEDUP_REMOVED lines=23> */
.L_x_3577:
        /* <DEDUP_REMOVED lines=10> */
.L_x_3575:
[----:B------:R-:W-:Y:S02]  /*1a80*/  LOP3.LUT R21, R15, 0x80000, RZ, 0xfc, !PT ;  /* 0x000800000f157812 */ /* 0x000fe400078efcff */
[----:B------:R-:W-:-:S07]  /*1a90*/  MOV R20, R14 ;  /* 0x0000000e00147202 */ /* 0x000fce0000000f00 */
.L_x_3576:
[----:B------:R-:W-:-:S04]  /*1aa0*/  IMAD.MOV.U32 R17, RZ, RZ, 0x0 ;  /* 0x00000000ff117424 */ /* 0x000fc800078e00ff */
[----:B------:R-:W-:Y:S05]  /*1ab0*/  RET.REL.NODEC R16 `(_ZN2at6native43_GLOBAL__N__7cc8d1ed_10_Dropout_cu_0e96ed3820fused_dropout_kernelIffmLi1ELi1EbEEvNS_4cuda6detail10TensorInfoIKT_T1_EENS5_IS6_S8_EENS5_IT4_S8_EES8_T0_NS_15PhiloxCudaStateE) ;  /* 0xffffffe410507950 */ /* 0x000fea0003c3ffff */
        .weak           $__internal_93_$__cuda_sm20_div_u64
        .type           $__internal_93_$__cuda_sm20_div_u64,@function
        .size           $__internal_93_$__cuda_sm20_div_u64,(.L_x_11680 - $__internal_93_$__cuda_sm20_div_u64)
$__internal_93_$__cuda_sm20_div_u64:
        /* <DEDUP_REMOVED lines=64> */
[----:B------:R-:W-:Y:S06]  /*1ec0*/  RET.REL.NODEC R16 `(_ZN2at6native43_GLOBAL__N__7cc8d1ed_10_Dropout_cu_0e96ed3820fused_dropout_kernelIffmLi1ELi1EbEEvNS_4cuda6detail10TensorInfoIKT_T1_EENS5_IS6_S8_EENS5_IT4_S8_EES8_T0_NS_15PhiloxCudaStateE) ;  /* 0xffffffe0104c7950 */ /* 0x000fec0003c3ffff */
.L_x_3578:
        /* <DEDUP_REMOVED lines=11> */
.L_x_11680:


//--------------------- .text._ZN2at6native43_GLOBAL__N__7cc8d1ed_10_Dropout_cu_0e96ed3824fused_dropout_kernel_vecIffmLi1ELi2EbEEvNS_4cuda6detail10TensorInfoIKT_T1_EENS5_IS6_S8_EENS5_IT4_S8_EES8_T0_NS_15PhiloxCudaStateE --------------------------
	.section	.text._ZN2at6native43_GLOBAL__N__7cc8d1ed_10_Dropout_cu_0e96ed3824fused_dropout_kernel_vecIffmLi1ELi2EbEEvNS_4cuda6detail10TensorInfoIKT_T1_EENS5_IS6_S8_EENS5_IT4_S8_EES8_T0_NS_15PhiloxCudaStateE,"ax",@progbits
	.align	128
.text._ZN2at6native43_GLOBAL__N__7cc8d1ed_10_Dropout_cu_0e96ed3824fused_dropout_kernel_vecIffmLi1ELi2EbEEvNS_4cuda6detail10TensorInfoIKT_T1_EENS5_IS6_S8_EENS5_IT4_S8_EES8_T0_NS_15PhiloxCudaStateE:
        .type           _ZN2at6native43_GLOBAL__N__7cc8d1ed_10_Dropout_cu_0e96ed3824fused_dropout_kernel_vecIffmLi1ELi2EbEEvNS_4cuda6detail10TensorInfoIKT_T1_EENS5_IS6_S8_EENS5_IT4_S8_EES8_T0_NS_15PhiloxCudaStateE,@function
        .size           _ZN2at6native43_GLOBAL__N__7cc8d1ed_10_Dropout_cu_0e96ed3824fused_dropout_kernel_vecIffmLi1ELi2EbEEvNS_4cuda6detail10TensorInfoIKT_T1_EENS5_IS6_S8_EENS5_IT4_S8_EES8_T0_NS_15PhiloxCudaStateE,(.L_x_11683 - _ZN2at6native43_GLOBAL__N__7cc8d1ed_10_Dropout_cu_0e96ed3824fused_dropout_kernel_vecIffmLi1ELi2EbEEvNS_4cuda6detail10TensorInfoIKT_T1_EENS5_IS6_S8_EENS5_IT4_S8_EES8_T0_NS_15PhiloxCudaStateE)
        .other          _ZN2at6native43_GLOBAL__N__7cc8d1ed_10_Dropout_cu_0e96ed3824fused_dropout_kernel_vecIffmLi1ELi2EbEEvNS_4cuda6detail10TensorInfoIKT_T1_EENS5_IS6_S8_EENS5_IT4_S8_EES8_T0_NS_15PhiloxCudaStateE,@"STO_CUDA_ENTRY STV_DEFAULT"
_ZN2at6native43_GLOBAL__N__7cc8d1ed_10_Dropout_cu_0e96ed3824fused_dropout_kernel_vecIffmLi1ELi2EbEEvNS_4cuda6detail10TensorInfoIKT_T1_EENS5_IS6_S8_EENS5_IT4_S8_EES8_T0_NS_15PhiloxCudaStateE:
        /* <DEDUP_REMOVED lines=8> */
[----:B------:R-:W-:Y:S01]  /*0080*/  IMAD.U32 R18, RZ, RZ, UR6 ;  /* 0x00000006ff127e24 */ /* 0x000fe2000f8e00ff */
[----:B------:R-:W-:Y:S01]  /*0090*/  ULDC.64 UR8, c[0x0][0x6f0] ;  /* 0x0001bc0000087ab9 */ /* 0x000fe20000000a00 */
[----:B------:R-:W2:Y:S07]  /*00a0*/  S2R R0, SR_TID.X ;  /* 0x0000000000007919 */ /* 0x000eae0000002100 */
[----:B------:R-:W3:Y:S01]  /*00b0*/  @P1 LDC R5, c[0x0][0x710] ;  /* 0x0001c400ff051b82 */ /* 0x000ee20000000800 */
[----:B0-----:R-:W-:-:S02]  /*00c0*/  @P1 IMAD.MOV.U32 R37, RZ, RZ, R35 ;  /* 0x000000ffff251224 */ /* 0x001fc400078e0023 */
[----:B------:R-:W-:-:S03]  /*00d0*/  IMAD.U32 R19, RZ, RZ, UR7 ;  /* 0x00000007ff137e24 */ /* 0x000fc6000f8e00ff */
[----:B-1----:R-:W3:Y:S04]  /*00e0*/  @P1 LDG.E.64 R2, desc[UR4][R36.64] ;  /* 0x0000000424021981 */ /* 0x002ee8000c1e1b00 */
[----:B------:R-:W5:Y:S01]  /*00f0*/  @P1 LDG.E.64 R18, desc[UR4][R18.64] ;  /* 0x0000000412121981 */ /* 0x000f62000c1e1b00 */
[----:B------:R-:W-:Y:S02]  /*0100*/  ULDC UR6, c[0x0][0x0] ;  /* 0x0000000000067ab9 */ /* 0x000fe40000000800 */
[----:B--2---:R-:W-:-:S04]  /*0110*/  IMAD R41, R41, UR6, R0 ;  /* 0x0000000629297c24 */ /* 0x004fc8000f8e0200 */
[----:B------:R-:W-:-:S03]  /*0120*/  IMAD.WIDE.U32 R38, R41, 0x2, RZ ;  /* 0x0000000229267825 */ /* 0x000fc600078e00ff */
[----:B------:R-:W-:-:S04]  /*0130*/  ISETP.GE.U32.AND P0, PT, R38, UR8, PT ;  /* 0x0000000826007c0c */ /* 0x000fc8000bf06070 */
[----:B------:R-:W-:Y:S02]  /*0140*/  ISETP.GE.U32.AND.EX P0, PT, R39, UR9, PT, P0 ;  /* 0x0000000927007c0c */ /* 0x000fe4000bf06100 */
[----:B---3--:R-:W-:Y:S01]  /*0150*/  @P1 IADD3 R36, P2, R2, R5, RZ ;  /* 0x0000000502241210 */ /* 0x008fe20007f5e0ff */
[----:B------:R-:W-:-:S03]  /*0160*/  IMAD.WIDE.U32 R4, R41, -0x326172a9, RZ ;  /* 0xcd9e8d5729047825 */ /* 0x000fc600078e00ff */
[----:B------:R-:W-:-:S04]  /*0170*/  @P1 IADD3.X R35, RZ, R3, RZ, P2, !PT ;  /* 0x00000003ff231210 */ /* 0x000fc800017fe4ff */
[----:B------:R-:W-:-:S03]  /*0180*/  SHF.R.U64 R37, R36, 0x2, R35 ;  /* 0x0000000224257819 */ /* 0x000fc60000001223 */
[----:B------:R-:W-:Y:S05]  /*0190*/  @P0 EXIT ;  /* 0x000000000000094d */ /* 0x000fea0003800000 */
[----:B------:R-:W0:Y:S01]  /*01a0*/  LDC R20, c[0x0][0x6f8] ;  /* 0x0001be00ff147b82 */ /* 0x000e220000000800 */
[----:B------:R-:W-:Y:S01]  /*01b0*/  SHF.R.U32.HI R35, RZ, 0x2, R35 ;  /* 0x00000002ff237819 */ /* 0x000fe20000011623 */
[----:B------:R-:W-:Y:S01]  /*01c0*/  IMAD.WIDE.U32 R2, R37, -0x2daee0ad, RZ ;  /* 0xd2511f5325027825 */ /* 0x000fe200078e00ff */
[----:B-----5:R-:W-:Y:S02]  /*01d0*/  IADD3 R31, R19, 0x76cf5d0a, RZ ;  /* 0x76cf5d0a131f7810 */ /* 0x020fe40007ffe0ff */
[----:B------:R-:W-:Y:S01]  /*01e0*/  LOP3.LUT R6, R5, R35, R18, 0x96, !PT ;  /* 0x0000002305067212 */ /* 0x000fe200078e9612 */
[----:B------:R-:W-:Y:S01]  /*01f0*/  VIADD R34, R19, 0xbb67ae85 ;  /* 0xbb67ae8513227836 */ /* 0x000fe20000000000 */
[----:B------:R-:W-:Y:S01]  /*0200*/  LOP3.LUT R8, R3, R19, RZ, 0x3c, !PT ;  /* 0x0000001303087212 */ /* 0x000fe200078e3cff */
[----:B------:R-:W-:Y:S01]  /*0210*/  VIADD R33, R18, 0x9e3779b9 ;  /* 0x9e3779b912217836 */ /* 0x000fe20000000000 */
[----:B------:R-:W-:Y:S01]  /*0220*/  IADD3 R28, R19, -0x126145ec, RZ ;  /* 0xed9eba14131c7810 */ /* 0x000fe20007ffe0ff */
[----:B------:R-:W-:Y:S01]  /*0230*/  IMAD.WIDE.U32 R6, R6, -0x2daee0ad, RZ ;  /* 0xd2511f5306067825 */ /* 0x000fe200078e00ff */
[----:B------:R-:W-:-:S02]  /*0240*/  IADD3 R15, R18, 0x1715609d, RZ ;  /* 0x1715609d120f7810 */ /* 0x000fc40007ffe0ff */
[----:B------:R-:W-:Y:S01]  /*0250*/  IADD3 R13, R19, 0x646e171e, RZ ;  /* 0x646e171e130d7810 */ /* 0x000fe20007ffe0ff */
[----:B------:R-:W-:Y:S01]  /*0260*/  IMAD.WIDE.U32 R8, R8, -0x326172a9, RZ ;  /* 0xcd9e8d5708087825 */ /* 0x000fe200078e00ff */
[----:B------:R-:W-:Y:S02]  /*0270*/  LOP3.LUT R2, R7, R2, R34, 0x96, !PT ;  /* 0x0000000207027212 */ /* 0x000fe400078e9622 */
[C---:B------:R-:W-:Y:S01]  /*0280*/  IADD3 R10, R18.reuse, -0xe443238, RZ ;  /* 0xf1bbcdc8120a7810 */ /* 0x040fe20007ffe0ff */
        /* <DEDUP_REMOVED lines=38> */
[C---:B------:R-:W-:Y:S01]  /*04f0*/  IADD3 R7, R18.reuse, -0x700cb87f, RZ ;  /* 0x8ff3478112077810 */ /* 0x040fe20007ffe0ff */
[----:B------:R-:W-:Y:S01]  /*0500*/  VIADD R11, R18, 0x5384540f ;  /* 0x5384540f120b7836 */ /* 0x000fe20000000000 */
[----:B------:R-:W-:-:S04]  /*0510*/  DFMA R24, R26, R24, R26 ;  /* 0x000000181a18722b */ /* 0x000fc8000000001a */
[----:B------:R-:W-:Y:S01]  /*0520*/  LOP3.LUT R4, R9, R2, R11, 0x96, !PT ;  /* 0x0000000209047212 */ /* 0x000fe200078e960b */
[----:B------:R-:W-:-:S03]  /*0530*/  IMAD.WIDE.U32 R2, R3, -0x326172a9, RZ ;  /* 0xcd9e8d5703027825 */ /* 0x000fc600078e00ff */
[----:B------:R-:W-:Y:S01]  /*0540*/  DFMA R22, -R20, R24, 1 ;  /* 0x3ff000001416742b */ /* 0x000fe20000000118 */
[----:B------:R-:W-:Y:S01]  /*0550*/  IMAD.WIDE.U32 R4, R4, -0x2daee0ad, RZ ;  /* 0xd2511f5304047825 */ /* 0x000fe200078e00ff */
[----:B------:R-:W-:-:S03]  /*0560*/  LOP3.LUT R0, R3, R8, R10, 0x96, !PT ;  /* 0x0000000803007212 */ /* 0x000fc600078e960a */
[C---:B------:R-:W-:Y:S02]  /*0570*/  VIADD R9, R19.reuse, 0xdb3d7428 ;  /* 0xdb3d742813097836 */ /* 0x040fe40000000000 */
[----:B------:R-:W-:Y:S01]  /*0580*/  VIADD R8, R19, 0x96a522ad ;  /* 0x96a522ad13087836 */ /* 0x000fe20000000000 */
[----:B------:R-:W-:Y:S01]  /*0590*/  DFMA R22, R24, R22, R24 ;  /* 0x000000161816722b */ /* 0x000fe20000000018 */
[----:B------:R-:W-:Y:S01]  /*05a0*/  IMAD.HI.U32 R3, R0, -0x2daee0ad, RZ ;  /* 0xd2511f5300037827 */ /* 0x000fe200078e00ff */
[----:B------:R-:W-:-:S03]  /*05b0*/  LOP3.LUT R40, R5, R6, R9, 0x96, !PT ;  /* 0x0000000605287212 */ /* 0x000fc600078e9609 */
[----:B------:R-:W-:Y:S01]  /*05c0*/  IMAD.MOV.U32 R6, RZ, RZ, R38 ;  /* 0x000000ffff067224 */ /* 0x000fe200078e0026 */
[----:B------:R-:W-:Y:S01]  /*05d0*/  LOP3.LUT R38, R3, R4, R8, 0x96, !PT ;  /* 0x0000000403267212 */ /* 0x000fe200078e9608 */
[----:B------:R-:W-:Y:S01]  /*05e0*/  IMAD.HI.U32 R27, R40, -0x326172a9, RZ ;  /* 0xcd9e8d57281b7827 */ /* 0x000fe200078e00ff */
[----:B------:R-:W-:-:S03]  /*05f0*/  MOV R4, R41 ;  /* 0x0000002900047202 */ /* 0x000fc60000000f00 */
[----:B------:R-:W-:Y:S01]  /*0600*/  IMAD.MOV.U32 R5, RZ, RZ, R39 ;  /* 0x000000ffff057224 */ /* 0x000fe200078e0027 */
[----:B------:R-:W-:Y:S01]  /*0610*/  LOP3.LUT R39, R27, R2, R7, 0x96, !PT ;  /* 0x000000021b277212 */ /* 0x000fe200078e9607 */
[----:B------:R-:W-:Y:S02]  /*0620*/  IMAD.MOV.U32 R3, RZ, RZ, R37 ;  /* 0x000000ffff037224 */ /* 0x000fe400078e0025 */
[----:B------:R-:W-:Y:S01]  /*0630*/  IMAD.MOV.U32 R2, RZ, RZ, R35 ;  /* 0x000000ffff027224 */ /* 0x000fe200078e0023 */
[----:B------:R-:W-:Y:S06]  /*0640*/  @P0 BRA `(.L_x_3579) ;  /* 0x0000000000100947 */ /* 0x000fec0003800000 */
[----:B------:R-:W-:Y:S02]  /*0650*/  LOP3.LUT R22, R21, 0x7fffffff, RZ, 0xc0, !PT ;  /* 0x7fffffff15167812 */ /* 0x000fe400078ec0ff */
[----:B------:R-:W-:Y:S02]  /*0660*/  MOV R42, 0x690 ;  /* 0x00000690002a7802 */ /* 0x000fe40000000f00 */
[----:B------:R-:W-:-:S07]  /*0670*/  IADD3 R22, R22, -0x100000, RZ ;  /* 0xfff0000016167810 */ /* 0x000fce0007ffe0ff */
[----:B------:R-:W-:Y:S05]  /*0680*/  CALL.REL.NOINC `($__internal_94_$__cuda_sm20_dblrcp_rn_slowpath_v3) ;  /* 0x0000000400e87944 */ /* 0x000fea0003c00000 */
.L_x_3579:
        /* <DEDUP_REMOVED lines=13> */
.L_x_3584:
[----:B------:R-:W-:Y:S01]  /*0760*/  VIADD R3, R3, 0x1 ;  /* 0x0000000103037836 */ /* 0x000fe20000000000 */
[----:B------:R-:W-:Y:S03]  /*0770*/  BSSY B0, `(.L_x_3580) ;  /* 0x000000c000007945 */ /* 0x000fe60003800000 */
[C---:B------:R-:W-:Y:S01]  /*0780*/  IMAD.HI.U32 R20, R3.reuse, -0x2daee0ad, RZ ;  /* 0xd2511f5303147827 */ /* 0x040fe200078e00ff */
[----:B------:R-:W-:-:S13]  /*0790*/  ISETP.NE.AND P0, PT, R3, RZ, PT ;  /* 0x000000ff0300720c */ /* 0x000fda0003f05270 */
[----:B0-----:R-:W-:Y:S05]  /*07a0*/  @P0 BRA `(.L_x_3581) ;  /* 0x0000000000200947 */ /* 0x001fea0003800000 */
        /* <DEDUP_REMOVED lines=8> */
.L_x_3581:
[----:B------:R-:W-:Y:S05]  /*0830*/  BSYNC B0 ;  /* 0x0000000000007941 */ /* 0x000fea0003800000 */
.L_x_3580:
        /* <DEDUP_REMOVED lines=42> */
[----:B------:R-:W-:Y:S02]  /*0ae0*/  LOP3.LUT R42, R25, R24, R8, 0x96, !PT ;  /* 0x00000018192a7212 */ /* 0x000fe400078e9608 */
[----:B------:R-:W-:Y:S01]  /*0af0*/  MOV R25, R40 ;  /* 0x0000002800197202 */ /* 0x000fe20000000f00 */
        /* <DEDUP_REMOVED lines=9> */
.L_x_3583:
[----:B------:R-:W-:Y:S01]  /*0b90*/  IMAD.MOV.U32 R25, RZ, RZ, R38 ;  /* 0x000000ffff197224 */ /* 0x000fe200078e0026 */
[----:B------:R-:W-:-:S07]  /*0ba0*/  MOV R38, R23 ;  /* 0x0000001700267202 */ /* 0x000fce0000000f00 */
.L_x_3582:
[C---:B------:R-:W-:Y:S01]  /*0bb0*/  IMAD.SHL.U32 R24, R6.reuse, 0x4, RZ ;  /* 0x0000000406187824 */ /* 0x040fe200078e00ff */
[----:B------:R-:W-:-:S04]  /*0bc0*/  SHF.L.U64.HI R26, R6, 0x2, R5 ;  /* 0x00000002061a7819 */ /* 0x000fc80000010205 */
        /* <DEDUP_REMOVED lines=11> */
[----:B------:R-:W-:Y:S02]  /*0c80*/  FSETP.GEU.FTZ.AND P0, PT, R25, UR7, PT ;  /* 0x0000000719007c0b */ /* 0x000fe4000bf1e000 */
[----:B------:R-:W-:Y:S02]  /*0c90*/  FSETP.GEU.FTZ.AND P1, PT, R27, UR7, PT ;  /* 0x000000071b007c0b */ /* 0x000fe4000bf3e000 */
[----:B------:R-:W-:Y:S02]  /*0ca0*/  FSET.BF.LT.FTZ.AND R39, R25, UR7, PT ;  /* 0x0000000719277c0a */ /* 0x000fe4000b811000 */
[----:B------:R-:W-:Y:S02]  /*0cb0*/  FSET.BF.LT.FTZ.AND R38, R27, UR7, PT ;  /* 0x000000071b267c0a */ /* 0x000fe4000b811000 */
[----:B------:R-:W-:Y:S02]  /*0cc0*/  IADD3.X R25, R26, UR11, RZ, P2, !PT ;  /* 0x0000000b1a197c10 */ /* 0x000fe400097fe4ff */
[----:B------:R-:W-:-:S02]  /*0cd0*/  SEL R27, RZ, 0x1, P0 ;  /* 0x00000001ff1b7807 */ /* 0x000fc40000000000 */
[----:B------:R-:W-:Y:S02]  /*0ce0*/  SEL R40, RZ, 0x1, P1 ;  /* 0x00000001ff287807 */ /* 0x000fe40000800000 */
[----:B------:R-:W-:Y:S02]  /*0cf0*/  IADD3 R26, P0, R6, UR12, RZ ;  /* 0x0000000c061a7c10 */ /* 0x000fe4000ff1e0ff */
[----:B------:R-:W-:Y:S01]  /*0d00*/  PRMT R43, R40, 0x7604, R27 ;  /* 0x00007604282b7816 */ /* 0x000fe2000000001b */
[----:B------:R-:W-:Y:S01]  /*0d10*/  IMAD.MOV.U32 R40, RZ, RZ, R20 ;  /* 0x000000ffff287224 */ /* 0x000fe200078e0014 */
[----:B------:R-:W-:Y:S01]  /*0d20*/  IADD3.X R27, R5, UR13, RZ, P0, !PT ;  /* 0x0000000d051b7c10 */ /* 0x000fe200087fe4ff */
[----:B0-----:R-:W-:-:S05]  /*0d30*/  IMAD R21, R21, UR6, RZ ;  /* 0x0000000615157c24 */ /* 0x001fca000f8e02ff */
[----:B------:R-:W-:-:S04]  /*0d40*/  LEA R6, P0, R21, R6, 0x1 ;  /* 0x0000000615067211 */ /* 0x000fc800078008ff */
[----:B------:R-:W-:Y:S02]  /*0d50*/  IADD3.X R5, RZ, R5, RZ, P0, !PT ;  /* 0x00000005ff057210 */ /* 0x000fe400007fe4ff */
[----:B------:R-:W-:-:S04]  /*0d60*/  ISETP.GE.U32.AND P0, PT, R6, UR14, PT ;  /* 0x0000000e06007c0c */ /* 0x000fc8000bf06070 */
[----:B------:R-:W-:Y:S01]  /*0d70*/  ISETP.GE.U32.AND.EX P0, PT, R5, UR15, PT, P0 ;  /* 0x0000000f05007c0c */ /* 0x000fe2000bf06100 */
[----:B--2---:R-:W-:Y:S01]  /*0d80*/  FMUL.FTZ R22, R39, R22 ;  /* 0x0000001627167220 */ /* 0x004fe20000410000 */
[----:B------:R-:W-:Y:S01]  /*0d90*/  FMUL.FTZ R38, R38, R23 ;  /* 0x0000001726267220 */ /* 0x000fe20000410000 */
[----:B------:R-:W-:Y:S02]  /*0da0*/  IMAD.MOV.U32 R39, RZ, RZ, R41 ;  /* 0x000000ffff277224 */ /* 0x000fe400078e0029 */
[C---:B------:R-:W-:Y:S01]  /*0db0*/  FMUL.FTZ R22, R35.reuse, R22 ;  /* 0x0000001623167220 */ /* 0x040fe20000410000 */
[----:B------:R-:W-:Y:S01]  /*0dc0*/  FMUL.FTZ R23, R35, R38 ;  /* 0x0000002623177220 */ /* 0x000fe20000410000 */
[----:B------:R-:W-:-:S04]  /*0dd0*/  MOV R38, R42 ;  /* 0x0000002a00267202 */ /* 0x000fc80000000f00 */
[----:B------:R0:W-:Y:S04]  /*0de0*/  STG.E.64 desc[UR4][R24.64], R22 ;  /* 0x0000001618007986 */ /* 0x0001e8000c101b04 */
[----:B------:R0:W-:Y:S01]  /*0df0*/  STG.E.U16 desc[UR4][R26.64], R43 ;  /* 0x0000002b1a007986 */ /* 0x0001e2000c101504 */
[----:B------:R-:W-:Y:S06]  /*0e00*/  BAR.SYNC.DEFER_BLOCKING 0x0 ;  /* 0x0000000000007b1d */ /* 0x000fec0000010000 */
[----:B------:R-:W-:Y:S05]  /*0e10*/  @!P0 BRA `(.L_x_3584) ;  /* 0xfffffff800508947 */ /* 0x000fea000383ffff */
[----:B------:R-:W-:Y:S05]  /*0e20*/  EXIT ;  /* 0x000000000000794d */ /* 0x000fea0003800000 */
        .weak           $__internal_94_$__cuda_sm20_dblrcp_rn_slowpath_v3
        .type           $__internal_94_$__cuda_sm20_dblrcp_rn_slowpath_v3,@function
        .size           $__internal_94_$__cuda_sm20_dblrcp_rn_slowpath_v3,(.L_x_11683 - $__internal_94_$__cuda_sm20_dblrcp_rn_slowpath_v3)
$__internal_94_$__cuda_sm20_dblrcp_rn_slowpath_v3:
        /* <DEDUP_REMOVED lines=25> */
.L_x_3587:
        /* <DEDUP_REMOVED lines=9> */
.L_x_3585:
[----:B------:R-:W-:Y:S01]  /*1050*/  LOP3.LUT R21, R27, 0x80000, RZ, 0xfc, !PT ;  /* 0x000800001b157812 */ /* 0x000fe200078efcff */
[----:B------:R-:W-:-:S07]  /*1060*/  IMAD.MOV.U32 R20, RZ, RZ, R26 ;  /* 0x000000ffff147224 */ /* 0x000fce00078e001a */
.L_x_3586:
[----:B------:R-:W-:Y:S01]  /*1070*/  IMAD.MOV.U32 R43, RZ, RZ, 0x0 ;  /* 0x00000000ff2b7424 */ /* 0x000fe200078e00ff */
[----:B------:R-:W-:Y:S01]  /*1080*/  MOV R23, R21 ;  /* 0x0000001500177202 */ /* 0x000fe20000000f00 */
[----:B------:R-:W-:Y:S02]  /*1090*/  IMAD.MOV.U32 R22, RZ, RZ, R20 ;  /* 0x000000ffff167224 */ /* 0x000fe400078e0014 */
[----:B------:R-:W-:Y:S05]  /*10a0*/  RET.REL.NODEC R42 `(_ZN2at6native43_GLOBAL__N__7cc8d1ed_10_Dropout_cu_0e96ed3824fused_dropout_kernel_vecIffmLi1ELi2EbEEvNS_4cuda6detail10TensorInfoIKT_T1_EENS5_IS6_S8_EENS5_IT4_S8_EES8_T0_NS_15PhiloxCudaStateE) ;  /* 0xffffffec2ad47950 */ /* 0x000fea0003c3ffff */
.L_x_3588:
        /* <DEDUP_REMOVED lines=13> */
.L_x_11683:


//--------------------- .text._ZN2at6native43_GLOBAL__N__7cc8d1ed_10_Dropout_cu_0e96ed3824fused_dropout_kernel_vecIffmLi1ELi4EbEEvNS_4cuda6detail10TensorInfoIKT_T1_EENS5_IS6_S8_EENS5_IT4_S8_EES8_T0_NS_15PhiloxCudaStateE --------------------------
	.section	.text._ZN2at6native43_GLOBAL__N__7cc8d1ed_10_Dropout_cu_0e96ed3824fused_dropout_kernel_vecIffmLi1ELi4EbEEvNS_4cuda6detail10TensorInfoIKT_T1_EENS5_IS6_S8_EENS5_IT4_S8_EES8_T0_NS_15PhiloxCudaStateE,"ax",@progbits
	.align	128
.text._ZN2at6native43_GLOBAL__N__7cc8d1ed_10_Dropout_cu_0e96ed3824fused_dropout_kernel_vecIffmLi1ELi4EbEEvNS_4cuda6detail10TensorInfoIKT_T1_EENS5_IS6_S8_EENS5_IT4_S8_EES8_T0_NS_15PhiloxCudaStateE:
        .type           _ZN2at6native43_GLOBAL__N__7cc8d1ed_10_Dropout_cu_0e96ed3824fused_dropout_kernel_vecIffmLi1ELi4EbEEvNS_4cuda6detail10TensorInfoIKT_T1_EENS5_IS6_S8_EENS5_IT4_S8_EES8_T0_NS_15PhiloxCudaStateE,@function
        .size           _ZN2at6native43_GLOBAL__N__7cc8d1ed_10_Dropout_cu_0e96ed3824fused_dropout_kernel_vecIffmLi1ELi4EbEEvNS_4cuda6detail10TensorInfoIKT_T1_EENS5_IS6_S8_EENS5_IT4_S8_EES8_T0_NS_15PhiloxCudaStateE,(.L_x_11685 - _ZN2at6native43_GLOBAL__N__7cc8d1ed_10_Dropout_cu_0e96ed3824fused_dropout_kernel_vecIffmLi1ELi4EbEEvNS_4cuda6detail10TensorInfoIKT_T1_EENS5_IS6_S8_EENS5_IT4_S8_EES8_T0_NS_15PhiloxCudaStateE)
        .other          _ZN2at6native43_GLOBAL__N__7cc8d1ed_10_Dropout_cu_0e96ed3824fused_dropout_kernel_vecIffmLi1ELi4EbEEvNS_4cuda6detail10TensorInfoIKT_T1_EENS5_IS6_S8_EENS5_IT4_S8_EES8_T0_NS_15PhiloxCudaStateE,@"STO_CUDA_ENTRY STV_DEFAULT"
_ZN2at6native43_GLOBAL__N__7cc8d1ed_10_Dropout_cu_0e96ed3824fused_dropout_kernel_vecIffmLi1ELi4EbEEvNS_4cuda6detail10TensorInfoIKT_T1_EENS5_IS6_S8_EENS5_IT4_S8_EES8_T0_NS_15PhiloxCudaStateE:
        /* <DEDUP_REMOVED lines=20> */
[----:B--2---:R-:W-:-:S05]  /*0140*/  @P1 IADD3 R34, P2, R2, R7, RZ ;  /* 0x0000000702221210 */ /* 0x004fca0007f5e0ff */
[----:B------:R-:W-:Y:S02]  /*0150*/  @P1 IMAD.X R35, RZ, RZ, R3, P2 ;  /* 0x000000ffff231224 */ /* 0x000fe400010e0603 */
[----:B------:R-:W-:-:S03]  /*0160*/  IMAD.WIDE.U32 R6, R38, -0x326172a9, RZ ;  /* 0xcd9e8d5726067825 */ /* 0x000fc600078e00ff */
        /* <DEDUP_REMOVED lines=42> */
[C---:B------:R-:W-:Y:S02]  /*0410*/  VIADD R16, R45.reuse, 0x646e171e ;  /* 0x646e171e2d107836 */ /* 0x040fe40000000000 */
[----:B------:R-:W-:Y:S01]  /*0420*/  VIADD R17, R45, 0x1fd5c5a3 ;  /* 0x1fd5c5a32d117836 */ /* 0x000fe20000000000 */
[----:B------:R-:W-:Y:S01]  /*0430*/  LOP3.LUT R20, R19, R14, R10, 0x96, !PT ;  /* 0x0000000e13147212 */ /* 0x000fe200078e960a */
[----:B------:R-:W-:Y:S01]  /*0440*/  IMAD.WIDE.U32 R14, R15, -0x326172a9, RZ ;  /* 0xcd9e8d570f0e7825 */ /* 0x000fe200078e00ff */
[----:B0-----:R-:W-:-:S03]  /*0450*/  DFMA R28, -R12, R30, 1 ;  /* 0x3ff000000c1c742b */ /* 0x001fc6000000011e */
[----:B------:R-:W-:Y:S01]  /*0460*/  IMAD.WIDE.U32 R20, R20, -0x2daee0ad, RZ ;  /* 0xd2511f5314147825 */ /* 0x000fe200078e00ff */
[----:B------:R-:W-:Y:S02]  /*0470*/  LOP3.LUT R24, R15, R18, R11, 0x96, !PT ;  /* 0x000000120f187212 */ /* 0x000fe400078e960b */
[C---:B------:R-:W-:Y:S01]  /*0480*/  IADD3 R18, R44.reuse, 0x5384540f, RZ ;  /* 0x5384540f2c127810 */ /* 0x040fe20007ffe0ff */
[----:B------:R-:W-:Y:S01]  /*0490*/  VIADD R19, R44, 0xf1bbcdc8 ;  /* 0xf1bbcdc82c137836 */ /* 0x000fe20000000000 */
[----:B------:R-:W-:Y:S01]  /*04a0*/  LOP3.LUT R26, R21, R22, R16, 0x96, !PT ;  /* 0x00000016151a7212 */ /* 0x000fe200078e9610 */
[----:B------:R-:W-:Y:S01]  /*04b0*/  IMAD.WIDE.U32 R24, R24, -0x2daee0ad, RZ ;  /* 0xd2511f5318187825 */ /* 0x000fe200078e00ff */
[----:B------:R-:W-:Y:S01]  /*04c0*/  DFMA R28, R28, R28, R28 ;  /* 0x0000001c1c1c722b */ /* 0x000fe2000000001c */
[----:B------:R-:W-:Y:S02]  /*04d0*/  IADD3 R21, R45, -0x695add53, RZ ;  /* 0x96a522ad2d157810 */ /* 0x000fe40007ffe0ff */
[----:B------:R-:W-:Y:S01]  /*04e0*/  IMAD.WIDE.U32 R26, R26, -0x326172a9, RZ ;  /* 0xcd9e8d571a1a7825 */ /* 0x000fe200078e00ff */
[----:B------:R-:W-:-:S02]  /*04f0*/  LOP3.LUT R15, R25, R20, R17, 0x96, !PT ;  /* 0x00000014190f7212 */ /* 0x000fc400078e9611 */
[----:B------:R-:W-:Y:S01]  /*0500*/  MOV R25, R33 ;  /* 0x0000002100197202 */ /* 0x000fe20000000f00 */
[----:B------:R-:W-:Y:S01]  /*0510*/  VIADD R20, R45, 0xdb3d7428 ;  /* 0xdb3d74282d147836 */ /* 0x000fe20000000000 */
[----:B------:R-:W-:Y:S01]  /*0520*/  LOP3.LUT R22, R27, R14, R18, 0x96, !PT ;  /* 0x0000000e1b167212 */ /* 0x000fe200078e9612 */
[----:B------:R-:W-:Y:S01]  /*0530*/  IMAD.WIDE.U32 R14, R15, -0x326172a9, RZ ;  /* 0xcd9e8d570f0e7825 */ /* 0x000fe200078e00ff */
[----:B------:R-:W-:-:S03]  /*0540*/  DFMA R28, R30, R28, R30 ;  /* 0x0000001c1e1c722b */ /* 0x000fc6000000001e */
[----:B------:R-:W-:Y:S01]  /*0550*/  IMAD.WIDE.U32 R22, R22, -0x2daee0ad, RZ ;  /* 0xd2511f5316167825 */ /* 0x000fe200078e00ff */
[----:B------:R-:W-:-:S03]  /*0560*/  LOP3.LUT R31, R15, R26, R19, 0x96, !PT ;  /* 0x0000001a0f1f7212 */ /* 0x000fc600078e9613 */
[----:B------:R-:W-:Y:S01]  /*0570*/  IMAD.MOV.U32 R35, RZ, RZ, R32 ;  /* 0x000000ffff237224 */ /* 0x000fe200078e0020 */
[----:B------:R-:W-:Y:S01]  /*0580*/  LOP3.LUT R43, R23, R24, R20, 0x96, !PT ;  /* 0x00000018172b7212 */ /* 0x000fe200078e9614 */
[----:B------:R-:W-:Y:S01]  /*0590*/  DFMA R26, -R12, R28, 1 ;  /* 0x3ff000000c1a742b */ /* 0x000fe2000000011c */
[----:B------:R-:W-:-:S04]  /*05a0*/  IMAD.HI.U32 R15, R31, -0x2daee0ad, RZ ;  /* 0xd2511f531f0f7827 */ /* 0x000fc800078e00ff */
[----:B------:R-:W-:Y:S01]  /*05b0*/  IMAD.HI.U32 R23, R43, -0x326172a9, RZ ;  /* 0xcd9e8d572b177827 */ /* 0x000fe200078e00ff */
[----:B------:R-:W-:-:S03]  /*05c0*/  LOP3.LUT R22, R15, R22, R21, 0x96, !PT ;  /* 0x000000160f167212 */ /* 0x000fc600078e9615 */
[----:B------:R-:W-:-:S05]  /*05d0*/  VIADD R24, R44, 0x8ff34781 ;  /* 0x8ff347812c187836 */ /* 0x000fca0000000000 */
[----:B------:R-:W-:Y:S01]  /*05e0*/  LOP3.LUT R42, R23, R14, R24, 0x96, !PT ;  /* 0x0000000e172a7212 */ /* 0x000fe200078e9618 */
[----:B------:R-:W-:Y:S01]  /*05f0*/  DFMA R14, R28, R26, R28 ;  /* 0x0000001a1c0e722b */ /* 0x000fe2000000001c */
[----:B------:R-:W-:Y:S01]  /*0600*/  IMAD.MOV.U32 R26, RZ, RZ, R38 ;  /* 0x000000ffff1a7224 */ /* 0x000fe200078e0026 */
        /* <DEDUP_REMOVED lines=8> */
[----:B------:R-:W-:Y:S05]  /*0690*/  CALL.REL.NOINC `($__internal_95_$__cuda_sm20_dblrcp_rn_slowpath_v3) ;  /* 0x0000000800507944 */ /* 0x000fea0003c00000 */
.L_x_3589:
        /* <DEDUP_REMOVED lines=13> */
.L_x_3594:
        /* <DEDUP_REMOVED lines=13> */
.L_x_3591:
[----:B------:R-:W-:Y:S05]  /*0840*/  BSYNC B0 ;  /* 0x0000000000007941 */ /* 0x000fea0003800000 */
.L_x_3590:
        /* <DEDUP_REMOVED lines=58> */
[----:B------:R-:W-:Y:S01]  /*0bf0*/  @P0 IMAD.MOV.U32 R39, RZ, RZ, R37 ;  /* 0x000000ffff270224 */ /* 0x000fe200078e0025 */
[----:B------:R-:W-:Y:S06]  /*0c00*/  BRA `(.L_x_3592) ;  /* 0x0000000000107947 */ /* 0x000fec0003800000 */
.L_x_3593:
[----:B------:R-:W-:Y:S01]  /*0c10*/  MOV R40, R38 ;  /* 0x0000002600287202 */ /* 0x000fe20000000f00 */
[----:B------:R-:W-:Y:S01]  /*0c20*/  IMAD.MOV.U32 R41, RZ, RZ, R37 ;  /* 0x000000ffff297224 */ /* 0x000fe200078e0025 */
[----:B------:R-:W-:Y:S01]  /*0c30*/  MOV R39, R22 ;  /* 0x0000001600277202 */ /* 0x000fe20000000f00 */
[----:B------:R-:W-:-:S07]  /*0c40*/  IMAD.MOV.U32 R36, RZ, RZ, R33 ;  /* 0x000000ffff247224 */ /* 0x000fce00078e0021 */
.L_x_3592:
[C---:B------:R-:W-:Y:S01]  /*0c50*/  IMAD.SHL.U32 R38, R35.reuse, 0x4, RZ ;  /* 0x0000000423267824 */ /* 0x040fe200078e00ff */
[----:B------:R-:W-:-:S04]  /*0c60*/  SHF.L.U64.HI R37, R35, 0x2, R25 ;  /* 0x0000000223257819 */ /* 0x000fc80000010219 */
[----:B------:R-:W-:-:S04]  /*0c70*/  IADD3 R12, P0, R38, UR8, RZ ;  /* 0x00000008260c7c10 */ /* 0x000fc8000ff1e0ff */
[----:B------:R-:W-:-:S06]  /*0c80*/  IADD3.X R13, R37, UR9, RZ, P0, !PT ;  /* 0x00000009250d7c10 */ /* 0x000fcc00087fe4ff */
[----:B------:R-:W2:Y:S01]  /*0c90*/  LDG.E.128 R12, desc[UR4][R12.64] ;  /* 0x000000040c0c7981 */ /* 0x000ea2000c1e1d00 */
        /* <DEDUP_REMOVED lines=8> */
[----:B------:R-:W-:Y:S01]  /*0d20*/  FSETP.GEU.FTZ.AND P0, PT, R41, UR7, PT ;  /* 0x0000000729007c0b */ /* 0x000fe2000bf1e000 */
[-C--:B------:R-:W-:Y:S01]  /*0d30*/  FFMA.FTZ R39, R23, R40.reuse, 1.1641532182693481445e-10 ;  /* 0x2f00000017277423 */ /* 0x080fe20000010028 */
[----:B------:R-:W-:Y:S01]  /*0d40*/  FSETP.GEU.FTZ.AND P1, PT, R42, UR7, PT ;  /* 0x000000072a007c0b */ /* 0x000fe2000bf3e000 */
[----:B------:R-:W-:Y:S01]  /*0d50*/  FFMA.FTZ R40, R43, R40, 1.1641532182693481445e-10 ;  /* 0x2f0000002b287423 */ /* 0x000fe20000010028 */
[----:B------:R-:W-:Y:S02]  /*0d60*/  SEL R43, RZ, 0x1, P0 ;  /* 0x00000001ff2b7807 */ /* 0x000fe40000000000 */
[----:B------:R-:W-:Y:S02]  /*0d70*/  FSETP.GEU.FTZ.AND P0, PT, R39, UR7, PT ;  /* 0x0000000727007c0b */ /* 0x000fe4000bf1e000 */
[----:B------:R-:W-:Y:S02]  /*0d80*/  SEL R36, RZ, 0x1, P1 ;  /* 0x00000001ff247807 */ /* 0x000fe40000800000 */
[----:B------:R-:W-:-:S02]  /*0d90*/  SEL R23, RZ, 0x1, P0 ;  /* 0x00000001ff177807 */ /* 0x000fc40000000000 */
[----:B------:R-:W-:Y:S02]  /*0da0*/  PRMT R43, R36, 0x7604, R43 ;  /* 0x00007604242b7816 */ /* 0x000fe4000000002b */
[----:B------:R-:W-:Y:S02]  /*0db0*/  FSET.BF.LT.FTZ.AND R42, R42, UR7, PT ;  /* 0x000000072a2a7c0a */ /* 0x000fe4000b811000 */
[----:B------:R-:W-:Y:S02]  /*0dc0*/  PRMT R43, R23, 0x7054, R43 ;  /* 0x00007054172b7816 */ /* 0x000fe4000000002b */
[----:B------:R-:W0:Y:S01]  /*0dd0*/  LDC R23, c[0x0][RZ] ;  /* 0x00000000ff177b82 */ /* 0x000e220000000800 */
[C---:B------:R-:W-:Y:S01]  /*0de0*/  FSETP.GEU.FTZ.AND P1, PT, R40.reuse, UR7, PT ;  /* 0x0000000728007c0b */ /* 0x040fe2000bf3e000 */
[----:B------:R-:W-:Y:S01]  /*0df0*/  ULDC UR6, c[0x0][0xc] ;  /* 0x0000030000067ab9 */ /* 0x000fe20000000800 */
[----:B------:R-:W-:Y:S02]  /*0e00*/  FSET.BF.LT.FTZ.AND R39, R39, UR7, PT ;  /* 0x0000000727277c0a */ /* 0x000fe4000b811000 */
[----:B------:R-:W-:-:S02]  /*0e10*/  FSET.BF.LT.FTZ.AND R40, R40, UR7, PT ;  /* 0x0000000728287c0a */ /* 0x000fc4000b811000 */
[----:B------:R-:W-:Y:S02]  /*0e20*/  IADD3 R38, P0, R38, UR10, RZ ;  /* 0x0000000a26267c10 */ /* 0x000fe4000ff1e0ff */
[----:B------:R-:W-:Y:S02]  /*0e30*/  FSET.BF.LT.FTZ.AND R41, R41, UR7, PT ;  /* 0x0000000729297c0a */ /* 0x000fe4000b811000 */
[----:B------:R-:W-:-:S04]  /*0e40*/  SEL R36, RZ, 0x1, P1 ;  /* 0x00000001ff247807 */ /* 0x000fc80000800000 */
[----:B------:R-:W-:Y:S01]  /*0e50*/  PRMT R36, R36, 0x654, R43 ;  /* 0x0000065424247816 */ /* 0x000fe2000000002b */
[----:B------:R-:W-:Y:S02]  /*0e60*/  IMAD.MOV.U32 R43, RZ, RZ, R22 ;  /* 0x000000ffff2b7224 */ /* 0x000fe400078e0016 */
[----:B--2---:R-:W-:Y:S01]  /*0e70*/  FMUL.FTZ R13, R42, R13 ;  /* 0x0000000d2a0d7220 */ /* 0x004fe20000410000 */
[----:B0-----:R-:W-:Y:S02]  /*0e80*/  IMAD R42, R23, UR6, RZ ;  /* 0x00000006172a7c24 */ /* 0x001fe4000f8e02ff */
[----:B------:R-:W-:Y:S01]  /*0e90*/  FMUL.FTZ R14, R39, R14 ;  /* 0x0000000e270e7220 */ /* 0x000fe20000410000 */
[----:B------:R-:W-:Y:S01]  /*0ea0*/  FMUL.FTZ R15, R40, R15 ;  /* 0x0000000f280f7220 */ /* 0x000fe20000410000 */
[----:B------:R-:W-:Y:S01]  /*0eb0*/  IADD3 R40, P1, R35, UR12, RZ ;  /* 0x0000000c23287c10 */ /* 0x000fe2000ff3e0ff */
[----:B------:R-:W-:Y:S01]  /*0ec0*/  FMUL.FTZ R12, R41, R12 ;  /* 0x0000000c290c7220 */ /* 0x000fe20000410000 */
[----:B------:R-:W-:Y:S01]  /*0ed0*/  IADD3.X R39, R37, UR11, RZ, P0, !PT ;  /* 0x0000000b25277c10 */ /* 0x000fe200087fe4ff */
[----:B------:R-:W-:Y:S01]  /*0ee0*/  FMUL.FTZ R13, R32, R13 ;  /* 0x0000000d200d7220 */ /* 0x000fe20000410000 */
[----:B------:R-:W-:Y:S01]  /*0ef0*/  LEA R35, P0, R42, R35, 0x2 ;  /* 0x000000232a237211 */ /* 0x000fe200078010ff */
[C---:B------:R-:W-:Y:S01]  /*0f00*/  FMUL.FTZ R12, R32.reuse, R12 ;  /* 0x0000000c200c7220 */ /* 0x040fe20000410000 */
[----:B------:R-:W-:Y:S01]  /*0f10*/  IADD3.X R41, R25, UR13, RZ, P1, !PT ;  /* 0x0000000d19297c10 */ /* 0x000fe20008ffe4ff */
[C---:B------:R-:W-:Y:S01]  /*0f20*/  FMUL.FTZ R14, R32.reuse, R14 ;  /* 0x0000000e200e7220 */ /* 0x040fe20000410000 */
[----:B------:R-:W-:Y:S01]  /*0f30*/  IADD3.X R25, RZ, R25, RZ, P0, !PT ;  /* 0x00000019ff197210 */ /* 0x000fe200007fe4ff */
[----:B------:R-:W-:Y:S01]  /*0f40*/  FMUL.FTZ R15, R32, R15 ;  /* 0x0000000f200f7220 */ /* 0x000fe20000410000 */
[----:B------:R-:W-:Y:S01]  /*0f50*/  ISETP.GE.U32.AND P0, PT, R35, UR14, PT ;  /* 0x0000000e23007c0c */ /* 0x000fe2000bf06070 */
[----:B------:R-:W-:-:S03]  /*0f60*/  IMAD.MOV.U32 R42, RZ, RZ, R33 ;  /* 0x000000ffff2a7224 */ /* 0x000fc600078e0021 */
[----:B------:R-:W-:Y:S01]  /*0f70*/  ISETP.GE.U32.AND.EX P0, PT, R25, UR15, PT, P0 ;  /* 0x0000000f19007c0c */ /* 0x000fe2000bf06100 */
[----:B------:R0:W-:Y:S04]  /*0f80*/  STG.E.128 desc[UR4][R38.64], R12 ;  /* 0x0000000c26007986 */ /* 0x0001e8000c101d04 */
[----:B------:R1:W-:Y:S01]  /*0f90*/  STG.E desc[UR4][R40.64], R36 ;  /* 0x0000002428007986 */ /* 0x0003e2000c101904 */
[----:B0-----:R-:W-:Y:S01]  /*0fa0*/  MOV R38, R31 ;  /* 0x0000001f00267202 */ /* 0x001fe20000000f00 */
[----:B------:R-:W-:Y:S06]  /*0fb0*/  BAR.SYNC.DEFER_BLOCKING 0x0 ;  /* 0x0000000000007b1d */ /* 0x000fec0000010000 */
[----:B-1----:R-:W-:Y:S05]  /*0fc0*/  @!P0 BRA `(.L_x_3594) ;  /* 0xfffffff400e88947 */ /* 0x002fea000383ffff */
[----:B------:R-:W-:Y:S05]  /*0fd0*/  EXIT ;  /* 0x000000000000794d */ /* 0x000fea0003800000 */
        .weak           $__internal_95_$__cuda_sm20_dblrcp_rn_slowpath_v3
        .type           $__internal_95_$__cuda_sm20_dblrcp_rn_slowpath_v3,@function
        .size           $__internal_95_$__cuda_sm20_dblrcp_rn_slowpath_v3,(.L_x_11685 - $__internal_95_$__cuda_sm20_dblrcp_rn_slowpath_v3)
$__internal_95_$__cuda_sm20_dblrcp_rn_slowpath_v3:
        /* <DEDUP_REMOVED lines=25> */
.L_x_3597:
        /* <DEDUP_REMOVED lines=9> */
.L_x_3595:
[----:B------:R-:W-:Y:S01]  /*1200*/  LOP3.LUT R13, R31, 0x80000, RZ, 0xfc, !PT ;  /* 0x000800001f0d7812 */ /* 0x000fe200078efcff */
[----:B------:R-:W-:-:S07]  /*1210*/  IMAD.MOV.U32 R12, RZ, RZ, R30 ;  /* 0x000000ffff0c7224 */ /* 0x000fce00078e001e */
.L_x_3596:
[----:B------:R-:W-:Y:S01]  /*1220*/  IMAD.MOV.U32 R33, RZ, RZ, 0x0 ;  /* 0x00000000ff217424 */ /* 0x000fe200078e00ff */
[----:B------:R-:W-:Y:S01]  /*1230*/  MOV R15, R13 ;  /* 0x0000000d000f7202 */ /* 0x000fe20000000f00 */
[----:B------:R-:W-:Y:S02]  /*1240*/  IMAD.MOV.U32 R14, RZ, RZ, R12 ;  /* 0x000000ffff0e7224 */ /* 0x000fe400078e000c */
[----:B------:R-:W-:Y:S05]  /*1250*/  RET.REL.NODEC R32 `(_ZN2at6native43_GLOBAL__N__7cc8d1ed_10_Dropout_cu_0e96ed3824fused_dropout_kernel_vecIffmLi1ELi4EbEEvNS_4cuda6detail10TensorInfoIKT_T1_EENS5_IS6_S8_EENS5_IT4_S8_EES8_T0_NS_15PhiloxCudaStateE) ;  /* 0xffffffec20687950 */ /* 0x000fea0003c3ffff */
.L_x_3598:
        /* <DEDUP_REMOVED lines=10> */
.L_x_11685:


//--------------------- .text._ZN2at6native43_GLOBAL__N__7cc8d1ed_10_Dropout_cu_0e96ed3824fused_dropout_kernel_vecIffmLi1ELi8EbEEvNS_4cuda6detail10TensorInfoIKT_T1_EENS5_IS6_S8_EENS5_IT4_S8_EES8_T0_NS_15PhiloxCudaStateE --------------------------
	.section	.text._ZN2at6native43_GLOBAL__N__7cc8d1ed_10_Dropout_cu_0e96ed3824fused_dropout_kernel_vecIffmLi1ELi8EbEEvNS_4cuda6detail10TensorInfoIKT_T1_EENS5_IS6_S8_EENS5_IT4_S8_EES8_T0_NS_15PhiloxCudaStateE,"ax",@progbits
	.align	128
.text._ZN2at6native43_GLOBAL__N__7cc8d1ed_10_Dropout_cu_0e96ed3824fused_dropout_kernel_vecIffmLi1ELi8EbEEvNS_4cuda6detail10TensorInfoIKT_T1_EENS5_IS6_S8_EENS5_IT4_S8_EES8_T0_NS_15PhiloxCudaStateE:
        .type           _ZN2at6native43_GLOBAL__N__7cc8d1ed_10_Dropout_cu_0e96ed3824fused_dropout_kernel_vecIffmLi1ELi8EbEEvNS_4cuda6detail10TensorInfoIKT_T1_EENS5_IS6_S8_EENS5_IT4_S8_EES8_T0_NS_15PhiloxCudaStateE,@function
        .size           _ZN2at6native43_GLOBAL__N__7cc8d1ed_10_Dropout_cu_0e96ed3824fused_dropout_kernel_vecIffmLi1ELi8EbEEvNS_4cuda6detail10TensorInfoIKT_T1_EENS5_IS6_S8_EENS5_IT4_S8_EES8_T0_NS_15PhiloxCudaStateE,(.L_x_11687 - _ZN2at6native43_GLOBAL__N__7cc8d1ed_10_Dropout_cu_0e96ed3824fused_dropout_kernel_vecIffmLi1ELi8EbEEvNS_4cuda6detail10TensorInfoIKT_T1_EENS5_IS6_S8_EENS5_IT4_S8_EES8_T0_NS_15PhiloxCudaStateE)
        .other          _ZN2at6native43_GLOBAL__N__7cc8d1ed_10_Dropout_cu_0e96ed3824fused_dropout_kernel_vecIffmLi1ELi8EbEEvNS_4cuda6detail10TensorInfoIKT_T1_EENS5_IS6_S8_EENS5_IT4_S8_EES8_T0_NS_15PhiloxCudaStateE,@"STO_CUDA_ENTRY STV_DEFAULT"
_ZN2at6native43_GLOBAL__N__7cc8d1ed_10_Dropout_cu_0e96ed3824fused_dropout_kernel_vecIffmLi1ELi8EbEEvNS_4cuda6detail10TensorInfoIKT_T1_EENS5_IS6_S8_EENS5_IT4_S8_EES8_T0_NS_15PhiloxCudaStateE:
        /* <DEDUP_REMOVED lines=104> */
[----:B------:R-:W-:Y:S05]  /*0680*/  CALL.REL.NOINC `($__internal_96_$__cuda_sm20_dblrcp_rn_slowpath_v3) ;  /* 0x0000001800687944 */ /* 0x000fea0003c00000 */
[----:B------:R-:W-:Y:S01]  /*0690*/  MOV R16, R18 ;  /* 0x0000001200107202 */ /* 0x000fe20000000f00 */
[----:B------:R-:W-:-:S07]  /*06a0*/  IMAD.MOV.U32 R17, RZ, RZ, R19 ;  /* 0x000000ffff117224 */ /* 0x000fce00078e0013 */
.L_x_3599:
        /* <DEDUP_REMOVED lines=13> */
.L_x_3611:
        /* <DEDUP_REMOVED lines=18> */
.L_x_3602:
[----:B------:R-:W-:Y:S05]  /*08a0*/  BSYNC B0 ;  /* 0x0000000000007941 */ /* 0x000fea0003800000 */
.L_x_3601:
        /* <DEDUP_REMOVED lines=58> */
.L_x_3603:
        /* <DEDUP_REMOVED lines=21> */
.L_x_3605:
[----:B------:R-:W-:Y:S05]  /*0da0*/  BSYNC B0 ;  /* 0x0000000000007941 */ /* 0x000fea0003800000 */
.L_x_3604:
        /* <DEDUP_REMOVED lines=40> */
[----:B------:R-:W-:Y:S02]  /*1030*/  LOP3.LUT R45, R21, R16, R26, 0x96, !PT ;  /* 0x00000010152d7212 */ /* 0x000fe400078e961a */
[----:B------:R-:W-:Y:S01]  /*1040*/  LOP3.LUT R41, R17, R18, R25, 0x96, !PT ;  /* 0x0000001211297212 */ /* 0x000fe200078e9619 */
[----:B------:R-:W-:Y:S01]  /*1050*/  IMAD.MOV.U32 R51, RZ, RZ, R19 ;  /* 0x000000ffff337224 */ /* 0x000fe200078e0013 */
        /* <DEDUP_REMOVED lines=18> */
.L_x_3600:
[C---:B------:R-:W-:Y:S01]  /*1180*/  ISETP.NE.AND P0, PT, R47.reuse, -0x1, PT ;  /* 0xffffffff2f00780c */ /* 0x040fe20003f05270 */
[C---:B------:R-:W-:Y:S01]  /*1190*/  VIADD R16, R47.reuse, 0x1 ;  /* 0x000000012f107836 */ /* 0x040fe20000000000 */
[----:B------:R-:W-:Y:S01]  /*11a0*/  BSSY B0, `(.L_x_3607) ;  /* 0x000000d000007945 */ /* 0x000fe20003800000 */
[----:B------:R-:W-:Y:S01]  /*11b0*/  IADD3 R36, R47, 0x2, RZ ;  /* 0x000000022f247810 */ /* 0x000fe20007ffe0ff */
[----:B------:R-:W-:Y:S02]  /*11c0*/  IMAD.MOV.U32 R19, RZ, RZ, R33 ;  /* 0x000000ffff137224 */ /* 0x000fe400078e0021 */
[----:B------:R-:W-:-:S07]  /*11d0*/  IMAD.HI.U32 R21, R16, -0x2daee0ad, RZ ;  /* 0xd2511f5310157827 */ /* 0x000fce00078e00ff */
        /* <DEDUP_REMOVED lines=9> */
.L_x_3608:
[----:B------:R-:W-:Y:S05]  /*1270*/  BSYNC B0 ;  /* 0x0000000000007941 */ /* 0x000fea0003800000 */
.L_x_3607:
        /* <DEDUP_REMOVED lines=12> */
[----:B------:R-:W-:Y:S01]  /*1340*/  VIADD R33, R19, 0x1 ;  /* 0x0000000113217836 */ /* 0x000fe20000000000 */
[----:B------:R-:W-:Y:S01]  /*1350*/  MOV R37, R44 ;  /* 0x0000002c00257202 */ /* 0x000fe20000000f00 */
[----:B------:R-:W-:-:S03]  /*1360*/  IMAD.MOV.U32 R20, RZ, RZ, R17 ;  /* 0x000000ffff147224 */ /* 0x000fc600078e0011 */
        /* <DEDUP_REMOVED lines=12> */
.L_x_3610:
[----:B------:R-:W-:Y:S05]  /*1430*/  BSYNC B0 ;  /* 0x0000000000007941 */ /* 0x000fea0003800000 */
.L_x_3609:
        /* <DEDUP_REMOVED lines=99> */
.L_x_3606:
        /* <DEDUP_REMOVED lines=8> */
[----:B------:R-:W-:Y:S02]  /*1af0*/  I2FP.F32.U32 R51, R51 ;  /* 0x0000003300337245 */ /* 0x000fe40000201000 */
[----:B------:R-:W-:Y:S01]  /*1b00*/  I2FP.F32.U32 R57, R38 ;  /* 0x0000002600397245 */ /* 0x000fe20000201000 */
[----:B------:R-:W-:Y:S01]  /*1b10*/  FFMA.FTZ R38, R53, R50, 1.1641532182693481445e-10 ;  /* 0x2f00000035267423 */ /* 0x000fe20000010032 */
[----:B------:R-:W-:Y:S01]  /*1b20*/  I2FP.F32.U32 R55, R40 ;  /* 0x0000002800377245 */ /* 0x000fe20000201000 */
[----:B------:R-:W-:-:S03]  /*1b30*/  FFMA.FTZ R51, R51, R50, 1.1641532182693481445e-10 ;  /* 0x2f00000033337423 */ /* 0x000fc60000010032 */
[----:B------:R-:W-:Y:S01]  /*1b40*/  FSETP.GEU.FTZ.AND P1, PT, R38, UR7, PT ;  /* 0x0000000726007c0b */ /* 0x000fe2000bf3e000 */
[----:B0-----:R-:W-:Y:S01]  /*1b50*/  FFMA.FTZ R42, R55, R50, 1.1641532182693481445e-10 ;  /* 0x2f000000372a7423 */ /* 0x001fe20000010032 */
[----:B------:R-:W-:Y:S01]  /*1b60*/  I2FP.F32.U32 R53, R48 ;  /* 0x0000003000357245 */ /* 0x000fe20000201000 */
[----:B------:R-:W-:Y:S01]  /*1b70*/  FFMA.FTZ R43, R57, R50, 1.1641532182693481445e-10 ;  /* 0x2f000000392b7423 */ /* 0x000fe20000010032 */
[----:B------:R-:W-:Y:S02]  /*1b80*/  FSETP.GEU.FTZ.AND P0, PT, R51, UR7, PT ;  /* 0x0000000733007c0b */ /* 0x000fe4000bf1e000 */
[----:B------:R-:W-:Y:S02]  /*1b90*/  SEL R48, RZ, 0xffffffff, P1 ;  /* 0xffffffffff307807 */ /* 0x000fe40000800000 */
[----:B------:R-:W-:Y:S02]  /*1ba0*/  I2FP.F32.U32 R39, R39 ;  /* 0x0000002700277245 */ /* 0x000fe40000201000 */
[----:B------:R-:W-:-:S02]  /*1bb0*/  I2FP.F32.U32 R37, R37 ;  /* 0x0000002500257245 */ /* 0x000fc40000201000 */
[----:B------:R-:W-:Y:S02]  /*1bc0*/  FSETP.GEU.FTZ.AND P4, PT, R42, UR7, PT ;  /* 0x000000072a007c0b */ /* 0x000fe4000bf9e000 */
[----:B------:R-:W-:Y:S02]  /*1bd0*/  SEL R40, RZ, 0x1, P0 ;  /* 0x00000001ff287807 */ /* 0x000fe40000000000 */
[----:B------:R-:W-:Y:S02]  /*1be0*/  SHF.L.U32 R55, R48, 0x8, RZ ;  /* 0x0000000830377819 */ /* 0x000fe400000006ff */
[----:B------:R-:W-:Y:S01]  /*1bf0*/  FSET.BF.LT.FTZ.AND R42, R42, UR7, PT ;  /* 0x000000072a2a7c0a */ /* 0x000fe2000b811000 */
[-C--:B------:R-:W-:Y:S01]  /*1c00*/  FFMA.FTZ R48, R39, R50.reuse, 1.1641532182693481445e-10 ;  /* 0x2f00000027307423 */ /* 0x080fe20000010032 */
[----:B------:R-:W-:Y:S01]  /*1c10*/  FSETP.GEU.FTZ.AND P2, PT, R43, UR7, PT ;  /* 0x000000072b007c0b */ /* 0x000fe2000bf5e000 */
[----:B------:R-:W-:Y:S01]  /*1c20*/  FFMA.FTZ R39, R37, R50, 1.1641532182693481445e-10 ;  /* 0x2f00000025277423 */ /* 0x000fe20000010032 */
[----:B------:R-:W-:-:S02]  /*1c30*/  I2FP.F32.U32 R49, R49 ;  /* 0x0000003100317245 */ /* 0x000fc40000201000 */
[----:B------:R-:W-:Y:S02]  /*1c40*/  LOP3.LUT R37, R55, 0x100, R40, 0xe2, !PT ;  /* 0x0000010037257812 */ /* 0x000fe400078ee228 */
[----:B------:R-:W-:Y:S01]  /*1c50*/  SEL R40, RZ, 0x1, P2 ;  /* 0x00000001ff287807 */ /* 0x000fe20001000000 */
[-C--:B------:R-:W-:Y:S01]  /*1c60*/  FFMA.FTZ R53, R53, R50.reuse, 1.1641532182693481445e-10 ;  /* 0x2f00000035357423 */ /* 0x080fe20000010032 */
[----:B------:R-:W-:Y:S01]  /*1c70*/  FFMA.FTZ R49, R49, R50, 1.1641532182693481445e-10 ;  /* 0x2f00000031317423 */ /* 0x000fe20000010032 */
[----:B------:R-:W-:Y:S02]  /*1c80*/  SEL R50, RZ, 0xffffffff, P4 ;  /* 0xffffffffff327807 */ /* 0x000fe40002000000 */
[----:B------:R-:W-:Y:S02]  /*1c90*/  FSETP.GEU.FTZ.AND P3, PT, R48, UR7, PT ;  /* 0x0000000730007c0b */ /* 0x000fe4000bf7e000 */
[C---:B------:R-:W-:Y:S01]  /*1ca0*/  FSETP.GEU.FTZ.AND P0, PT, R53.reuse, UR7, PT ;  /* 0x0000000735007c0b */ /* 0x040fe2000bf1e000 */
[----:B------:R-:W-:Y:S01]  /*1cb0*/  IMAD.SHL.U32 R55, R50, 0x100, RZ ;  /* 0x0000010032377824 */ /* 0x000fe200078e00ff */
[----:B------:R-:W-:-:S02]  /*1cc0*/  FSET.BF.LT.FTZ.AND R53, R53, UR7, PT ;  /* 0x0000000735357c0a */ /* 0x000fc4000b811000 */
[----:B------:R-:W-:Y:S02]  /*1cd0*/  SEL R54, RZ, 0xffffffff, P3 ;  /* 0xffffffffff367807 */ /* 0x000fe40001800000 */
[----:B------:R-:W-:Y:S02]  /*1ce0*/  FSETP.GEU.FTZ.AND P1, PT, R49, UR7, PT ;  /* 0x0000000731007c0b */ /* 0x000fe4000bf3e000 */
[----:B------:R-:W-:Y:S02]  /*1cf0*/  FSETP.GEU.FTZ.AND P3, PT, R39, UR7, PT ;  /* 0x0000000727007c0b */ /* 0x000fe4000bf7e000 */
[----:B------:R-:W-:Y:S02]  /*1d00*/  FSET.BF.LT.FTZ.AND R50, R49, UR7, PT ;  /* 0x0000000731327c0a */ /* 0x000fe4000b811000 */
[----:B------:R-:W-:Y:S02]  /*1d10*/  LOP3.LUT R40, R55, 0x100, R40, 0xe2, !PT ;  /* 0x0000010037287812 */ /* 0x000fe400078ee228 */
[----:B------:R-:W-:-:S02]  /*1d20*/  SHF.L.U32 R57, R54, 0x8, RZ ;  /* 0x0000000836397819 */ /* 0x000fc400000006ff */
[----:B------:R-:W-:Y:S02]  /*1d30*/  FSET.BF.LT.FTZ.AND R55, R39, UR7, PT ;  /* 0x0000000727377c0a */ /* 0x000fe4000b811000 */
[----:B------:R-:W-:Y:S02]  /*1d40*/  FSET.BF.LT.FTZ.AND R48, R48, UR7, PT ;  /* 0x0000000730307c0a */ /* 0x000fe4000b811000 */
[----:B------:R-:W-:Y:S02]  /*1d50*/  SEL R54, RZ, 0x1, P3 ;  /* 0x00000001ff367807 */ /* 0x000fe40001800000 */
[----:B------:R-:W-:Y:S02]  /*1d60*/  FSET.BF.LT.FTZ.AND R38, R38, UR7, PT ;  /* 0x0000000726267c0a */ /* 0x000fe4000b811000 */
[----:B------:R-:W-:Y:S02]  /*1d70*/  FSET.BF.LT.FTZ.AND R43, R43, UR7, PT ;  /* 0x000000072b2b7c0a */ /* 0x000fe4000b811000 */
[----:B------:R-:W-:Y:S01]  /*1d80*/  LOP3.LUT R39, R57, 0x100, R54, 0xe2, !PT ;  /* 0x0000010039277812 */ /* 0x000fe200078ee236 */
[----:B------:R-:W-:Y:S05]  /*1d90*/  WARPSYNC.ALL ;  /* 0x0000000000007948 */ /* 0x000fea0003800000 */
[----:B------:R-:W-:Y:S01]  /*1da0*/  FSET.BF.LT.FTZ.AND R51, R51, UR7, PT ;  /* 0x0000000733337c0a */ /* 0x000fe2000b811000 */
[----:B--2---:R-:W-:Y:S01]  /*1db0*/  FMUL.FTZ R21, R42, R21 ;  /* 0x000000152a157220 */ /* 0x004fe20000410000 */
[----:B------:R-:W-:-:S02]  /*1dc0*/  IADD3 R42, P2, R47, UR10, RZ ;  /* 0x0000000a2f2a7c10 */ /* 0x000fc4000ff5e0ff */
[----:B------:R-:W0:Y:S01]  /*1dd0*/  LDC R47, c[0x0][RZ] ;  /* 0x00000000ff2f7b82 */ /* 0x000e220000000800 */
[----:B---3--:R-:W-:Y:S01]  /*1de0*/  FMUL.FTZ R49, R53, R16 ;  /* 0x0000001035317220 */ /* 0x008fe20000410000 */
[----:B------:R-:W-:Y:S01]  /*1df0*/  SEL R16, RZ, 0xffffffff, P1 ;  /* 0xffffffffff107807 */ /* 0x000fe20000800000 */
[----:B------:R-:W-:Y:S01]  /*1e00*/  FMUL.FTZ R17, R50, R17 ;  /* 0x0000001132117220 */ /* 0x000fe20000410000 */
[----:B------:R-:W-:Y:S01]  /*1e10*/  FMUL.FTZ R53, R55, R18 ;  /* 0x0000001237357220 */ /* 0x000fe20000410000 */
[----:B------:R-:W-:Y:S01]  /*1e20*/  FMUL.FTZ R19, R48, R19 ;  /* 0x0000001330137220 */ /* 0x000fe20000410000 */
[----:B------:R-:W-:Y:S01]  /*1e30*/  FMUL.FTZ R23, R38, R23 ;  /* 0x0000001726177220 */ /* 0x000fe20000410000 */
[----:B------:R-:W-:Y:S01]  /*1e40*/  IMAD.SHL.U32 R57, R16, 0x100, RZ ;  /* 0x0000010010397824 */ /* 0x000fe200078e00ff */
[----:B------:R-:W-:Y:S01]  /*1e50*/  SEL R38, RZ, 0x1, P0 ;  /* 0x00000001ff267807 */ /* 0x000fe20000000000 */
[----:B------:R-:W-:Y:S01]  /*1e60*/  FMUL.FTZ R55, R43, R20 ;  /* 0x000000142b377220 */ /* 0x000fe20000410000 */
[----:B------:R-:W-:Y:S01]  /*1e70*/  IADD3.X R43, R52, UR11, RZ, P2, !PT ;  /* 0x0000000b342b7c10 */ /* 0x000fe200097fe4ff */
[C---:B------:R-:W-:Y:S01]  /*1e80*/  FMUL.FTZ R16, R32.reuse, R49 ;  /* 0x0000003120107220 */ /* 0x040fe20000410000 */
[C---:B------:R-:W-:Y:S01]  /*1e90*/  FMUL.FTZ R17, R32.reuse, R17 ;  /* 0x0000001120117220 */ /* 0x040fe20000410000 */
[C---:B------:R-:W-:Y:S01]  /*1ea0*/  FMUL.FTZ R18, R32.reuse, R53 ;  /* 0x0000003520127220 */ /* 0x040fe20000410000 */
[----:B------:R-:W-:Y:S01]  /*1eb0*/  FMUL.FTZ R19, R32, R19 ;  /* 0x0000001320137220 */ /* 0x000fe20000410000 */
[----:B------:R-:W-:Y:S01]  /*1ec0*/  ULDC UR6, c[0x0][0xc] ;  /* 0x0000030000067ab9 */ /* 0x000fe20000000800 */
[----:B------:R-:W-:-:S02]  /*1ed0*/  LOP3.LUT R48, R57, 0x100, R38, 0xe2, !PT ;  /* 0x0000010039307812 */ /* 0x000fc400078ee226 */
[----:B------:R-:W-:Y:S01]  /*1ee0*/  IADD3 R38, P0, R28, UR12, RZ ;  /* 0x0000000c1c267c10 */ /* 0x000fe2000ff1e0ff */
[----:B------:R1:W-:Y:S01]  /*1ef0*/  STG.E.128 desc[UR4][R42.64], R16 ;  /* 0x000000102a007986 */ /* 0x0003e2000c101d04 */
[----:B0-----:R-:W-:Y:S02]  /*1f00*/  IMAD R47, R47, UR6, RZ ;  /* 0x000000062f2f7c24 */ /* 0x001fe4000f8e02ff */
[----:B------:R-:W-:Y:S01]  /*1f10*/  FMUL.FTZ R51, R51, R22 ;  /* 0x0000001633337220 */ /* 0x000fe20000410000 */
[----:B-1----:R-:W-:Y:S02]  /*1f20*/  PRMT R16, R48, 0x5410, R39 ;  /* 0x0000541030107816 */ /* 0x002fe40000000027 */
        /* <DEDUP_REMOVED lines=8> */
[----:B------:R-:W-:Y:S01]  /*1fb0*/  FMUL.FTZ R23, R32, R23 ;  /* 0x0000001720177220 */ /* 0x000fe20000410000 */
[----:B------:R-:W-:-:S04]  /*1fc0*/  PRMT R17, R40, 0x5410, R37 ;  /* 0x0000541028117816 */ /* 0x000fc80000000025 */
[----:B------:R0:W-:Y:S04]  /*1fd0*/  STG.E.128 desc[UR4][R42.64+0x10], R20 ;  /* 0x000010142a007986 */ /* 0x0001e8000c101d04 */
[----:B------:R0:W-:Y:S01]  /*1fe0*/  STG.E.64 desc[UR4][R38.64], R16 ;  /* 0x0000001026007986 */ /* 0x0001e2000c101b04 */
[----:B------:R-:W-:Y:S01]  /*1ff0*/  IMAD.MOV.U32 R47, RZ, RZ, R36 ;  /* 0x000000ffff2f7224 */ /* 0x000fe200078e0024 */
[----:B------:R-:W-:Y:S06]  /*2000*/  BAR.SYNC.DEFER_BLOCKING 0x0 ;  /* 0x0000000000007b1d */ /* 0x000fec0000010000 */
[----:B------:R-:W-:Y:S05]  /*2010*/  @!P0 BRA `(.L_x_3611) ;  /* 0xffffffe400d88947 */ /* 0x000fea000383ffff */
[----:B------:R-:W-:Y:S05]  /*2020*/  EXIT ;  /* 0x000000000000794d */ /* 0x000fea0003800000 */
        .weak           $__internal_96_$__cuda_sm20_dblrcp_rn_slowpath_v3
        .type           $__internal_96_$__cuda_sm20_dblrcp_rn_slowpath_v3,@function
        .size           $__internal_96_$__cuda_sm20_dblrcp_rn_slowpath_v3,(.L_x_11687 - $__internal_96_$__cuda_sm20_dblrcp_rn_slowpath_v3)
$__internal_96_$__cuda_sm20_dblrcp_rn_slowpath_v3:
        /* <DEDUP_REMOVED lines=26> */
.L_x_3614:
        /* <DEDUP_REMOVED lines=10> */
.L_x_3612:
[----:B------:R-:W-:Y:S02]  /*2270*/  LOP3.LUT R19, R23, 0x80000, RZ, 0xfc, !PT ;  /* 0x0008000017137812 */ /* 0x000fe400078efcff */
[----:B------:R-:W-:-:S07]  /*2280*/  MOV R18, R22 ;  /* 0x0000001600127202 */ /* 0x000fce0000000f00 */
.L_x_3613:
[----:B------:R-:W-:Y:S01]  /*2290*/  IMAD.MOV.U32 R16, RZ, RZ, R32 ;  /* 0x000000ffff107224 */ /* 0x000fe200078e0020 */
[----:B------:R-:W-:-:S04]  /*22a0*/  MOV R17, 0x0 ;  /* 0x0000000000117802 */ /* 0x000fc80000000f00 */
[----:B------:R-:W-:Y:S05]  /*22b0*/  RET.REL.NODEC R16 `(_ZN2at6native43_GLOBAL__N__7cc8d1ed_10_Dropout_cu_0e96ed3824fused_dropout_kernel_vecIffmLi1ELi8EbEEvNS_4cuda6detail10TensorInfoIKT_T1_EENS5_IS6_S8_EENS5_IT4_S8_EES8_T0_NS_15PhiloxCudaStateE) ;  /* 0xffffffdc10507950 */ /* 0x000fea0003c3ffff */
.L_x_3615:
        /* <DEDUP_REMOVED lines=12> */
.L_x_11687:


//--------------------- .text._ZN2at6native43_GLOBAL__N__7cc8d1ed_10_Dropout_cu_0e96ed3824fused_dropout_kernel_vecIffmLi1ELi16EbEEvNS_4cuda6detail10TensorInfoIKT_T1_EENS5_IS6_S8_EENS5_IT4_S8_EES8_T0_NS_15PhiloxCudaStateE --------------------------
	.section	.text._ZN2at6native43_GLOBAL__N__7cc8d1ed_10_Dropout_cu_0e96ed3824fused_dropout_kernel_vecIffmLi1ELi16EbEEvNS_4cuda6detail10TensorInfoIKT_T1_EENS5_IS6_S8_EENS5_IT4_S8_EES8_T0_NS_15PhiloxCudaStateE,"ax",@progbits
	.align	128
.text._ZN2at6native43_GLOBAL__N__7cc8d1ed_10_Dropout_cu_0e96ed3824fused_dropout_kernel_vecIffmLi1ELi16EbEEvNS_4cuda6detail10TensorInfoIKT_T1_EENS5_IS6_S8_EENS5_IT4_S8_EES8_T0_NS_15PhiloxCudaStateE:
        .type           _ZN2at6native43_GLOBAL__N__7cc8d1ed_10_Dropout_cu_0e96ed3824fused_dropout_kernel_vecIffmLi1ELi16EbEEvNS_4cuda6detail10TensorInfoIKT_T1_EENS5_IS6_S8_EENS5_IT4_S8_EES8_T0_NS_15PhiloxCudaStateE,@function
        .size           _ZN2at6native43_GLOBAL__N__7cc8d1ed_10_Dropout_cu_0e96ed3824fused_dropout_kernel_vecIffmLi1ELi16EbEEvNS_4cuda6detail10TensorInfoIKT_T1_EENS5_IS6_S8_EENS5_IT4_S8_EES8_T0_NS_15PhiloxCudaStateE,(.L_x_11689 - _ZN2at6native43_GLOBAL__N__7cc8d1ed_10_Dropout_cu_0e96ed3824fused_dropout_kernel_vecIffmLi1ELi16EbEEvNS_4cuda6detail10TensorInfoIKT_T1_EENS5_IS6_S8_EENS5_IT4_S8_EES8_T0_NS_15PhiloxCudaStateE)
        .other          _ZN2at6native43_GLOBAL__N__7cc8d1ed_10_Dropout_cu_0e96ed3824fused_dropout_kernel_vecIffmLi1ELi16EbEEvNS_4cuda6detail10TensorInfoIKT_T1_EENS5_IS6_S8_EENS5_IT4_S8_EES8_T0_NS_15PhiloxCudaStateE,@"STO_CUDA_ENTRY STV_DEFAULT"
_ZN2at6native43_GLOBAL__N__7cc8d1ed_10_Dropout_cu_0e96ed3824fused_dropout_kernel_vecIffmLi1ELi16EbEEvNS_4cuda6detail10TensorInfoIKT_T1_EENS5_IS6_S8_EENS5_IT4_S8_EES8_T0_NS_15PhiloxCudaStateE:
        /* <DEDUP_REMOVED lines=16> */
[----:B------:R-:W-:-:S03]  /*0100*/  ULDC.64 UR8, c[0x0][0x6f0] ;  /* 0x0001bc0000087ab9 */ /* 0x000fc60000000a00 */
[----:B------:R-:W-:Y:S01]  /*0110*/  IMAD.WIDE.U32 R26, R24, 0x10, RZ ;  /* 0x00000010181a7825 */ /* 0x000fe200078e00ff */
        /* <DEDUP_REMOVED lines=83> */
[----:B------:R-:W-:Y:S05]  /*0650*/  CALL.REL.NOINC `($__internal_97_$__cuda_sm20_dblrcp_rn_slowpath_v3) ;  /* 0x0000003000707944 */ /* 0x000fea0003c00000 */
.L_x_3616:
        /* <DEDUP_REMOVED lines=14> */
[----:B------:R-:W-:Y:S01]  /*0740*/  @!P0 R2UR UR8, R0 ;  /* 0x00000000000882ca */ /* 0x000fe200000e0000 */
[----:B------:R-:W-:-:S14]  /*0750*/  IMAD.MOV.U32 R0, RZ, RZ, RZ ;  /* 0x000000ffff007224 */ /* 0x000fdc00078e00ff */
.L_x_3638:
        /* <DEDUP_REMOVED lines=18> */
.L_x_3619:
[----:B------:R-:W-:Y:S05]  /*0880*/  BSYNC B0 ;  /* 0x0000000000007941 */ /* 0x000fea0003800000 */
.L_x_3618:
[C---:B------:R-:W-:Y:S01]  /*0890*/  IMAD.HI.U32 R12, R24.reuse, -0x326172a9, RZ ;  /* 0xcd9e8d57180c7827 */ /* 0x040fe200078e00ff */
[----:B------:R-:W-:Y:S02]  /*08a0*/  LOP3.LUT R3, R3, UR7, R0, 0x96, !PT ;  /* 0x0000000703037c12 */ /* 0x000fe4000f8e9600 */
[----:B------:R-:W-:Y:S01]  /*08b0*/  MOV R10, 0xd2511f53 ;  /* 0xd2511f53000a7802 */ /* 0x000fe20000000f00 */
[----:B------:R-:W-:Y:S01]  /*08c0*/  IMAD R9, R24, -0x326172a9, RZ ;  /* 0xcd9e8d5718097824 */ /* 0x000fe200078e02ff */
[----:B------:R-:W-:Y:S01]  /*08d0*/  LOP3.LUT R12, R12, UR6, R23, 0x96, !PT ;  /* 0x000000060c0c7c12 */ /* 0x000fe2000f8e9617 */
[----:B------:R-:W-:Y:S01]  /*08e0*/  IMAD.WIDE.U32 R14, R3, -0x326172a9, RZ ;  /* 0xcd9e8d57030e7825 */ /* 0x000fe200078e00ff */
[----:B------:R-:W-:-:S03]  /*08f0*/  ISETP.NE.AND P0, PT, R2, 0x1, PT ;  /* 0x000000010200780c */ /* 0x000fc60003f05270 */
        /* <DEDUP_REMOVED lines=51> */
.L_x_3620:
[----:B------:R-:W-:Y:S01]  /*0c30*/  IMAD.WIDE.U32 R14, R24, -0x326172a9, RZ ;  /* 0xcd9e8d57180e7825 */ /* 0x000fe200078e00ff */
[----:B------:R-:W-:Y:S01]  /*0c40*/  BSSY B0, `(.L_x_3621) ;  /* 0x0000016000007945 */ /* 0x000fe20003800000 */
[----:B------:R-:W-:Y:S02]  /*0c50*/  MOV R6, R9 ;  /* 0x0000000900067202 */ /* 0x000fe40000000f00 */
[----:B------:R-:W-:Y:S01]  /*0c60*/  IMAD.HI.U32 R13, R13, -0x2daee0ad, RZ ;  /* 0xd2511f530d0d7827 */ /* 0x000fe200078e00ff */
[----:B------:R-:W-:-:S03]  /*0c70*/  LOP3.LUT R3, R14, UR16, RZ, 0x3c, !PT ;  /* 0x000000100e037c12 */ /* 0x000fc6000f8e3cff */
        /* <DEDUP_REMOVED lines=14> */
[----:B------:R-:W-:-:S11]  /*0d60*/  LOP3.LUT R3, R3, UR16, RZ, 0x3c, !PT ;  /* 0x0000001003037c12 */ /* 0x000fd6000f8e3cff */
[----:B------:R-:W-:-:S04]  /*0d70*/  @P1 IMAD.MOV R9, RZ, RZ, R0 ;  /* 0x000000ffff091224 */ /* 0x000fc800078e0200 */
[----:B------:R-:W-:Y:S01]  /*0d80*/  IMAD.MOV.U32 R0, RZ, RZ, R9 ;  /* 0x000000ffff007224 */ /* 0x000fe200078e0009 */
[----:B------:R-:W-:-:S07]  /*0d90*/  LOP3.LUT R6, R9, UR7, RZ, 0x3c, !PT ;  /* 0x0000000709067c12 */ /* 0x000fce000f8e3cff */
.L_x_3622:
[----:B------:R-:W-:Y:S05]  /*0da0*/  BSYNC B0 ;  /* 0x0000000000007941 */ /* 0x000fea0003800000 */
.L_x_3621:
        /* <DEDUP_REMOVED lines=37> */
[----:B------:R-:W-:Y:S01]  /*1000*/  IMAD.HI.U32 R13, R9, -0x2daee0ad, RZ ;  /* 0xd2511f53090d7827 */ /* 0x000fe200078e00ff */
[----:B------:R-:W-:Y:S02]  /*1010*/  MOV R35, R11 ;  /* 0x0000000b00237202 */ /* 0x000fe40000000f00 */
[----:B------:R-:W-:Y:S01]  /*1020*/  ISETP.NE.AND P1, PT, R15, RZ, PT ;  /* 0x000000ff0f00720c */ /* 0x000fe20003f25270 */
[----:B------:R-:W-:Y:S01]  /*1030*/  IMAD.WIDE.U32 R38, R38, -0x326172a9, RZ ;  /* 0xcd9e8d5726267825 */ /* 0x000fe200078e00ff */
[----:B------:R-:W-:-:S03]  /*1040*/  LOP3.LUT R34, R13, UR33, R34, 0x96, !PT ;  /* 0x000000210d227c12 */ /* 0x000fc6000f8e9622 */
[----:B------:R-:W-:Y:S01]  /*1050*/  IMAD.HI.U32 R13, R15, -0x2daee0ad, RZ ;  /* 0xd2511f530f0d7827 */ /* 0x000fe200078e00ff */
[----:B------:R-:W-:-:S05]  /*1060*/  LOP3.LUT R14, R39, UR32, R14, 0x96, !PT ;  /* 0x00000020270e7c12 */ /* 0x000fca000f8e960e */
        /* <DEDUP_REMOVED lines=11> */
.L_x_3623:
[----:B------:R-:W-:Y:S04]  /*1120*/  BSSY B0, `(.L_x_3624) ;  /* 0x0000011000007945 */ /* 0x000fe80003800000 */
[----:B------:R-:W-:Y:S05]  /*1130*/  @P1 BRA `(.L_x_3625) ;  /* 0x00000000003c1947 */ /* 0x000fea0003800000 */
[----:B------:R-:W-:-:S05]  /*1140*/  VIADD R23, R23, 0x1 ;  /* 0x0000000117177836 */ /* 0x000fca0000000000 */
[----:B------:R-:W-:-:S13]  /*1150*/  ISETP.NE.AND P1, PT, R23, RZ, PT ;  /* 0x000000ff1700720c */ /* 0x000fda0003f25270 */
[----:B------:R-:W-:Y:S05]  /*1160*/  @P1 BRA `(.L_x_3625) ;  /* 0x0000000000301947 */ /* 0x000fea0003800000 */
[----:B------:R-:W-:Y:S01]  /*1170*/  VIADD R6, R24, 0x1 ;  /* 0x0000000118067836 */ /* 0x000fe20000000000 */
[----:B------:R-:W-:Y:S01]  /*1180*/  HFMA2.MMA R3, -RZ, RZ, -22.46875, -0.0003259181976318359375 ;  /* 0xcd9e8d57ff037435 */ /* 0x000fe200000001ff */
[----:B------:R-:W-:Y:S02]  /*1190*/  VIADD R11, R0, 0x1 ;  /* 0x00000001000b7836 */ /* 0x000fe40000000000 */
[C---:B------:R-:W-:Y:S01]  /*11a0*/  IMAD.HI.U32 R12, R6.reuse, -0x326172a9, RZ ;  /* 0xcd9e8d57060c7827 */ /* 0x040fe200078e00ff */
[----:B------:R-:W-:-:S03]  /*11b0*/  ISETP.NE.AND P1, PT, R6, RZ, PT ;  /* 0x000000ff0600720c */ /* 0x000fc60003f25270 */
[----:B------:R-:W-:-:S03]  /*11c0*/  IMAD.MOV.U32 R23, RZ, RZ, RZ ;  /* 0x000000ffff177224 */ /* 0x000fc600078e00ff */
[----:B------:R-:W-:Y:S02]  /*11d0*/  IMAD R3, R24, R3, -0x326172a9 ;  /* 0xcd9e8d5718037424 */ /* 0x000fe400078e0203 */
[----:B------:R-:W-:-:S03]  /*11e0*/  IMAD.MOV.U32 R24, RZ, RZ, R6 ;  /* 0x000000ffff187224 */ /* 0x000fc600078e0006 */
[----:B------:R-:W-:Y:S02]  /*11f0*/  LOP3.LUT R3, R3, UR16, RZ, 0x3c, !PT ;  /* 0x0000001003037c12 */ /* 0x000fe4000f8e3cff */
[----:B------:R-:W-:-:S04]  /*1200*/  @P1 IADD3 R11, R0, RZ, RZ ;  /* 0x000000ff000b1210 */ /* 0x000fc80007ffe0ff */
[----:B------:R-:W-:Y:S01]  /*1210*/  LOP3.LUT R6, R11, UR7, RZ, 0x3c, !PT ;  /* 0x000000070b067c12 */ /* 0x000fe2000f8e3cff */
[----:B------:R-:W-:-:S07]  /*1220*/  IMAD.MOV.U32 R0, RZ, RZ, R11 ;  /* 0x000000ffff007224 */ /* 0x000fce00078e000b */
.L_x_3625:
[----:B------:R-:W-:Y:S05]  /*1230*/  BSYNC B0 ;  /* 0x0000000000007941 */ /* 0x000fea0003800000 */
.L_x_3624:
[----:B------:R-:W-:Y:S01]  /*1240*/  LOP3.LUT R14, R12, UR6, R23, 0x96, !PT ;  /* 0x000000060c0e7c12 */ /* 0x000fe2000f8e9617 */
[----:B------:R-:W-:Y:S01]  /*1250*/  IMAD R11, R7, R10, -0x5b5dc15a ;  /* 0xa4a23ea6070b7424 */ /* 0x000fe200078e020a */
[----:B------:R-:W-:Y:S02]  /*1260*/  LOP3.LUT R13, R6, R13, RZ, 0x3c, !PT ;  /* 0x0000000d060d7212 */ /* 0x000fe400078e3cff */
[----:B------:R-:W-:Y:S01]  /*1270*/  ISETP.NE.AND P1, PT, R8, -0x4, PT ;  /* 0xfffffffc0800780c */ /* 0x000fe20003f25270 */
[----:B------:R-:W-:Y:S01]  /*1280*/  IMAD.WIDE.U32 R14, R14, -0x2daee0ad, RZ ;  /* 0xd2511f530e0e7825 */ /* 0x000fe200078e00ff */
[----:B------:R-:W-:-:S03]  /*1290*/  IADD3 R27, R8, 0x4, RZ ;  /* 0x00000004081b7810 */ /* 0x000fc60007ffe0ff */
[----:B------:R-:W-:Y:S01]  /*12a0*/  IMAD.WIDE.U32 R20, R13, -0x326172a9, RZ ;  /* 0xcd9e8d570d147825 */ /* 0x000fe200078e00ff */
[----:B------:R-:W-:-:S03]  /*12b0*/  LOP3.LUT R11, R15, UR17, R11, 0x96, !PT ;  /* 0x000000110f0b7c12 */ /* 0x000fc6000f8e960b */
[----:B------:R-:W-:Y:S01]  /*12c0*/  IMAD R8, R9, -0x2daee0ad, RZ ;  /* 0xd2511f5309087824 */ /* 0x000fe200078e02ff */
[----:B------:R-:W-:Y:S01]  /*12d0*/  LOP3.LUT R18, R3, R21, RZ, 0x3c, !PT ;  /* 0x0000001503127212 */ /* 0x000fe200078e3cff */
[----:B------:R-:W-:-:S04]  /*12e0*/  IMAD.WIDE.U32 R16, R11, -0x326172a9, RZ ;  /* 0xcd9e8d570b107825 */ /* 0x000fc800078e00ff */
[----:B------:R-:W-:Y:S01]  /*12f0*/  IMAD.WIDE.U32 R18, R18, -0x2daee0ad, RZ ;  /* 0xd2511f5312127825 */ /* 0x000fe200078e00ff */
[----:B------:R-:W-:-:S03]  /*1300*/  LOP3.LUT R15, R17, UR18, R20, 0x96, !PT ;  /* 0x00000012110f7c12 */ /* 0x000fc6000f8e9614 */
[----:B------:R-:W-:Y:S01]  /*1310*/  IMAD.HI.U32 R9, R27, -0x2daee0ad, RZ ;  /* 0xd2511f531b097827 */ /* 0x000fe200078e00ff */
[----:B------:R-:W-:-:S03]  /*1320*/  LOP3.LUT R20, R19, UR19, R14, 0x96, !PT ;  /* 0x0000001313147c12 */ /* 0x000fc6000f8e960e */
        /* <DEDUP_REMOVED lines=40> */
.L_x_3626:
        /* <DEDUP_REMOVED lines=17> */
.L_x_3628:
[----:B------:R-:W-:Y:S05]  /*16c0*/  BSYNC B0 ;  /* 0x0000000000007941 */ /* 0x000fea0003800000 */
.L_x_3627:
        /* <DEDUP_REMOVED lines=60> */
.L_x_3617:
        /* <DEDUP_REMOVED lines=14> */
.L_x_3631:
[----:B------:R-:W-:Y:S05]  /*1b70*/  BSYNC B0 ;  /* 0x0000000000007941 */ /* 0x000fea0003800000 */
.L_x_3630:
        /* <DEDUP_REMOVED lines=30> */
.L_x_3633:
[----:B------:R-:W-:Y:S05]  /*1d60*/  BSYNC B0 ;  /* 0x0000000000007941 */ /* 0x000fea0003800000 */
.L_x_3632:
        /* <DEDUP_REMOVED lines=25> */
.L_x_3635:
[----:B------:R-:W-:Y:S05]  /*1f00*/  BSYNC B0 ;  /* 0x0000000000007941 */ /* 0x000fea0003800000 */
.L_x_3634:
        /* <DEDUP_REMOVED lines=24> */
.L_x_3637:
[----:B------:R-:W-:Y:S05]  /*2090*/  BSYNC B0 ;  /* 0x0000000000007941 */ /* 0x000fea0003800000 */
.L_x_3636:
        /* <DEDUP_REMOVED lines=10> */
[----:B------:R-:W-:-:S02]  /*2140*/  MOV R45, R21 ;  /* 0x00000015002d7202 */ /* 0x000fc40000000f00 */
[----:B------:R-:W-:Y:S01]  /*2150*/  LOP3.LUT R32, R10, UR17, R9, 0x96, !PT ;  /* 0x000000110a207c12 */ /* 0x000fe2000f8e9609 */
[----:B------:R-:W-:Y:S01]  /*2160*/  IMAD.HI.U32 R19, R18, -0x2daee0ad, RZ ;  /* 0xd2511f5312137827 */ /* 0x000fe200078e00ff */
[----:B------:R-:W-:Y:S02]  /*2170*/  LOP3.LUT R22, R17, R22, RZ, 0x3c, !PT ;  /* 0x0000001611167212 */ /* 0x000fe400078e3cff */
[C---:B------:R-:W-:Y:S01]  /*2180*/  IADD3 R17, R8.reuse, 0x76f35df9, RZ ;  /* 0x76f35df908117810 */ /* 0x040fe20007ffe0ff */
[----:B------:R-:W-:Y:S02]  /*2190*/  VIADD R12, R8, 0xa4a23ea6 ;  /* 0xa4a23ea6080c7836 */ /* 0x000fe40000000000 */
[----:B------:R-:W-:-:S03]  /*21a0*/  IMAD.WIDE.U32 R10, R11, -0x326172a9, RZ ;  /* 0xcd9e8d570b0a7825 */ /* 0x000fc600078e00ff */
[----:B------:R-:W-:Y:S01]  /*21b0*/  LOP3.LUT R19, R19, UR17, R12, 0x96, !PT ;  /* 0x0000001113137c12 */ /* 0x000fe2000f8e960c */
[----:B------:R-:W-:Y:S01]  /*21c0*/  IMAD.HI.U32 R16, R20, -0x2daee0ad, RZ ;  /* 0xd2511f5314107827 */ /* 0x000fe200078e00ff */
[----:B------:R-:W-:-:S03]  /*21d0*/  LOP3.LUT R12, R30, UR6, R23, 0x96, !PT ;  /* 0x000000061e0c7c12 */ /* 0x000fc6000f8e9617 */
[----:B------:R-:W-:Y:S01]  /*21e0*/  VIADD R35, R8, 0x49447d4c ;  /* 0x49447d4c08237836 */ /* 0x000fe20000000000 */
[----:B------:R-:W-:Y:S01]  /*21f0*/  LOP3.LUT R8, R29, R11, RZ, 0x3c, !PT ;  /* 0x0000000b1d087212 */ /* 0x000fe200078e3cff */
[----:B------:R-:W-:Y:S01]  /*2200*/  IMAD.HI.U32 R28, R34, -0x326172a9, RZ ;  /* 0xcd9e8d57221c7827 */ /* 0x000fe200078e00ff */
[----:B------:R-:W-:-:S03]  /*2210*/  LOP3.LUT R17, R16, UR17, R17, 0x96, !PT ;  /* 0x0000001110117c12 */ /* 0x000fc6000f8e9611 */
[----:B------:R-:W-:Y:S01]  /*2220*/  IMAD.HI.U32 R11, R22, -0x326172a9, RZ ;  /* 0xcd9e8d57160b7827 */ /* 0x000fe200078e00ff */
[----:B------:R-:W-:-:S03]  /*2230*/  LOP3.LUT R29, R15, R28, RZ, 0x3c, !PT ;  /* 0x0000001c0f1d7212 */ /* 0x000fc600078e3cff */
[----:B------:R-:W-:Y:S01]  /*2240*/  IMAD.WIDE.U32 R12, R12, -0x2daee0ad, RZ ;  /* 0xd2511f530c0c7825 */ /* 0x000fe200078e00ff */
[----:B------:R-:W-:-:S03]  /*2250*/  LOP3.LUT R28, R14, R11, RZ, 0x3c, !PT ;  /* 0x0000000b0e1c7212 */ /* 0x000fc600078e3cff */
[----:B------:R-:W-:Y:S01]  /*2260*/  IMAD.HI.U32 R33, R3, -0x2daee0ad, RZ ;  /* 0xd2511f5303217827 */ /* 0x000fe200078e00ff */
[----:B------:R-:W-:-:S03]  /*2270*/  LOP3.LUT R14, R13, UR17, R35, 0x96, !PT ;  /* 0x000000110d0e7c12 */ /* 0x000fc6000f8e9623 */
[----:B------:R-:W-:Y:S02]  /*2280*/  IMAD R16, R31, -0x2daee0ad, RZ ;  /* 0xd2511f531f107824 */ /* 0x000fe400078e02ff */
[----:B------:R-:W-:-:S03]  /*2290*/  IMAD.WIDE.U32 R8, R8, -0x2daee0ad, RZ ;  /* 0xd2511f5308087825 */ /* 0x000fc600078e00ff */
[----:B------:R-:W-:Y:S01]  /*22a0*/  LOP3.LUT R16, R33, UR19, R16, 0x96, !PT ;  /* 0x0000001321107c12 */ /* 0x000fe2000f8e9610 */
        /* <DEDUP_REMOVED lines=158> */
[----:B------:R-:W-:Y:S02]  /*2c90*/  LOP3.LUT R8, R17, UR32, R8, 0x96, !PT ;  /* 0x0000002011087c12 */ /* 0x000fe4000f8e9608 */
[----:B------:R-:W-:Y:S01]  /*2ca0*/  MOV R20, R16 ;  /* 0x0000001000147202 */ /* 0x000fe20000000f00 */
[----:B------:R-:W-:Y:S01]  /*2cb0*/  IMAD R13, R13, -0x326172a9, RZ ;  /* 0xcd9e8d570d0d7824 */ /* 0x000fe200078e02ff */
[----:B------:R-:W-:Y:S01]  /*2cc0*/  LOP3.LUT R30, R33, UR32, R31, 0x96, !PT ;  /* 0x00000020211e7c12 */ /* 0x000fe2000f8e961f */
[----:B------:R-:W-:Y:S01]  /*2cd0*/  IMAD.WIDE.U32 R34, R18, -0x326172a9, RZ ;  /* 0xcd9e8d5712227825 */ /* 0x000fe200078e00ff */
[----:B------:R-:W-:Y:S02]  /*2ce0*/  MOV R31, R4 ;  /* 0x00000004001f7202 */ /* 0x000fe40000000f00 */
[----:B------:R-:W-:Y:S01]  /*2cf0*/  MOV R21, R8 ;  /* 0x0000000800157202 */ /* 0x000fe20000000f00 */
[----:B------:R-:W-:Y:S01]  /*2d00*/  IMAD R7, R7, -0x2daee0ad, RZ ;  /* 0xd2511f5307077824 */ /* 0x000fe200078e02ff */
[----:B------:R-:W-:Y:S01]  /*2d10*/  LOP3.LUT R38, R35, UR32, R13, 0x96, !PT ;  /* 0x0000002023267c12 */ /* 0x000fe2000f8e960d */
[----:B------:R-:W-:-:S02]  /*2d20*/  IMAD R29, R29, -0x326172a9, RZ ;  /* 0xcd9e8d571d1d7824 */ /* 0x000fc400078e02ff */
[----:B------:R-:W-:Y:S02]  /*2d30*/  IMAD R15, R15, -0x2daee0ad, RZ ;  /* 0xd2511f530f0f7824 */ /* 0x000fe400078e02ff */
        /* <DEDUP_REMOVED lines=12> */
.L_x_3629:
        /* <DEDUP_REMOVED lines=8> */
[----:B------:R-:W-:-:S02]  /*2e80*/  I2FP.F32.U32 R61, R35 ;  /* 0x00000023003d7245 */ /* 0x000fc40000201000 */
[----:B------:R-:W-:Y:S01]  /*2e90*/  I2FP.F32.U32 R35, R30 ;  /* 0x0000001e00237245 */ /* 0x000fe20000201000 */
[----:B------:R-:W-:Y:S01]  /*2ea0*/  HFMA2.MMA R30, -RZ, RZ, 0.1171875, 0 ;  /* 0x2f800000ff1e7435 */ /* 0x000fe200000001ff */
[----:B------:R-:W-:Y:S02]  /*2eb0*/  I2FP.F32.U32 R47, R47 ;  /* 0x0000002f002f7245 */ /* 0x000fe40000201000 */
[----:B------:R-:W-:Y:S02]  /*2ec0*/  I2FP.F32.U32 R32, R32 ;  /* 0x0000002000207245 */ /* 0x000fe40000201000 */
[----:B------:R-:W-:Y:S02]  /*2ed0*/  I2FP.F32.U32 R55, R39 ;  /* 0x0000002700377245 */ /* 0x000fe40000201000 */
[----:B------:R-:W-:-:S03]  /*2ee0*/  I2FP.F32.U32 R52, R44 ;  /* 0x0000002c00347245 */ /* 0x000fc60000201000 */
[-C--:B------:R-:W-:Y:S01]  /*2ef0*/  FFMA.FTZ R39, R47, R30.reuse, 1.1641532182693481445e-10 ;  /* 0x2f0000002f277423 */ /* 0x080fe2000001001e */
[-C--:B------:R-:W-:Y:S01]  /*2f00*/  FFMA.FTZ R47, R32, R30.reuse, 1.1641532182693481445e-10 ;  /* 0x2f000000202f7423 */ /* 0x080fe2000001001e */
[----:B------:R-:W-:Y:S01]  /*2f10*/  I2FP.F32.U32 R33, R33 ;  /* 0x0000002100217245 */ /* 0x000fe20000201000 */
[----:B------:R-:W-:Y:S01]  /*2f20*/  FFMA.FTZ R52, R52, R30, 1.1641532182693481445e-10 ;  /* 0x2f00000034347423 */ /* 0x000fe2000001001e */
[----:B------:R-:W-:Y:S02]  /*2f30*/  I2FP.F32.U32 R59, R38 ;  /* 0x00000026003b7245 */ /* 0x000fe40000201000 */
[----:B------:R-:W-:Y:S02]  /*2f40*/  I2FP.F32.U32 R51, R40 ;  /* 0x0000002800337245 */ /* 0x000fe40000201000 */
[----:B------:R-:W-:Y:S01]  /*2f50*/  I2FP.F32.U32 R38, R45 ;  /* 0x0000002d00267245 */ /* 0x000fe20000201000 */
[----:B------:R-:W-:Y:S01]  /*2f60*/  FFMA.FTZ R50, R33, R30, 1.1641532182693481445e-10 ;  /* 0x2f00000021327423 */ /* 0x000fe2000001001e */
[----:B------:R-:W-:-:S02]  /*2f70*/  I2FP.F32.U32 R31, R31 ;  /* 0x0000001f001f7245 */ /* 0x000fc40000201000 */
[----:B------:R-:W-:Y:S01]  /*2f80*/  FSETP.GEU.FTZ.AND P5, PT, R47, UR34, PT ;  /* 0x000000222f007c0b */ /* 0x000fe2000bfbe000 */
[----:B0-----:R-:W-:Y:S01]  /*2f90*/  FFMA.FTZ R28, R51, R30, 1.1641532182693481445e-10 ;  /* 0x2f000000331c7423 */ /* 0x001fe2000001001e */
[----:B------:R-:W-:Y:S01]  /*2fa0*/  I2FP.F32.U32 R49, R46 ;  /* 0x0000002e00317245 */ /* 0x000fe20000201000 */
[-C--:B------:R-:W-:Y:S01]  /*2fb0*/  FFMA.FTZ R38, R38, R30.reuse, 1.1641532182693481445e-10 ;  /* 0x2f00000026267423 */ /* 0x080fe2000001001e */
[----:B------:R-:W-:Y:S01]  /*2fc0*/  FSETP.GEU.FTZ.AND P1, PT, R52, UR34, PT ;  /* 0x0000002234007c0b */ /* 0x000fe2000bf3e000 */
[-C--:B------:R-:W-:Y:S01]  /*2fd0*/  FFMA.FTZ R51, R31, R30.reuse, 1.1641532182693481445e-10 ;  /* 0x2f0000001f337423 */ /* 0x080fe2000001001e */
[----:B------:R-:W-:Y:S02]  /*2fe0*/  SEL R48, RZ, 0xffffffff, P5 ;  /* 0xffffffffff307807 */ /* 0x000fe40002800000 */
[----:B------:R-:W-:Y:S02]  /*2ff0*/  I2FP.F32.U32 R37, R37 ;  /* 0x0000002500257245 */ /* 0x000fe40000201000 */
[----:B------:R-:W-:Y:S01]  /*3000*/  FSETP.GEU.FTZ.AND P3, PT, R50, UR34, PT ;  /* 0x0000002232007c0b */ /* 0x000fe2000bf7e000 */
[-C--:B------:R-:W-:Y:S01]  /*3010*/  FFMA.FTZ R29, R49, R30.reuse, 1.1641532182693481445e-10 ;  /* 0x2f000000311d7423 */ /* 0x080fe2000001001e */
[----:B------:R-:W-:Y:S01]  /*3020*/  SEL R32, RZ, 0xffffffff, P1 ;  /* 0xffffffffff207807 */ /* 0x000fe20000800000 */
[----:B------:R-:W-:Y:S01]  /*3030*/  FFMA.FTZ R49, R35, R30, 1.1641532182693481445e-10 ;  /* 0x2f00000023317423 */ /* 0x000fe2000001001e */
[----:B------:R-:W-:Y:S01]  /*3040*/  I2FP.F32.U32 R57, R34 ;  /* 0x0000002200397245 */ /* 0x000fe20000201000 */
[----:B------:R-:W-:Y:S01]  /*3050*/  IMAD.SHL.U32 R54, R48, 0x100, RZ ;  /* 0x0000010030367824 */ /* 0x000fe200078e00ff */
[----:B------:R-:W-:Y:S01]  /*3060*/  FSETP.GEU.FTZ.AND P0, PT, R38, UR34, PT ;  /* 0x0000002226007c0b */ /* 0x000fe2000bf1e000 */
[----:B------:R-:W-:Y:S01]  /*3070*/  FFMA.FTZ R48, R37, R30, 1.1641532182693481445e-10 ;  /* 0x2f00000025307423 */ /* 0x000fe2000001001e */
[----:B------:R-:W-:-:S02]  /*3080*/  I2FP.F32.U32 R41, R41 ;  /* 0x0000002900297245 */ /* 0x000fc40000201000 */
[----:B------:R-:W-:Y:S02]  /*3090*/  FSETP.GEU.FTZ.AND P2, PT, R51, UR34, PT ;  /* 0x0000002233007c0b */ /* 0x000fe4000bf5e000 */
[----:B------:R-:W-:Y:S01]  /*30a0*/  SEL R34, RZ, 0xffffffff, P3 ;  /* 0xffffffffff227807 */ /* 0x000fe20001800000 */
[----:B------:R-:W-:Y:S01]  /*30b0*/  IMAD.SHL.U32 R32, R32, 0x100, RZ ;  /* 0x0000010020207824 */ /* 0x000fe200078e00ff */
[----:B------:R-:W-:Y:S01]  /*30c0*/  I2FP.F32.U32 R53, R42 ;  /* 0x0000002a00357245 */ /* 0x000fe20000201000 */
[-C--:B------:R-:W-:Y:S01]  /*30d0*/  FFMA.FTZ R45, R57, R30.reuse, 1.1641532182693481445e-10 ;  /* 0x2f000000392d7423 */ /* 0x080fe2000001001e */
[----:B------:R-:W-:Y:S01]  /*30e0*/  SEL R31, RZ, 0x1, P0 ;  /* 0x00000001ff1f7807 */ /* 0x000fe20000000000 */
[-C--:B------:R-:W-:Y:S01]  /*30f0*/  FFMA.FTZ R46, R61, R30.reuse, 1.1641532182693481445e-10 ;  /* 0x2f0000003d2e7423 */ /* 0x080fe2000001001e */
[----:B------:R-:W-:Y:S01]  /*3100*/  FSETP.GEU.FTZ.AND P4, PT, R49, UR34, PT ;  /* 0x0000002231007c0b */ /* 0x000fe2000bf9e000 */
[----:B------:R-:W-:Y:S01]  /*3110*/  FFMA.FTZ R41, R41, R30, 1.1641532182693481445e-10 ;  /* 0x2f00000029297423 */ /* 0x000fe2000001001e */
[----:B------:R-:W-:-:S02]  /*3120*/  SEL R33, RZ, 0x1, P2 ;  /* 0x00000001ff217807 */ /* 0x000fc40001000000 */
[----:B------:R-:W-:Y:S01]  /*3130*/  SHF.L.U32 R34, R34, 0x8, RZ ;  /* 0x0000000822227819 */ /* 0x000fe200000006ff */
[-C--:B------:R-:W-:Y:S01]  /*3140*/  FFMA.FTZ R40, R53, R30.reuse, 1.1641532182693481445e-10 ;  /* 0x2f00000035287423 */ /* 0x080fe2000001001e */
[----:B------:R-:W-:Y:S01]  /*3150*/  FSETP.GEU.FTZ.AND P1, PT, R48, UR34, PT ;  /* 0x0000002230007c0b */ /* 0x000fe2000bf3e000 */
[-C--:B------:R-:W-:Y:S01]  /*3160*/  FFMA.FTZ R42, R55, R30.reuse, 1.1641532182693481445e-10 ;  /* 0x2f000000372a7423 */ /* 0x080fe2000001001e */
[----:B------:R-:W-:Y:S01]  /*3170*/  FFMA.FTZ R44, R59, R30, 1.1641532182693481445e-10 ;  /* 0x2f0000003b2c7423 */ /* 0x000fe2000001001e */
[----:B------:R-:W-:Y:S02]  /*3180*/  FSET.BF.LT.FTZ.AND R49, R49, UR34, PT ;  /* 0x0000002231317c0a */ /* 0x000fe4000b811000 */
[----:B------:R-:W-:Y:S02]  /*3190*/  LOP3.LUT R30, R32, 0x100, R31, 0xe2, !PT ;  /* 0x00000100201e7812 */ /* 0x000fe400078ee21f */
[----:B------:R-:W-:Y:S02]  /*31a0*/  SEL R35, RZ, 0x1, P4 ;  /* 0x00000001ff237807 */ /* 0x000fe40002000000 */
[----:B------:R-:W-:-:S02]  /*31b0*/  LOP3.LUT R31, R34, 0x100, R33, 0xe2, !PT ;  /* 0x00000100221f7812 */ /* 0x000fc400078ee221 */
[----:B------:R-:W-:Y:S02]  /*31c0*/  FSETP.GEU.FTZ.AND P0, PT, R46, UR34, PT ;  /* 0x000000222e007c0b */ /* 0x000fe4000bf1e000 */
[----:B------:R-:W-:Y:S02]  /*31d0*/  FSETP.GEU.FTZ.AND P3, PT, R45, UR34, PT ;  /* 0x000000222d007c0b */ /* 0x000fe4000bf7e000 */
[----:B------:R-:W-:Y:S02]  /*31e0*/  SEL R34, RZ, 0xffffffff, P1 ;  /* 0xffffffffff227807 */ /* 0x000fe40000800000 */
[----:B------:R-:W-:Y:S02]  /*31f0*/  FSETP.GEU.FTZ.AND P1, PT, R41, UR34, PT ;  /* 0x0000002229007c0b */ /* 0x000fe4000bf3e000 */
[----:B------:R-:W-:Y:S02]  /*3200*/  LOP3.LUT R32, R54, 0x100, R35, 0xe2, !PT ;  /* 0x0000010036207812 */ /* 0x000fe400078ee223 */
[----:B------:R-:W-:-:S02]  /*3210*/  FSETP.GEU.FTZ.AND P2, PT, R44, UR34, PT ;  /* 0x000000222c007c0b */ /* 0x000fc4000bf5e000 */
[----:B------:R-:W-:Y:S02]  /*3220*/  SEL R33, RZ, 0x1, P0 ;  /* 0x00000001ff217807 */ /* 0x000fe40000000000 */
[----:B------:R-:W-:Y:S02]  /*3230*/  SEL R35, RZ, 0xffffffff, P3 ;  /* 0xffffffffff237807 */ /* 0x000fe40001800000 */
[----:B------:R-:W-:Y:S02]  /*3240*/  SHF.L.U32 R54, R34, 0x8, RZ ;  /* 0x0000000822367819 */ /* 0x000fe400000006ff */
[----:B------:R-:W-:Y:S02]  /*3250*/  SEL R37, RZ, 0xffffffff, P1 ;  /* 0xffffffffff257807 */ /* 0x000fe40000800000 */
[----:B------:R-:W-:Y:S01]  /*3260*/  FSETP.GEU.FTZ.AND P0, PT, R40, UR34, PT ;  /* 0x0000002228007c0b */ /* 0x000fe2000bf1e000 */
[----:B------:R-:W-:Y:S01]  /*3270*/  IMAD.SHL.U32 R53, R35, 0x100, RZ ;  /* 0x0000010023357824 */ /* 0x000fe200078e00ff */
[----:B------:R-:W-:-:S02]  /*3280*/  LOP3.LUT R33, R54, 0x100, R33, 0xe2, !PT ;  /* 0x0000010036217812 */ /* 0x000fc400078ee221 */
[----:B------:R-:W-:Y:S02]  /*3290*/  SHF.L.U32 R54, R37, 0x8, RZ ;  /* 0x0000000825367819 */ /* 0x000fe400000006ff */
[----:B------:R-:W-:Y:S02]  /*32a0*/  SEL R34, RZ, 0x1, P2 ;  /* 0x00000001ff227807 */ /* 0x000fe40001000000 */
[----:B------:R-:W-:Y:S02]  /*32b0*/  FSETP.GEU.FTZ.AND P1, PT, R28, UR34, PT ;  /* 0x000000221c007c0b */ /* 0x000fe4000bf3e000 */
[----:B------:R-:W-:Y:S02]  /*32c0*/  SEL R37, RZ, 0x1, P0 ;  /* 0x00000001ff257807 */ /* 0x000fe40000000000 */
[----:B------:R-:W-:Y:S02]  /*32d0*/  FSETP.GEU.FTZ.AND P4, PT, R42, UR34, PT ;  /* 0x000000222a007c0b */ /* 0x000fe4000bf9e000 */
[----:B------:R-:W-:-:S02]  /*32e0*/  LOP3.LUT R34, R53, 0x100, R34, 0xe2, !PT ;  /* 0x0000010035227812 */ /* 0x000fc400078ee222 */
[----:B------:R-:W-:Y:S02]  /*32f0*/  SEL R53, RZ, 0xffffffff, P1 ;  /* 0xffffffffff357807 */ /* 0x000fe40000800000 */
[----:B------:R-:W-:Y:S02]  /*3300*/  SEL R35, RZ, 0x1, P4 ;  /* 0x00000001ff237807 */ /* 0x000fe40002000000 */
[----:B------:R-:W-:Y:S01]  /*3310*/  FSETP.GEU.FTZ.AND P2, PT, R39, UR34, PT ;  /* 0x0000002227007c0b */ /* 0x000fe2000bf5e000 */
[----:B------:R-:W-:Y:S01]  /*3320*/  IMAD.SHL.U32 R56, R53, 0x100, RZ ;  /* 0x0000010035387824 */ /* 0x000fe200078e00ff */
[----:B------:R-:W-:Y:S02]  /*3330*/  LOP3.LUT R35, R54, 0x100, R35, 0xe2, !PT ;  /* 0x0000010036237812 */ /* 0x000fe400078ee223 */
[----:B------:R-:W-:Y:S02]  /*3340*/  FSET.BF.LT.FTZ.AND R53, R38, UR34, PT ;  /* 0x0000002226357c0a */ /* 0x000fe4000b811000 */
[----:B------:R-:W-:-:S02]  /*3350*/  FSET.BF.LT.FTZ.AND R52, R52, UR34, PT ;  /* 0x0000002234347c0a */ /* 0x000fc4000b811000 */
[----:B------:R-:W-:Y:S02]  /*3360*/  FSET.BF.LT.FTZ.AND R51, R51, UR34, PT ;  /* 0x0000002233337c0a */ /* 0x000fe4000b811000 */
[----:B------:R-:W-:Y:S02]  /*3370*/  FSET.BF.LT.FTZ.AND R50, R50, UR34, PT ;  /* 0x0000002232327c0a */ /* 0x000fe4000b811000 */
[----:B------:R-:W-:Y:S02]  /*3380*/  SEL R54, RZ, 0xffffffff, P2 ;  /* 0xffffffffff367807 */ /* 0x000fe40001000000 */
[C---:B------:R-:W-:Y:S02]  /*3390*/  FSETP.GEU.FTZ.AND P1, PT, R29.reuse, UR34, PT ;  /* 0x000000221d007c0b */ /* 0x040fe4000bf3e000 */
[----:B------:R-:W-:Y:S02]  /*33a0*/  FSET.BF.LT.FTZ.AND R29, R29, UR34, PT ;  /* 0x000000221d1d7c0a */ /* 0x000fe4000b811000 */
[----:B------:R-:W-:-:S02]  /*33b0*/  SHF.L.U32 R55, R54, 0x8, RZ ;  /* 0x0000000836377819 */ /* 0x000fc400000006ff */
[----:B------:R-:W-:Y:S02]  /*33c0*/  SEL R54, RZ, 0x1, P1 ;  /* 0x00000001ff367807 */ /* 0x000fe40000800000 */
[----:B------:R-:W-:Y:S02]  /*33d0*/  LOP3.LUT R37, R56, 0x100, R37, 0xe2, !PT ;  /* 0x0000010038257812 */ /* 0x000fe400078ee225 */
[----:B------:R-:W-:Y:S01]  /*33e0*/  LOP3.LUT R38, R55, 0x100, R54, 0xe2, !PT ;  /* 0x0000010037267812 */ /* 0x000fe200078ee236 */
[----:B------:R-:W-:Y:S05]  /*33f0*/  WARPSYNC.ALL ;  /* 0x0000000000007948 */ /* 0x000fea0003800000 */
[----:B------:R-:W-:Y:S01]  /*3400*/  FSET.BF.LT.FTZ.AND R48, R48, UR34, PT ;  /* 0x0000002230307c0a */ /* 0x000fe2000b811000 */
[----:B--2---:R-:W-:Y:S01]  /*3410*/  FMUL.FTZ R12, R49, R12 ;  /* 0x0000000c310c7220 */ /* 0x004fe20000410000 */
[----:B------:R-:W-:-:S02]  /*3420*/  FSET.BF.LT.FTZ.AND R49, R44, UR34, PT ;  /* 0x000000222c317c0a */ /* 0x000fc4000b811000 */
[----:B------:R-:W-:-:S05]  /*3430*/  FSET.BF.LT.FTZ.AND R44, R45, UR34, PT ;  /* 0x000000222d2c7c0a */ /* 0x000fca000b811000 */
[----:B---3--:R-:W-:Y:S01]  /*3440*/  FMUL.FTZ R17, R44, R17 ;  /* 0x000000112c117220 */ /* 0x008fe20000410000 */
[----:B------:R-:W-:Y:S02]  /*3450*/  FSET.BF.LT.FTZ.AND R44, R28, UR34, PT ;  /* 0x000000221c2c7c0a */ /* 0x000fe4000b811000 */
[----:B------:R-:W-:Y:S02]  /*3460*/  IADD3 R28, P0, R36, UR12, RZ ;  /* 0x0000000c241c7c10 */ /* 0x000fe4000ff1e0ff */
[----:B------:R-:W0:Y:S01]  /*3470*/  LDC R36, c[0x0][RZ] ;  /* 0x00000000ff247b82 */ /* 0x000e220000000800 */
[----:B------:R-:W-:Y:S02]  /*3480*/  FSET.BF.LT.FTZ.AND R45, R42, UR34, PT ;  /* 0x000000222a2d7c0a */ /* 0x000fe4000b811000 */
[----:B------:R-:W-:Y:S02]  /*3490*/  FSET.BF.LT.FTZ.AND R42, R41, UR34, PT ;  /* 0x00000022292a7c0a */ /* 0x000fe4000b811000 */
[----:B------:R-:W-:Y:S01]  /*34a0*/  FSET.BF.LT.FTZ.AND R41, R40, UR34, PT ;  /* 0x0000002228297c0a */ /* 0x000fe2000b811000 */
[----:B----4-:R-:W-:Y:S01]  /*34b0*/  FMUL.FTZ R8, R53, R8 ;  /* 0x0000000835087220 */ /* 0x010fe20000410000 */
[----:B------:R-:W-:Y:S01]  /*34c0*/  FMUL.FTZ R9, R52, R9 ;  /* 0x0000000934097220 */ /* 0x000fe20000410000 */
[----:B------:R-:W-:Y:S01]  /*34d0*/  FMUL.FTZ R10, R51, R10 ;  /* 0x0000000a330a7220 */ /* 0x000fe20000410000 */
[----:B------:R-:W-:Y:S01]  /*34e0*/  FMUL.FTZ R11, R50, R11 ;  /* 0x0000000b320b7220 */ /* 0x000fe20000410000 */
[----:B------:R-:W-:Y:S01]  /*34f0*/  FMUL.FTZ R19, R42, R19 ;  /* 0x000000132a137220 */ /* 0x000fe20000410000 */
[----:B-----5:R-:W-:Y:S01]  /*3500*/  FMUL.FTZ R40, R41, R4 ;  /* 0x0000000429287220 */ /* 0x020fe20000410000 */
[----:B------:R-:W-:Y:S01]  /*3510*/  FMUL.FTZ R42, R29, R6 ;  /* 0x000000061d2a7220 */ /* 0x000fe20000410000 */
[----:B------:R-:W-:Y:S01]  /*3520*/  FSET.BF.LT.FTZ.AND R4, R39, UR34, PT ;  /* 0x0000002227047c0a */ /* 0x000fe2000b811000 */
[----:B------:R-:W-:Y:S01]  /*3530*/  FMUL.FTZ R8, R8, UR8 ;  /* 0x0000000808087c20 */ /* 0x000fe20008410000 */
[----:B------:R-:W-:Y:S01]  /*3540*/  IADD3.X R29, R43, UR13, RZ, P0, !PT ;  /* 0x0000000d2b1d7c10 */ /* 0x000fe200087fe4ff */
[----:B------:R-:W-:Y:S01]  /*3550*/  FMUL.FTZ R9, R9, UR8 ;  /* 0x0000000809097c20 */ /* 0x000fe20008410000 */
[----:B------:R-:W-:Y:S01]  /*3560*/  FMUL.FTZ R10, R10, UR8 ;  /* 0x000000080a0a7c20 */ /* 0x000fe20008410000 */
[----:B------:R-:W-:Y:S01]  /*3570*/  FMUL.FTZ R11, R11, UR8 ;  /* 0x000000080b0b7c20 */ /* 0x000fe20008410000 */
[----:B------:R-:W-:Y:S01]  /*3580*/  FMUL.FTZ R43, R4, R7 ;  /* 0x00000007042b7220 */ /* 0x000fe20000410000 */
[----:B------:R-:W-:Y:S01]  /*3590*/  ULDC UR9, c[0x0][0xc] ;  /* 0x0000030000097ab9 */ /* 0x000fe20000000800 */
[----:B------:R-:W-:-:S02]  /*35a0*/  PRMT R7, R38, 0x1054, R37 ;  /* 0x0000105426077816 */ /* 0x000fc40000000025 */
[----:B------:R0:W-:Y:S01]  /*35b0*/  STG.E.128 desc[UR4][R28.64], R8 ;  /* 0x000000081c007986 */ /* 0x0001e2000c101d04 */
[----:B------:R-:W-:-:S04]  /*35c0*/  IADD3 R38, P0, R26, UR14, RZ ;  /* 0x0000000e1a267c10 */ /* 0x000fc8000ff1e0ff */
[----:B------:R-:W-:Y:S02]  /*35d0*/  IADD3.X R39, R25, UR15, RZ, P0, !PT ;  /* 0x0000000f19277c10 */ /* 0x000fe400087fe4ff */
[----:B------:R-:W-:Y:S01]  /*35e0*/  FSET.BF.LT.FTZ.AND R52, R47, UR34, PT ;  /* 0x000000222f347c0a */ /* 0x000fe2000b811000 */
[----:B0-----:R-:W-:-:S05]  /*35f0*/  IMAD R9, R36, UR9, RZ ;  /* 0x0000000924097c24 */ /* 0x001fca000f8e02ff */
[----:B------:R-:W-:Y:S02]  /*3600*/  LEA R26, P0, R9, R26, 0x4 ;  /* 0x0000001a091a7211 */ /* 0x000fe400078020ff */
[----:B------:R-:W-:-:S03]  /*3610*/  FSET.BF.LT.FTZ.AND R47, R46, UR34, PT ;  /* 0x000000222e2f7c0a */ /* 0x000fc6000b811000 */
[----:B------:R-:W-:Y:S01]  /*3620*/  IMAD.X R25, RZ, RZ, R25, P0 ;  /* 0x000000ffff197224 */ /* 0x000fe200000e0619 */
[----:B------:R-:W-:Y:S01]  /*3630*/  ISETP.GE.U32.AND P0, PT, R26, UR36, PT ;  /* 0x000000241a007c0c */ /* 0x000fe2000bf06070 */
[----:B------:R-:W-:Y:S01]  /*3640*/  FMUL.FTZ R13, R52, R13 ;  /* 0x0000000d340d7220 */ /* 0x000fe20000410000 */
[----:B------:R-:W-:Y:S01]  /*3650*/  FMUL.FTZ R14, R47, R14 ;  /* 0x0000000e2f0e7220 */ /* 0x000fe20000410000 */
[----:B------:R-:W-:Y:S01]  /*3660*/  FMUL.FTZ R15, R48, R15 ;  /* 0x0000000f300f7220 */ /* 0x000fe20000410000 */
[----:B------:R-:W-:Y:S01]  /*3670*/  ISETP.GE.U32.AND.EX P0, PT, R25, UR37, PT, P0 ;  /* 0x0000002519007c0c */ /* 0x000fe2000bf06100 */
[----:B------:R-:W-:Y:S01]  /*3680*/  FMUL.FTZ R16, R49, R16 ;  /* 0x0000001031107220 */ /* 0x000fe20000410000 */
[----:B------:R-:W-:Y:S01]  /*3690*/  FMUL.FTZ R18, R45, R18 ;  /* 0x000000122d127220 */ /* 0x000fe20000410000 */
[----:B------:R-:W-:Y:S01]  /*36a0*/  FMUL.FTZ R41, R44, R5 ;  /* 0x000000052c297220 */ /* 0x000fe20000410000 */
        /* <DEDUP_REMOVED lines=18> */
[----:B------:R0:W-:Y:S01]  /*37d0*/  STG.E.128 desc[UR4][R38.64], R4 ;  /* 0x0000000426007986 */ /* 0x0001e2000c101d04 */
[----:B------:R-:W-:Y:S01]  /*37e0*/  MOV R8, R27 ;  /* 0x0000001b00087202 */ /* 0x000fe20000000f00 */
[----:B------:R-:W-:Y:S06]  /*37f0*/  BAR.SYNC.DEFER_BLOCKING 0x0 ;  /* 0x0000000000007b1d */ /* 0x000fec0000010000 */
[----:B------:R-:W-:Y:S05]  /*3800*/  @!P0 BRA `(.L_x_3638) ;  /* 0xffffffcc00d48947 */ /* 0x000fea000383ffff */
[----:B------:R-:W-:Y:S05]  /*3810*/  EXIT ;  /* 0x000000000000794d */ /* 0x000fea0003800000 */
        .weak           $__internal_97_$__cuda_sm20_dblrcp_rn_slowpath_v3
        .type           $__internal_97_$__cuda_sm20_dblrcp_rn_slowpath_v3,@function
        .size           $__internal_97_$__cuda_sm20_dblrcp_rn_slowpath_v3,(.L_x_11689 - $__internal_97_$__cuda_sm20_dblrcp_rn_slowpath_v3)
$__internal_97_$__cuda_sm20_dblrcp_rn_slowpath_v3:
        /* <DEDUP_REMOVED lines=23> */
.L_x_3641:
        /* <DEDUP_REMOVED lines=10> */
.L_x_3639:
[----:B------:R-:W-:Y:S02]  /*3a30*/  LOP3.LUT R7, R5, 0x80000, RZ, 0xfc, !PT ;  /* 0x0008000005077812 */ /* 0x000fe400078efcff */
[----:B------:R-:W-:-:S07]  /*3a40*/  MOV R6, R4 ;  /* 0x0000000400067202 */ /* 0x000fce0000000f00 */
.L_x_3640:
[----:B------:R-:W-:Y:S01]  /*3a50*/  IMAD.MOV.U32 R4, RZ, RZ, R9 ;  /* 0x000000ffff047224 */ /* 0x000fe200078e0009 */
[----:B------:R-:W-:Y:S01]  /*3a60*/  MOV R5, 0x0 ;  /* 0x0000000000057802 */ /* 0x000fe20000000f00 */
[----:B------:R-:W-:Y:S01]  /*3a70*/  IMAD.MOV.U32 R10, RZ, RZ, R6 ;  /* 0x000000ffff0a7224 */ /* 0x000fe200078e0006 */
[----:B------:R-:W-:Y:S02]  /*3a80*/  MOV R11, R7 ;  /* 0x00000007000b7202 */ /* 0x000fe40000000f00 */
[----:B------:R-:W-:Y:S05]  /*3a90*/  RET.REL.NODEC R4 `(_ZN2at6native43_GLOBAL__N__7cc8d1ed_10_Dropout_cu_0e96ed3824fused_dropout_kernel_vecIffmLi1ELi16EbEEvNS_4cuda6detail10TensorInfoIKT_T1_EENS5_IS6_S8_EENS5_IT4_S8_EES8_T0_NS_15PhiloxCudaStateE) ;  /* 0xffffffc404587950 */ /* 0x000fea0003c3ffff */
.L_x_3642:
        /* <DEDUP_REMOVED lines=14> */
.L_x_11689:


//--------------------- .text._ZN2at6native43_GLOBAL__N__7cc8d1ed_10_Dropout_cu_0e96ed3820fused_dropout_kernelIddmLin1ELin1EbEEvNS_4cuda6detail10TensorInfoIKT_T1_EENS5_IS6_S8_EENS5_IT4_S8_EES8_T0_NS_15PhiloxCudaStateE --------------------------
	.section	.text._ZN2at6native43_GLOBAL__N__7cc8d1ed_10_Dropout_cu_0e96ed3820fused_dropout_kernelIddmLin1ELin1EbEEvNS_4cuda6detail10TensorInfoIKT_T1_EENS5_IS6_S8_EENS5_IT4_S8_EES8_T0_NS_15PhiloxCudaStateE,"ax",@progbits
	.align	128
.text._ZN2at6native43_GLOBAL__N__7cc8d1ed_10_Dropout_cu_0e96ed3820fused_dropout_kernelIddmLin1ELin1EbEEvNS_4cuda6detail10TensorInfoIKT_T1_EENS5_IS6_S8_EENS5_IT4_S8_EES8_T0_NS_15PhiloxCudaStateE:
        .type           _ZN2at6native43_GLOBAL__N__7cc8d1ed_10_Dropout_cu_0e96ed3820fused_dropout_kernelIddmLin1ELin1EbEEvNS_4cuda6detail10TensorInfoIKT_T1_EENS5_IS6_S8_EENS5_IT4_S8_EES8_T0_NS_15PhiloxCudaStateE,@function
        .size           _ZN2at6native43_GLOBAL__N__7cc8d1ed_10_Dropout_cu_0e96ed3820fused_dropout_kernelIddmLin1ELin1EbEEvNS_4cuda6detail10TensorInfoIKT_T1_EENS5_IS6_S8_EENS5_IT4_S8_EES8_T0_NS_15PhiloxCudaStateE,(.L_x_11691 - _ZN2at6native43_GLOBAL__N__7cc8d1ed_10_Dropout_cu_0e96ed3820fused_dropout_kernelIddmLin1ELin1EbEEvNS_4cuda6detail10TensorInfoIKT_T1_EENS5_IS6_S8_EENS5_IT4_S8_EES8_T0_NS_15PhiloxCudaStateE)
        .other          _ZN2at6native43_GLOBAL__N__7cc8d1ed_10_Dropout_cu_0e96ed3820fused_dropout_kernelIddmLin1ELin1EbEEvNS_4cuda6detail10TensorInfoIKT_T1_EENS5_IS6_S8_EENS5_IT4_S8_EES8_T0_NS_15PhiloxCudaStateE,@"STO_CUDA_ENTRY STV_DEFAULT"
_ZN2at6native43_GLOBAL__N__7cc8d1ed_10_Dropout_cu_0e96ed3820fused_dropout_kernelIddmLin1ELin1EbEEvNS_4cuda6detail10TensorInfoIKT_T1_EENS5_IS6_S8_EENS5_IT4_S8_EES8_T0_NS_15PhiloxCudaStateE:
        /* <DEDUP_REMOVED lines=109> */
[----:B------:R-:W-:Y:S05]  /*06d0*/  CALL.REL.NOINC `($__internal_98_$__cuda_sm20_dblrcp_rn_slowpath_v3) ;  /* 0x000000d8002c7944 */ /* 0x000fea0003c00000 */
.L_x_3643:
        /* <DEDUP_REMOVED lines=13> */
[----:B------:R-:W-:Y:S05]  /*07b0*/  CALL.REL.NOINC `($__internal_99_$__cuda_sm20_div_u64) ;  /* 0x000000d800b07944 */ /* 0x000fea0003c00000 */
[----:B------:R-:W-:Y:S05]  /*07c0*/  BRA `(.L_x_3645) ;  /* 0x0000000000587947 */ /* 0x000fea0003800000 */
.L_x_3644:
        /* <DEDUP_REMOVED lines=22> */
.L_x_3645:
        /* <DEDUP_REMOVED lines=32> */
.L_x_3857:
        /* <DEDUP_REMOVED lines=13> */
.L_x_3647:
[----:B------:R-:W-:Y:S05]  /*0c00*/  BSYNC B0 ;  /* 0x0000000000007941 */ /* 0x000fea0003800000 */
.L_x_3646:
        /* <DEDUP_REMOVED lines=72> */
.L_x_3649:
[----:B------:R-:W-:Y:S01]  /*1090*/  IMAD.MOV.U32 R15, RZ, RZ, R13 ;  /* 0x000000ffff0f7224 */ /* 0x000fe200078e000d */
[----:B------:R-:W-:Y:S01]  /*10a0*/  MOV R16, R19 ;  /* 0x0000001300107202 */ /* 0x000fe20000000f00 */
[----:B------:R-:W-:Y:S01]  /*10b0*/  IMAD.MOV.U32 R17, RZ, RZ, R11 ;  /* 0x000000ffff117224 */ /* 0x000fe200078e000b */
[----:B------:R-:W-:-:S07]  /*10c0*/  MOV R18, R28 ;  /* 0x0000001c00127202 */ /* 0x000fce0000000f00 */
.L_x_3648:
        /* <DEDUP_REMOVED lines=33> */
.L_x_3666:
        /* <DEDUP_REMOVED lines=11> */
[----:B------:R-:W-:Y:S05]  /*1390*/  CALL.REL.NOINC `($__internal_99_$__cuda_sm20_div_u64) ;  /* 0x000000cc00b87944 */ /* 0x000fea0003c00000 */
        /* <DEDUP_REMOVED lines=11> */
.L_x_3655:
        /* <DEDUP_REMOVED lines=22> */
.L_x_3656:
[----:B------:R-:W-:Y:S05]  /*15b0*/  BSYNC B1 ;  /* 0x0000000000017941 */ /* 0x000fea0003800000 */
.L_x_3654:
        /* <DEDUP_REMOVED lines=17> */
[----:B------:R-:W-:Y:S05]  /*16d0*/  CALL.REL.NOINC `($__internal_99_$__cuda_sm20_div_u64) ;  /* 0x000000c800e87944 */ /* 0x000fea0003c00000 */
        /* <DEDUP_REMOVED lines=12> */
.L_x_3658:
        /* <DEDUP_REMOVED lines=23> */
.L_x_3659:
[----:B------:R-:W-:Y:S05]  /*1910*/  BSYNC B1 ;  /* 0x0000000000017941 */ /* 0x000fea0003800000 */
.L_x_3657:
        /* <DEDUP_REMOVED lines=29> */
.L_x_3661:
        /* <DEDUP_REMOVED lines=23> */
.L_x_3662:
[----:B------:R-:W-:Y:S05]  /*1c60*/  BSYNC B1 ;  /* 0x0000000000017941 */ /* 0x000fea0003800000 */
.L_x_3660:
        /* <DEDUP_REMOVED lines=17> */
[----:B------:R-:W-:Y:S05]  /*1d80*/  CALL.REL.NOINC `($__internal_99_$__cuda_sm20_div_u64) ;  /* 0x000000c4003c7944 */ /* 0x000fea0003c00000 */
        /* <DEDUP_REMOVED lines=9> */
.L_x_3664:
        /* <DEDUP_REMOVED lines=22> */
.L_x_3665:
[----:B------:R-:W-:Y:S05]  /*1f80*/  BSYNC B1 ;  /* 0x0000000000017941 */ /* 0x000fea0003800000 */
.L_x_3663:
        /* <DEDUP_REMOVED lines=9> */
.L_x_3653:
        /* <DEDUP_REMOVED lines=11> */
[----:B------:R-:W-:Y:S05]  /*20d0*/  CALL.REL.NOINC `($__internal_99_$__cuda_sm20_div_u64) ;  /* 0x000000c000687944 */ /* 0x000fea0003c00000 */
        /* <DEDUP_REMOVED lines=10> */
.L_x_3668:
        /* <DEDUP_REMOVED lines=23> */
.L_x_3669:
[----:B------:R-:W-:Y:S05]  /*22f0*/  BSYNC B1 ;  /* 0x0000000000017941 */ /* 0x000fea0003800000 */
.L_x_3667:
        /* <DEDUP_REMOVED lines=28> */
.L_x_3671:
        /* <DEDUP_REMOVED lines=23> */
.L_x_3672:
[----:B------:R-:W-:Y:S05]  /*2630*/  BSYNC B1 ;  /* 0x0000000000017941 */ /* 0x000fea0003800000 */
.L_x_3670:
        /* <DEDUP_REMOVED lines=28> */
.L_x_3674:
        /* <DEDUP_REMOVED lines=23> */
.L_x_3675:
[----:B------:R-:W-:Y:S05]  /*2970*/  BSYNC B1 ;  /* 0x0000000000017941 */ /* 0x000fea0003800000 */
.L_x_3673:
[----:B------:R-:W0:Y:S01]  /*2980*/  LDC.64 R20, c[0x0][R20+0x2c8] ;  /* 0x0000b20014147b82 */ /* 0x000e220000000a00 */
[----:B------:R-:W-:Y:S02]  /*2990*/  IMAD.MOV.U32 R19, RZ, RZ, R17 ;  /* 0x000000ffff137224 */ /* 0x000fe400078e0011 */
[-C--:B0-----:R-:W-:Y:S02]  /*29a0*/  IMAD R6, R21, R24.reuse, RZ ;  /* 0x0000001815067224 */ /* 0x081fe400078e02ff */
[----:B------:R-:W-:-:S04]  /*29b0*/  IMAD.WIDE.U32 R18, R20, R24, R18 ;  /* 0x0000001814127225 */ /* 0x000fc800078e0012 */
[----:B------:R-:W-:-:S05]  /*29c0*/  IMAD R23, R20, R23, R6 ;  /* 0x0000001714177224 */ /* 0x000fca00078e0206 */
[----:B------:R-:W-:-:S07]  /*29d0*/  IADD3 R17, R19, R23, RZ ;  /* 0x0000001713117210 */ /* 0x000fce0007ffe0ff */
.L_x_3652:
        /* <DEDUP_REMOVED lines=10> */
.L_x_3651:
[----:B------:R-:W-:Y:S05]  /*2a80*/  BSYNC B0 ;  /* 0x0000000000007941 */ /* 0x000fea0003800000 */
.L_x_3650:
        /* <DEDUP_REMOVED lines=25> */
.L_x_3692:
        /* <DEDUP_REMOVED lines=9> */
[----:B-----5:R-:W-:Y:S05]  /*2cb0*/  CALL.REL.NOINC `($__internal_99_$__cuda_sm20_div_u64) ;  /* 0x000000b400707944 */ /* 0x020fea0003c00000 */
        /* <DEDUP_REMOVED lines=11> */
.L_x_3681:
        /* <DEDUP_REMOVED lines=22> */
.L_x_3682:
[----:B------:R-:W-:Y:S05]  /*2ed0*/  BSYNC B1 ;  /* 0x0000000000017941 */ /* 0x000fea0003800000 */
.L_x_3680:
        /* <DEDUP_REMOVED lines=15> */
[----:B-----5:R-:W-:Y:S05]  /*2fd0*/  CALL.REL.NOINC `($__internal_99_$__cuda_sm20_div_u64) ;  /* 0x000000b000a87944 */ /* 0x020fea0003c00000 */
        /* <DEDUP_REMOVED lines=12> */
.L_x_3684:
        /* <DEDUP_REMOVED lines=23> */
.L_x_3685:
[----:B------:R-:W-:Y:S05]  /*3210*/  BSYNC B1 ;  /* 0x0000000000017941 */ /* 0x000fea0003800000 */
.L_x_3683:
        /* <DEDUP_REMOVED lines=29> */
.L_x_3687:
        /* <DEDUP_REMOVED lines=23> */
.L_x_3688:
[----:B------:R-:W-:Y:S05]  /*3560*/  BSYNC B1 ;  /* 0x0000000000017941 */ /* 0x000fea0003800000 */
.L_x_3686:
        /* <DEDUP_REMOVED lines=28> */
.L_x_3690:
        /* <DEDUP_REMOVED lines=22> */
.L_x_3691:
[----:B------:R-:W-:Y:S05]  /*3890*/  BSYNC B1 ;  /* 0x0000000000017941 */ /* 0x000fea0003800000 */
.L_x_3689:
        /* <DEDUP_REMOVED lines=10> */
.L_x_3679:
        /* <DEDUP_REMOVED lines=22> */
.L_x_3694:
        /* <DEDUP_REMOVED lines=23> */
.L_x_3695:
[----:B------:R-:W-:Y:S05]  /*3c10*/  BSYNC B1 ;  /* 0x0000000000017941 */ /* 0x000fea0003800000 */
.L_x_3693:
        /* <DEDUP_REMOVED lines=16> */
[----:B-----5:R-:W-:Y:S05]  /*3d20*/  CALL.REL.NOINC `($__internal_99_$__cuda_sm20_div_u64) ;  /* 0x000000a400547944 */ /* 0x020fea0003c00000 */
        /* <DEDUP_REMOVED lines=10> */
.L_x_3697:
        /* <DEDUP_REMOVED lines=23> */
.L_x_3698:
[----:B------:R-:W-:Y:S05]  /*3f40*/  BSYNC B1 ;  /* 0x0000000000017941 */ /* 0x000fea0003800000 */
.L_x_3696:
        /* <DEDUP_REMOVED lines=27> */
.L_x_3700:
        /* <DEDUP_REMOVED lines=23> */
.L_x_3701:
[----:B------:R-:W-:Y:S05]  /*4270*/  BSYNC B1 ;  /* 0x0000000000017941 */ /* 0x000fea0003800000 */
.L_x_3699:
[----:B------:R-:W0:Y:S02]  /*4280*/  LDC.64 R22, c[0x0][R23+0x2c8] ;  /* 0x0000b20017167b82 */ /* 0x000e240000000a00 */
[-C--:B0-----:R-:W-:Y:S02]  /*4290*/  IMAD R6, R23, R32.reuse, RZ ;  /* 0x0000002017067224 */ /* 0x081fe400078e02ff */
[----:B------:R-:W-:-:S04]  /*42a0*/  IMAD.WIDE.U32 R20, R22, R32, R20 ;  /* 0x0000002016147225 */ /* 0x000fc800078e0014 */
[----:B------:R-:W-:-:S04]  /*42b0*/  IMAD R25, R22, R25, R6 ;  /* 0x0000001916197224 */ /* 0x000fc800078e0206 */
[----:B------:R-:W-:-:S07]  /*42c0*/  IMAD.IADD R21, R21, 0x1, R25 ;  /* 0x0000000115157824 */ /* 0x000fce00078e0219 */
.L_x_3678:
        /* <DEDUP_REMOVED lines=9> */
.L_x_3677:
[----:B------:R-:W-:Y:S05]  /*4360*/  BSYNC B0 ;  /* 0x0000000000007941 */ /* 0x000fea0003800000 */
.L_x_3676:
        /* <DEDUP_REMOVED lines=23> */
.L_x_3718:
        /* <DEDUP_REMOVED lines=9> */
[----:B-----5:R-:W-:Y:S05]  /*4570*/  CALL.REL.NOINC `($__internal_99_$__cuda_sm20_div_u64) ;  /* 0x0000009c00407944 */ /* 0x020fea0003c00000 */
        /* <DEDUP_REMOVED lines=10> */
.L_x_3707:
        /* <DEDUP_REMOVED lines=22> */
.L_x_3708:
[----:B------:R-:W-:Y:S05]  /*4780*/  BSYNC B1 ;  /* 0x0000000000017941 */ /* 0x000fea0003800000 */
.L_x_3706:
        /* <DEDUP_REMOVED lines=27> */
.L_x_3710:
        /* <DEDUP_REMOVED lines=23> */
.L_x_3711:
[----:B------:R-:W-:Y:S05]  /*4ab0*/  BSYNC B1 ;  /* 0x0000000000017941 */ /* 0x000fea0003800000 */
.L_x_3709:
        /* <DEDUP_REMOVED lines=16> */
[----:B-----5:R-:W-:Y:S05]  /*4bc0*/  CALL.REL.NOINC `($__internal_99_$__cuda_sm20_div_u64) ;  /* 0x0000009400ac7944 */ /* 0x020fea0003c00000 */
        /* <DEDUP_REMOVED lines=11> */
.L_x_3713:
        /* <DEDUP_REMOVED lines=23> */
.L_x_3714:
[----:B------:R-:W-:Y:S05]  /*4df0*/  BSYNC B1 ;  /* 0x0000000000017941 */ /* 0x000fea0003800000 */
.L_x_3712:
        /* <DEDUP_REMOVED lines=28> */
.L_x_3716:
        /* <DEDUP_REMOVED lines=22> */
.L_x_3717:
[----:B------:R-:W-:Y:S05]  /*5120*/  BSYNC B1 ;  /* 0x0000000000017941 */ /* 0x000fea0003800000 */
.L_x_3715:
        /* <DEDUP_REMOVED lines=10> */
.L_x_3705:
        /* <DEDUP_REMOVED lines=22> */
.L_x_3720:
        /* <DEDUP_REMOVED lines=23> */
.L_x_3721:
[----:B------:R-:W-:Y:S05]  /*54a0*/  BSYNC B1 ;  /* 0x0000000000017941 */ /* 0x000fea0003800000 */
.L_x_3719:
        /* <DEDUP_REMOVED lines=27> */
.L_x_3723:
        /* <DEDUP_REMOVED lines=23> */
.L_x_3724:
[----:B------:R-:W-:Y:S05]  /*57d0*/  BSYNC B1 ;  /* 0x0000000000017941 */ /* 0x000fea0003800000 */
.L_x_3722:
        /* <DEDUP_REMOVED lines=27> */
.L_x_3726:
        /* <DEDUP_REMOVED lines=23> */
.L_x_3727:
[----:B------:R-:W-:Y:S05]  /*5b00*/  BSYNC B1 ;  /* 0x0000000000017941 */ /* 0x000fea0003800000 */
.L_x_3725:
[----:B------:R-:W0:Y:S02]  /*5b10*/  LDC.64 R34, c[0x0][R27+0x2c8] ;  /* 0x0000b2001b227b82 */ /* 0x000e240000000a00 */
[-C--:B0-----:R-:W-:Y:S02]  /*5b20*/  IMAD R6, R35, R40.reuse, RZ ;  /* 0x0000002823067224 */ /* 0x081fe400078e02ff */
[----:B------:R-:W-:-:S04]  /*5b30*/  IMAD.WIDE.U32 R24, R34, R40, R24 ;  /* 0x0000002822187225 */ /* 0x000fc800078e0018 */
[----:B------:R-:W-:-:S04]  /*5b40*/  IMAD R41, R34, R41, R6 ;  /* 0x0000002922297224 */ /* 0x000fc800078e0206 */
[----:B------:R-:W-:-:S07]  /*5b50*/  IMAD.IADD R25, R25, 0x1, R41 ;  /* 0x0000000119197824 */ /* 0x000fce00078e0229 */
.L_x_3704:
        /* <DEDUP_REMOVED lines=9> */
.L_x_3703:
[----:B------:R-:W-:Y:S05]  /*5bf0*/  BSYNC B0 ;  /* 0x0000000000007941 */ /* 0x000fea0003800000 */
.L_x_3702:
        /* <DEDUP_REMOVED lines=23> */
.L_x_3744:
        /* <DEDUP_REMOVED lines=20> */
.L_x_3733:
        /* <DEDUP_REMOVED lines=22> */
.L_x_3734:
[----:B------:R-:W-:Y:S05]  /*6010*/  BSYNC B1 ;  /* 0x0000000000017941 */ /* 0x000fea0003800000 */
.L_x_3732:
        /* <DEDUP_REMOVED lines=27> */
.L_x_3736:
        /* <DEDUP_REMOVED lines=23> */
.L_x_3737:
[----:B------:R-:W-:Y:S05]  /*6340*/  BSYNC B1 ;  /* 0x0000000000017941 */ /* 0x000fea0003800000 */
.L_x_3735:
        /* <DEDUP_REMOVED lines=28> */
.L_x_3739:
        /* <DEDUP_REMOVED lines=23> */
.L_x_3740:
[----:B------:R-:W-:Y:S05]  /*6680*/  BSYNC B1 ;  /* 0x0000000000017941 */ /* 0x000fea0003800000 */
.L_x_3738:
        /* <DEDUP_REMOVED lines=28> */
.L_x_3742:
        /* <DEDUP_REMOVED lines=22> */
.L_x_3743:
[----:B------:R-:W-:Y:S05]  /*69b0*/  BSYNC B1 ;  /* 0x0000000000017941 */ /* 0x000fea0003800000 */
.L_x_3741:
        /* <DEDUP_REMOVED lines=10> */
.L_x_3731:
        /* <DEDUP_REMOVED lines=22> */
.L_x_3746:
        /* <DEDUP_REMOVED lines=23> */
.L_x_3747:
[----:B------:R-:W-:Y:S05]  /*6d30*/  BSYNC B1 ;  /* 0x0000000000017941 */ /* 0x000fea0003800000 */
.L_x_3745:
        /* <DEDUP_REMOVED lines=27> */
.L_x_3749:
        /* <DEDUP_REMOVED lines=23> */
.L_x_3750:
[----:B------:R-:W-:Y:S05]  /*7060*/  BSYNC B1 ;  /* 0x0000000000017941 */ /* 0x000fea0003800000 */
.L_x_3748:
        /* <DEDUP_REMOVED lines=27> */
.L_x_3752:
        /* <DEDUP_REMOVED lines=23> */
.L_x_3753:
[----:B------:R-:W-:Y:S05]  /*7390*/  BSYNC B1 ;  /* 0x0000000000017941 */ /* 0x000fea0003800000 */
.L_x_3751:
[----:B------:R-:W0:Y:S02]  /*73a0*/  LDC.64 R36, c[0x0][R37+0x2c8] ;  /* 0x0000b20025247b82 */ /* 0x000e240000000a00 */
[-C--:B0-----:R-:W-:Y:S02]  /*73b0*/  IMAD R6, R37, R42.reuse, RZ ;  /* 0x0000002a25067224 */ /* 0x081fe400078e02ff */
[----:B------:R-:W-:-:S04]  /*73c0*/  IMAD.WIDE.U32 R40, R36, R42, R40 ;  /* 0x0000002a24287225 */ /* 0x000fc800078e0028 */
[----:B------:R-:W-:-:S05]  /*73d0*/  IMAD R45, R36, R45, R6 ;  /* 0x0000002d242d7224 */ /* 0x000fca00078e0206 */
[----:B------:R-:W-:-:S07]  /*73e0*/  IADD3 R41, R41, R45, RZ ;  /* 0x0000002d29297210 */ /* 0x000fce0007ffe0ff */
.L_x_3730:
        /* <DEDUP_REMOVED lines=9> */
.L_x_3729:
[----:B------:R-:W-:Y:S05]  /*7480*/  BSYNC B0 ;  /* 0x0000000000007941 */ /* 0x000fea0003800000 */
.L_x_3728:
        /* <DEDUP_REMOVED lines=24> */
.L_x_3770:
        /* <DEDUP_REMOVED lines=22> */
.L_x_3759:
        /* <DEDUP_REMOVED lines=22> */
.L_x_3760:
[----:B------:R-:W-:Y:S05]  /*78d0*/  BSYNC B1 ;  /* 0x0000000000017941 */ /* 0x000fea0003800000 */
.L_x_3758:
        /* <DEDUP_REMOVED lines=29> */
.L_x_3762:
        /* <DEDUP_REMOVED lines=23> */
.L_x_3763:
[----:B------:R-:W-:Y:S05]  /*7c20*/  BSYNC B1 ;  /* 0x0000000000017941 */ /* 0x000fea0003800000 */
.L_x_3761:
        /* <DEDUP_REMOVED lines=28> */
.L_x_3765:
        /* <DEDUP_REMOVED lines=23> */
.L_x_3766:
[----:B------:R-:W-:Y:S05]  /*7f60*/  BSYNC B1 ;  /* 0x0000000000017941 */ /* 0x000fea0003800000 */
.L_x_3764:
        /* <DEDUP_REMOVED lines=28> */
.L_x_3768:
        /* <DEDUP_REMOVED lines=22> */
.L_x_3769:
[----:B------:R-:W-:Y:S05]  /*8290*/  BSYNC B1 ;  /* 0x0000000000017941 */ /* 0x000fea0003800000 */
.L_x_3767:
        /* <DEDUP_REMOVED lines=12> */
.L_x_3757:
        /* <DEDUP_REMOVED lines=23> */
.L_x_3772:
        /* <DEDUP_REMOVED lines=23> */
.L_x_3773:
[----:B------:R-:W-:Y:S05]  /*8640*/  BSYNC B1 ;  /* 0x0000000000017941 */ /* 0x000fea0003800000 */
.L_x_3771:
        /* <DEDUP_REMOVED lines=30> */
.L_x_3775:
        /* <DEDUP_REMOVED lines=23> */
.L_x_3776:
[----:B------:R-:W-:Y:S05]  /*89a0*/  BSYNC B1 ;  /* 0x0000000000017941 */ /* 0x000fea0003800000 */
.L_x_3774:
        /* <DEDUP_REMOVED lines=30> */
.L_x_3778:
        /* <DEDUP_REMOVED lines=23> */
.L_x_3779:
[----:B------:R-:W-:Y:S05]  /*8d00*/  BSYNC B1 ;  /* 0x0000000000017941 */ /* 0x000fea0003800000 */
.L_x_3777:
[----:B------:R0:W1:Y:S02]  /*8d10*/  LDC.64 R38, c[0x0][R40+0x2c8] ;  /* 0x0000b20028267b82 */ /* 0x0000640000000a00 */
[----:B0-----:R-:W-:Y:S02]  /*8d20*/  IMAD.MOV.U32 R40, RZ, RZ, R24 ;  /* 0x000000ffff287224 */ /* 0x001fe400078e0018 */
[-C--:B-1----:R-:W-:Y:S02]  /*8d30*/  IMAD R6, R39, R42.reuse, RZ ;  /* 0x0000002a27067224 */ /* 0x082fe400078e02ff */
[----:B------:R-:W-:-:S04]  /*8d40*/  IMAD.WIDE.U32 R44, R38, R42, R40 ;  /* 0x0000002a262c7225 */ /* 0x000fc800078e0028 */
[----:B------:R-:W-:Y:S01]  /*8d50*/  IMAD R47, R38, R47, R6 ;  /* 0x0000002f262f7224 */ /* 0x000fe200078e0206 */
[----:B------:R-:W-:-:S03]  /*8d60*/  MOV R24, R44 ;  /* 0x0000002c00187202 */ /* 0x000fc60000000f00 */
[----:B------:R-:W-:-:S07]  /*8d70*/  IMAD.IADD R41, R45, 0x1, R47 ;  /* 0x000000012d297824 */ /* 0x000fce00078e022f */
.L_x_3756:
        /* <DEDUP_REMOVED lines=11> */
[----:B------:R-:W-:Y:S01]  /*8e30*/  ULDC.64 UR26, c[0x0][0x3b0] ;  /* 0x0000ec00001a7ab9 */ /* 0x000fe20000000a00 */
[----:B------:R-:W-:Y:S01]  /*8e40*/  FMUL.FTZ R6, R6, 1 ;  /* 0x3f80000006067820 */ /* 0x000fe20000410000 */
[C---:B------:R-:W-:Y:S01]  /*8e50*/  LEA R42, P1, R40.reuse, UR26, 0x3 ;  /* 0x0000001a282a7c11 */ /* 0x040fe2000f8218ff */
[----:B------:R-:W-:Y:S02]  /*8e60*/  IMAD.IADD R13, R41, 0x1, R43 ;  /* 0x00000001290d7824 */ /* 0x000fe400078e022b */
[----:B------:R-:W0:Y:S03]  /*8e70*/  F2F.F64.F32 R38, R6 ;  /* 0x0000000600267310 */ /* 0x000e260000201800 */
[C---:B------:R-:W-:Y:S01]  /*8e80*/  LEA.HI.X R43, R40.reuse, UR27, R13, 0x3, P1 ;  /* 0x0000001b282b7c11 */ /* 0x040fe200088f1c0d */
[----:B0----5:R-:W-:Y:S01]  /*8e90*/  DMUL R44, R30, R38 ;  /* 0x000000261e2c7228 */ /* 0x021fe20000000000 */
[----:B------:R-:W-:-:S04]  /*8ea0*/  IADD3 R38, P2, R40, UR28, RZ ;  /* 0x0000001c28267c10 */ /* 0x000fc8000ff5e0ff */
[----:B------:R-:W-:-:S03]  /*8eb0*/  IADD3.X R39, R13, UR29, RZ, P2, !PT ;  /* 0x0000001d0d277c10 */ /* 0x000fc600097fe4ff */
[----:B------:R-:W-:Y:S01]  /*8ec0*/  DMUL R44, R44, UR4 ;  /* 0x000000042c2c7c28 */ /* 0x000fe20008000000 */
[----:B------:R-:W-:-:S06]  /*8ed0*/  SEL R13, RZ, 0x1, P0 ;  /* 0x00000001ff0d7807 */ /* 0x000fcc0000000000 */
[----:B------:R1:W-:Y:S04]  /*8ee0*/  STG.E.64 desc[UR14][R42.64], R44 ;  /* 0x0000002c2a007986 */ /* 0x0003e8000c101b0e */
[----:B------:R1:W-:Y:S02]  /*8ef0*/  STG.E.U8 desc[UR14][R38.64], R13 ;  /* 0x0000000d26007986 */ /* 0x0003e4000c10110e */
.L_x_3755:
[----:B------:R-:W-:Y:S05]  /*8f00*/  BSYNC B0 ;  /* 0x0000000000007941 */ /* 0x000fea0003800000 */
.L_x_3754:
        /* <DEDUP_REMOVED lines=19> */
.L_x_3796:
        /* <DEDUP_REMOVED lines=12> */
[----:B-----5:R-:W-:Y:S05]  /*9100*/  CALL.REL.NOINC `($__internal_99_$__cuda_sm20_div_u64) ;  /* 0x00000050005c7944 */ /* 0x020fea0003c00000 */
        /* <DEDUP_REMOVED lines=10> */
.L_x_3785:
        /* <DEDUP_REMOVED lines=22> */
.L_x_3786:
[----:B------:R-:W-:Y:S05]  /*9310*/  BSYNC B1 ;  /* 0x0000000000017941 */ /* 0x000fea0003800000 */
.L_x_3784:
        /* <DEDUP_REMOVED lines=29> */
.L_x_3788:
        /* <DEDUP_REMOVED lines=23> */
.L_x_3789:
[----:B------:R-:W-:Y:S05]  /*9660*/  BSYNC B1 ;  /* 0x0000000000017941 */ /* 0x000fea0003800000 */
.L_x_3787:
        /* <DEDUP_REMOVED lines=28> */
.L_x_3791:
        /* <DEDUP_REMOVED lines=23> */
.L_x_3792:
[----:B------:R-:W-:Y:S05]  /*99a0*/  BSYNC B1 ;  /* 0x0000000000017941 */ /* 0x000fea0003800000 */
.L_x_3790:
        /* <DEDUP_REMOVED lines=29> */
.L_x_3794:
        /* <DEDUP_REMOVED lines=23> */
.L_x_3795:
[----:B------:R-:W-:Y:S05]  /*9cf0*/  BSYNC B1 ;  /* 0x0000000000017941 */ /* 0x000fea0003800000 */
.L_x_3793:
        /* <DEDUP_REMOVED lines=12> */
.L_x_3783:
        /* <DEDUP_REMOVED lines=25> */
.L_x_3798:
        /* <DEDUP_REMOVED lines=23> */
.L_x_3799:
[----:B------:R-:W-:Y:S05]  /*a0c0*/  BSYNC B1 ;  /* 0x0000000000017941 */ /* 0x000fea0003800000 */
.L_x_3797:
        /* <DEDUP_REMOVED lines=32> */
.L_x_3801:
        /* <DEDUP_REMOVED lines=23> */
.L_x_3802:
[----:B------:R-:W-:Y:S05]  /*a440*/  BSYNC B1 ;  /* 0x0000000000017941 */ /* 0x000fea0003800000 */
.L_x_3800:
        /* <DEDUP_REMOVED lines=32> */
.L_x_3804:
        /* <DEDUP_REMOVED lines=23> */
.L_x_3805:
[----:B------:R-:W-:Y:S05]  /*a7c0*/  BSYNC B1 ;  /* 0x0000000000017941 */ /* 0x000fea0003800000 */
.L_x_3803:
        /* <DEDUP_REMOVED lines=8> */
.L_x_3782:
        /* <DEDUP_REMOVED lines=14> */
[C---:B------:R-:W-:Y:S01]  /*a930*/  IADD3 R18, P2, R40.reuse, UR28, RZ ;  /* 0x0000001c28127c10 */ /* 0x040fe2000ff5e0ff */
[----:B------:R-:W-:Y:S02]  /*a940*/  IMAD.IADD R13, R41, 0x1, R13 ;  /* 0x00000001290d7824 */ /* 0x000fe400078e020d */
[----:B------:R-:W0:Y:S03]  /*a950*/  F2F.F64.F32 R38, R6 ;  /* 0x0000000600267310 */ /* 0x000e260000201800 */
[----:B------:R-:W-:Y:S01]  /*a960*/  IADD3.X R19, R13, UR29, RZ, P2, !PT ;  /* 0x0000001d0d137c10 */ /* 0x000fe200097fe4ff */
[----:B0----5:R-:W-:Y:S01]  /*a970*/  DMUL R42, R32, R38 ;  /* 0x00000026202a7228 */ /* 0x021fe20000000000 */
[----:B------:R-:W-:-:S04]  /*a980*/  LEA R38, P1, R40, UR26, 0x3 ;  /* 0x0000001a28267c11 */ /* 0x000fc8000f8218ff */
[----:B------:R-:W-:-:S03]  /*a990*/  LEA.HI.X R39, R40, UR27, R13, 0x3, P1 ;  /* 0x0000001b28277c11 */ /* 0x000fc600088f1c0d */
[----:B------:R-:W-:Y:S01]  /*a9a0*/  DMUL R42, R42, UR4 ;  /* 0x000000042a2a7c28 */ /* 0x000fe20008000000 */
[----:B------:R-:W-:-:S06]  /*a9b0*/  SEL R13, RZ, 0x1, P0 ;  /* 0x00000001ff0d7807 */ /* 0x000fcc0000000000 */
[----:B------:R2:W-:Y:S04]  /*a9c0*/  STG.E.64 desc[UR14][R38.64], R42 ;  /* 0x0000002a26007986 */ /* 0x0005e8000c101b0e */
[----:B------:R2:W-:Y:S02]  /*a9d0*/  STG.E.U8 desc[UR14][R18.64], R13 ;  /* 0x0000000d12007986 */ /* 0x0005e4000c10110e */
.L_x_3781:
[----:B------:R-:W-:Y:S05]  /*a9e0*/  BSYNC B0 ;  /* 0x0000000000007941 */ /* 0x000fea0003800000 */
.L_x_3780:
        /* <DEDUP_REMOVED lines=19> */
.L_x_3822:
        /* <DEDUP_REMOVED lines=24> */
.L_x_3811:
        /* <DEDUP_REMOVED lines=22> */
.L_x_3812:
[----:B------:R-:W-:Y:S05]  /*ae00*/  BSYNC B1 ;  /* 0x0000000000017941 */ /* 0x000fea0003800000 */
.L_x_3810:
        /* <DEDUP_REMOVED lines=29> */
.L_x_3814:
        /* <DEDUP_REMOVED lines=23> */
.L_x_3815:
[----:B------:R-:W-:Y:S05]  /*b150*/  BSYNC B1 ;  /* 0x0000000000017941 */ /* 0x000fea0003800000 */
.L_x_3813:
        /* <DEDUP_REMOVED lines=28> */
.L_x_3817:
        /* <DEDUP_REMOVED lines=23> */
.L_x_3818:
[----:B------:R-:W-:Y:S05]  /*b490*/  BSYNC B1 ;  /* 0x0000000000017941 */ /* 0x000fea0003800000 */
.L_x_3816:
        /* <DEDUP_REMOVED lines=28> */
.L_x_3820:
        /* <DEDUP_REMOVED lines=22> */
.L_x_3821:
[----:B------:R-:W-:Y:S05]  /*b7c0*/  BSYNC B1 ;  /* 0x0000000000017941 */ /* 0x000fea0003800000 */
.L_x_3819:
        /* <DEDUP_REMOVED lines=11> */
.L_x_3809:
        /* <DEDUP_REMOVED lines=25> */
.L_x_3824:
        /* <DEDUP_REMOVED lines=23> */
.L_x_3825:
[----:B------:R-:W-:Y:S05]  /*bb80*/  BSYNC B1 ;  /* 0x0000000000017941 */ /* 0x000fea0003800000 */
.L_x_3823:
        /* <DEDUP_REMOVED lines=32> */
.L_x_3827:
        /* <DEDUP_REMOVED lines=23> */
.L_x_3828:
[----:B------:R-:W-:Y:S05]  /*bf00*/  BSYNC B1 ;  /* 0x0000000000017941 */ /* 0x000fea0003800000 */
.L_x_3826:
        /* <DEDUP_REMOVED lines=32> */
.L_x_3830:
        /* <DEDUP_REMOVED lines=23> */
.L_x_3831:
[----:B------:R-:W-:Y:S05]  /*c280*/  BSYNC B1 ;  /* 0x0000000000017941 */ /* 0x000fea0003800000 */
.L_x_3829:
        /* <DEDUP_REMOVED lines=8> */
.L_x_3808:
[----:B------:R-:W-:Y:S01]  /*c310*/  FMUL.FTZ R6, R15, 1 ;  /* 0x3f8000000f067820 */ /* 0x000fe20000410000 */
[----:B------:R-:W-:Y:S01]  /*c320*/  ULDC.64 UR26, c[0x0][0x6f8] ;  /* 0x0001be00001a7ab9 */ /* 0x000fe20000000a00 */
[----:B------:R-:W-:Y:S02]  /*c330*/  ULDC.64 UR28, c[0x0][0x550] ;  /* 0x00015400001c7ab9 */ /* 0x000fe40000000a00 */
[----:B------:R-:W1:Y:S02]  /*c340*/  F2F.F64.F32 R18, R6 ;  /* 0x0000000600127310 */ /* 0x000e640000201800 */
[----:B-1----:R-:W-:Y:S01]  /*c350*/  DSETP.GEU.AND P0, PT, R18, UR26, PT ;  /* 0x0000001a12007e2a */ /* 0x002fe2000bf0e000 */
[----:B------:R-:W-:Y:S02]  /*c360*/  ULDC.64 UR26, c[0x0][0x480] ;  /* 0x00012000001a7ab9 */ /* 0x000fe40000000a00 */
[----:B------:R-:W-:-:S03]  /*c370*/  IMAD R23, R23, UR26, RZ ;  /* 0x0000001a17177c24 */ /* 0x000fc6000f8e02ff */
[----:B------:R-:W-:-:S05]  /*c380*/  FSEL R15, RZ, 1, P0 ;  /* 0x3f800000ff0f7808 */ /* 0x000fca0000000000 */
[----:B------:R-:W-:Y:S01]  /*c390*/  FMUL.FTZ R24, R15, 1 ;  /* 0x3f8000000f187820 */ /* 0x000fe20000410000 */
[----:B------:R-:W-:Y:S02]  /*c3a0*/  IMAD.MOV.U32 R15, RZ, RZ, R13 ;  /* 0x000000ffff0f7224 */ /* 0x000fe400078e000d */
[C---:B------:R-:W-:Y:S01]  /*c3b0*/  IMAD R13, R20.reuse, UR27, R23 ;  /* 0x0000001b140d7c24 */ /* 0x040fe2000f8e0217 */
[----:B------:R-:W1:Y:S01]  /*c3c0*/  F2F.F64.F32 R18, R24 ;  /* 0x0000001800127310 */ /* 0x000e620000201800 */
[----:B------:R-:W-:Y:S01]  /*c3d0*/  IMAD.WIDE.U32 R14, R20, UR26, R14 ;  /* 0x0000001a140e7c25 */ /* 0x000fe2000f8e000e */
[----:B------:R-:W-:Y:S02]  /*c3e0*/  ULDC.64 UR26, c[0x0][0x3b0] ;  /* 0x0000ec00001a7ab9 */ /* 0x000fe40000000a00 */
[----:B------:R-:W-:Y:S02]  /*c3f0*/  LEA R20, P1, R14, UR26, 0x3 ;  /* 0x0000001a0e147c11 */ /* 0x000fe4000f8218ff */
[----:B------:R-:W-:-:S02]  /*c400*/  IADD3 R13, R15, R13, RZ ;  /* 0x0000000d0f0d7210 */ /* 0x000fc40007ffe0ff */
[C---:B0-----:R-:W-:Y:S02]  /*c410*/  IADD3 R38, P2, R14.reuse, UR28, RZ ;  /* 0x0000001c0e267c10 */ /* 0x041fe4000ff5e0ff */
[----:B------:R-:W-:Y:S02]  /*c420*/  LEA.HI.X R21, R14, UR27, R13, 0x3, P1 ;  /* 0x0000001b0e157c11 */ /* 0x000fe400088f1c0d */
[----:B------:R-:W-:Y:S01]  /*c430*/  IADD3.X R39, R13, UR29, RZ, P2, !PT ;  /* 0x0000001d0d277c10 */ /* 0x000fe200097fe4ff */
[----:B-1---5:R-:W-:Y:S01]  /*c440*/  DMUL R18, R34, R18 ;  /* 0x0000001222127228 */ /* 0x022fe20000000000 */
[----:B------:R-:W-:-:S07]  /*c450*/  SEL R13, RZ, 0x1, P0 ;  /* 0x00000001ff0d7807 */ /* 0x000fce0000000000 */
[----:B------:R-:W-:-:S07]  /*c460*/  DMUL R18, R18, UR4 ;  /* 0x0000000412127c28 */ /* 0x000fce0008000000 */
[----:B------:R3:W-:Y:S04]  /*c470*/  STG.E.64 desc[UR14][R20.64], R18 ;  /* 0x0000001214007986 */ /* 0x0007e8000c101b0e */
[----:B------:R3:W-:Y:S02]  /*c480*/  STG.E.U8 desc[UR14][R38.64], R13 ;  /* 0x0000000d26007986 */ /* 0x0007e4000c10110e */
.L_x_3807:
[----:B------:R-:W-:Y:S05]  /*c490*/  BSYNC B0 ;  /* 0x0000000000007941 */ /* 0x000fea0003800000 */
.L_x_3806:
        /* <DEDUP_REMOVED lines=18> */
.L_x_3847:
        /* <DEDUP_REMOVED lines=14> */
[----:B-----5:R-:W-:Y:S05]  /*c6a0*/  CALL.REL.NOINC `($__internal_99_$__cuda_sm20_div_u64) ;  /* 0x0000001800f47944 */ /* 0x020fea0003c00000 */
        /* <DEDUP_REMOVED lines=11> */
.L_x_3836:
        /* <DEDUP_REMOVED lines=23> */
.L_x_3837:
[----:B------:R-:W-:Y:S05]  /*c8d0*/  BSYNC B0 ;  /* 0x0000000000007941 */ /* 0x000fea0003800000 */
.L_x_3835:
        /* <DEDUP_REMOVED lines=17> */
[----:B-----5:R-:W-:Y:S05]  /*c9f0*/  CALL.REL.NOINC `($__internal_99_$__cuda_sm20_div_u64) ;  /* 0x0000001800207944 */ /* 0x020fea0003c00000 */
        /* <DEDUP_REMOVED lines=10> */
.L_x_3839:
        /* <DEDUP_REMOVED lines=23> */
.L_x_3840:
[----:B------:R-:W-:Y:S05]  /*cc10*/  BSYNC B0 ;  /* 0x0000000000007941 */ /* 0x000fea0003800000 */
.L_x_3838:
        /* <DEDUP_REMOVED lines=16> */
[----:B-----5:R-:W-:Y:S05]  /*cd20*/  CALL.REL.NOINC `($__internal_99_$__cuda_sm20_div_u64) ;  /* 0x0000001400547944 */ /* 0x020fea0003c00000 */
        /* <DEDUP_REMOVED lines=10> */
.L_x_3842:
        /* <DEDUP_REMOVED lines=23> */
.L_x_3843:
[----:B------:R-:W-:Y:S05]  /*cf40*/  BSYNC B0 ;  /* 0x0000000000007941 */ /* 0x000fea0003800000 */
.L_x_3841:
        /* <DEDUP_REMOVED lines=29> */
.L_x_3845:
        /* <DEDUP_REMOVED lines=23> */
.L_x_3846:
[----:B------:R-:W-:Y:S05]  /*d290*/  BSYNC B0 ;  /* 0x0000000000007941 */ /* 0x000fea0003800000 */
.L_x_3844:
        /* <DEDUP_REMOVED lines=9> */
.L_x_3834:
        /* <DEDUP_REMOVED lines=14> */
[----:B-----5:R-:W-:Y:S05]  /*d410*/  CALL.REL.NOINC `($__internal_99_$__cuda_sm20_div_u64) ;  /* 0x0000000c00987944 */ /* 0x020fea0003c00000 */
        /* <DEDUP_REMOVED lines=10> */
.L_x_3849:
        /* <DEDUP_REMOVED lines=23> */
.L_x_3850:
[----:B------:R-:W-:Y:S05]  /*d630*/  BSYNC B0 ;  /* 0x0000000000007941 */ /* 0x000fea0003800000 */
.L_x_3848:
        /* <DEDUP_REMOVED lines=30> */
.L_x_3852:
        /* <DEDUP_REMOVED lines=23> */
.L_x_3853:
[----:B------:R-:W-:Y:S05]  /*d990*/  BSYNC B0 ;  /* 0x0000000000007941 */ /* 0x000fea0003800000 */
.L_x_3851:
        /* <DEDUP_REMOVED lines=30> */
.L_x_3855:
        /* <DEDUP_REMOVED lines=23> */
.L_x_3856:
[----:B------:R-:W-:Y:S05]  /*dcf0*/  BSYNC B0 ;  /* 0x0000000000007941 */ /* 0x000fea0003800000 */
.L_x_3854:
[----:B------:R-:W1:Y:S01]  /*dd00*/  LDC.64 R18, c[0x0][R18+0x2c8] ;  /* 0x0000b20012127b82 */ /* 0x000e620000000a00 */
[----:B------:R-:W-:Y:S02]  /*dd10*/  IMAD.MOV.U32 R15, RZ, RZ, R13 ;  /* 0x000000ffff0f7224 */ /* 0x000fe400078e000d */
[-C--:B-1----:R-:W-:Y:S02]  /*dd20*/  IMAD R6, R19, R24.reuse, RZ ;  /* 0x0000001813067224 */ /* 0x082fe400078e02ff */
[----:B------:R-:W-:-:S04]  /*dd30*/  IMAD.WIDE.U32 R14, R18, R24, R14 ;  /* 0x00000018120e7225 */ /* 0x000fc800078e000e */
[----:B------:R-:W-:-:S05]  /*dd40*/  IMAD R21, R18, R21, R6 ;  /* 0x0000001512157224 */ /* 0x000fca00078e0206 */
[----:B------:R-:W-:-:S07]  /*dd50*/  IADD3 R13, R15, R21, RZ ;  /* 0x000000150f0d7210 */ /* 0x000fce0007ffe0ff */
.L_x_3833:
        /* <DEDUP_REMOVED lines=14> */
[----:B------:R-:W-:Y:S01]  /*de40*/  IMAD.IADD R13, R15, 0x1, R13 ;  /* 0x000000010f0d7824 */ /* 0x000fe200078e020d */
[C---:B------:R-:W-:Y:S01]  /*de50*/  IADD3 R22, P2, R14.reuse, UR28, RZ ;  /* 0x0000001c0e167c10 */ /* 0x040fe2000ff5e0ff */
[----:B------:R-:W1:Y:S03]  /*de60*/  F2F.F64.F32 R18, R6 ;  /* 0x0000000600127310 */ /* 0x000e660000201800 */
[----:B------:R-:W-:Y:S02]  /*de70*/  LEA.HI.X R21, R14, UR27, R13, 0x3, P1 ;  /* 0x0000001b0e157c11 */ /* 0x000fe400088f1c0d */
[----:B------:R-:W-:-:S02]  /*de80*/  IADD3.X R23, R13, UR29, RZ, P2, !PT ;  /* 0x0000001d0d177c10 */ /* 0x000fc400097fe4ff */
[----:B------:R-:W-:Y:S01]  /*de90*/  SEL R13, RZ, 0x1, P0 ;  /* 0x00000001ff0d7807 */ /* 0x000fe20000000000 */
[----:B-1---5:R-:W-:-:S08]  /*dea0*/  DMUL R18, R36, R18 ;  /* 0x0000001224127228 */ /* 0x022fd00000000000 */
[----:B------:R-:W-:-:S07]  /*deb0*/  DMUL R18, R18, UR4 ;  /* 0x0000000412127c28 */ /* 0x000fce0008000000 */
[----:B------:R4:W-:Y:S04]  /*dec0*/  STG.E.64 desc[UR14][R20.64], R18 ;  /* 0x0000001214007986 */ /* 0x0009e8000c101b0e */
[----:B------:R4:W-:Y:S02]  /*ded0*/  STG.E.U8 desc[UR14][R22.64], R13 ;  /* 0x0000000d16007986 */ /* 0x0009e4000c10110e */
.L_x_3832:
        /* <DEDUP_REMOVED lines=11> */
        .weak           $__internal_98_$__cuda_sm20_dblrcp_rn_slowpath_v3
        .type           $__internal_98_$__cuda_sm20_dblrcp_rn_slowpath_v3,@function
        .size           $__internal_98_$__cuda_sm20_dblrcp_rn_slowpath_v3,($__internal_99_$__cuda_sm20_div_u64 - $__internal_98_$__cuda_sm20_dblrcp_rn_slowpath_v3)
$__internal_98_$__cuda_sm20_dblrcp_rn_slowpath_v3:
        /* <DEDUP_REMOVED lines=31> */
.L_x_3860:
        /* <DEDUP_REMOVED lines=11> */
.L_x_3858:
[----:B------:R-:W-:Y:S01]  /*e230*/  ULOP3.LUT UR5, UR7, 0x80000, URZ, 0xfc, !UPT ;  /* 0x0008000007057892 */ /* 0x000fe2000f8efc3f */
[----:B------:R-:W-:-:S11]  /*e240*/  ULDC UR4, c[0x0][0x6f8] ;  /* 0x0001be0000047ab9 */ /* 0x000fd60000000800 */
.L_x_3859:
[----:B------:R-:W-:Y:S02]  /*e250*/  MOV R6, R5 ;  /* 0x0000000500067202 */ /* 0x000fe40000000f00 */
[----:B------:R-:W-:-:S04]  /*e260*/  MOV R7, 0x0 ;  /* 0x0000000000077802 */ /* 0x000fc80000000f00 */
[----:B------:R-:W-:Y:S05]  /*e270*/  RET.REL.NODEC R6 `(_ZN2at6native43_GLOBAL__N__7cc8d1ed_10_Dropout_cu_0e96ed3820fused_dropout_kernelIddmLin1ELin1EbEEvNS_4cuda6detail10TensorInfoIKT_T1_EENS5_IS6_S8_EENS5_IT4_S8_EES8_T0_NS_15PhiloxCudaStateE) ;  /* 0xffffff1c06607950 */ /* 0x000fea0003c3ffff */
        .weak           $__internal_99_$__cuda_sm20_div_u64
        .type           $__internal_99_$__cuda_sm20_div_u64,@function
        .size           $__internal_99_$__cuda_sm20_div_u64,(.L_x_11691 - $__internal_99_$__cuda_sm20_div_u64)
$__internal_99_$__cuda_sm20_div_u64:
        /* <DEDUP_REMOVED lines=67> */
[----:B------:R-:W-:Y:S06]  /*e6b0*/  RET.REL.NODEC R46 `(_ZN2at6native43_GLOBAL__N__7cc8d1ed_10_Dropout_cu_0e96ed3820fused_dropout_kernelIddmLin1ELin1EbEEvNS_4cuda6detail10TensorInfoIKT_T1_EENS5_IS6_S8_EENS5_IT4_S8_EES8_T0_NS_15PhiloxCudaStateE) ;  /* 0xffffff182e507950 */ /* 0x000fec0003c3ffff */
.L_x_3861:
        /* <DEDUP_REMOVED lines=12> */
.L_x_11691:


//--------------------- .text._ZN2at6native43_GLOBAL__N__7cc8d1ed_10_Dropout_cu_0e96ed3820fused_dropout_kernelIddmLin1ELi1EbEEvNS_4cuda6detail10TensorInfoIKT_T1_EENS5_IS6_S8_EENS5_IT4_S8_EES8_T0_NS_15PhiloxCudaStateE --------------------------
	.section	.text._ZN2at6native43_GLOBAL__N__7cc8d1ed_10_Dropout_cu_0e96ed3820fused_dropout_kernelIddmLin1ELi1EbEEvNS_4cuda6detail10TensorInfoIKT_T1_EENS5_IS6_S8_EENS5_IT4_S8_EES8_T0_NS_15PhiloxCudaStateE,"ax",@progbits
	.align	128
.text._ZN2at6native43_GLOBAL__N__7cc8d1ed_10_Dropout_cu_0e96ed3820fused_dropout_kernelIddmLin1ELi1EbEEvNS_4cuda6detail10TensorInfoIKT_T1_EENS5_IS6_S8_EENS5_IT4_S8_EES8_T0_NS_15PhiloxCudaStateE:
        .type           _ZN2at6native43_GLOBAL__N__7cc8d1ed_10_Dropout_cu_0e96ed3820fused_dropout_kernelIddmLin1ELi1EbEEvNS_4cuda6detail10TensorInfoIKT_T1_EENS5_IS6_S8_EENS5_IT4_S8_EES8_T0_NS_15PhiloxCudaStateE,@function
        .size           _ZN2at6native43_GLOBAL__N__7cc8d1ed_10_Dropout_cu_0e96ed3820fused_dropout_kernelIddmLin1ELi1EbEEvNS_4cuda6detail10TensorInfoIKT_T1_EENS5_IS6_S8_EENS5_IT4_S8_EES8_T0_NS_15PhiloxCudaStateE,(.L_x_11694 - _ZN2at6native43_GLOBAL__N__7cc8d1ed_10_Dropout_cu_0e96ed3820fused_dropout_kernelIddmLin1ELi1EbEEvNS_4cuda6detail10TensorInfoIKT_T1_EENS5_IS6_S8_EENS5_IT4_S8_EES8_T0_NS_15PhiloxCudaStateE)
        .other          _ZN2at6native43_GLOBAL__N__7cc8d1ed_10_Dropout_cu_0e96ed3820fused_dropout_kernelIddmLin1ELi1EbEEvNS_4cuda6detail10TensorInfoIKT_T1_EENS5_IS6_S8_EENS5_IT4_S8_EES8_T0_NS_15PhiloxCudaStateE,@"STO_CUDA_ENTRY STV_DEFAULT"
_ZN2at6native43_GLOBAL__N__7cc8d1ed_10_Dropout_cu_0e96ed3820fused_dropout_kernelIddmLin1ELi1EbEEvNS_4cuda6detail10TensorInfoIKT_T1_EENS5_IS6_S8_EENS5_IT4_S8_EES8_T0_NS_15PhiloxCudaStateE:
        /* <DEDUP_REMOVED lines=107> */
[----:B------:R-:W-:Y:S05]  /*06b0*/  CALL.REL.NOINC `($__internal_100_$__cuda_sm20_dblrcp_rn_slowpath_v3) ;  /* 0x0000007000c47944 */ /* 0x000fea0003c00000 */
.L_x_3862:
        /* <DEDUP_REMOVED lines=13> */
[----:B------:R-:W-:Y:S05]  /*0790*/  CALL.REL.NOINC `($__internal_101_$__cuda_sm20_div_u64) ;  /* 0x00000074003c7944 */ /* 0x000fea0003c00000 */
[----:B------:R-:W-:Y:S05]  /*07a0*/  BRA `(.L_x_3864) ;  /* 0x0000000000587947 */ /* 0x000fea0003800000 */
.L_x_3863:
        /* <DEDUP_REMOVED lines=22> */
.L_x_3864:
        /* <DEDUP_REMOVED lines=24> */
.L_x_3980:
[----:B------:R-:W-:Y:S01]  /*0a90*/  IADD3 R32, R32, 0x1, RZ ;  /* 0x0000000120207810 */ /* 0x000fe20007ffe0ff */
[----:B------:R-:W-:Y:S03]  /*0aa0*/  BSSY B0, `(.L_x_3865) ;  /* 0x000000c000007945 */ /* 0x000fe60003800000 */
[C---:B------:R-:W-:Y:S01]  /*0ab0*/  ISETP.NE.AND P0, PT, R32.reuse, RZ, PT ;  /* 0x000000ff2000720c */ /* 0x040fe20003f05270 */
[----:B-1----:R-:W-:-:S12]  /*0ac0*/  IMAD.HI.U32 R5, R32, -0x2daee0ad, RZ ;  /* 0xd2511f5320057827 */ /* 0x002fd800078e00ff */
        /* <DEDUP_REMOVED lines=9> */
.L_x_3866:
[----:B------:R-:W-:Y:S05]  /*0b60*/  BSYNC B0 ;  /* 0x0000000000007941 */ /* 0x000fea0003800000 */
.L_x_3865:
        /* <DEDUP_REMOVED lines=72> */
.L_x_3868:
[----:B------:R-:W-:Y:S01]  /*0ff0*/  IMAD.MOV.U32 R4, RZ, RZ, R0 ;  /* 0x000000ffff047224 */ /* 0x000fe200078e0000 */
[----:B------:R-:W-:Y:S01]  /*1000*/  MOV R5, R8 ;  /* 0x0000000800057202 */ /* 0x000fe20000000f00 */
[----:B------:R-:W-:Y:S01]  /*1010*/  IMAD.MOV.U32 R6, RZ, RZ, R13 ;  /* 0x000000ffff067224 */ /* 0x000fe200078e000d */
[----:B------:R-:W-:-:S07]  /*1020*/  MOV R7, R24 ;  /* 0x0000001800077202 */ /* 0x000fce0000000f00 */
.L_x_3867:
        /* <DEDUP_REMOVED lines=31> */
.L_x_3885:
        /* <DEDUP_REMOVED lines=9> */
[----:B------:R-:W-:Y:S05]  /*12b0*/  CALL.REL.NOINC `($__internal_101_$__cuda_sm20_div_u64) ;  /* 0x0000006800747944 */ /* 0x000fea0003c00000 */
        /* <DEDUP_REMOVED lines=9> */
.L_x_3874:
        /* <DEDUP_REMOVED lines=22> */
.L_x_3875:
[----:B------:R-:W-:Y:S05]  /*14b0*/  BSYNC B1 ;  /* 0x0000000000017941 */ /* 0x000fea0003800000 */
.L_x_3873:
        /* <DEDUP_REMOVED lines=15> */
[----:B------:R-:W-:Y:S05]  /*15b0*/  CALL.REL.NOINC `($__internal_101_$__cuda_sm20_div_u64) ;  /* 0x0000006400b47944 */ /* 0x000fea0003c00000 */
        /* <DEDUP_REMOVED lines=11> */
.L_x_3877:
        /* <DEDUP_REMOVED lines=23> */
.L_x_3878:
[----:B------:R-:W-:Y:S05]  /*17e0*/  BSYNC B1 ;  /* 0x0000000000017941 */ /* 0x000fea0003800000 */
.L_x_3876:
        /* <DEDUP_REMOVED lines=16> */
[----:B------:R-:W-:Y:S05]  /*18f0*/  CALL.REL.NOINC `($__internal_101_$__cuda_sm20_div_u64) ;  /* 0x0000006000e47944 */ /* 0x000fea0003c00000 */
        /* <DEDUP_REMOVED lines=11> */
.L_x_3880:
        /* <DEDUP_REMOVED lines=23> */
.L_x_3881:
[----:B------:R-:W-:Y:S05]  /*1b20*/  BSYNC B1 ;  /* 0x0000000000017941 */ /* 0x000fea0003800000 */
.L_x_3879:
        /* <DEDUP_REMOVED lines=28> */
.L_x_3883:
        /* <DEDUP_REMOVED lines=22> */
.L_x_3884:
[----:B------:R-:W-:Y:S05]  /*1e50*/  BSYNC B1 ;  /* 0x0000000000017941 */ /* 0x000fea0003800000 */
.L_x_3882:
        /* <DEDUP_REMOVED lines=10> */
.L_x_3872:
        /* <DEDUP_REMOVED lines=21> */
.L_x_3887:
        /* <DEDUP_REMOVED lines=23> */
.L_x_3888:
[----:B------:R-:W-:Y:S05]  /*21c0*/  BSYNC B1 ;  /* 0x0000000000017941 */ /* 0x000fea0003800000 */
.L_x_3886:
        /* <DEDUP_REMOVED lines=26> */
.L_x_3890:
        /* <DEDUP_REMOVED lines=23> */
.L_x_3891:
[----:B------:R-:W-:Y:S05]  /*24e0*/  BSYNC B1 ;  /* 0x0000000000017941 */ /* 0x000fea0003800000 */
.L_x_3889:
        /* <DEDUP_REMOVED lines=26> */
.L_x_3893:
        /* <DEDUP_REMOVED lines=23> */
.L_x_3894:
[----:B------:R-:W-:Y:S05]  /*2800*/  BSYNC B1 ;  /* 0x0000000000017941 */ /* 0x000fea0003800000 */
.L_x_3892:
[----:B------:R-:W0:Y:S02]  /*2810*/  LDC.64 R4, c[0x0][R4+0x2c8] ;  /* 0x0000b20004047b82 */ /* 0x000e240000000a00 */
[-C--:B0-----:R-:W-:Y:S02]  /*2820*/  IMAD R0, R5, R26.reuse, RZ ;  /* 0x0000001a05007224 */ /* 0x081fe400078e02ff */
[----:B------:R-:W-:-:S04]  /*2830*/  IMAD.WIDE.U32 R2, R4, R26, R2 ;  /* 0x0000001a04027225 */ /* 0x000fc800078e0002 */
[----:B------:R-:W-:-:S05]  /*2840*/  IMAD R7, R4, R7, R0 ;  /* 0x0000000704077224 */ /* 0x000fca00078e0200 */
[----:B------:R-:W-:-:S07]  /*2850*/  IADD3 R3, R3, R7, RZ ;  /* 0x0000000703037210 */ /* 0x000fce0007ffe0ff */
.L_x_3871:
        /* <DEDUP_REMOVED lines=9> */
.L_x_3870:
[----:B------:R-:W-:Y:S05]  /*28f0*/  BSYNC B0 ;  /* 0x0000000000007941 */ /* 0x000fea0003800000 */
.L_x_3869:
        /* <DEDUP_REMOVED lines=28> */
.L_x_3911:
        /* <DEDUP_REMOVED lines=9> */
[----:B-----5:R-:W-:Y:S05]  /*2b50*/  CALL.REL.NOINC `($__internal_101_$__cuda_sm20_div_u64) ;  /* 0x00000050004c7944 */ /* 0x020fea0003c00000 */
        /* <DEDUP_REMOVED lines=9> */
.L_x_3900:
        /* <DEDUP_REMOVED lines=22> */
.L_x_3901:
[----:B------:R-:W-:Y:S05]  /*2d50*/  BSYNC B1 ;  /* 0x0000000000017941 */ /* 0x000fea0003800000 */
.L_x_3899:
        /* <DEDUP_REMOVED lines=15> */
[----:B-----5:R-:W-:Y:S05]  /*2e50*/  CALL.REL.NOINC `($__internal_101_$__cuda_sm20_div_u64) ;  /* 0x0000004c008c7944 */ /* 0x020fea0003c00000 */
        /* <DEDUP_REMOVED lines=11> */
.L_x_3903:
        /* <DEDUP_REMOVED lines=23> */
.L_x_3904:
[----:B------:R-:W-:Y:S05]  /*3080*/  BSYNC B1 ;  /* 0x0000000000017941 */ /* 0x000fea0003800000 */
.L_x_3902:
        /* <DEDUP_REMOVED lines=16> */
[----:B-----5:R-:W-:Y:S05]  /*3190*/  CALL.REL.NOINC `($__internal_101_$__cuda_sm20_div_u64) ;  /* 0x0000004800bc7944 */ /* 0x020fea0003c00000 */
        /* <DEDUP_REMOVED lines=11> */
.L_x_3906:
        /* <DEDUP_REMOVED lines=23> */
.L_x_3907:
[----:B------:R-:W-:Y:S05]  /*33c0*/  BSYNC B1 ;  /* 0x0000000000017941 */ /* 0x000fea0003800000 */
.L_x_3905:
        /* <DEDUP_REMOVED lines=28> */
.L_x_3909:
        /* <DEDUP_REMOVED lines=22> */
.L_x_3910:
[----:B------:R-:W-:Y:S05]  /*36f0*/  BSYNC B1 ;  /* 0x0000000000017941 */ /* 0x000fea0003800000 */
.L_x_3908:
        /* <DEDUP_REMOVED lines=10> */
.L_x_3898:
        /* <DEDUP_REMOVED lines=21> */
.L_x_3913:
        /* <DEDUP_REMOVED lines=23> */
.L_x_3914:
[----:B------:R-:W-:Y:S05]  /*3a60*/  BSYNC B1 ;  /* 0x0000000000017941 */ /* 0x000fea0003800000 */
.L_x_3912:
        /* <DEDUP_REMOVED lines=26> */
.L_x_3916:
        /* <DEDUP_REMOVED lines=23> */
.L_x_3917:
[----:B------:R-:W-:Y:S05]  /*3d80*/  BSYNC B1 ;  /* 0x0000000000017941 */ /* 0x000fea0003800000 */
.L_x_3915:
        /* <DEDUP_REMOVED lines=26> */
.L_x_3919:
        /* <DEDUP_REMOVED lines=23> */
.L_x_3920:
[----:B------:R-:W-:Y:S05]  /*40a0*/  BSYNC B1 ;  /* 0x0000000000017941 */ /* 0x000fea0003800000 */
.L_x_3918:
[----:B------:R-:W0:Y:S02]  /*40b0*/  LDC.64 R20, c[0x0][R4+0x2c8] ;  /* 0x0000b20004147b82 */ /* 0x000e240000000a00 */
[-C--:B0-----:R-:W-:Y:S02]  /*40c0*/  IMAD R0, R21, R36.reuse, RZ ;  /* 0x0000002415007224 */ /* 0x081fe400078e02ff */
[----:B------:R-:W-:-:S04]  /*40d0*/  IMAD.WIDE.U32 R2, R20, R36, R2 ;  /* 0x0000002414027225 */ /* 0x000fc800078e0002 */
[----:B------:R-:W-:-:S05]  /*40e0*/  IMAD R29, R20, R29, R0 ;  /* 0x0000001d141d7224 */ /* 0x000fca00078e0200 */
[----:B------:R-:W-:-:S07]  /*40f0*/  IADD3 R3, R3, R29, RZ ;  /* 0x0000001d03037210 */ /* 0x000fce0007ffe0ff */
.L_x_3897:
        /* <DEDUP_REMOVED lines=9> */
.L_x_3896:
[----:B------:R-:W-:Y:S05]  /*4190*/  BSYNC B0 ;  /* 0x0000000000007941 */ /* 0x000fea0003800000 */
.L_x_3895:
        /* <DEDUP_REMOVED lines=26> */
.L_x_3937:
        /* <DEDUP_REMOVED lines=19> */
.L_x_3926:
        /* <DEDUP_REMOVED lines=22> */
.L_x_3927:
[----:B------:R-:W-:Y:S05]  /*45d0*/  BSYNC B1 ;  /* 0x0000000000017941 */ /* 0x000fea0003800000 */
.L_x_3925:
        /* <DEDUP_REMOVED lines=27> */
.L_x_3929:
        /* <DEDUP_REMOVED lines=23> */
.L_x_3930:
[----:B------:R-:W-:Y:S05]  /*4900*/  BSYNC B1 ;  /* 0x0000000000017941 */ /* 0x000fea0003800000 */
.L_x_3928:
        /* <DEDUP_REMOVED lines=28> */
.L_x_3932:
        /* <DEDUP_REMOVED lines=23> */
.L_x_3933:
[----:B------:R-:W-:Y:S05]  /*4c40*/  BSYNC B1 ;  /* 0x0000000000017941 */ /* 0x000fea0003800000 */
.L_x_3931:
        /* <DEDUP_REMOVED lines=28> */
.L_x_3935:
        /* <DEDUP_REMOVED lines=22> */
.L_x_3936:
[----:B------:R-:W-:Y:S05]  /*4f70*/  BSYNC B1 ;  /* 0x0000000000017941 */ /* 0x000fea0003800000 */
.L_x_3934:
        /* <DEDUP_REMOVED lines=10> */
.L_x_3924:
        /* <DEDUP_REMOVED lines=21> */
.L_x_3939:
        /* <DEDUP_REMOVED lines=23> */
.L_x_3940:
[----:B------:R-:W-:Y:S05]  /*52e0*/  BSYNC B1 ;  /* 0x0000000000017941 */ /* 0x000fea0003800000 */
.L_x_3938:
        /* <DEDUP_REMOVED lines=26> */
.L_x_3942:
        /* <DEDUP_REMOVED lines=23> */
.L_x_3943:
[----:B------:R-:W-:Y:S05]  /*5600*/  BSYNC B1 ;  /* 0x0000000000017941 */ /* 0x000fea0003800000 */
.L_x_3941:
        /* <DEDUP_REMOVED lines=26> */
.L_x_3945:
        /* <DEDUP_REMOVED lines=23> */
.L_x_3946:
[----:B------:R-:W-:Y:S05]  /*5920*/  BSYNC B1 ;  /* 0x0000000000017941 */ /* 0x000fea0003800000 */
.L_x_3944:
[----:B------:R-:W0:Y:S02]  /*5930*/  LDC.64 R20, c[0x0][R2+0x2c8] ;  /* 0x0000b20002147b82 */ /* 0x000e240000000a00 */
[-C--:B0-----:R-:W-:Y:S02]  /*5940*/  IMAD R0, R21, R36.reuse, RZ ;  /* 0x0000002415007224 */ /* 0x081fe400078e02ff */
[----:B------:R-:W-:-:S04]  /*5950*/  IMAD.WIDE.U32 R30, R20, R36, R30 ;  /* 0x00000024141e7225 */ /* 0x000fc800078e001e */
[----:B------:R-:W-:-:S05]  /*5960*/  IMAD R35, R20, R35, R0 ;  /* 0x0000002314237224 */ /* 0x000fca00078e0200 */
[----:B------:R-:W-:-:S07]  /*5970*/  IADD3 R31, R31, R35, RZ ;  /* 0x000000231f1f7210 */ /* 0x000fce0007ffe0ff */
.L_x_3923:
        /* <DEDUP_REMOVED lines=9> */
.L_x_3922:
[----:B------:R-:W-:Y:S05]  /*5a10*/  BSYNC B0 ;  /* 0x0000000000007941 */ /* 0x000fea0003800000 */
.L_x_3921:
        /* <DEDUP_REMOVED lines=25> */
.L_x_3963:
        /* <DEDUP_REMOVED lines=9> */
[----:B-----5:R-:W-:Y:S05]  /*5c40*/  CALL.REL.NOINC `($__internal_101_$__cuda_sm20_div_u64) ;  /* 0x0000002000107944 */ /* 0x020fea0003c00000 */
        /* <DEDUP_REMOVED lines=9> */
.L_x_3952:
        /* <DEDUP_REMOVED lines=22> */
.L_x_3953:
[----:B------:R-:W-:Y:S05]  /*5e40*/  BSYNC B1 ;  /* 0x0000000000017941 */ /* 0x000fea0003800000 */
.L_x_3951:
        /* <DEDUP_REMOVED lines=27> */
.L_x_3955:
        /* <DEDUP_REMOVED lines=23> */
.L_x_3956:
[----:B------:R-:W-:Y:S05]  /*6170*/  BSYNC B1 ;  /* 0x0000000000017941 */ /* 0x000fea0003800000 */
.L_x_3954:
        /* <DEDUP_REMOVED lines=28> */
.L_x_3958:
        /* <DEDUP_REMOVED lines=23> */
.L_x_3959:
[----:B------:R-:W-:Y:S05]  /*64b0*/  BSYNC B1 ;  /* 0x0000000000017941 */ /* 0x000fea0003800000 */
.L_x_3957:
        /* <DEDUP_REMOVED lines=28> */
.L_x_3961:
        /* <DEDUP_REMOVED lines=22> */
.L_x_3962:
[----:B------:R-:W-:Y:S05]  /*67e0*/  BSYNC B1 ;  /* 0x0000000000017941 */ /* 0x000fea0003800000 */
.L_x_3960:
        /* <DEDUP_REMOVED lines=10> */
.L_x_3950:
        /* <DEDUP_REMOVED lines=21> */
.L_x_3965:
        /* <DEDUP_REMOVED lines=23> */
.L_x_3966:
[----:B------:R-:W-:Y:S05]  /*6b50*/  BSYNC B1 ;  /* 0x0000000000017941 */ /* 0x000fea0003800000 */
.L_x_3964:
        /* <DEDUP_REMOVED lines=26> */
.L_x_3968:
        /* <DEDUP_REMOVED lines=23> */
.L_x_3969:
[----:B------:R-:W-:Y:S05]  /*6e70*/  BSYNC B1 ;  /* 0x0000000000017941 */ /* 0x000fea0003800000 */
.L_x_3967:
        /* <DEDUP_REMOVED lines=26> */
.L_x_3971:
        /* <DEDUP_REMOVED lines=23> */
.L_x_3972:
[----:B------:R-:W-:Y:S05]  /*7190*/  BSYNC B1 ;  /* 0x0000000000017941 */ /* 0x000fea0003800000 */
.L_x_3970:
[----:B------:R-:W0:Y:S02]  /*71a0*/  LDC.64 R44, c[0x0][R44+0x2c8] ;  /* 0x0000b2002c2c7b82 */ /* 0x000e240000000a00 */
[-C--:B0-----:R-:W-:Y:S02]  /*71b0*/  IMAD R20, R45, R36.reuse, RZ ;  /* 0x000000242d147224 */ /* 0x081fe400078e02ff */
[----:B------:R-:W-:-:S04]  /*71c0*/  IMAD.WIDE.U32 R50, R44, R36, R50 ;  /* 0x000000242c327225 */ /* 0x000fc800078e0032 */
[----:B------:R-:W-:-:S05]  /*71d0*/  IMAD R35, R44, R35, R20 ;  /* 0x000000232c237224 */ /* 0x000fca00078e0214 */
[----:B------:R-:W-:-:S07]  /*71e0*/  IADD3 R51, R51, R35, RZ ;  /* 0x0000002333337210 */ /* 0x000fce0007ffe0ff */
.L_x_3949:
        /* <DEDUP_REMOVED lines=9> */
.L_x_3948:
[----:B------:R-:W-:Y:S05]  /*7280*/  BSYNC B0 ;  /* 0x0000000000007941 */ /* 0x000fea0003800000 */
.L_x_3947:
        /* <DEDUP_REMOVED lines=17> */
[C---:B------:R-:W-:Y:S02]  /*73a0*/  LEA R36, P4, R38.reuse, UR22, 0x3 ;  /* 0x0000001626247c11 */ /* 0x040fe4000f8818ff */
[----:B------:R-:W-:Y:S01]  /*73b0*/  IADD3 R11, R39, R21, RZ ;  /* 0x00000015270b7210 */ /* 0x000fe20007ffe0ff */
[----:B------:R-:W0:Y:S01]  /*73c0*/  F2F.F64.F32 R40, R35 ;  /* 0x0000002300287310 */ /* 0x000e220000201800 */
[C---:B------:R-:W-:Y:S02]  /*73d0*/  IADD3 R20, P5, R38.reuse, UR24, RZ ;  /* 0x0000001826147c10 */ /* 0x040fe4000ffbe0ff */
[----:B------:R-:W-:Y:S02]  /*73e0*/  LEA.HI.X R37, R38, UR23, R11, 0x3, P4 ;  /* 0x0000001726257c11 */ /* 0x000fe4000a0f1c0b */
[----:B------:R-:W-:-:S02]  /*73f0*/  IADD3.X R21, R11, UR25, RZ, P5, !PT ;  /* 0x000000190b157c10 */ /* 0x000fc4000affe4ff */
[----:B------:R-:W-:Y:S01]  /*7400*/  SEL R11, RZ, 0x1, P3 ;  /* 0x00000001ff0b7807 */ /* 0x000fe20001800000 */
[----:B0----5:R-:W-:-:S08]  /*7410*/  DMUL R40, R26, R40 ;  /* 0x000000281a287228 */ /* 0x021fd00000000000 */
[----:B------:R-:W-:-:S07]  /*7420*/  DMUL R40, R40, R22 ;  /* 0x0000001628287228 */ /* 0x000fce0000000000 */
[----:B------:R0:W-:Y:S04]  /*7430*/  STG.E.64 desc[UR10][R36.64], R40 ;  /* 0x0000002824007986 */ /* 0x0001e8000c101b0a */
[----:B------:R0:W-:Y:S02]  /*7440*/  STG.E.U8 desc[UR10][R20.64], R11 ;  /* 0x0000000b14007986 */ /* 0x0001e4000c10110a */
.L_x_3974:
[----:B------:R-:W-:Y:S05]  /*7450*/  BSYNC B0 ;  /* 0x0000000000007941 */ /* 0x000fea0003800000 */
.L_x_3973:
[----:B------:R-:W-:Y:S04]  /*7460*/  BSSY B0, `(.L_x_3975) ;  /* 0x0000019000007945 */ /* 0x000fe80003800000 */
[----:B------:R-:W-:Y:S05]  /*7470*/  @P0 BRA `(.L_x_3976) ;  /* 0x00000000005c0947 */ /* 0x000fea0003800000 */
[----:B0-----:R-:W-:Y:S01]  /*7480*/  FMUL.FTZ R20, R10, 1 ;  /* 0x3f8000000a147820 */ /* 0x001fe20000410000 */
[----:B------:R-:W-:Y:S01]  /*7490*/  ULDC.64 UR22, c[0x0][0x6f8] ;  /* 0x0001be0000167ab9 */ /* 0x000fe20000000a00 */
[----:B------:R-:W-:Y:S02]  /*74a0*/  ULDC.64 UR24, c[0x0][0x550] ;  /* 0x0001540000187ab9 */ /* 0x000fe40000000a00 */
[----:B------:R-:W0:Y:S02]  /*74b0*/  F2F.F64.F32 R10, R20 ;  /* 0x00000014000a7310 */ /* 0x000e240000201800 */
[----:B0-----:R-:W-:Y:S01]  /*74c0*/  DSETP.GEU.AND P0, PT, R10, UR22, PT ;  /* 0x000000160a007e2a */ /* 0x001fe2000bf0e000 */
[----:B------:R-:W-:Y:S02]  /*74d0*/  ULDC.64 UR22, c[0x0][0x480] ;  /* 0x0001200000167ab9 */ /* 0x000fe40000000a00 */
[----:B------:R-:W-:-:S03]  /*74e0*/  IMAD R5, R5, UR22, RZ ;  /* 0x0000001605057c24 */ /* 0x000fc6000f8e02ff */
[----:B------:R-:W-:Y:S01]  /*74f0*/  FSEL R10, RZ, 1, P0 ;  /* 0x3f800000ff0a7808 */ /* 0x000fe20000000000 */
[----:B------:R-:W-:-:S04]  /*7500*/  IMAD R5, R6, UR23, R5 ;  /* 0x0000001706057c24 */ /* 0x000fc8000f8e0205 */
[----:B------:R-:W-:Y:S01]  /*7510*/  FMUL.FTZ R35, R10, 1 ;  /* 0x3f8000000a237820 */ /* 0x000fe20000410000 */
[----:B------:R-:W-:Y:S01]  /*7520*/  IMAD.WIDE.U32 R10, R6, UR22, RZ ;  /* 0x00000016060a7c25 */ /* 0x000fe2000f8e00ff */
[----:B------:R-:W-:Y:S02]  /*7530*/  ULDC.64 UR22, c[0x0][0x3b0] ;  /* 0x0000ec0000167ab9 */ /* 0x000fe40000000a00 */
[----:B------:R-:W0:Y:S01]  /*7540*/  F2F.F64.F32 R38, R35 ;  /* 0x0000002300267310 */ /* 0x000e220000201800 */
[C---:B------:R-:W-:Y:S02]  /*7550*/  LEA R36, P3, R10.reuse, UR22, 0x3 ;  /* 0x000000160a247c11 */ /* 0x040fe4000f8618ff */
[----:B------:R-:W-:Y:S02]  /*7560*/  IADD3 R5, R11, R5, RZ ;  /* 0x000000050b057210 */ /* 0x000fe40007ffe0ff */
[C---:B------:R-:W-:Y:S02]  /*7570*/  IADD3 R20, P4, R10.reuse, UR24, RZ ;  /* 0x000000180a147c10 */ /* 0x040fe4000ff9e0ff */
[----:B------:R-:W-:-:S02]  /*7580*/  LEA.HI.X R37, R10, UR23, R5, 0x3, P3 ;  /* 0x000000170a257c11 */ /* 0x000fc400098f1c05 */
[----:B------:R-:W-:Y:S02]  /*7590*/  IADD3.X R21, R5, UR25, RZ, P4, !PT ;  /* 0x0000001905157c10 */ /* 0x000fe4000a7fe4ff */
[----:B------:R-:W-:Y:S01]  /*75a0*/  SEL R5, RZ, 0x1, P0 ;  /* 0x00000001ff057807 */ /* 0x000fe20000000000 */
[----:B0----5:R-:W-:-:S08]  /*75b0*/  DMUL R38, R28, R38 ;  /* 0x000000261c267228 */ /* 0x021fd00000000000 */
[----:B------:R-:W-:-:S07]  /*75c0*/  DMUL R38, R38, R22 ;  /* 0x0000001626267228 */ /* 0x000fce0000000000 */
[----:B------:R1:W-:Y:S04]  /*75d0*/  STG.E.64 desc[UR10][R36.64], R38 ;  /* 0x0000002624007986 */ /* 0x0003e8000c101b0a */
[----:B------:R1:W-:Y:S02]  /*75e0*/  STG.E.U8 desc[UR10][R20.64], R5 ;  /* 0x0000000514007986 */ /* 0x0003e4000c10110a */
.L_x_3976:
[----:B------:R-:W-:Y:S05]  /*75f0*/  BSYNC B0 ;  /* 0x0000000000007941 */ /* 0x000fea0003800000 */
.L_x_3975:
[----:B------:R-:W-:Y:S04]  /*7600*/  BSSY B0, `(.L_x_3977) ;  /* 0x0000019000007945 */ /* 0x000fe80003800000 */
[----:B------:R-:W-:Y:S05]  /*7610*/  @P1 BRA `(.L_x_3978) ;  /* 0x00000000005c1947 */ /* 0x000fea0003800000 */
[----:B------:R-:W-:Y:S01]  /*7620*/  FMUL.FTZ R9, R9, 1 ;  /* 0x3f80000009097820 */ /* 0x000fe20000410000 */
[----:B------:R-:W-:Y:S01]  /*7630*/  ULDC.64 UR22, c[0x0][0x6f8] ;  /* 0x0001be0000167ab9 */ /* 0x000fe20000000a00 */
[----:B------:R-:W-:Y:S02]  /*7640*/  ULDC.64 UR24, c[0x0][0x550] ;  /* 0x0001540000187ab9 */ /* 0x000fe40000000a00 */
[----:B0-----:R-:W0:Y:S02]  /*7650*/  F2F.F64.F32 R10, R9 ;  /* 0x00000009000a7310 */ /* 0x001e240000201800 */
[----:B0-----:R-:W-:Y:S01]  /*7660*/  DSETP.GEU.AND P0, PT, R10, UR22, PT ;  /* 0x000000160a007e2a */ /* 0x001fe2000bf0e000 */
[----:B------:R-:W-:Y:S02]  /*7670*/  ULDC.64 UR22, c[0x0][0x480] ;  /* 0x0001200000167ab9 */ /* 0x000fe40000000a00 */
[----:B------:R-:W-:Y:S02]  /*7680*/  IMAD R3, R3, UR22, RZ ;  /* 0x0000001603037c24 */ /* 0x000fe4000f8e02ff */
[----:B------:R-:W-:Y:S01]  /*7690*/  IMAD.WIDE.U32 R10, R4, UR22, RZ ;  /* 0x00000016040a7c25 */ /* 0x000fe2000f8e00ff */
[----:B-1----:R-:W-:-:S03]  /*76a0*/  FSEL R5, RZ, 1, P0 ;  /* 0x3f800000ff057808 */ /* 0x002fc60000000000 */
        /* <DEDUP_REMOVED lines=10> */
[----:B------:R-:W-:Y:S01]  /*7750*/  DMUL R36, R36, R22 ;  /* 0x0000001624247228 */ /* 0x000fe20000000000 */
[----:B------:R-:W-:-:S06]  /*7760*/  SEL R3, RZ, 0x1, P0 ;  /* 0x00000001ff037807 */ /* 0x000fcc0000000000 */
[----:B------:R2:W-:Y:S04]  /*7770*/  STG.E.64 desc[UR10][R20.64], R36 ;  /* 0x0000002414007986 */ /* 0x0005e8000c101b0a */
[----:B------:R2:W-:Y:S02]  /*7780*/  STG.E.U8 desc[UR10][R4.64], R3 ;  /* 0x0000000304007986 */ /* 0x0005e4000c10110a */
.L_x_3978:
[----:B------:R-:W-:Y:S05]  /*7790*/  BSYNC B0 ;  /* 0x0000000000007941 */ /* 0x000fea0003800000 */
.L_x_3977:
[----:B------:R-:W-:Y:S05]  /*77a0*/  @P2 BRA `(.L_x_3979) ;  /* 0x00000000005c2947 */ /* 0x000fea0003800000 */
[----:B--2---:R-:W-:Y:S01]  /*77b0*/  FMUL.FTZ R3, R8, 1 ;  /* 0x3f80000008037820 */ /* 0x004fe20000410000 */
[----:B------:R-:W-:Y:S01]  /*77c0*/  ULDC.64 UR22, c[0x0][0x6f8] ;  /* 0x0001be0000167ab9 */ /* 0x000fe20000000a00 */
[----:B------:R-:W-:Y:S02]  /*77d0*/  ULDC.64 UR24, c[0x0][0x550] ;  /* 0x0001540000187ab9 */ /* 0x000fe40000000a00 */
[----:B-1----:R-:W1:Y:S02]  /*77e0*/  F2F.F64.F32 R4, R3 ;  /* 0x0000000300047310 */ /* 0x002e640000201800 */
[----:B-1----:R-:W-:Y:S01]  /*77f0*/  DSETP.GEU.AND P0, PT, R4, UR22, PT ;  /* 0x0000001604007e2a */ /* 0x002fe2000bf0e000 */
[----:B------:R-:W-:Y:S02]  /*7800*/  ULDC.64 UR22, c[0x0][0x480] ;  /* 0x0001200000167ab9 */ /* 0x000fe40000000a00 */
[----:B0-----:R-:W-:-:S03]  /*7810*/  IMAD R11, R0, UR22, RZ ;  /* 0x00000016000b7c24 */ /* 0x001fc6000f8e02ff */
        /* <DEDUP_REMOVED lines=16> */
.L_x_3979:
[----:B------:R-:W-:Y:S01]  /*7920*/  LEA R16, P0, R7, R16, 0x2 ;  /* 0x0000001007107211 */ /* 0x000fe200078010ff */
[----:B------:R-:W-:Y:S05]  /*7930*/  WARPSYNC.ALL ;  /* 0x0000000000007948 */ /* 0x000fea0003800000 */
[----:B------:R-:W-:Y:S01]  /*7940*/  IADD3.X R15, RZ, R15, RZ, P0, !PT ;  /* 0x0000000fff0f7210 */ /* 0x000fe200007fe4ff */
[----:B------:R-:W-:Y:S01]  /*7950*/  BAR.SYNC.DEFER_BLOCKING 0x0 ;  /* 0x0000000000007b1d */ /* 0x000fe20000010000 */
[----:B------:R-:W-:Y:S01]  /*7960*/  ISETP.GE.U32.AND P0, PT, R16, R17, PT ;  /* 0x000000111000720c */ /* 0x000fe20003f06070 */
[----:B--23--:R-:W-:Y:S01]  /*7970*/  IMAD.MOV.U32 R3, RZ, RZ, R24 ;  /* 0x000000ffff037224 */ /* 0x00cfe200078e0018 */
[----:B------:R-:W-:-:S02]  /*7980*/  MOV R2, R13 ;  /* 0x0000000d00027202 */ /* 0x000fc40000000f00 */
[----:B------:R-:W-:Y:S02]  /*7990*/  ISETP.GE.U32.AND.EX P0, PT, R15, R18, PT, P0 ;  /* 0x000000120f00720c */ /* 0x000fe40003f06100 */
[----:B------:R-:W-:-:S11]  /*79a0*/  MOV R0, R12 ;  /* 0x0000000c00007202 */ /* 0x000fd60000000f00 */
[----:B------:R-:W-:Y:S05]  /*79b0*/  @!P0 BRA `(.L_x_3980) ;  /* 0xffffff9000348947 */ /* 0x000fea000383ffff */
[----:B------:R-:W-:Y:S05]  /*79c0*/  EXIT ;  /* 0x000000000000794d */ /* 0x000fea0003800000 */
        .weak           $__internal_100_$__cuda_sm20_dblrcp_rn_slowpath_v3
        .type           $__internal_100_$__cuda_sm20_dblrcp_rn_slowpath_v3,@function
        .size           $__internal_100_$__cuda_sm20_dblrcp_rn_slowpath_v3,($__internal_101_$__cuda_sm20_div_u64 - $__internal_100_$__cuda_sm20_dblrcp_rn_slowpath_v3)
$__internal_100_$__cuda_sm20_dblrcp_rn_slowpath_v3:
        /* <DEDUP_REMOVED lines=27> */
.L_x_3983:
        /* <DEDUP_REMOVED lines=10> */
.L_x_3981:
[----:B------:R-:W0:Y:S01]  /*7c20*/  LDC R4, c[0x0][0x6f8] ;  /* 0x0001be00ff047b82 */ /* 0x000e220000000800 */
[----:B------:R-:W-:-:S07]  /*7c30*/  LOP3.LUT R5, R6, 0x80000, RZ, 0xfc, !PT ;  /* 0x0008000006057812 */ /* 0x000fce00078efcff */
.L_x_3982:
[----:B0-----:R-:W-:Y:S01]  /*7c40*/  IMAD.MOV.U32 R22, RZ, RZ, R4 ;  /* 0x000000ffff167224 */ /* 0x001fe200078e0004 */
[----:B------:R-:W-:Y:S01]  /*7c50*/  MOV R23, R5 ;  /* 0x0000000500177202 */ /* 0x000fe20000000f00 */
[----:B------:R-:W-:Y:S01]  /*7c60*/  IMAD.MOV.U32 R5, RZ, RZ, 0x0 ;  /* 0x00000000ff057424 */ /* 0x000fe200078e00ff */
[----:B------:R-:W-:-:S04]  /*7c70*/  MOV R4, R12 ;  /* 0x0000000c00047202 */ /* 0x000fc80000000f00 */
[----:B------:R-:W-:Y:S05]  /*7c80*/  RET.REL.NODEC R4 `(_ZN2at6native43_GLOBAL__N__7cc8d1ed_10_Dropout_cu_0e96ed3820fused_dropout_kernelIddmLin1ELi1EbEEvNS_4cuda6detail10TensorInfoIKT_T1_EENS5_IS6_S8_EENS5_IT4_S8_EES8_T0_NS_15PhiloxCudaStateE) ;  /* 0xffffff8004dc7950 */ /* 0x000fea0003c3ffff */
        .weak           $__internal_101_$__cuda_sm20_div_u64
        .type           $__internal_101_$__cuda_sm20_div_u64,@function
        .size           $__internal_101_$__cuda_sm20_div_u64,(.L_x_11694 - $__internal_101_$__cuda_sm20_div_u64)
$__internal_101_$__cuda_sm20_div_u64:
        /* <DEDUP_REMOVED lines=66> */
[----:B------:R-:W-:Y:S05]  /*80b0*/  RET.REL.NODEC R36 `(_ZN2at6native43_GLOBAL__N__7cc8d1ed_10_Dropout_cu_0e96ed3820fused_dropout_kernelIddmLin1ELi1EbEEvNS_4cuda6detail10TensorInfoIKT_T1_EENS5_IS6_S8_EENS5_IT4_S8_EES8_T0_NS_15PhiloxCudaStateE) ;  /* 0xffffff7c24d07950 */ /* 0x000fea0003c3ffff */
.L_x_3984:
        /* <DEDUP_REMOVED lines=12> */
.L_x_11694:


//--------------------- .text._ZN2at6native43_GLOBAL__N__7cc8d1ed_10_Dropout_cu_0e96ed3820fused_dropout_kernelIddmLi1ELi1EbEEvNS_4cuda6detail10TensorInfoIKT_T1_EENS5_IS6_S8_EENS5_IT4_S8_EES8_T0_NS_15PhiloxCudaStateE --------------------------
	.section	.text._ZN2at6native43_GLOBAL__N__7cc8d1ed_10_Dropout_cu_0e96ed3820fused_dropout_kernelIddmLi1ELi1EbEEvNS_4cuda6detail10TensorInfoIKT_T1_EENS5_IS6_S8_EENS5_IT4_S8_EES8_T0_NS_15PhiloxCudaStateE,"ax",@progbits
	.align	128
.text._ZN2at6native43_GLOBAL__N__7cc8d1ed_10_Dropout_cu_0e96ed3820fused_dropout_kernelIddmLi1ELi1EbEEvNS_4cuda6detail10TensorInfoIKT_T1_EENS5_IS6_S8_EENS5_IT4_S8_EES8_T0_NS_15PhiloxCudaStateE:
        .type           _ZN2at6native43_GLOBAL__N__7cc8d1ed_10_Dropout_cu_0e96ed3820fused_dropout_kernelIddmLi1ELi1EbEEvNS_4cuda6detail10TensorInfoIKT_T1_EENS5_IS6_S8_EENS5_IT4_S8_EES8_T0_NS_15PhiloxCudaStateE,@function
        .size           _ZN2at6native43_GLOBAL__N__7cc8d1ed_10_Dropout_cu_0e96ed3820fused_dropout_kernelIddmLi1ELi1EbEEvNS_4cuda6detail10TensorInfoIKT_T1_EENS5_IS6_S8_EENS5_IT4_S8_EES8_T0_NS_15PhiloxCudaStateE,(.L_x_11697 - _ZN2at6native43_GLOBAL__N__7cc8d1ed_10_Dropout_cu_0e96ed3820fused_dropout_kernelIddmLi1ELi1EbEEvNS_4cuda6detail10TensorInfoIKT_T1_EENS5_IS6_S8_EENS5_IT4_S8_EES8_T0_NS_15PhiloxCudaStateE)
        .other          _ZN2at6native43_GLOBAL__N__7cc8d1ed_10_Dropout_cu_0e96ed3820fused_dropout_kernelIddmLi1ELi1EbEEvNS_4cuda6detail10TensorInfoIKT_T1_EENS5_IS6_S8_EENS5_IT4_S8_EES8_T0_NS_15PhiloxCudaStateE,@"STO_CUDA_ENTRY STV_DEFAULT"
_ZN2at6native43_GLOBAL__N__7cc8d1ed_10_Dropout_cu_0e96ed3820fused_dropout_kernelIddmLi1ELi1EbEEvNS_4cuda6detail10TensorInfoIKT_T1_EENS5_IS6_S8_EENS5_IT4_S8_EES8_T0_NS_15PhiloxCudaStateE:
        /* <DEDUP_REMOVED lines=94> */
[----:B------:R-:W-:Y:S05]  /*05e0*/  CALL.REL.NOINC `($__internal_102_$__cuda_sm20_dblrcp_rn_slowpath_v3) ;  /* 0x0000001000c87944 */ /* 0x000fea0003c00000 */
.L_x_3985:
        /* <DEDUP_REMOVED lines=9> */
[----:B------:R-:W-:Y:S05]  /*0680*/  CALL.REL.NOINC `($__internal_103_$__cuda_sm20_div_u64) ;  /* 0x0000001400487944 */ /* 0x000fea0003c00000 */
[----:B------:R-:W-:Y:S01]  /*0690*/  IMAD.MOV.U32 R14, RZ, RZ, R17 ;  /* 0x000000ffff0e7224 */ /* 0x000fe200078e0011 */
[----:B------:R-:W-:Y:S01]  /*06a0*/  MOV R15, R18 ;  /* 0x00000012000f7202 */ /* 0x000fe20000000f00 */
[----:B------:R-:W-:Y:S06]  /*06b0*/  BRA `(.L_x_3987) ;  /* 0x0000000000587947 */ /* 0x000fec0003800000 */
.L_x_3986:
        /* <DEDUP_REMOVED lines=22> */
.L_x_3987:
        /* <DEDUP_REMOVED lines=23> */
.L_x_3999:
        /* <DEDUP_REMOVED lines=13> */
.L_x_3989:
[----:B------:R-:W-:Y:S05]  /*0a60*/  BSYNC B0 ;  /* 0x0000000000007941 */ /* 0x000fea0003800000 */
.L_x_3988:
        /* <DEDUP_REMOVED lines=70> */
.L_x_3991:
[----:B------:R-:W-:Y:S01]  /*0ed0*/  IMAD.MOV.U32 R52, RZ, RZ, R34 ;  /* 0x000000ffff347224 */ /* 0x000fe200078e0022 */
[----:B------:R-:W-:Y:S01]  /*0ee0*/  MOV R50, R37 ;  /* 0x0000002500327202 */ /* 0x000fe20000000f00 */
[----:B------:R-:W-:Y:S02]  /*0ef0*/  IMAD.MOV.U32 R51, RZ, RZ, R42 ;  /* 0x000000ffff337224 */ /* 0x000fe400078e002a */
[----:B------:R-:W-:-:S07]  /*0f00*/  IMAD.MOV.U32 R44, RZ, RZ, R20 ;  /* 0x000000ffff2c7224 */ /* 0x000fce00078e0014 */
.L_x_3990:
        /* <DEDUP_REMOVED lines=63> */
[----:B------:R-:W0:Y:S01]  /*1300*/  F2F.F64.F32 R34, R34 ;  /* 0x0000002200227310 */ /* 0x000e220000201800 */
[C---:B--2---:R-:W-:Y:S01]  /*1310*/  LEA R36, P4, R38.reuse, UR10, 0x3 ;  /* 0x0000000a26247c11 */ /* 0x044fe2000f8818ff */
[----:B0-----:R-:W-:Y:S01]  /*1320*/  DSETP.GEU.AND P0, PT, R34, UR16, PT ;  /* 0x0000001022007e2a */ /* 0x001fe2000bf0e000 */
[----:B------:R-:W-:-:S05]  /*1330*/  IADD3 R34, P5, R38, UR12, RZ ;  /* 0x0000000c26227c10 */ /* 0x000fca000ffbe0ff */
[----:B------:R-:W-:-:S05]  /*1340*/  FSEL R35, RZ, 1, P0 ;  /* 0x3f800000ff237808 */ /* 0x000fca0000000000 */
[----:B------:R-:W-:Y:S01]  /*1350*/  FMUL.FTZ R51, R35, 1 ;  /* 0x3f80000023337820 */ /* 0x000fe20000410000 */
[----:B------:R-:W-:-:S03]  /*1360*/  IMAD R35, R17, UR6, RZ ;  /* 0x0000000611237c24 */ /* 0x000fc6000f8e02ff */
[----:B------:R-:W0:Y:S01]  /*1370*/  F2F.F64.F32 R40, R51 ;  /* 0x0000003300287310 */ /* 0x000e220000201800 */
[----:B------:R-:W-:-:S04]  /*1380*/  IMAD R35, R18, UR7, R35 ;  /* 0x0000000712237c24 */ /* 0x000fc8000f8e0223 */
[----:B------:R-:W-:Y:S01]  /*1390*/  IMAD.IADD R35, R39, 0x1, R35 ;  /* 0x0000000127237824 */ /* 0x000fe200078e0223 */
[----:B------:R-:W-:-:S04]  /*13a0*/  SEL R39, RZ, 0x1, P0 ;  /* 0x00000001ff277807 */ /* 0x000fc80000000000 */
[----:B------:R-:W-:Y:S02]  /*13b0*/  LEA.HI.X R37, R38, UR11, R35, 0x3, P4 ;  /* 0x0000000b26257c11 */ /* 0x000fe4000a0f1c23 */
[----:B------:R-:W-:Y:S01]  /*13c0*/  IADD3.X R35, R35, UR13, RZ, P5, !PT ;  /* 0x0000000d23237c10 */ /* 0x000fe2000affe4ff */
[----:B0----5:R-:W-:-:S08]  /*13d0*/  DMUL R40, R26, R40 ;  /* 0x000000281a287228 */ /* 0x021fd00000000000 */
[----:B------:R-:W-:-:S07]  /*13e0*/  DMUL R40, R40, R22 ;  /* 0x0000001628287228 */ /* 0x000fce0000000000 */
[----:B------:R0:W-:Y:S04]  /*13f0*/  STG.E.64 desc[UR8][R36.64], R40 ;  /* 0x0000002824007986 */ /* 0x0001e8000c101b08 */
[----:B------:R0:W-:Y:S02]  /*1400*/  STG.E.U8 desc[UR8][R34.64], R39 ;  /* 0x0000002722007986 */ /* 0x0001e4000c101108 */
.L_x_3993:
[----:B------:R-:W-:Y:S05]  /*1410*/  BSYNC B0 ;  /* 0x0000000000007941 */ /* 0x000fea0003800000 */
.L_x_3992:
[----:B------:R-:W-:Y:S01]  /*1420*/  BSSY B0, `(.L_x_3994) ;  /* 0x0000018000007945 */ /* 0x000fe20003800000 */
[----:B------:R-:W-:Y:S01]  /*1430*/  I2FP.F32.U32 R51, R44 ;  /* 0x0000002c00337245 */ /* 0x000fe20000201000 */
[-C--:B------:R-:W-:Y:S01]  /*1440*/  FFMA.FTZ R50, R50, R52.reuse, 1.1641532182693481445e-10 ;  /* 0x2f00000032327423 */ /* 0x080fe20000010034 */
[----:B0-2---:R-:W-:Y:S01]  /*1450*/  FFMA.FTZ R36, R61, R52, 1.1641532182693481445e-10 ;  /* 0x2f0000003d247423 */ /* 0x005fe20000010034 */
[----:B------:R-:W-:Y:S06]  /*1460*/  @P1 BRA `(.L_x_3995) ;  /* 0x00000000004c1947 */ /* 0x000fec0003800000 */
[----:B------:R-:W-:Y:S01]  /*1470*/  FMUL.FTZ R36, R36, 1 ;  /* 0x3f80000024247820 */ /* 0x000fe20000410000 */
[----:B------:R-:W-:-:S03]  /*1480*/  IMAD R47, R47, UR6, RZ ;  /* 0x000000062f2f7c24 */ /* 0x000fc6000f8e02ff */
[----:B------:R-:W0:Y:S01]  /*1490*/  F2F.F64.F32 R34, R36 ;  /* 0x0000002400227310 */ /* 0x000e220000201800 */
[----:B------:R-:W-:Y:S01]  /*14a0*/  IMAD R47, R46, UR7, R47 ;  /* 0x000000072e2f7c24 */ /* 0x000fe2000f8e022f */
[----:B0-----:R-:W-:-:S06]  /*14b0*/  DSETP.GEU.AND P0, PT, R34, UR16, PT ;  /* 0x0000001022007e2a */ /* 0x001fcc000bf0e000 */
[----:B------:R-:W-:-:S05]  /*14c0*/  FSEL R34, RZ, 1, P0 ;  /* 0x3f800000ff227808 */ /* 0x000fca0000000000 */
[----:B------:R-:W-:Y:S01]  /*14d0*/  FMUL.FTZ R44, R34, 1 ;  /* 0x3f800000222c7820 */ /* 0x000fe20000410000 */
[----:B------:R-:W-:-:S03]  /*14e0*/  IMAD.WIDE.U32 R34, R46, UR6, RZ ;  /* 0x000000062e227c25 */ /* 0x000fc6000f8e00ff */
[----:B------:R-:W0:Y:S01]  /*14f0*/  F2F.F64.F32 R40, R44 ;  /* 0x0000002c00287310 */ /* 0x000e220000201800 */
[C---:B------:R-:W-:Y:S02]  /*1500*/  LEA R38, P1, R34.reuse, UR10, 0x3 ;  /* 0x0000000a22267c11 */ /* 0x040fe4000f8218ff */
[----:B------:R-:W-:Y:S02]  /*1510*/  IADD3 R35, R35, R47, RZ ;  /* 0x0000002f23237210 */ /* 0x000fe40007ffe0ff */
[C---:B------:R-:W-:Y:S02]  /*1520*/  IADD3 R36, P4, R34.reuse, UR12, RZ ;  /* 0x0000000c22247c10 */ /* 0x040fe4000ff9e0ff */
[----:B------:R-:W-:Y:S02]  /*1530*/  LEA.HI.X R39, R34, UR11, R35, 0x3, P1 ;  /* 0x0000000b22277c11 */ /* 0x000fe400088f1c23 */
[----:B------:R-:W-:Y:S02]  /*1540*/  IADD3.X R37, R35, UR13, RZ, P4, !PT ;  /* 0x0000000d23257c10 */ /* 0x000fe4000a7fe4ff */
[----:B------:R-:W-:Y:S01]  /*1550*/  SEL R35, RZ, 0x1, P0 ;  /* 0x00000001ff237807 */ /* 0x000fe20000000000 */
[----:B0----5:R-:W-:-:S08]  /*1560*/  DMUL R40, R28, R40 ;  /* 0x000000281c287228 */ /* 0x021fd00000000000 */
[----:B------:R-:W-:-:S07]  /*1570*/  DMUL R40, R40, R22 ;  /* 0x0000001628287228 */ /* 0x000fce0000000000 */
[----:B------:R0:W-:Y:S04]  /*1580*/  STG.E.64 desc[UR8][R38.64], R40 ;  /* 0x0000002826007986 */ /* 0x0001e8000c101b08 */
[----:B------:R0:W-:Y:S02]  /*1590*/  STG.E.U8 desc[UR8][R36.64], R35 ;  /* 0x0000002324007986 */ /* 0x0001e4000c101108 */
.L_x_3995:
[----:B------:R-:W-:Y:S05]  /*15a0*/  BSYNC B0 ;  /* 0x0000000000007941 */ /* 0x000fea0003800000 */
.L_x_3994:
[----:B------:R-:W-:Y:S04]  /*15b0*/  BSSY B0, `(.L_x_3996) ;  /* 0x0000015000007945 */ /* 0x000fe80003800000 */
[----:B------:R-:W-:Y:S05]  /*15c0*/  @P2 BRA `(.L_x_3997) ;  /* 0x00000000004c2947 */ /* 0x000fea0003800000 */
[----:B------:R-:W-:Y:S01]  /*15d0*/  FMUL.FTZ R50, R50, 1 ;  /* 0x3f80000032327820 */ /* 0x000fe20000410000 */
[----:B------:R-:W-:-:S03]  /*15e0*/  IMAD R49, R49, UR6, RZ ;  /* 0x0000000631317c24 */ /* 0x000fc6000f8e02ff */
[----:B0-----:R-:W0:Y:S01]  /*15f0*/  F2F.F64.F32 R34, R50 ;  /* 0x0000003200227310 */ /* 0x001e220000201800 */
[----:B------:R-:W-:Y:S01]  /*1600*/  IMAD R49, R48, UR7, R49 ;  /* 0x0000000730317c24 */ /* 0x000fe2000f8e0231 */
[----:B0-----:R-:W-:-:S06]  /*1610*/  DSETP.GEU.AND P0, PT, R34, UR16, PT ;  /* 0x0000001022007e2a */ /* 0x001fcc000bf0e000 */
[----:B------:R-:W-:-:S05]  /*1620*/  FSEL R34, RZ, 1, P0 ;  /* 0x3f800000ff227808 */ /* 0x000fca0000000000 */
[----:B------:R-:W-:Y:S01]  /*1630*/  FMUL.FTZ R44, R34, 1 ;  /* 0x3f800000222c7820 */ /* 0x000fe20000410000 */
[----:B------:R-:W-:-:S03]  /*1640*/  IMAD.WIDE.U32 R34, R48, UR6, RZ ;  /* 0x0000000630227c25 */ /* 0x000fc6000f8e00ff */
[----:B------:R-:W0:Y:S01]  /*1650*/  F2F.F64.F32 R40, R44 ;  /* 0x0000002c00287310 */ /* 0x000e220000201800 */
[----:B------:R-:W-:Y:S01]  /*1660*/  IMAD.IADD R35, R35, 0x1, R49 ;  /* 0x0000000123237824 */ /* 0x000fe200078e0231 */
[C---:B------:R-:W-:Y:S02]  /*1670*/  LEA R38, P1, R34.reuse, UR10, 0x3 ;  /* 0x0000000a22267c11 */ /* 0x040fe4000f8218ff */
        /* <DEDUP_REMOVED lines=8> */
.L_x_3997:
[----:B------:R-:W-:Y:S05]  /*1700*/  BSYNC B0 ;  /* 0x0000000000007941 */ /* 0x000fea0003800000 */
.L_x_3996:
[----:B01----:R-:W-:Y:S01]  /*1710*/  FFMA.FTZ R36, R51, R52, 1.1641532182693481445e-10 ;  /* 0x2f00000033247423 */ /* 0x003fe20000010034 */
[----:B------:R-:W-:Y:S06]  /*1720*/  @P3 BRA `(.L_x_3998) ;  /* 0x00000000004c3947 */ /* 0x000fec0003800000 */
[----:B------:R-:W-:Y:S01]  /*1730*/  FMUL.FTZ R36, R36, 1 ;  /* 0x3f80000024247820 */ /* 0x000fe20000410000 */
[----:B------:R-:W-:-:S03]  /*1740*/  IMAD R38, R59, UR6, RZ ;  /* 0x000000063b267c24 */ /* 0x000fc6000f8e02ff */
[----:B------:R-:W0:Y:S02]  /*1750*/  F2F.F64.F32 R34, R36 ;  /* 0x0000002400227310 */ /* 0x000e240000201800 */
[----:B0-----:R-:W-:-:S06]  /*1760*/  DSETP.GEU.AND P0, PT, R34, UR16, PT ;  /* 0x0000001022007e2a */ /* 0x001fcc000bf0e000 */
[----:B------:R-:W-:-:S05]  /*1770*/  FSEL R34, RZ, 1, P0 ;  /* 0x3f800000ff227808 */ /* 0x000fca0000000000 */
[----:B------:R-:W-:Y:S01]  /*1780*/  FMUL.FTZ R44, R34, 1 ;  /* 0x3f800000222c7820 */ /* 0x000fe20000410000 */
[----:B------:R-:W-:-:S03]  /*1790*/  IMAD.WIDE.U32 R34, R53, UR6, RZ ;  /* 0x0000000635227c25 */ /* 0x000fc6000f8e00ff */
[----:B------:R-:W0:Y:S01]  /*17a0*/  F2F.F64.F32 R40, R44 ;  /* 0x0000002c00287310 */ /* 0x000e220000201800 */
[----:B------:R-:W-:Y:S01]  /*17b0*/  IMAD R53, R53, UR7, R38 ;  /* 0x0000000735357c24 */ /* 0x000fe2000f8e0226 */
[C---:B------:R-:W-:Y:S02]  /*17c0*/  LEA R38, P1, R34.reuse, UR10, 0x3 ;  /* 0x0000000a22267c11 */ /* 0x040fe4000f8218ff */
[----:B------:R-:W-:Y:S01]  /*17d0*/  IADD3 R36, P2, R34, UR12, RZ ;  /* 0x0000000c22247c10 */ /* 0x000fe2000ff5e0ff */
[----:B------:R-:W-:-:S05]  /*17e0*/  IMAD.IADD R35, R35, 0x1, R53 ;  /* 0x0000000123237824 */ /* 0x000fca00078e0235 */
[----:B------:R-:W-:Y:S02]  /*17f0*/  LEA.HI.X R39, R34, UR11, R35, 0x3, P1 ;  /* 0x0000000b22277c11 */ /* 0x000fe400088f1c23 */
[----:B------:R-:W-:Y:S02]  /*1800*/  IADD3.X R37, R35, UR13, RZ, P2, !PT ;  /* 0x0000000d23257c10 */ /* 0x000fe400097fe4ff */
[----:B------:R-:W-:Y:S01]  /*1810*/  SEL R35, RZ, 0x1, P0 ;  /* 0x00000001ff237807 */ /* 0x000fe20000000000 */
[----:B0----5:R-:W-:-:S08]  /*1820*/  DMUL R40, R32, R40 ;  /* 0x0000002820287228 */ /* 0x021fd00000000000 */
[----:B------:R-:W-:-:S07]  /*1830*/  DMUL R40, R40, R22 ;  /* 0x0000001628287228 */ /* 0x000fce0000000000 */
[----:B------:R0:W-:Y:S04]  /*1840*/  STG.E.64 desc[UR8][R38.64], R40 ;  /* 0x0000002826007986 */ /* 0x0001e8000c101b08 */
[----:B------:R0:W-:Y:S02]  /*1850*/  STG.E.U8 desc[UR8][R36.64], R35 ;  /* 0x0000002324007986 */ /* 0x0001e4000c101108 */
.L_x_3998:
[----:B------:R-:W-:Y:S01]  /*1860*/  LEA R18, P0, R45, R18, 0x2 ;  /* 0x000000122d127211 */ /* 0x000fe200078010ff */
[----:B------:R-:W-:Y:S05]  /*1870*/  WARPSYNC.ALL ;  /* 0x0000000000007948 */ /* 0x000fea0003800000 */
[----:B------:R-:W-:Y:S01]  /*1880*/  IADD3.X R17, RZ, R17, RZ, P0, !PT ;  /* 0x00000011ff117210 */ /* 0x000fe200007fe4ff */
[----:B------:R-:W-:Y:S01]  /*1890*/  BAR.SYNC.DEFER_BLOCKING 0x0 ;  /* 0x0000000000007b1d */ /* 0x000fe20000010000 */
[----:B------:R-:W-:Y:S01]  /*18a0*/  ISETP.GE.U32.AND P0, PT, R18, R15, PT ;  /* 0x0000000f1200720c */ /* 0x000fe20003f06070 */
[----:B------:R-:W-:Y:S01]  /*18b0*/  IMAD.MOV.U32 R45, RZ, RZ, R20 ;  /* 0x000000ffff2d7224 */ /* 0x000fe200078e0014 */
[----:B------:R-:W-:Y:S01]  /*18c0*/  MOV R34, R43 ;  /* 0x0000002b00227202 */ /* 0x000fe20000000f00 */
[----:B0-----:R-:W-:Y:S01]  /*18d0*/  IMAD.MOV.U32 R35, RZ, RZ, R42 ;  /* 0x000000ffff237224 */ /* 0x001fe200078e002a */
[----:B------:R-:W-:-:S13]  /*18e0*/  ISETP.GE.U32.AND.EX P0, PT, R17, R14, PT, P0 ;  /* 0x0000000e1100720c */ /* 0x000fda0003f06100 */
[----:B------:R-:W-:Y:S05]  /*18f0*/  @!P0 BRA `(.L_x_3999) ;  /* 0xfffffff000248947 */ /* 0x000fea000383ffff */
[----:B------:R-:W-:Y:S05]  /*1900*/  EXIT ;  /* 0x000000000000794d */ /* 0x000fea0003800000 */
        .weak           $__internal_102_$__cuda_sm20_dblrcp_rn_slowpath_v3
        .type           $__internal_102_$__cuda_sm20_dblrcp_rn_slowpath_v3,@function
        .size           $__internal_102_$__cuda_sm20_dblrcp_rn_slowpath_v3,($__internal_103_$__cuda_sm20_div_u64 - $__internal_102_$__cuda_sm20_dblrcp_rn_slowpath_v3)
$__internal_102_$__cuda_sm20_dblrcp_rn_slowpath_v3:
[----:B------:R-:W0:Y:S08]  /*1910*/  LDC.64 R14, c[0x0][0x6f8] ;  /* 0x0001be00ff0e7b82 */ /* 0x000e300000000a00 */
[----:B------:R-:W1:Y:S01]  /*1920*/  LDC R17, c[0x0][0x6fc] ;  /* 0x0001bf00ff117b82 */ /* 0x000e620000000800 */
[----:B0-----:R-:W-:-:S14]  /*1930*/  DSETP.GTU.AND P0, PT, |R14|, +INF , PT ;  /* 0x7ff000000e00742a */ /* 0x001fdc0003f0c200 */
[----:B-1----:R-:W-:Y:S05]  /*1940*/  @P0 BRA `(.L_x_4000) ;  /* 0x0000000000800947 */ /* 0x002fea0003800000 */
        /* <DEDUP_REMOVED lines=22> */
.L_x_4002:
        /* <DEDUP_REMOVED lines=10> */
.L_x_4000:
[----:B------:R-:W0:Y:S01]  /*1b50*/  LDC R20, c[0x0][0x6f8] ;  /* 0x0001be00ff147b82 */ /* 0x000e220000000800 */
[----:B------:R-:W-:-:S07]  /*1b60*/  LOP3.LUT R21, R17, 0x80000, RZ, 0xfc, !PT ;  /* 0x0008000011157812 */ /* 0x000fce00078efcff */
.L_x_4001:
[----:B------:R-:W-:Y:S01]  /*1b70*/  MOV R19, 0x0 ;  /* 0x0000000000137802 */ /* 0x000fe20000000f00 */
[----:B------:R-:W-:Y:S01]  /*1b80*/  IMAD.MOV.U32 R23, RZ, RZ, R21 ;  /* 0x000000ffff177224 */ /* 0x000fe200078e0015 */
[----:B0-----:R-:W-:Y:S02]  /*1b90*/  MOV R22, R20 ;  /* 0x0000001400167202 */ /* 0x001fe40000000f00 */
[----:B------:R-:W-:Y:S05]  /*1ba0*/  RET.REL.NODEC R18 `(_ZN2at6native43_GLOBAL__N__7cc8d1ed_10_Dropout_cu_0e96ed3820fused_dropout_kernelIddmLi1ELi1EbEEvNS_4cuda6detail10TensorInfoIKT_T1_EENS5_IS6_S8_EENS5_IT4_S8_EES8_T0_NS_15PhiloxCudaStateE) ;  /* 0xffffffe412147950 */ /* 0x000fea0003c3ffff */
        .weak           $__internal_103_$__cuda_sm20_div_u64
        .type           $__internal_103_$__cuda_sm20_div_u64,@function
        .size           $__internal_103_$__cuda_sm20_div_u64,(.L_x_11697 - $__internal_103_$__cuda_sm20_div_u64)
$__internal_103_$__cuda_sm20_div_u64:
        /* <DEDUP_REMOVED lines=64> */
[----:B------:R-:W-:Y:S06]  /*1fb0*/  RET.REL.NODEC R14 `(_ZN2at6native43_GLOBAL__N__7cc8d1ed_10_Dropout_cu_0e96ed3820fused_dropout_kernelIddmLi1ELi1EbEEvNS_4cuda6detail10TensorInfoIKT_T1_EENS5_IS6_S8_EENS5_IT4_S8_EES8_T0_NS_15PhiloxCudaStateE) ;  /* 0xffffffe00e107950 */ /* 0x000fec0003c3ffff */
.L_x_4003:
        /* <DEDUP_REMOVED lines=12> */
.L_x_11697:


//--------------------- .text._ZN2at6native43_GLOBAL__N__7cc8d1ed_10_Dropout_cu_0e96ed3824fused_dropout_kernel_vecIddmLi1ELi2EbEEvNS_4cuda6detail10TensorInfoIKT_T1_EENS5_IS6_S8_EENS5_IT4_S8_EES8_T0_NS_15PhiloxCudaStateE --------------------------
	.section	.text._ZN2at6native43_GLOBAL__N__7cc8d1ed_10_Dropout_cu_0e96ed3824fused_dropout_kernel_vecIddmLi1ELi2EbEEvNS_4cuda6detail10TensorInfoIKT_T1_EENS5_IS6_S8_EENS5_IT4_S8_EES8_T0_NS_15PhiloxCudaStateE,"ax",@progbits
	.align	128
.text._ZN2at6native43_GLOBAL__N__7cc8d1ed_10_Dropout_cu_0e96ed3824fused_dropout_kernel_vecIddmLi1ELi2EbEEvNS_4cuda6detail10TensorInfoIKT_T1_EENS5_IS6_S8_EENS5_IT4_S8_EES8_T0_NS_15PhiloxCudaStateE:
        .type           _ZN2at6native43_GLOBAL__N__7cc8d1ed_10_Dropout_cu_0e96ed3824fused_dropout_kernel_vecIddmLi1ELi2EbEEvNS_4cuda6detail10TensorInfoIKT_T1_EENS5_IS6_S8_EENS5_IT4_S8_EES8_T0_NS_15PhiloxCudaStateE,@function
        .size           _ZN2at6native43_GLOBAL__N__7cc8d1ed_10_Dropout_cu_0e96ed3824fused_dropout_kernel_vecIddmLi1ELi2EbEEvNS_4cuda6detail10TensorInfoIKT_T1_EENS5_IS6_S8_EENS5_IT4_S8_EES8_T0_NS_15PhiloxCudaStateE,(.L_x_11700 - _ZN2at6native43_GLOBAL__N__7cc8d1ed_10_Dropout_cu_0e96ed3824fused_dropout_kernel_vecIddmLi1ELi2EbEEvNS_4cuda6detail10TensorInfoIKT_T1_EENS5_IS6_S8_EENS5_IT4_S8_EES8_T0_NS_15PhiloxCudaStateE)
        .other          _ZN2at6native43_GLOBAL__N__7cc8d1ed_10_Dropout_cu_0e96ed3824fused_dropout_kernel_vecIddmLi1ELi2EbEEvNS_4cuda6detail10TensorInfoIKT_T1_EENS5_IS6_S8_EENS5_IT4_S8_EES8_T0_NS_15PhiloxCudaStateE,@"STO_CUDA_ENTRY STV_DEFAULT"
_ZN2at6native43_GLOBAL__N__7cc8d1ed_10_Dropout_cu_0e96ed3824fused_dropout_kernel_vecIddmLi1ELi2EbEEvNS_4cuda6detail10TensorInfoIKT_T1_EENS5_IS6_S8_EENS5_IT4_S8_EES8_T0_NS_15PhiloxCudaStateE:
        /* <DEDUP_REMOVED lines=24> */
[----:B----4-:R-:W-:-:S03]  /*0180*/  VIADD R0, R21, 0xbb67ae85 ;  /* 0xbb67ae8515007836 */ /* 0x010fc60000000000 */
[--C-:B------:R-:W-:Y:S01]  /*0190*/  SHF.R.U64 R36, R28, 0x2, R29.reuse ;  /* 0x000000021c247819 */ /* 0x100fe2000000121d */
[----:B------:R-:W-:Y:S01]  /*01a0*/  VIADD R2, R20, 0x9e3779b9 ;  /* 0x9e3779b914027836 */ /* 0x000fe20000000000 */
        /* <DEDUP_REMOVED lines=18> */
[----:B------:R-:W-:-:S02]  /*02d0*/  VIADD R5, R21, 0x32370b8f ;  /* 0x32370b8f15057836 */ /* 0x000fc40000000000 */
[----:B------:R-:W-:Y:S01]  /*02e0*/  VIADD R6, R20, 0xdaa66d2b ;  /* 0xdaa66d2b14067836 */ /* 0x000fe20000000000 */
[----:B------:R-:W-:Y:S01]  /*02f0*/  LOP3.LUT R16, R15, R10, R4, 0x96, !PT ;  /* 0x0000000a0f107212 */ /* 0x000fe200078e9604 */
[----:B------:R-:W-:-:S04]  /*0300*/  IMAD.WIDE.U32 R10, R11, -0x2daee0ad, RZ ;  /* 0xd2511f530b0a7825 */ /* 0x000fc800078e00ff */
[----:B------:R-:W-:Y:S01]  /*0310*/  IMAD.WIDE.U32 R16, R16, -0x326172a9, RZ ;  /* 0xcd9e8d5710107825 */ /* 0x000fe200078e00ff */
[----:B------:R-:W-:-:S03]  /*0320*/  LOP3.LUT R12, R11, R14, R5, 0x96, !PT ;  /* 0x0000000e0b0c7212 */ /* 0x000fc600078e9605 */
[----:B------:R-:W-:Y:S01]  /*0330*/  VIADD R9, R21, 0xa9066899 ;  /* 0xa906689915097836 */ /* 0x000fe20000000000 */
[----:B------:R-:W-:Y:S01]  /*0340*/  LOP3.LUT R14, R17, R8, R6, 0x96, !PT ;  /* 0x00000008110e7212 */ /* 0x000fe200078e9606 */
[----:B------:R-:W-:Y:S01]  /*0350*/  VIADD R8, R20, 0x78dde6e4 ;  /* 0x78dde6e414087836 */ /* 0x000fe20000000000 */
[----:B0-----:R-:W1:Y:S01]  /*0360*/  MUFU.RCP64H R31, R29 ;  /* 0x0000001d001f7308 */ /* 0x001e620000001800 */
[----:B------:R-:W-:-:S04]  /*0370*/  IMAD.WIDE.U32 R12, R12, -0x326172a9, RZ ;  /* 0xcd9e8d570c0c7825 */ /* 0x000fc800078e00ff */
[----:B------:R-:W-:Y:S01]  /*0380*/  IMAD.WIDE.U32 R14, R14, -0x2daee0ad, RZ ;  /* 0xd2511f530e0e7825 */ /* 0x000fe200078e00ff */
[----:B------:R-:W-:Y:S02]  /*0390*/  LOP3.LUT R26, R13, R16, R8, 0x96, !PT ;  /* 0x000000100d1a7212 */ /* 0x000fe400078e9608 */
[----:B------:R-:W-:Y:S01]  /*03a0*/  IADD3 R16, R21, 0x646e171e, RZ ;  /* 0x646e171e15107810 */ /* 0x000fe20007ffe0ff */
[----:B------:R-:W-:Y:S01]  /*03b0*/  VIADD R30, R29, 0x300402 ;  /* 0x003004021d1e7836 */ /* 0x000fe20000000000 */
[----:B------:R-:W-:Y:S01]  /*03c0*/  LOP3.LUT R18, R15, R10, R7, 0x96, !PT ;  /* 0x0000000a0f127212 */ /* 0x000fe200078e9607 */
[----:B------:R-:W-:Y:S01]  /*03d0*/  IMAD.WIDE.U32 R26, R26, -0x2daee0ad, RZ ;  /* 0xd2511f531a1a7825 */ /* 0x000fe200078e00ff */
[----:B------:R-:W-:Y:S02]  /*03e0*/  IADD3 R10, R20, 0x1715609d, RZ ;  /* 0x1715609d140a7810 */ /* 0x000fe40007ffe0ff */
[----:B------:R-:W-:Y:S01]  /*03f0*/  FSETP.GEU.AND P0, PT, |R30|, 5.8789094863358348022e-39, PT ;  /* 0x004004021e00780b */ /* 0x000fe20003f0e200 */
[----:B------:R-:W-:Y:S01]  /*0400*/  IMAD.WIDE.U32 R18, R18, -0x326172a9, RZ ;  /* 0xcd9e8d5712127825 */ /* 0x000fe200078e00ff */
[----:B------:R-:W-:Y:S01]  /*0410*/  LOP3.LUT R13, R27, R14, R9, 0x96, !PT ;  /* 0x0000000e1b0d7212 */ /* 0x000fe200078e9609 */
[----:B-1----:R-:W-:-:S02]  /*0420*/  DFMA R24, R30, -R22, 1 ;  /* 0x3ff000001e18742b */ /* 0x002fc40000000816 */
[C---:B------:R-:W-:Y:S01]  /*0430*/  VIADD R11, R20.reuse, 0xb54cda56 ;  /* 0xb54cda56140b7836 */ /* 0x040fe20000000000 */
        /* <DEDUP_REMOVED lines=9> */
[----:B------:R-:W-:Y:S01]  /*04d0*/  IMAD.WIDE.U32 R38, R38, -0x326172a9, RZ ;  /* 0xcd9e8d5726267825 */ /* 0x000fe200078e00ff */
[----:B------:R-:W-:Y:S01]  /*04e0*/  LOP3.LUT R13, R47, R14, R17, 0x96, !PT ;  /* 0x0000000e2f0d7212 */ /* 0x000fe200078e9611 */
[----:B------:R-:W-:Y:S02]  /*04f0*/  DFMA R24, R30, R24, R30 ;  /* 0x000000181e18722b */ /* 0x000fe4000000001e */
[C---:B------:R-:W-:Y:S01]  /*0500*/  VIADD R18, R20.reuse, 0x5384540f ;  /* 0x5384540f14127836 */ /* 0x040fe20000000000 */
[----:B------:R-:W-:Y:S01]  /*0510*/  IADD3 R31, R20, -0x700cb87f, RZ ;  /* 0x8ff34781141f7810 */ /* 0x000fe20007ffe0ff */
        /* <DEDUP_REMOVED lines=14> */
[----:B------:R-:W-:Y:S01]  /*0600*/  IMAD.MOV.U32 R30, RZ, RZ, R37 ;  /* 0x000000ffff1e7224 */ /* 0x000fe200078e0025 */
[----:B------:R-:W-:Y:S01]  /*0610*/  LOP3.LUT R45, R13, R12, R31, 0x96, !PT ;  /* 0x0000000c0d2d7212 */ /* 0x000fe200078e961f */
[----:B------:R-:W-:Y:S06]  /*0620*/  @P0 BRA `(.L_x_4004) ;  /* 0x0000000000100947 */ /* 0x000fec0003800000 */
[----:B------:R-:W-:Y:S02]  /*0630*/  LOP3.LUT R29, R29, 0x7fffffff, RZ, 0xc0, !PT ;  /* 0x7fffffff1d1d7812 */ /* 0x000fe400078ec0ff */
[----:B------:R-:W-:-:S03]  /*0640*/  MOV R36, 0x670 ;  /* 0x0000067000247802 */ /* 0x000fc60000000f00 */
[----:B------:R-:W-:-:S07]  /*0650*/  VIADD R29, R29, 0xfff00000 ;  /* 0xfff000001d1d7836 */ /* 0x000fce0000000000 */
[----:B------:R-:W-:Y:S05]  /*0660*/  CALL.REL.NOINC `($__internal_104_$__cuda_sm20_dblrcp_rn_slowpath_v3) ;  /* 0x0000000400f87944 */ /* 0x000fea0003c00000 */
.L_x_4004:
        /* <DEDUP_REMOVED lines=8> */
.L_x_4009:
        /* <DEDUP_REMOVED lines=13> */
.L_x_4006:
[----:B------:R-:W-:Y:S05]  /*07c0*/  BSYNC B0 ;  /* 0x0000000000007941 */ /* 0x000fea0003800000 */
.L_x_4005:
        /* <DEDUP_REMOVED lines=53> */
.L_x_4008:
[----:B------:R-:W-:Y:S01]  /*0b20*/  MOV R28, R44 ;  /* 0x0000002c001c7202 */ /* 0x000fe20000000f00 */
[----:B------:R-:W-:-:S07]  /*0b30*/  IMAD.MOV.U32 R44, RZ, RZ, R29 ;  /* 0x000000ffff2c7224 */ /* 0x000fce00078e001d */
.L_x_4007:
        /* <DEDUP_REMOVED lines=13> */
[----:B------:R-:W0:Y:S08]  /*0c10*/  F2F.F64.F32 R46, R28 ;  /* 0x0000001c002e7310 */ /* 0x000e300000201800 */
[----:B------:R-:W1:Y:S01]  /*0c20*/  F2F.F64.F32 R44, R41 ;  /* 0x00000029002c7310 */ /* 0x000e620000201800 */
[----:B0-----:R-:W-:-:S06]  /*0c30*/  DSETP.GEU.AND P0, PT, R46, UR14, PT ;  /* 0x0000000e2e007e2a */ /* 0x001fcc000bf0e000 */
[----:B------:R-:W-:Y:S01]  /*0c40*/  FSEL R25, RZ, 1, P0 ;  /* 0x3f800000ff197808 */ /* 0x000fe20000000000 */
[----:B-1----:R-:W-:Y:S01]  /*0c50*/  DSETP.GEU.AND P1, PT, R44, UR14, PT ;  /* 0x0000000e2c007e2a */ /* 0x002fe2000bf2e000 */
[----:B------:R-:W-:-:S03]  /*0c60*/  SEL R41, RZ, 0x1, P0 ;  /* 0x00000001ff297807 */ /* 0x000fc60000000000 */
[----:B------:R-:W-:Y:S01]  /*0c70*/  FMUL.FTZ R46, R25, 1 ;  /* 0x3f800000192e7820 */ /* 0x000fe20000410000 */
[----:B------:R-:W-:Y:S01]  /*0c80*/  IADD3 R42, P0, R42, UR10, RZ ;  /* 0x0000000a2a2a7c10 */ /* 0x000fe2000ff1e0ff */
[----:B------:R-:W0:Y:S01]  /*0c90*/  LDC R25, c[0x0][RZ] ;  /* 0x00000000ff197b82 */ /* 0x000e220000000800 */
[----:B------:R-:W-:Y:S01]  /*0ca0*/  FSEL R43, RZ, 1, P1 ;  /* 0x3f800000ff2b7808 */ /* 0x000fe20000800000 */
[----:B------:R-:W-:Y:S01]  /*0cb0*/  ULDC UR6, c[0x0][0xc] ;  /* 0x0000030000067ab9 */ /* 0x000fe20000000800 */
[----:B------:R-:W-:Y:S01]  /*0cc0*/  SEL R28, RZ, 0x1, P1 ;  /* 0x00000001ff1c7807 */ /* 0x000fe20000800000 */
[----:B------:R-:W2:Y:S02]  /*0cd0*/  F2F.F64.F32 R46, R46 ;  /* 0x0000002e002e7310 */ /* 0x000ea40000201800 */
[----:B------:R-:W-:Y:S01]  /*0ce0*/  FMUL.FTZ R44, R43, 1 ;  /* 0x3f8000002b2c7820 */ /* 0x000fe20000410000 */
[----:B------:R-:W-:Y:S02]  /*0cf0*/  PRMT R41, R28, 0x7604, R41 ;  /* 0x000076041c297816 */ /* 0x000fe40000000029 */
[----:B------:R-:W-:-:S02]  /*0d00*/  IADD3 R28, P1, R40, UR12, RZ ;  /* 0x0000000c281c7c10 */ /* 0x000fc4000ff3e0ff */
[----:B------:R-:W-:Y:S01]  /*0d10*/  IADD3.X R43, R29, UR11, RZ, P0, !PT ;  /* 0x0000000b1d2b7c10 */ /* 0x000fe200087fe4ff */
[----:B------:R-:W1:Y:S01]  /*0d20*/  F2F.F64.F32 R44, R44 ;  /* 0x0000002c002c7310 */ /* 0x000e620000201800 */
[----:B------:R-:W-:Y:S01]  /*0d30*/  IADD3.X R29, R33, UR13, RZ, P1, !PT ;  /* 0x0000000d211d7c10 */ /* 0x000fe20008ffe4ff */
[----:B0-----:R-:W-:-:S05]  /*0d40*/  IMAD R25, R25, UR6, RZ ;  /* 0x0000000619197c24 */ /* 0x001fca000f8e02ff */
[----:B------:R-:W-:-:S05]  /*0d50*/  LEA R40, P0, R25, R40, 0x1 ;  /* 0x0000002819287211 */ /* 0x000fca00078008ff */
[----:B------:R-:W-:Y:S01]  /*0d60*/  IMAD.X R33, RZ, RZ, R33, P0 ;  /* 0x000000ffff217224 */ /* 0x000fe200000e0621 */
[----:B------:R-:W-:-:S04]  /*0d70*/  ISETP.GE.U32.AND P0, PT, R40, UR16, PT ;  /* 0x0000001028007c0c */ /* 0x000fc8000bf06070 */
[----:B------:R-:W-:Y:S01]  /*0d80*/  ISETP.GE.U32.AND.EX P0, PT, R33, UR17, PT, P0 ;  /* 0x0000001121007c0c */ /* 0x000fe2000bf06100 */
[----:B--2---:R-:W-:Y:S02]  /*0d90*/  DMUL R12, R12, R46 ;  /* 0x0000002e0c0c7228 */ /* 0x004fe40000000000 */
[----:B-1----:R-:W-:Y:S01]  /*0da0*/  DMUL R14, R14, R44 ;  /* 0x0000002c0e0e7228 */ /* 0x002fe20000000000 */
[----:B------:R-:W-:Y:S01]  /*0db0*/  IMAD.MOV.U32 R46, RZ, RZ, R24 ;  /* 0x000000ffff2e7224 */ /* 0x000fe200078e0018 */
[----:B------:R-:W-:Y:S01]  /*0dc0*/  MOV R45, R38 ;  /* 0x00000026002d7202 */ /* 0x000fe20000000f00 */
[----:B------:R-:W-:-:S03]  /*0dd0*/  IMAD.MOV.U32 R44, RZ, RZ, R36 ;  /* 0x000000ffff2c7224 */ /* 0x000fc600078e0024 */
[-C--:B------:R-:W-:Y:S02]  /*0de0*/  DMUL R12, R12, R22.reuse ;  /* 0x000000160c0c7228 */ /* 0x080fe40000000000 */
[----:B------:R-:W-:-:S07]  /*0df0*/  DMUL R14, R14, R22 ;  /* 0x000000160e0e7228 */ /* 0x000fce0000000000 */
[----:B------:R0:W-:Y:S04]  /*0e00*/  STG.E.128 desc[UR4][R42.64], R12 ;  /* 0x0000000c2a007986 */ /* 0x0001e8000c101d04 */
[----:B------:R0:W-:Y:S01]  /*0e10*/  STG.E.U16 desc[UR4][R28.64], R41 ;  /* 0x000000291c007986 */ /* 0x0001e2000c101504 */
[----:B------:R-:W-:Y:S06]  /*0e20*/  BAR.SYNC.DEFER_BLOCKING 0x0 ;  /* 0x0000000000007b1d */ /* 0x000fec0000010000 */
[----:B------:R-:W-:Y:S05]  /*0e30*/  @!P0 BRA `(.L_x_4009) ;  /* 0xfffffff8002c8947 */ /* 0x000fea000383ffff */
[----:B------:R-:W-:Y:S05]  /*0e40*/  EXIT ;  /* 0x000000000000794d */ /* 0x000fea0003800000 */
        .weak           $__internal_104_$__cuda_sm20_dblrcp_rn_slowpath_v3
        .type           $__internal_104_$__cuda_sm20_dblrcp_rn_slowpath_v3,@function
        .size           $__internal_104_$__cuda_sm20_dblrcp_rn_slowpath_v3,(.L_x_11700 - $__internal_104_$__cuda_sm20_dblrcp_rn_slowpath_v3)
$__internal_104_$__cuda_sm20_dblrcp_rn_slowpath_v3:
        /* <DEDUP_REMOVED lines=27> */
.L_x_4012:
        /* <DEDUP_REMOVED lines=10> */
.L_x_4010:
[----:B------:R-:W0:Y:S01]  /*10a0*/  LDC R14, c[0x0][0x6f8] ;  /* 0x0001be00ff0e7b82 */ /* 0x000e220000000800 */
[----:B------:R-:W-:-:S07]  /*10b0*/  LOP3.LUT R15, R24, 0x80000, RZ, 0xfc, !PT ;  /* 0x00080000180f7812 */ /* 0x000fce00078efcff */
.L_x_4011:
[----:B------:R-:W-:Y:S01]  /*10c0*/  IMAD.MOV.U32 R37, RZ, RZ, 0x0 ;  /* 0x00000000ff257424 */ /* 0x000fe200078e00ff */
[----:B------:R-:W-:Y:S01]  /*10d0*/  MOV R23, R15 ;  /* 0x0000000f00177202 */ /* 0x000fe20000000f00 */
[----:B0-----:R-:W-:Y:S02]  /*10e0*/  IMAD.MOV.U32 R22, RZ, RZ, R14 ;  /* 0x000000ffff167224 */ /* 0x001fe400078e000e */
[----:B------:R-:W-:Y:S05]  /*10f0*/  RET.REL.NODEC R36 `(_ZN2at6native43_GLOBAL__N__7cc8d1ed_10_Dropout_cu_0e96ed3824fused_dropout_kernel_vecIddmLi1ELi2EbEEvNS_4cuda6detail10TensorInfoIKT_T1_EENS5_IS6_S8_EENS5_IT4_S8_EES8_T0_NS_15PhiloxCudaStateE) ;  /* 0xffffffec24c07950 */ /* 0x000fea0003c3ffff */
.L_x_4013:
        /* <DEDUP_REMOVED lines=16> */
.L_x_11700:


//--------------------- .text._ZN2at6native43_GLOBAL__N__7cc8d1ed_10_Dropout_cu_0e96ed3824fused_dropout_kernel_vecIddmLi1ELi4EbEEvNS_4cuda6detail10TensorInfoIKT_T1_EENS5_IS6_S8_EENS5_IT4_S8_EES8_T0_NS_15PhiloxCudaStateE --------------------------
	.section	.text._ZN2at6native43_GLOBAL__N__7cc8d1ed_10_Dropout_cu_0e96ed3824fused_dropout_kernel_vecIddmLi1ELi4EbEEvNS_4cuda6detail10TensorInfoIKT_T1_EENS5_IS6_S8_EENS5_IT4_S8_EES8_T0_NS_15PhiloxCudaStateE,"ax",@progbits
	.align	128
.text._ZN2at6native43_GLOBAL__N__7cc8d1ed_10_Dropout_cu_0e96ed3824fused_dropout_kernel_vecIddmLi1ELi4EbEEvNS_4cuda6detail10TensorInfoIKT_T1_EENS5_IS6_S8_EENS5_IT4_S8_EES8_T0_NS_15PhiloxCudaStateE:
        .type           _ZN2at6native43_GLOBAL__N__7cc8d1ed_10_Dropout_cu_0e96ed3824fused_dropout_kernel_vecIddmLi1ELi4EbEEvNS_4cuda6detail10TensorInfoIKT_T1_EENS5_IS6_S8_EENS5_IT4_S8_EES8_T0_NS_15PhiloxCudaStateE,@function
        .size           _ZN2at6native43_GLOBAL__N__7cc8d1ed_10_Dropout_cu_0e96ed3824fused_dropout_kernel_vecIddmLi1ELi4EbEEvNS_4cuda6detail10TensorInfoIKT_T1_EENS5_IS6_S8_EENS5_IT4_S8_EES8_T0_NS_15PhiloxCudaStateE,(.L_x_11702 - _ZN2at6native43_GLOBAL__N__7cc8d1ed_10_Dropout_cu_0e96ed3824fused_dropout_kernel_vecIddmLi1ELi4EbEEvNS_4cuda6detail10TensorInfoIKT_T1_EENS5_IS6_S8_EENS5_IT4_S8_EES8_T0_NS_15PhiloxCudaStateE)
        .other          _ZN2at6native43_GLOBAL__N__7cc8d1ed_10_Dropout_cu_0e96ed3824fused_dropout_kernel_vecIddmLi1ELi4EbEEvNS_4cuda6detail10TensorInfoIKT_T1_EENS5_IS6_S8_EENS5_IT4_S8_EES8_T0_NS_15PhiloxCudaStateE,@"STO_CUDA_ENTRY STV_DEFAULT"
_ZN2at6native43_GLOBAL__N__7cc8d1ed_10_Dropout_cu_0e96ed3824fused_dropout_kernel_vecIddmLi1ELi4EbEEvNS_4cuda6detail10TensorInfoIKT_T1_EENS5_IS6_S8_EENS5_IT4_S8_EES8_T0_NS_15PhiloxCudaStateE:
        /* <DEDUP_REMOVED lines=46> */
[----:B------:R-:W-:Y:S01]  /*02e0*/  IADD3 R20, R25, 0x646e171e, RZ ;  /* 0x646e171e19147810 */ /* 0x000fe20007ffe0ff */
[----:B------:R-:W-:Y:S01]  /*02f0*/  IMAD.WIDE.U32 R10, R10, -0x2daee0ad, RZ ;  /* 0xd2511f530a0a7825 */ /* 0x000fe200078e00ff */
[----:B------:R-:W-:-:S02]  /*0300*/  LOP3.LUT R16, R13, R8, R4, 0x96, !PT ;  /* 0x000000080d107212 */ /* 0x000fc400078e9604 */
[C---:B------:R-:W-:Y:S01]  /*0310*/  IADD3 R35, R24.reuse, -0x700cb87f, RZ ;  /* 0x8ff3478118237810 */ /* 0x040fe20007ffe0ff */
[----:B------:R-:W-:Y:S01]  /*0320*/  VIADD R6, R24, 0xdaa66d2b ;  /* 0xdaa66d2b18067836 */ /* 0x000fe20000000000 */
[----:B------:R-:W-:Y:S01]  /*0330*/  LOP3.LUT R12, R11, R12, R5, 0x96, !PT ;  /* 0x0000000c0b0c7212 */ /* 0x000fe200078e9605 */
[----:B------:R-:W-:-:S04]  /*0340*/  IMAD.WIDE.U32 R16, R16, -0x326172a9, RZ ;  /* 0xcd9e8d5710107825 */ /* 0x000fc800078e00ff */
        /* <DEDUP_REMOVED lines=12> */
[C---:B------:R-:W-:Y:S01]  /*0410*/  IADD3 R23, R24.reuse, -0xe443238, RZ ;  /* 0xf1bbcdc818177810 */ /* 0x040fe20007ffe0ff */
[----:B------:R-:W-:Y:S01]  /*0420*/  VIADD R18, R29, 0x300402 ;  /* 0x003004021d127836 */ /* 0x000fe20000000000 */
[----:B------:R-:W-:Y:S01]  /*0430*/  LOP3.LUT R14, R31, R12, R10, 0x96, !PT ;  /* 0x0000000c1f0e7212 */ /* 0x000fe200078e960a */
[----:B------:R-:W-:Y:S02]  /*0440*/  VIADD R11, R24, 0xb54cda56 ;  /* 0xb54cda56180b7836 */ /* 0x000fe40000000000 */
        /* <DEDUP_REMOVED lines=23> */
[----:B------:R-:W-:-:S03]  /*05c0*/  DFMA R26, R16, R26, R16 ;  /* 0x0000001a101a722b */ /* 0x000fc60000000010 */
[----:B------:R-:W-:Y:S01]  /*05d0*/  IMAD.HI.U32 R15, R50, -0x326172a9, RZ ;  /* 0xcd9e8d57320f7827 */ /* 0x000fe200078e00ff */
[----:B------:R-:W-:-:S03]  /*05e0*/  LOP3.LUT R48, R13, R14, R31, 0x96, !PT ;  /* 0x0000000e0d307212 */ /* 0x000fc600078e961f */
[----:B------:R-:W-:Y:S01]  /*05f0*/  IMAD.MOV.U32 R36, RZ, RZ, R38 ;  /* 0x000000ffff247224 */ /* 0x000fe200078e0026 */
[----:B------:R-:W-:Y:S02]  /*0600*/  LOP3.LUT R49, R15, R12, R35, 0x96, !PT ;  /* 0x0000000c0f317212 */ /* 0x000fe400078e9623 */
[----:B------:R-:W-:Y:S01]  /*0610*/  MOV R38, R32 ;  /* 0x0000002000267202 */ /* 0x000fe20000000f00 */
[----:B------:R-:W-:Y:S06]  /*0620*/  @P0 BRA `(.L_x_4014) ;  /* 0x0000000000180947 */ /* 0x000fec0003800000 */
[----:B------:R-:W-:Y:S02]  /*0630*/  LOP3.LUT R29, R29, 0x7fffffff, RZ, 0xc0, !PT ;  /* 0x7fffffff1d1d7812 */ /* 0x000fe400078ec0ff */
[----:B------:R-:W-:-:S03]  /*0640*/  MOV R26, 0x670 ;  /* 0x00000670001a7802 */ /* 0x000fc60000000f00 */
[----:B------:R-:W-:-:S07]  /*0650*/  VIADD R29, R29, 0xfff00000 ;  /* 0xfff000001d1d7836 */ /* 0x000fce0000000000 */
[----:B------:R-:W-:Y:S05]  /*0660*/  CALL.REL.NOINC `($__internal_105_$__cuda_sm20_dblrcp_rn_slowpath_v3) ;  /* 0x00000008008c7944 */ /* 0x000fea0003c00000 */
[----:B------:R-:W-:Y:S01]  /*0670*/  IMAD.MOV.U32 R26, RZ, RZ, R14 ;  /* 0x000000ffff1a7224 */ /* 0x000fe200078e000e */
[----:B------:R-:W-:-:S07]  /*0680*/  MOV R27, R15 ;  /* 0x0000000f001b7202 */ /* 0x000fce0000000f00 */
.L_x_4014:
        /* <DEDUP_REMOVED lines=8> */
.L_x_4019:
[----:B------:R-:W-:Y:S01]  /*0710*/  VIADD R36, R36, 0x1 ;  /* 0x0000000124247836 */ /* 0x000fe20000000000 */
[----:B------:R-:W-:Y:S03]  /*0720*/  BSSY B0, `(.L_x_4015) ;  /* 0x000000c000007945 */ /* 0x000fe60003800000 */
[C---:B0-----:R-:W-:Y:S01]  /*0730*/  IMAD.HI.U32 R13, R36.reuse, -0x2daee0ad, RZ ;  /* 0xd2511f53240d7827 */ /* 0x041fe200078e00ff */
        /* <DEDUP_REMOVED lines=10> */
.L_x_4016:
[----:B------:R-:W-:Y:S05]  /*07e0*/  BSYNC B0 ;  /* 0x0000000000007941 */ /* 0x000fea0003800000 */
.L_x_4015:
        /* <DEDUP_REMOVED lines=60> */
.L_x_4018:
[----:B------:R-:W-:Y:S01]  /*0bb0*/  MOV R33, R48 ;  /* 0x0000003000217202 */ /* 0x000fe20000000f00 */
[----:B------:R-:W-:Y:S01]  /*0bc0*/  IMAD.MOV.U32 R32, RZ, RZ, R17 ;  /* 0x000000ffff207224 */ /* 0x000fe200078e0011 */
[----:B------:R-:W-:Y:S01]  /*0bd0*/  MOV R45, R28 ;  /* 0x0000001c002d7202 */ /* 0x000fe20000000f00 */
[----:B------:R-:W-:-:S07]  /*0be0*/  IMAD.MOV.U32 R51, RZ, RZ, R42 ;  /* 0x000000ffff337224 */ /* 0x000fce00078e002a */
.L_x_4017:
[C---:B------:R-:W-:Y:S01]  /*0bf0*/  IMAD.SHL.U32 R49, R44.reuse, 0x8, RZ ;  /* 0x000000082c317824 */ /* 0x040fe200078e00ff */
[----:B------:R-:W-:-:S04]  /*0c00*/  SHF.L.U64.HI R29, R44, 0x3, R37 ;  /* 0x000000032c1d7819 */ /* 0x000fc80000010225 */
[----:B------:R-:W-:-:S04]  /*0c10*/  IADD3 R46, P0, R49, UR8, RZ ;  /* 0x00000008312e7c10 */ /* 0x000fc8000ff1e0ff */
[----:B------:R-:W-:-:S05]  /*0c20*/  IADD3.X R47, R29, UR9, RZ, P0, !PT ;  /* 0x000000091d2f7c10 */ /* 0x000fca00087fe4ff */
[----:B------:R-:W2:Y:S04]  /*0c30*/  LDG.E.128 R12, desc[UR4][R46.64+0x10] ;  /* 0x000010042e0c7981 */ /* 0x000ea8000c1e1d00 */
[----:B------:R0:W3:Y:S01]  /*0c40*/  LDG.E.128 R16, desc[UR4][R46.64] ;  /* 0x000000042e107981 */ /* 0x0000e2000c1e1d00 */
[----:B------:R-:W-:Y:S01]  /*0c50*/  I2FP.F32.U32 R33, R33 ;  /* 0x0000002100217245 */ /* 0x000fe20000201000 */
[----:B------:R-:W-:Y:S01]  /*0c60*/  IMAD.MOV.U32 R48, RZ, RZ, 0x2f800000 ;  /* 0x2f800000ff307424 */ /* 0x000fe200078e00ff */
[----:B------:R-:W-:-:S03]  /*0c70*/  I2FP.F32.U32 R53, R32 ;  /* 0x0000002000357245 */ /* 0x000fc60000201000 */
[----:B------:R-:W-:Y:S01]  /*0c80*/  FFMA.FTZ R33, R33, R48, 1.1641532182693481445e-10 ;  /* 0x2f00000021217423 */ /* 0x000fe20000010030 */
[----:B------:R-:W-:-:S03]  /*0c90*/  I2FP.F32.U32 R51, R51 ;  /* 0x0000003300337245 */ /* 0x000fc60000201000 */
[----:B------:R-:W-:Y:S01]  /*0ca0*/  FMUL.FTZ R33, R33, 1 ;  /* 0x3f80000021217820 */ /* 0x000fe20000410000 */
[-C--:B------:R-:W-:Y:S01]  /*0cb0*/  FFMA.FTZ R53, R53, R48.reuse, 1.1641532182693481445e-10 ;  /* 0x2f00000035357423 */ /* 0x080fe20000010030 */
[----:B------:R-:W-:Y:S01]  /*0cc0*/  FFMA.FTZ R52, R51, R48, 1.1641532182693481445e-10 ;  /* 0x2f00000033347423 */ /* 0x000fe20000010030 */
[----:B------:R-:W-:-:S03]  /*0cd0*/  I2FP.F32.U32 R45, R45 ;  /* 0x0000002d002d7245 */ /* 0x000fc60000201000 */
[----:B------:R-:W1:Y:S01]  /*0ce0*/  F2F.F64.F32 R32, R33 ;  /* 0x0000002100207310 */ /* 0x000e620000201800 */
[----:B------:R-:W-:Y:S01]  /*0cf0*/  FMUL.FTZ R50, R53, 1 ;  /* 0x3f80000035327820 */ /* 0x000fe20000410000 */
[----:B0-----:R-:W-:Y:S01]  /*0d00*/  FMUL.FTZ R46, R52, 1 ;  /* 0x3f800000342e7820 */ /* 0x001fe20000410000 */
[----:B------:R-:W-:-:S05]  /*0d10*/  FFMA.FTZ R45, R45, R48, 1.1641532182693481445e-10 ;  /* 0x2f0000002d2d7423 */ /* 0x000fca0000010030 */
[----:B------:R-:W0:Y:S01]  /*0d20*/  F2F.F64.F32 R50, R50 ;  /* 0x0000003200327310 */ /* 0x000e220000201800 */
[----:B------:R-:W-:-:S07]  /*0d30*/  FMUL.FTZ R48, R45, 1 ;  /* 0x3f8000002d307820 */ /* 0x000fce0000410000 */
[----:B------:R-:W4:Y:S01]  /*0d40*/  F2F.F64.F32 R46, R46 ;  /* 0x0000002e002e7310 */ /* 0x000f220000201800 */
[----:B-1----:R-:W-:-:S07]  /*0d50*/  DSETP.GEU.AND P1, PT, R32, UR14, PT ;  /* 0x0000000e20007e2a */ /* 0x002fce000bf2e000 */
[----:B------:R-:W1:Y:S01]  /*0d60*/  F2F.F64.F32 R32, R48 ;  /* 0x0000003000207310 */ /* 0x000e620000201800 */
[----:B------:R-:W-:Y:S01]  /*0d70*/  FSEL R45, RZ, 1, P1 ;  /* 0x3f800000ff2d7808 */ /* 0x000fe20000800000 */
[----:B0-----:R-:W-:Y:S02]  /*0d80*/  DSETP.GEU.AND P2, PT, R50, UR14, PT ;  /* 0x0000000e32007e2a */ /* 0x001fe4000bf4e000 */
[----:B----4-:R-:W-:Y:S02]  /*0d90*/  DSETP.GEU.AND P3, PT, R46, UR14, PT ;  /* 0x0000000e2e007e2a */ /* 0x010fe4000bf6e000 */
[----:B------:R-:W-:Y:S02]  /*0da0*/  FMUL.FTZ R50, R45, 1 ;  /* 0x3f8000002d327820 */ /* 0x000fe40000410000 */
[----:B------:R-:W-:Y:S01]  /*0db0*/  FSEL R45, RZ, 1, P2 ;  /* 0x3f800000ff2d7808 */ /* 0x000fe20001000000 */
[----:B-1----:R-:W-:Y:S01]  /*0dc0*/  DSETP.GEU.AND P0, PT, R32, UR14, PT ;  /* 0x0000000e20007e2a */ /* 0x002fe2000bf0e000 */
[----:B------:R-:W-:-:S03]  /*0dd0*/  FSEL R32, RZ, 1, P3 ;  /* 0x3f800000ff207808 */ /* 0x000fc60001800000 */
[----:B------:R-:W-:Y:S01]  /*0de0*/  FMUL.FTZ R52, R45, 1 ;  /* 0x3f8000002d347820 */ /* 0x000fe20000410000 */
[----:B------:R-:W-:Y:S02]  /*0df0*/  SEL R45, RZ, 0x1, P2 ;  /* 0x00000001ff2d7807 */ /* 0x000fe40001000000 */
[----:B------:R-:W-:Y:S01]  /*0e00*/  SEL R48, RZ, 0x1, P1 ;  /* 0x00000001ff307807 */ /* 0x000fe20000800000 */
[----:B------:R-:W-:Y:S01]  /*0e10*/  FMUL.FTZ R46, R32, 1 ;  /* 0x3f800000202e7820 */ /* 0x000fe20000410000 */
[----:B------:R-:W-:Y:S02]  /*0e20*/  FSEL R32, RZ, 1, P0 ;  /* 0x3f800000ff207808 */ /* 0x000fe40000000000 */
[----:B------:R-:W-:Y:S02]  /*0e30*/  PRMT R48, R45, 0x7604, R48 ;  /* 0x000076042d307816 */ /* 0x000fe40000000030 */
[----:B------:R-:W0:Y:S01]  /*0e40*/  LDC R45, c[0x0][RZ] ;  /* 0x00000000ff2d7b82 */ /* 0x000e220000000800 */
[----:B------:R-:W-:Y:S01]  /*0e50*/  FMUL.FTZ R32, R32, 1 ;  /* 0x3f80000020207820 */ /* 0x000fe20000410000 */
[----:B------:R-:W2:Y:S08]  /*0e60*/  F2F.F64.F32 R46, R46 ;  /* 0x0000002e002e7310 */ /* 0x000eb00000201800 */
[----:B------:R-:W1:Y:S01]  /*0e70*/  F2F.F64.F32 R32, R32 ;  /* 0x0000002000207310 */ /* 0x000e620000201800 */
[----:B------:R-:W-:Y:S07]  /*0e80*/  WARPSYNC.ALL ;  /* 0x0000000000007948 */ /* 0x000fee0003800000 */
[----:B------:R-:W3:Y:S01]  /*0e90*/  F2F.F64.F32 R50, R50 ;  /* 0x0000003200327310 */ /* 0x000ee20000201800 */
[----:B------:R-:W-:-:S07]  /*0ea0*/  ULDC UR6, c[0x0][0xc] ;  /* 0x0000030000067ab9 */ /* 0x000fce0000000800 */
[----:B------:R-:W4:Y:S01]  /*0eb0*/  F2F.F64.F32 R52, R52 ;  /* 0x0000003400347310 */ /* 0x000f220000201800 */
[----:B0-----:R-:W-:Y:S01]  /*0ec0*/  IMAD R45, R45, UR6, RZ ;  /* 0x000000062d2d7c24 */ /* 0x001fe2000f8e02ff */
[----:B--2---:R-:W-:Y:S01]  /*0ed0*/  DMUL R12, R12, R46 ;  /* 0x0000002e0c0c7228 */ /* 0x004fe20000000000 */
[----:B------:R-:W-:Y:S01]  /*0ee0*/  IADD3 R46, P1, R49, UR10, RZ ;  /* 0x0000000a312e7c10 */ /* 0x000fe2000ff3e0ff */
[----:B-1----:R-:W-:Y:S01]  /*0ef0*/  DMUL R14, R14, R32 ;  /* 0x000000200e0e7228 */ /* 0x002fe20000000000 */
[----:B------:R-:W-:Y:S02]  /*0f00*/  SEL R49, RZ, 0x1, P0 ;  /* 0x00000001ff317807 */ /* 0x000fe40000000000 */
[----:B------:R-:W-:-:S04]  /*0f10*/  IADD3 R32, P0, R44, UR12, RZ ;  /* 0x0000000c2c207c10 */ /* 0x000fc8000ff1e0ff */
[----:B------:R-:W-:Y:S02]  /*0f20*/  IADD3.X R33, R37, UR13, RZ, P0, !PT ;  /* 0x0000000d25217c10 */ /* 0x000fe400087fe4ff */
[----:B------:R-:W-:Y:S01]  /*0f30*/  LEA R44, P0, R45, R44, 0x2 ;  /* 0x0000002c2d2c7211 */ /* 0x000fe200078010ff */
[----:B---3--:R-:W-:Y:S02]  /*0f40*/  DMUL R16, R16, R50 ;  /* 0x0000003210107228 */ /* 0x008fe40000000000 */
[----:B----4-:R-:W-:Y:S01]  /*0f50*/  DMUL R18, R18, R52 ;  /* 0x0000003412127228 */ /* 0x010fe20000000000 */
[----:B------:R-:W-:Y:S02]  /*0f60*/  IADD3.X R37, RZ, R37, RZ, P0, !PT ;  /* 0x00000025ff257210 */ /* 0x000fe400007fe4ff */
[----:B------:R-:W-:Y:S02]  /*0f70*/  ISETP.GE.U32.AND P0, PT, R44, UR16, PT ;  /* 0x000000102c007c0c */ /* 0x000fe4000bf06070 */
[----:B------:R-:W-:-:S02]  /*0f80*/  SEL R51, RZ, 0x1, P3 ;  /* 0x00000001ff337807 */ /* 0x000fc40001800000 */
[----:B------:R-:W-:Y:S01]  /*0f90*/  ISETP.GE.U32.AND.EX P0, PT, R37, UR17, PT, P0 ;  /* 0x0000001125007c0c */ /* 0x000fe2000bf06100 */
[-C--:B------:R-:W-:Y:S01]  /*0fa0*/  DMUL R16, R16, R26.reuse ;  /* 0x0000001a10107228 */ /* 0x080fe20000000000 */
[----:B------:R-:W-:Y:S01]  /*0fb0*/  PRMT R48, R51, 0x7054, R48 ;  /* 0x0000705433307816 */ /* 0x000fe20000000030 */
[-C--:B------:R-:W-:Y:S02]  /*0fc0*/  DMUL R18, R18, R26.reuse ;  /* 0x0000001a12127228 */ /* 0x080fe40000000000 */
[-C--:B------:R-:W-:Y:S02]  /*0fd0*/  DMUL R12, R12, R26.reuse ;  /* 0x0000001a0c0c7228 */ /* 0x080fe40000000000 */
[----:B------:R-:W-:Y:S01]  /*0fe0*/  DMUL R14, R14, R26 ;  /* 0x0000001a0e0e7228 */ /* 0x000fe20000000000 */
[----:B------:R-:W-:Y:S02]  /*0ff0*/  IADD3.X R47, R29, UR11, RZ, P1, !PT ;  /* 0x0000000b1d2f7c10 */ /* 0x000fe40008ffe4ff */
[----:B------:R-:W-:-:S03]  /*1000*/  PRMT R29, R49, 0x654, R48 ;  /* 0x00000654311d7816 */ /* 0x000fc60000000030 */
        /* <DEDUP_REMOVED lines=9> */
        .weak           $__internal_105_$__cuda_sm20_dblrcp_rn_slowpath_v3
        .type           $__internal_105_$__cuda_sm20_dblrcp_rn_slowpath_v3,@function
        .size           $__internal_105_$__cuda_sm20_dblrcp_rn_slowpath_v3,(.L_x_11702 - $__internal_105_$__cuda_sm20_dblrcp_rn_slowpath_v3)
$__internal_105_$__cuda_sm20_dblrcp_rn_slowpath_v3:
        /* <DEDUP_REMOVED lines=14> */
[----:B------:R-:W-:Y:S02]  /*1180*/  IMAD.MOV.U32 R16, RZ, RZ, R29 ;  /* 0x000000ffff107224 */ /* 0x000fe400078e001d */
[----:B------:R-:W0:Y:S01]  /*1190*/  MUFU.RCP64H R17, R19 ;  /* 0x0000001300117308 */ /* 0x000e220000001800 */
[----:B------:R-:W-:-:S06]  /*11a0*/  IMAD.U32 R18, RZ, RZ, UR6 ;  /* 0x00000006ff127e24 */ /* 0x000fcc000f8e00ff */
        /* <DEDUP_REMOVED lines=10> */
.L_x_4022:
        /* <DEDUP_REMOVED lines=10> */
.L_x_4020:
[----:B------:R-:W0:Y:S01]  /*12f0*/  LDC R14, c[0x0][0x6f8] ;  /* 0x0001be00ff0e7b82 */ /* 0x000e220000000800 */
[----:B------:R-:W-:-:S07]  /*1300*/  LOP3.LUT R15, R18, 0x80000, RZ, 0xfc, !PT ;  /* 0x00080000120f7812 */ /* 0x000fce00078efcff */
.L_x_4021:
[----:B------:R-:W-:-:S04]  /*1310*/  IMAD.MOV.U32 R27, RZ, RZ, 0x0 ;  /* 0x00000000ff1b7424 */ /* 0x000fc800078e00ff */
[----:B0-----:R-:W-:Y:S05]  /*1320*/  RET.REL.NODEC R26 `(_ZN2at6native43_GLOBAL__N__7cc8d1ed_10_Dropout_cu_0e96ed3824fused_dropout_kernel_vecIddmLi1ELi4EbEEvNS_4cuda6detail10TensorInfoIKT_T1_EENS5_IS6_S8_EENS5_IT4_S8_EES8_T0_NS_15PhiloxCudaStateE) ;  /* 0xffffffec1a347950 */ /* 0x001fea0003c3ffff */
.L_x_4023:
        /* <DEDUP_REMOVED lines=13> */
.L_x_11702:


//--------------------- .text._ZN2at6native43_GLOBAL__N__7cc8d1ed_10_Dropout_cu_0e96ed3824fused_dropout_kernel_vecIddmLi1ELi8EbEEvNS_4cuda6detail10TensorInfoIKT_T1_EENS5_IS6_S8_EENS5_IT4_S8_EES8_T0_NS_15PhiloxCudaStateE --------------------------
	.section	.text._ZN2at6native43_GLOBAL__N__7cc8d1ed_10_Dropout_cu_0e96ed3824fused_dropout_kernel_vecIddmLi1ELi8EbEEvNS_4cuda6detail10TensorInfoIKT_T1_EENS5_IS6_S8_EENS5_IT4_S8_EES8_T0_NS_15PhiloxCudaStateE,"ax",@progbits
	.align	128
.text._ZN2at6native43_GLOBAL__N__7cc8d1ed_10_Dropout_cu_0e96ed3824fused_dropout_kernel_vecIddmLi1ELi8EbEEvNS_4cuda6detail10TensorInfoIKT_T1_EENS5_IS6_S8_EENS5_IT4_S8_EES8_T0_NS_15PhiloxCudaStateE:
        .type           _ZN2at6native43_GLOBAL__N__7cc8d1ed_10_Dropout_cu_0e96ed3824fused_dropout_kernel_vecIddmLi1ELi8EbEEvNS_4cuda6detail10TensorInfoIKT_T1_EENS5_IS6_S8_EENS5_IT4_S8_EES8_T0_NS_15PhiloxCudaStateE,@function
        .size           _ZN2at6native43_GLOBAL__N__7cc8d1ed_10_Dropout_cu_0e96ed3824fused_dropout_kernel_vecIddmLi1ELi8EbEEvNS_4cuda6detail10TensorInfoIKT_T1_EENS5_IS6_S8_EENS5_IT4_S8_EES8_T0_NS_15PhiloxCudaStateE,(.L_x_11704 - _ZN2at6native43_GLOBAL__N__7cc8d1ed_10_Dropout_cu_0e96ed3824fused_dropout_kernel_vecIddmLi1ELi8EbEEvNS_4cuda6detail10TensorInfoIKT_T1_EENS5_IS6_S8_EENS5_IT4_S8_EES8_T0_NS_15PhiloxCudaStateE)
        .other          _ZN2at6native43_GLOBAL__N__7cc8d1ed_10_Dropout_cu_0e96ed3824fused_dropout_kernel_vecIddmLi1ELi8EbEEvNS_4cuda6detail10TensorInfoIKT_T1_EENS5_IS6_S8_EENS5_IT4_S8_EES8_T0_NS_15PhiloxCudaStateE,@"STO_CUDA_ENTRY STV_DEFAULT"
_ZN2at6native43_GLOBAL__N__7cc8d1ed_10_Dropout_cu_0e96ed3824fused_dropout_kernel_vecIddmLi1ELi8EbEEvNS_4cuda6detail10TensorInfoIKT_T1_EENS5_IS6_S8_EENS5_IT4_S8_EES8_T0_NS_15PhiloxCudaStateE:
        /* <DEDUP_REMOVED lines=105> */
[----:B------:R-:W-:Y:S05]  /*0690*/  CALL.REL.NOINC `($__internal_106_$__cuda_sm20_dblrcp_rn_slowpath_v3) ;  /* 0x0000001800e07944 */ /* 0x000fea0003c00000 */
.L_x_4024:
        /* <DEDUP_REMOVED lines=8> */
.L_x_4036:
[----:B------:R-:W-:Y:S01]  /*0720*/  ISETP.NE.AND P0, PT, R9, RZ, PT ;  /* 0x000000ff0900720c */ /* 0x000fe20003f05270 */
[----:B------:R-:W-:Y:S02]  /*0730*/  IMAD R13, R6, -0x2daee0ad, RZ ;  /* 0xd2511f53060d7824 */ /* 0x000fe400078e02ff */
[----:B------:R-:W-:Y:S02]  /*0740*/  IMAD.MOV.U32 R12, RZ, RZ, R8 ;  /* 0x000000ffff0c7224 */ /* 0x000fe400078e0008 */
[----:B------:R-:W-:-:S08]  /*0750*/  IMAD.MOV.U32 R11, RZ, RZ, R10 ;  /* 0x000000ffff0b7224 */ /* 0x000fd000078e000a */
[----:B-1----:R-:W-:Y:S05]  /*0760*/  @!P0 BRA `(.L_x_4025) ;  /* 0x00000008006c8947 */ /* 0x002fea0003800000 */
        /* <DEDUP_REMOVED lines=13> */
.L_x_4027:
[----:B------:R-:W-:Y:S05]  /*0840*/  BSYNC B0 ;  /* 0x0000000000007941 */ /* 0x000fea0003800000 */
.L_x_4026:
        /* <DEDUP_REMOVED lines=8> */
[----:B------:R-:W-:-:S03]  /*08d0*/  LOP3.LUT R10, R4, UR5, RZ, 0x3c, !PT ;  /* 0x00000005040a7c12 */ /* 0x000fc6000f8e3cff */
        /* <DEDUP_REMOVED lines=49> */
.L_x_4028:
        /* <DEDUP_REMOVED lines=21> */
.L_x_4030:
[----:B------:R-:W-:Y:S05]  /*0d40*/  BSYNC B0 ;  /* 0x0000000000007941 */ /* 0x000fea0003800000 */
.L_x_4029:
        /* <DEDUP_REMOVED lines=11> */
[----:B------:R-:W-:-:S03]  /*0e00*/  LOP3.LUT R7, R19, UR18, R14, 0x96, !PT ;  /* 0x0000001213077c12 */ /* 0x000fc6000f8e960e */
[----:B------:R-:W-:Y:S01]  /*0e10*/  IMAD R13, R8, -0x2daee0ad, RZ ;  /* 0xd2511f53080d7824 */ /* 0x000fe200078e02ff */
[----:B------:R-:W-:Y:S01]  /*0e20*/  LOP3.LUT R14, R17, UR19, R6, 0x96, !PT ;  /* 0x00000013110e7c12 */ /* 0x000fe2000f8e9606 */
        /* <DEDUP_REMOVED lines=47> */
.L_x_4025:
        /* <DEDUP_REMOVED lines=15> */
.L_x_4033:
[----:B------:R-:W-:Y:S05]  /*1210*/  BSYNC B0 ;  /* 0x0000000000007941 */ /* 0x000fea0003800000 */
.L_x_4032:
        /* <DEDUP_REMOVED lines=27> */
.L_x_4035:
[----:B------:R-:W-:Y:S05]  /*13d0*/  BSYNC B0 ;  /* 0x0000000000007941 */ /* 0x000fea0003800000 */
.L_x_4034:
[----:B------:R-:W-:Y:S01]  /*13e0*/  LOP3.LUT R10, R8, UR4, R5, 0x96, !PT ;  /* 0x00000004080a7c12 */ /* 0x000fe2000f8e9605 */
[----:B------:R-:W-:Y:S01]  /*13f0*/  IMAD R8, R14, -0x2daee0ad, RZ ;  /* 0xd2511f530e087824 */ /* 0x000fe200078e02ff */
[----:B------:R-:W-:Y:S01]  /*1400*/  LOP3.LUT R17, R6, R17, RZ, 0x3c, !PT ;  /* 0x0000001106117212 */ /* 0x000fe200078e3cff */
[----:B------:R-:W-:Y:S01]  /*1410*/  IMAD R22, R22, -0x326172a9, RZ ;  /* 0xcd9e8d5716167824 */ /* 0x000fe200078e02ff */
[----:B------:R-:W-:Y:S01]  /*1420*/  LOP3.LUT R6, R16, R15, RZ, 0x3c, !PT ;  /* 0x0000000f10067212 */ /* 0x000fe200078e3cff */
[----:B------:R-:W-:Y:S01]  /*1430*/  IMAD.WIDE.U32 R14, R10, -0x2daee0ad, RZ ;  /* 0xd2511f530a0e7825 */ /* 0x000fe200078e00ff */
[----:B------:R-:W-:Y:S02]  /*1440*/  IADD3 R25, R8, -0x5b5dc15a, RZ ;  /* 0xa4a23ea608197810 */ /* 0x000fe40007ffe0ff */
[----:B------:R-:W-:Y:S01]  /*1450*/  LOP3.LUT R18, R19, UR4, R21, 0x96, !PT ;  /* 0x0000000413127c12 */ /* 0x000fe2000f8e9615 */
[----:B------:R-:W-:Y:S01]  /*1460*/  IMAD.WIDE.U32 R16, R17, -0x326172a9, RZ ;  /* 0xcd9e8d5711107825 */ /* 0x000fe200078e00ff */
[----:B------:R-:W-:-:S02]  /*1470*/  LOP3.LUT R20, R15, UR17, R25, 0x96, !PT ;  /* 0x000000110f147c12 */ /* 0x000fc4000f8e9619 */
[----:B------:R-:W-:Y:S01]  /*1480*/  MOV R32, R7 ;  /* 0x0000000700207202 */ /* 0x000fe20000000f00 */
[----:B------:R-:W-:Y:S01]  /*1490*/  VIADD R8, R8, 0xd2511f53 ;  /* 0xd2511f5308087836 */ /* 0x000fe20000000000 */
[----:B------:R-:W-:Y:S01]  /*14a0*/  LOP3.LUT R19, R23, R17, RZ, 0x3c, !PT ;  /* 0x0000001117137212 */ /* 0x000fe200078e3cff */
[----:B------:R-:W-:Y:S01]  /*14b0*/  IMAD.HI.U32 R15, R18, -0x2daee0ad, RZ ;  /* 0xd2511f53120f7827 */ /* 0x000fe200078e00ff */
[----:B------:R-:W-:-:S03]  /*14c0*/  MOV R41, R12 ;  /* 0x0000000c00297202 */ /* 0x000fc60000000f00 */
        /* <DEDUP_REMOVED lines=9> */
[----:B------:R-:W-:-:S04]  /*1560*/  IMAD.HI.U32 R19, R8, -0x326172a9, RZ ;  /* 0xcd9e8d5708137827 */ /* 0x000fc800078e00ff */
[----:B------:R-:W-:Y:S01]  /*1570*/  IMAD R8, R8, -0x326172a9, RZ ;  /* 0xcd9e8d5708087824 */ /* 0x000fe200078e02ff */
[----:B------:R-:W-:Y:S01]  /*1580*/  LOP3.LUT R19, R19, UR18, R22, 0x96, !PT ;  /* 0x0000001213137c12 */ /* 0x000fe2000f8e9616 */
        /* <DEDUP_REMOVED lines=73> */
.L_x_4031:
        /* <DEDUP_REMOVED lines=10> */
[----:B0-----:R-:W-:-:S07]  /*1ac0*/  I2FP.F32.U32 R34, R39 ;  /* 0x0000002700227245 */ /* 0x001fce0000201000 */
[----:B------:R-:W-:Y:S01]  /*1ad0*/  FFMA.FTZ R42, R32, R11, 1.1641532182693481445e-10 ;  /* 0x2f000000202a7423 */ /* 0x000fe2000001000b */
[----:B------:R-:W-:-:S03]  /*1ae0*/  I2FP.F32.U32 R32, R33 ;  /* 0x0000002100207245 */ /* 0x000fc60000201000 */
[----:B------:R-:W-:Y:S01]  /*1af0*/  FMUL.FTZ R33, R42, 1 ;  /* 0x3f8000002a217820 */ /* 0x000fe20000410000 */
[----:B------:R-:W-:Y:S01]  /*1b00*/  I2FP.F32.U32 R42, R41 ;  /* 0x00000029002a7245 */ /* 0x000fe20000201000 */
[-C--:B------:R-:W-:Y:S01]  /*1b10*/  FFMA.FTZ R35, R34, R11.reuse, 1.1641532182693481445e-10 ;  /* 0x2f00000022237423 */ /* 0x080fe2000001000b */
[----:B------:R-:W-:Y:S01]  /*1b20*/  I2FP.F32.U32 R34, R40 ;  /* 0x0000002800227245 */ /* 0x000fe20000201000 */
[-C--:B------:R-:W-:Y:S01]  /*1b30*/  FFMA.FTZ R43, R32, R11.reuse, 1.1641532182693481445e-10 ;  /* 0x2f000000202b7423 */ /* 0x080fe2000001000b */
[----:B------:R-:W-:Y:S01]  /*1b40*/  I2FP.F32.U32 R36, R36 ;  /* 0x0000002400247245 */ /* 0x000fe20000201000 */
[-C--:B------:R-:W-:Y:S01]  /*1b50*/  FFMA.FTZ R42, R42, R11.reuse, 1.1641532182693481445e-10 ;  /* 0x2f0000002a2a7423 */ /* 0x080fe2000001000b */
[----:B------:R-:W0:Y:S01]  /*1b60*/  F2F.F64.F32 R32, R33 ;  /* 0x0000002100207310 */ /* 0x000e220000201800 */
[----:B------:R-:W-:Y:S01]  /*1b70*/  FFMA.FTZ R39, R34, R11, 1.1641532182693481445e-10 ;  /* 0x2f00000022277423 */ /* 0x000fe2000001000b */
[----:B------:R-:W-:Y:S01]  /*1b80*/  FMUL.FTZ R43, R43, 1 ;  /* 0x3f8000002b2b7820 */ /* 0x000fe20000410000 */
[----:B------:R-:W-:-:S02]  /*1b90*/  FMUL.FTZ R44, R42, 1 ;  /* 0x3f8000002a2c7820 */ /* 0x000fc40000410000 */
[----:B------:R-:W-:Y:S01]  /*1ba0*/  FMUL.FTZ R42, R39, 1 ;  /* 0x3f800000272a7820 */ /* 0x000fe20000410000 */
[-C--:B------:R-:W-:Y:S01]  /*1bb0*/  FFMA.FTZ R39, R36, R11.reuse, 1.1641532182693481445e-10 ;  /* 0x2f00000024277423 */ /* 0x080fe2000001000b */
[----:B------:R-:W-:Y:S01]  /*1bc0*/  I2FP.F32.U32 R36, R48 ;  /* 0x0000003000247245 */ /* 0x000fe20000201000 */
[----:B------:R-:W1:Y:S02]  /*1bd0*/  F2F.F64.F32 R46, R43 ;  /* 0x0000002b002e7310 */ /* 0x000e640000201800 */
[----:B------:R-:W-:Y:S02]  /*1be0*/  FMUL.FTZ R40, R39, 1 ;  /* 0x3f80000027287820 */ /* 0x000fe40000410000 */
[----:B------:R-:W-:Y:S01]  /*1bf0*/  FFMA.FTZ R39, R36, R11, 1.1641532182693481445e-10 ;  /* 0x2f00000024277423 */ /* 0x000fe2000001000b */
[----:B------:R-:W-:Y:S01]  /*1c00*/  I2FP.F32.U32 R36, R37 ;  /* 0x0000002500247245 */ /* 0x000fe20000201000 */
[----:B------:R-:W-:Y:S02]  /*1c10*/  FMUL.FTZ R35, R35, 1 ;  /* 0x3f80000023237820 */ /* 0x000fe40000410000 */
[----:B------:R-:W1:Y:S01]  /*1c20*/  F2F.F64.F32 R44, R44 ;  /* 0x0000002c002c7310 */ /* 0x000e620000201800 */
[----:B0-----:R-:W-:Y:S01]  /*1c30*/  DSETP.GEU.AND P1, PT, R32, UR34, PT ;  /* 0x0000002220007e2a */ /* 0x001fe2000bf2e000 */
[----:B------:R-:W-:-:S04]  /*1c40*/  FFMA.FTZ R11, R36, R11, 1.1641532182693481445e-10 ;  /* 0x2f000000240b7423 */ /* 0x000fc8000001000b */
[----:B------:R-:W-:Y:S02]  /*1c50*/  FMUL.FTZ R32, R11, 1 ;  /* 0x3f8000000b207820 */ /* 0x000fe40000410000 */
[----:B------:R-:W0:Y:S01]  /*1c60*/  F2F.F64.F32 R34, R35 ;  /* 0x0000002300227310 */ /* 0x000e220000201800 */
[----:B------:R-:W-:Y:S01]  /*1c70*/  FSEL R11, RZ, 1, P1 ;  /* 0x3f800000ff0b7808 */ /* 0x000fe20000800000 */
[----:B-1----:R-:W-:Y:S01]  /*1c80*/  DSETP.GEU.AND P0, PT, R46, UR34, PT ;  /* 0x000000222e007e2a */ /* 0x002fe2000bf0e000 */
[----:B------:R-:W-:-:S03]  /*1c90*/  FMUL.FTZ R37, R39, 1 ;  /* 0x3f80000027257820 */ /* 0x000fc60000410000 */
[----:B------:R-:W-:Y:S02]  /*1ca0*/  FMUL.FTZ R46, R11, 1 ;  /* 0x3f8000000b2e7820 */ /* 0x000fe40000410000 */
[----:B------:R-:W1:Y:S01]  /*1cb0*/  F2F.F64.F32 R42, R42 ;  /* 0x0000002a002a7310 */ /* 0x000e620000201800 */
[----:B------:R-:W-:Y:S01]  /*1cc0*/  FSEL R11, RZ, 1, P0 ;  /* 0x3f800000ff0b7808 */ /* 0x000fe20000000000 */
[----:B------:R-:W-:-:S04]  /*1cd0*/  DSETP.GEU.AND P3, PT, R44, UR34, PT ;  /* 0x000000222c007e2a */ /* 0x000fc8000bf6e000 */
[----:B------:R-:W-:Y:S02]  /*1ce0*/  FMUL.FTZ R44, R11, 1 ;  /* 0x3f8000000b2c7820 */ /* 0x000fe40000410000 */
[----:B------:R-:W1:Y:S01]  /*1cf0*/  F2F.F64.F32 R36, R37 ;  /* 0x0000002500247310 */ /* 0x000e620000201800 */
[----:B------:R-:W-:Y:S01]  /*1d00*/  FSEL R11, RZ, 1, P3 ;  /* 0x3f800000ff0b7808 */ /* 0x000fe20001800000 */
[----:B0-----:R-:W-:-:S06]  /*1d10*/  DSETP.GEU.AND P2, PT, R34, UR34, PT ;  /* 0x0000002222007e2a */ /* 0x001fcc000bf4e000 */
[----:B------:R-:W0:Y:S01]  /*1d20*/  F2F.F64.F32 R40, R40 ;  /* 0x0000002800287310 */ /* 0x000e220000201800 */
[----:B------:R-:W-:Y:S01]  /*1d30*/  FMUL.FTZ R34, R11, 1 ;  /* 0x3f8000000b227820 */ /* 0x000fe20000410000 */
[----:B------:R-:W-:Y:S01]  /*1d40*/  FSEL R11, RZ, 1, P2 ;  /* 0x3f800000ff0b7808 */ /* 0x000fe20001000000 */
[----:B-1----:R-:W-:-:S05]  /*1d50*/  DSETP.GEU.AND P4, PT, R42, UR34, PT ;  /* 0x000000222a007e2a */ /* 0x002fca000bf8e000 */
[----:B------:R-:W1:Y:S01]  /*1d60*/  F2F.F64.F32 R32, R32 ;  /* 0x0000002000207310 */ /* 0x000e620000201800 */
[----:B------:R-:W-:Y:S01]  /*1d70*/  FMUL.FTZ R42, R11, 1 ;  /* 0x3f8000000b2a7820 */ /* 0x000fe20000410000 */
[----:B------:R-:W-:Y:S01]  /*1d80*/  FSEL R11, RZ, 1, P4 ;  /* 0x3f800000ff0b7808 */ /* 0x000fe20002000000 */
[----:B------:R-:W-:Y:S02]  /*1d90*/  DSETP.GEU.AND P6, PT, R36, UR34, PT ;  /* 0x0000002224007e2a */ /* 0x000fe4000bfce000 */
[----:B0-----:R-:W-:-:S03]  /*1da0*/  DSETP.GEU.AND P5, PT, R40, UR34, PT ;  /* 0x0000002228007e2a */ /* 0x001fc6000bfae000 */
[----:B------:R-:W2:Y:S01]  /*1db0*/  F2F.F64.F32 R34, R34 ;  /* 0x0000002200227310 */ /* 0x000ea20000201800 */
[----:B------:R-:W-:Y:S01]  /*1dc0*/  FMUL.FTZ R40, R11, 1 ;  /* 0x3f8000000b287820 */ /* 0x000fe20000410000 */
[----:B------:R-:W-:Y:S02]  /*1dd0*/  FSEL R39, RZ, 1, P6 ;  /* 0x3f800000ff277808 */ /* 0x000fe40003000000 */
[----:B------:R-:W-:Y:S01]  /*1de0*/  SEL R11, RZ, 0x1, P6 ;  /* 0x00000001ff0b7807 */ /* 0x000fe20003000000 */
[----:B-1----:R-:W-:Y:S02]  /*1df0*/  DSETP.GEU.AND P6, PT, R32, UR34, PT ;  /* 0x0000002220007e2a */ /* 0x002fe4000bfce000 */
[----:B------:R-:W-:-:S04]  /*1e00*/  FMUL.FTZ R32, R39, 1 ;  /* 0x3f80000027207820 */ /* 0x000fc80000410000 */
[----:B------:R-:W-:-:S05]  /*1e10*/  FSEL R39, RZ, 1, P6 ;  /* 0x3f800000ff277808 */ /* 0x000fca0003000000 */
[----:B------:R-:W-:Y:S01]  /*1e20*/  FMUL.FTZ R39, R39, 1 ;  /* 0x3f80000027277820 */ /* 0x000fe20000410000 */
[----:B------:R-:W-:Y:S01]  /*1e30*/  FSEL R36, RZ, 1, P5 ;  /* 0x3f800000ff247808 */ /* 0x000fe20002800000 */
[----:B------:R-:W0:Y:S04]  /*1e40*/  F2F.F64.F32 R42, R42 ;  /* 0x0000002a002a7310 */ /* 0x000e280000201800 */
[----:B------:R-:W-:-:S04]  /*1e50*/  FMUL.FTZ R36, R36, 1 ;  /* 0x3f80000024247820 */ /* 0x000fc80000410000 */
[----:B------:R-:W-:Y:S08]  /*1e60*/  F2F.F64.F32 R40, R40 ;  /* 0x0000002800287310 */ /* 0x000ff00000201800 */
[----:B------:R-:W-:Y:S08]  /*1e70*/  F2F.F64.F32 R36, R36 ;  /* 0x0000002400247310 */ /* 0x000ff00000201800 */
[----:B------:R-:W-:Y:S01]  /*1e80*/  F2F.F64.F32 R32, R32 ;  /* 0x0000002000207310 */ /* 0x000fe20000201800 */
[----:B------:R-:W-:Y:S07]  /*1e90*/  WARPSYNC.ALL ;  /* 0x0000000000007948 */ /* 0x000fee0003800000 */
[----:B------:R-:W-:Y:S08]  /*1ea0*/  F2F.F64.F32 R46, R46 ;  /* 0x0000002e002e7310 */ /* 0x000ff00000201800 */
[----:B------:R-:W-:Y:S01]  /*1eb0*/  F2F.F64.F32 R44, R44 ;  /* 0x0000002c002c7310 */ /* 0x000fe20000201800 */
[----:B--2---:R-:W-:-:S07]  /*1ec0*/  DMUL R16, R16, R34 ;  /* 0x0000002210107228 */ /* 0x004fce0000000000 */
[----:B------:R-:W3:Y:S01]  /*1ed0*/  F2F.F64.F32 R34, R39 ;  /* 0x0000002700227310 */ /* 0x000ee20000201800 */
[----:B0-----:R-:W-:Y:S01]  /*1ee0*/  DMUL R18, R18, R42 ;  /* 0x0000002a12127228 */ /* 0x001fe20000000000 */
[----:B------:R-:W-:Y:S01]  /*1ef0*/  SEL R42, RZ, 0xffffffff, P6 ;  /* 0xffffffffff2a7807 */ /* 0x000fe20003000000 */
[----:B---3--:R-:W-:Y:S01]  /*1f00*/  DMUL R26, R26, R34 ;  /* 0x000000221a1a7228 */ /* 0x008fe20000000000 */
[----:B------:R-:W0:Y:S01]  /*1f10*/  LDC R34, c[0x0][RZ] ;  /* 0x00000000ff227b82 */ /* 0x000e220000000800 */
[----:B----4-:R-:W-:Y:S01]  /*1f20*/  DMUL R20, R20, R40 ;  /* 0x0000002814147228 */ /* 0x010fe20000000000 */
[----:B------:R-:W-:Y:S01]  /*1f30*/  SEL R40, RZ, 0xffffffff, P5 ;  /* 0xffffffffff287807 */ /* 0x000fe20002800000 */
[----:B------:R-:W-:Y:S01]  /*1f40*/  DMUL R22, R22, R36 ;  /* 0x0000002416167228 */ /* 0x000fe20000000000 */
[----:B------:R-:W-:Y:S01]  /*1f50*/  SEL R35, RZ, 0xffffffff, P2 ;  /* 0xffffffffff237807 */ /* 0x000fe20001000000 */
[----:B------:R-:W-:Y:S01]  /*1f60*/  DMUL R24, R24, R32 ;  /* 0x0000002018187228 */ /* 0x000fe20000000000 */
[----:B------:R-:W-:Y:S01]  /*1f70*/  SEL R36, RZ, 0x1, P4 ;  /* 0x00000001ff247807 */ /* 0x000fe20002000000 */
[----:B------:R-:W-:Y:S01]  /*1f80*/  IMAD.SHL.U32 R42, R42, 0x100, RZ ;  /* 0x000001002a2a7824 */ /* 0x000fe200078e00ff */
[----:B------:R-:W-:-:S02]  /*1f90*/  IADD3 R32, P4, R38, UR12, RZ ;  /* 0x0000000c26207c10 */ /* 0x000fc4000ff9e0ff */
[----:B------:R-:W-:Y:S02]  /*1fa0*/  SHF.L.U32 R37, R40, 0x8, RZ ;  /* 0x0000000828257819 */ /* 0x000fe400000006ff */
[----:B------:R-:W-:Y:S01]  /*1fb0*/  SEL R38, RZ, 0xffffffff, P0 ;  /* 0xffffffffff267807 */ /* 0x000fe20000000000 */
[----:B------:R-:W-:Y:S01]  /*1fc0*/  IMAD.SHL.U32 R40, R35, 0x100, RZ ;  /* 0x0000010023287824 */ /* 0x000fe200078e00ff */
[----:B------:R-:W-:Y:S02]  /*1fd0*/  IADD3.X R33, R31, UR13, RZ, P4, !PT ;  /* 0x0000000d1f217c10 */ /* 0x000fe4000a7fe4ff */
[----:B------:R-:W-:Y:S02]  /*1fe0*/  LOP3.LUT R36, R37, 0x100, R36, 0xe2, !PT ;  /* 0x0000010025247812 */ /* 0x000fe400078ee224 */
[----:B------:R-:W-:Y:S02]  /*1ff0*/  SEL R31, RZ, 0x1, P3 ;  /* 0x00000001ff1f7807 */ /* 0x000fe40001800000 */
[----:B------:R-:W-:-:S02]  /*2000*/  LOP3.LUT R11, R42, 0x100, R11, 0xe2, !PT ;  /* 0x000001002a0b7812 */ /* 0x000fc400078ee20b */
[----:B------:R-:W-:Y:S02]  /*2010*/  SEL R37, RZ, 0x1, P1 ;  /* 0x00000001ff257807 */ /* 0x000fe40000800000 */
[----:B------:R-:W-:Y:S01]  /*2020*/  SHF.L.U32 R38, R38, 0x8, RZ ;  /* 0x0000000826267819 */ /* 0x000fe200000006ff */
[----:B------:R-:W-:Y:S01]  /*2030*/  ULDC UR8, c[0x0][0xc] ;  /* 0x0000030000087ab9 */ /* 0x000fe20000000800 */
[----:B------:R-:W-:Y:S02]  /*2040*/  LOP3.LUT R31, R40, 0x100, R31, 0xe2, !PT ;  /* 0x00000100281f7812 */ /* 0x000fe400078ee21f */
[----:B------:R-:W-:Y:S02]  /*2050*/  LOP3.LUT R40, R38, 0x100, R37, 0xe2, !PT ;  /* 0x0000010026287812 */ /* 0x000fe400078ee225 */
[----:B------:R-:W-:Y:S01]  /*2060*/  PRMT R41, R36, 0x5410, R11 ;  /* 0x0000541024297816 */ /* 0x000fe2000000000b */
[----:B0-----:R-:W-:Y:S01]  /*2070*/  IMAD R11, R34, UR8, RZ ;  /* 0x00000008220b7c24 */ /* 0x001fe2000f8e02ff */
[----:B------:R-:W-:-:S04]  /*2080*/  IADD3 R38, P0, R30, UR14, RZ ;  /* 0x0000000e1e267c10 */ /* 0x000fc8000ff1e0ff */
[----:B------:R-:W-:Y:S02]  /*2090*/  IADD3.X R39, R3, UR15, RZ, P0, !PT ;  /* 0x0000000f03277c10 */ /* 0x000fe400087fe4ff */
[----:B------:R-:W-:Y:S01]  /*20a0*/  LEA R30, P0, R11, R30, 0x3 ;  /* 0x0000001e0b1e7211 */ /* 0x000fe200078018ff */
[----:B-----5:R-:W-:Y:S02]  /*20b0*/  DMUL R12, R12, R46 ;  /* 0x0000002e0c0c7228 */ /* 0x020fe40000000000 */
[----:B------:R-:W-:Y:S02]  /*20c0*/  DMUL R14, R14, R44 ;  /* 0x0000002c0e0e7228 */ /* 0x000fe40000000000 */
[----:B------:R-:W-:Y:S01]  /*20d0*/  IMAD.X R3, RZ, RZ, R3, P0 ;  /* 0x000000ffff037224 */ /* 0x000fe200000e0603 */
[----:B------:R-:W-:Y:S01]  /*20e0*/  ISETP.GE.U32.AND P0, PT, R30, UR36, PT ;  /* 0x000000241e007c0c */ /* 0x000fe2000bf06070 */
[----:B------:R-:W-:-:S03]  /*20f0*/  DMUL R16, R16, R28 ;  /* 0x0000001c10107228 */ /* 0x000fc60000000000 */
[----:B------:R-:W-:Y:S01]  /*2100*/  ISETP.GE.U32.AND.EX P0, PT, R3, UR37, PT, P0 ;  /* 0x0000002503007c0c */ /* 0x000fe2000bf06100 */
[-C--:B------:R-:W-:Y:S02]  /*2110*/  DMUL R12, R12, R28.reuse ;  /* 0x0000001c0c0c7228 */ /* 0x080fe40000000000 */
[-C--:B------:R-:W-:Y:S02]  /*2120*/  DMUL R14, R14, R28.reuse ;  /* 0x0000001c0e0e7228 */ /* 0x080fe40000000000 */
        /* <DEDUP_REMOVED lines=15> */
        .weak           $__internal_106_$__cuda_sm20_dblrcp_rn_slowpath_v3
        .type           $__internal_106_$__cuda_sm20_dblrcp_rn_slowpath_v3,@function
        .size           $__internal_106_$__cuda_sm20_dblrcp_rn_slowpath_v3,(.L_x_11704 - $__internal_106_$__cuda_sm20_dblrcp_rn_slowpath_v3)
$__internal_106_$__cuda_sm20_dblrcp_rn_slowpath_v3:
        /* <DEDUP_REMOVED lines=27> */
.L_x_4039:
        /* <DEDUP_REMOVED lines=10> */
.L_x_4037:
[----:B------:R-:W0:Y:S01]  /*2470*/  LDC R12, c[0x0][0x6f8] ;  /* 0x0001be00ff0c7b82 */ /* 0x000e220000000800 */
[----:B------:R-:W-:-:S07]  /*2480*/  LOP3.LUT R13, R11, 0x80000, RZ, 0xfc, !PT ;  /* 0x000800000b0d7812 */ /* 0x000fce00078efcff */
.L_x_4038:
[----:B0-----:R-:W-:Y:S01]  /*2490*/  IMAD.MOV.U32 R28, RZ, RZ, R12 ;  /* 0x000000ffff1c7224 */ /* 0x001fe200078e000c */
[----:B------:R-:W-:Y:S01]  /*24a0*/  MOV R29, R13 ;  /* 0x0000000d001d7202 */ /* 0x000fe20000000f00 */
[----:B------:R-:W-:Y:S01]  /*24b0*/  IMAD.MOV.U32 R12, RZ, RZ, R4 ;  /* 0x000000ffff0c7224 */ /* 0x000fe200078e0004 */
[----:B------:R-:W-:-:S04]  /*24c0*/  MOV R13, 0x0 ;  /* 0x00000000000d7802 */ /* 0x000fc80000000f00 */
[----:B------:R-:W-:Y:S05]  /*24d0*/  RET.REL.NODEC R12 `(_ZN2at6native43_GLOBAL__N__7cc8d1ed_10_Dropout_cu_0e96ed3824fused_dropout_kernel_vecIddmLi1ELi8EbEEvNS_4cuda6detail10TensorInfoIKT_T1_EENS5_IS6_S8_EENS5_IT4_S8_EES8_T0_NS_15PhiloxCudaStateE) ;  /* 0xffffffd80cc87950 */ /* 0x000fea0003c3ffff */
.L_x_4040:
        /* <DEDUP_REMOVED lines=10> */
.L_x_11704:


//--------------------- .text._ZN2at6native43_GLOBAL__N__7cc8d1ed_10_Dropout_cu_0e96ed3824fused_dropout_kernel_vecIddmLi1ELi16EbEEvNS_4cuda6detail10TensorInfoIKT_T1_EENS5_IS6_S8_EENS5_IT4_S8_EES8_T0_NS_15PhiloxCudaStateE --------------------------
	.section	.text._ZN2at6native43_GLOBAL__N__7cc8d1ed_10_Dropout_cu_0e96ed3824fused_dropout_kernel_vecIddmLi1ELi16EbEEvNS_4cuda6detail10TensorInfoIKT_T1_EENS5_IS6_S8_EENS5_IT4_S8_EES8_T0_NS_15PhiloxCudaStateE,"ax",@progbits
	.align	128
.text._ZN2at6native43_GLOBAL__N__7cc8d1ed_10_Dropout_cu_0e96ed3824fused_dropout_kernel_vecIddmLi1ELi16EbEEvNS_4cuda6detail10TensorInfoIKT_T1_EENS5_IS6_S8_EENS5_IT4_S8_EES8_T0_NS_15PhiloxCudaStateE:
        .type           _ZN2at6native43_GLOBAL__N__7cc8d1ed_10_Dropout_cu_0e96ed3824fused_dropout_kernel_vecIddmLi1ELi16EbEEvNS_4cuda6detail10TensorInfoIKT_T1_EENS5_IS6_S8_EENS5_IT4_S8_EES8_T0_NS_15PhiloxCudaStateE,@function
        .size           _ZN2at6native43_GLOBAL__N__7cc8d1ed_10_Dropout_cu_0e96ed3824fused_dropout_kernel_vecIddmLi1ELi16EbEEvNS_4cuda6detail10TensorInfoIKT_T1_EENS5_IS6_S8_EENS5_IT4_S8_EES8_T0_NS_15PhiloxCudaStateE,(.L_x_11706 - _ZN2at6native43_GLOBAL__N__7cc8d1ed_10_Dropout_cu_0e96ed3824fused_dropout_kernel_vecIddmLi1ELi16EbEEvNS_4cuda6detail10TensorInfoIKT_T1_EENS5_IS6_S8_EENS5_IT4_S8_EES8_T0_NS_15PhiloxCudaStateE)
        .other          _ZN2at6native43_GLOBAL__N__7cc8d1ed_10_Dropout_cu_0e96ed3824fused_dropout_kernel_vecIddmLi1ELi16EbEEvNS_4cuda6detail10TensorInfoIKT_T1_EENS5_IS6_S8_EENS5_IT4_S8_EES8_T0_NS_15PhiloxCudaStateE,@"STO_CUDA_ENTRY STV_DEFAULT"
_ZN2at6native43_GLOBAL__N__7cc8d1ed_10_Dropout_cu_0e96ed3824fused_dropout_kernel_vecIddmLi1ELi16EbEEvNS_4cuda6detail10TensorInfoIKT_T1_EENS5_IS6_S8_EENS5_IT4_S8_EES8_T0_NS_15PhiloxCudaStateE:
        /* <DEDUP_REMOVED lines=96> */
[----:B------:R-:W-:Y:S01]  /*0600*/  IMAD.MOV.U32 R54, RZ, RZ, R53 ;  /* 0x000000ffff367224 */ /* 0x000fe200078e0035 */
[----:B------:R-:W-:Y:S01]  /*0610*/  MOV R53, R6 ;  /* 0x0000000600357202 */ /* 0x000fe20000000f00 */
        /* <DEDUP_REMOVED lines=11> */
[----:B------:R-:W-:-:S09]  /*06d0*/  IMAD.U32 R8, RZ, RZ, UR7 ;  /* 0x00000007ff087e24 */ /* 0x000fd2000f8e00ff */
[----:B------:R-:W-:Y:S02]  /*06e0*/  R2UR UR4, R10 ;  /* 0x000000000a0472ca */ /* 0x000fe400000e0000 */
[----:B------:R-:W-:Y:S01]  /*06f0*/  R2UR UR5, R11 ;  /* 0x000000000b0572ca */ /* 0x000fe200000e0000 */
[----:B------:R-:W-:-:S14]  /*0700*/  @P0 BRA `(.L_x_4041) ;  /* 0x0000000000100947 */ /* 0x000fdc0003800000 */
[----:B------:R-:W-:-:S04]  /*0710*/  LOP3.LUT R0, R12, 0x7fffffff, RZ, 0xc0, !PT ;  /* 0x7fffffff0c007812 */ /* 0x000fc800078ec0ff */
[----:B------:R-:W-:Y:S02]  /*0720*/  IADD3 R12, R0, -0x100000, RZ ;  /* 0xfff00000000c7810 */ /* 0x000fe40007ffe0ff */
[----:B------:R-:W-:-:S07]  /*0730*/  MOV R0, 0x750 ;  /* 0x0000075000007802 */ /* 0x000fce0000000f00 */
[----:B------:R-:W-:Y:S05]  /*0740*/  CALL.REL.NOINC `($__internal_107_$__cuda_sm20_dblrcp_rn_slowpath_v3) ;  /* 0x0000003400ec7944 */ /* 0x000fea0003c00000 */
.L_x_4041:
[----:B------:R-:W-:Y:S01]  /*0750*/  IMAD R7, R7, -0x326172a9, RZ ;  /* 0xcd9e8d5707077824 */ /* 0x000fe200078e02ff */
[----:B------:R-:W-:Y:S01]  /*0760*/  ULOP3.LUT UR6, UR6, 0x3, URZ, 0xc0, !UPT ;  /* 0x0000000306067892 */ /* 0x000fe2000f8ec03f */
[----:B------:R-:W-:Y:S01]  /*0770*/  IMAD.MOV.U32 R5, RZ, RZ, RZ ;  /* 0x000000ffff057224 */ /* 0x000fe200078e00ff */
[----:B------:R-:W-:Y:S01]  /*0780*/  ULDC.64 UR30, c[0x0][0x6f8] ;  /* 0x0001be00001e7ab9 */ /* 0x000fe20000000a00 */
[----:B------:R-:W-:Y:S01]  /*0790*/  ULDC.64 UR32, c[0x0][0x6f0] ;  /* 0x0001bc0000207ab9 */ /* 0x000fe20000000a00 */
[----:B------:R-:W-:Y:S01]  /*07a0*/  ULDC.64 UR16, c[0x0][0x550] ;  /* 0x0001540000107ab9 */ /* 0x000fe20000000a00 */
[----:B------:R-:W-:Y:S01]  /*07b0*/  ULDC.64 UR14, c[0x0][0x3b0] ;  /* 0x0000ec00000e7ab9 */ /* 0x000fe20000000a00 */
[----:B------:R-:W-:-:S06]  /*07c0*/  ULDC.64 UR12, c[0x0][0x210] ;  /* 0x00008400000c7ab9 */ /* 0x000fcc0000000a00 */
.L_x_4063:
[----:B------:R-:W-:Y:S01]  /*07d0*/  ISETP.NE.AND P0, PT, RZ, UR6, PT ;  /* 0x00000006ff007c0c */ /* 0x000fe2000bf05270 */
[----:B-1----:R-:W-:Y:S01]  /*07e0*/  IMAD R12, R3, -0x2daee0ad, RZ ;  /* 0xd2511f53030c7824 */ /* 0x002fe200078e02ff */
[----:B------:R-:W-:Y:S01]  /*07f0*/  MOV R21, R7 ;  /* 0x0000000700157202 */ /* 0x000fe20000000f00 */
[----:B------:R-:W-:Y:S01]  /*0800*/  IMAD.U32 R7, RZ, RZ, UR11 ;  /* 0x0000000bff077e24 */ /* 0x000fe2000f8e00ff */
[----:B------:R-:W-:Y:S01]  /*0810*/  MOV R10, UR10 ;  /* 0x0000000a000a7c02 */ /* 0x000fe20008000f00 */
[----:B------:R-:W-:Y:S01]  /*0820*/  IMAD.U32 R22, RZ, RZ, UR10 ;  /* 0x0000000aff167e24 */ /* 0x000fe2000f8e00ff */
[----:B------:R-:W-:Y:S01]  /*0830*/  MOV R23, UR11 ;  /* 0x0000000b00177c02 */ /* 0x000fe20008000f00 */
[----:B------:R-:W-:Y:S01]  /*0840*/  IMAD.U32 R3, RZ, RZ, UR10 ;  /* 0x0000000aff037e24 */ /* 0x000fe2000f8e00ff */
[----:B------:R-:W-:Y:S01]  /*0850*/  IADD3 R7, R7, -0x4498517b, RZ ;  /* 0xbb67ae8507077810 */ /* 0x000fe20007ffe0ff */
[----:B------:R-:W-:Y:S01]  /*0860*/  IMAD.U32 R11, RZ, RZ, UR11 ;  /* 0x0000000bff0b7e24 */ /* 0x000fe2000f8e00ff */
[----:B------:R-:W-:Y:S01]  /*0870*/  IADD3 R22, R22, -0x255992d5, RZ ;  /* 0xdaa66d2b16167810 */ /* 0x000fe20007ffe0ff */
[----:B------:R-:W-:-:S02]  /*0880*/  IMAD.U32 R24, RZ, RZ, UR10 ;  /* 0x0000000aff187e24 */ /* 0x000fc4000f8e00ff */
[----:B------:R-:W-:Y:S02]  /*0890*/  IMAD.MOV.U32 R20, RZ, RZ, R53 ;  /* 0x000000ffff147224 */ /* 0x000fe400078e0035 */
[----:B------:R-:W-:Y:S02]  /*08a0*/  VIADD R3, R3, 0x9e3779b9 ;  /* 0x9e3779b903037836 */ /* 0x000fe40000000000 */
[----:B------:R-:W-:Y:S02]  /*08b0*/  VIADD R10, R10, 0x3c6ef372 ;  /* 0x3c6ef3720a0a7836 */ /* 0x000fe40000000000 */
        /* <DEDUP_REMOVED lines=17> */
.L_x_4044:
[----:B------:R-:W-:Y:S05]  /*09d0*/  BSYNC B0 ;  /* 0x0000000000007941 */ /* 0x000fea0003800000 */
.L_x_4043:
[----:B------:R-:W-:Y:S01]  /*09e0*/  IMAD.HI.U32 R9, R2, -0x326172a9, RZ ;  /* 0xcd9e8d5702097827 */ /* 0x000fe200078e00ff */
[----:B------:R-:W-:Y:S02]  /*09f0*/  LOP3.LUT R0, R0, UR11, R5, 0x96, !PT ;  /* 0x0000000b00007c12 */ /* 0x000fe4000f8e9605 */
[----:B------:R-:W-:Y:S01]  /*0a00*/  LOP3.LUT R25, R5, UR11, RZ, 0x3c, !PT ;  /* 0x0000000b05197c12 */ /* 0x000fe2000f8e3cff */
[----:B------:R-:W-:Y:S01]  /*0a10*/  IMAD.MOV.U32 R35, RZ, RZ, -0x2daee0ad ;  /* 0xd2511f53ff237424 */ /* 0x000fe200078e00ff */
[----:B------:R-:W-:Y:S01]  /*0a20*/  LOP3.LUT R9, R9, UR10, R6, 0x96, !PT ;  /* 0x0000000a09097c12 */ /* 0x000fe2000f8e9606 */
[----:B------:R-:W-:Y:S02]  /*0a30*/  IMAD R13, R2, -0x326172a9, RZ ;  /* 0xcd9e8d57020d7824 */ /* 0x000fe400078e02ff */
[----:B------:R-:W-:-:S04]  /*0a40*/  IMAD.WIDE.U32 R16, R0, -0x326172a9, RZ ;  /* 0xcd9e8d5700107825 */ /* 0x000fc800078e00ff */
[----:B------:R-:W-:Y:S01]  /*0a50*/  IMAD R0, R8, R35, -0x2daee0ad ;  /* 0xd2511f5308007424 */ /* 0x000fe200078e0223 */
[----:B------:R-:W-:Y:S01]  /*0a60*/  LOP3.LUT R13, R17, R13, R3, 0x96, !PT ;  /* 0x0000000d110d7212 */ /* 0x000fe200078e9603 */
[----:B------:R-:W-:-:S04]  /*0a70*/  IMAD.WIDE.U32 R14, R9, -0x2daee0ad, RZ ;  /* 0xd2511f53090e7825 */ /* 0x000fc800078e00ff */
[----:B------:R-:W-:Y:S01]  /*0a80*/  IMAD.WIDE.U32 R18, R13, -0x2daee0ad, RZ ;  /* 0xd2511f530d127825 */ /* 0x000fe200078e00ff */
[----:B------:R-:W-:-:S03]  /*0a90*/  LOP3.LUT R0, R15, R0, R7, 0x96, !PT ;  /* 0x000000000f007212 */ /* 0x000fc600078e9607 */
[----:B------:R-:W-:Y:S01]  /*0aa0*/  IMAD.U32 R9, RZ, RZ, UR6 ;  /* 0x00000006ff097e24 */ /* 0x000fe2000f8e00ff */
[----:B------:R-:W-:Y:S01]  /*0ab0*/  LOP3.LUT R17, R19, R14, R11, 0x96, !PT ;  /* 0x0000000e13117212 */ /* 0x000fe200078e960b */
[----:B------:R-:W-:-:S03]  /*0ac0*/  IMAD.WIDE.U32 R26, R0, -0x326172a9, RZ ;  /* 0xcd9e8d57001a7825 */ /* 0x000fc600078e00ff */
[----:B------:R-:W-:Y:S02]  /*0ad0*/  ISETP.NE.AND P0, PT, R9, 0x1, PT ;  /* 0x000000010900780c */ /* 0x000fe40003f05270 */
        /* <DEDUP_REMOVED lines=25> */
[----:B------:R-:W-:Y:S01]  /*0c70*/  IMAD.WIDE.U32 R14, R14, -0x326172a9, RZ ;  /* 0xcd9e8d570e0e7825 */ /* 0x000fe200078e00ff */
[----:B------:R-:W-:-:S03]  /*0c80*/  IADD3 R16, R8, 0x2, RZ ;  /* 0x0000000208107810 */ /* 0x000fc60007ffe0ff */
[----:B------:R-:W-:Y:S01]  /*0c90*/  IMAD.HI.U32 R9, R0, -0x2daee0ad, RZ ;  /* 0xd2511f5300097827 */ /* 0x000fe200078e00ff */
[----:B------:R-:W-:Y:S02]  /*0ca0*/  LOP3.LUT R18, R15, UR27, R18, 0x96, !PT ;  /* 0x0000001b0f127c12 */ /* 0x000fe4000f8e9612 */
[----:B------:R-:W-:Y:S01]  /*0cb0*/  ISETP.NE.AND P1, PT, R16, RZ, PT ;  /* 0x000000ff1000720c */ /* 0x000fe20003f25270 */
[----:B------:R-:W-:Y:S01]  /*0cc0*/  IMAD.MOV.U32 R39, RZ, RZ, R14 ;  /* 0x000000ffff277224 */ /* 0x000fe200078e000e */
[----:B------:R-:W-:Y:S01]  /*0cd0*/  LOP3.LUT R38, R9, UR28, R38, 0x96, !PT ;  /* 0x0000001c09267c12 */ /* 0x000fe2000f8e9626 */
[----:B------:R-:W-:Y:S01]  /*0ce0*/  IMAD.MOV.U32 R15, RZ, RZ, R12 ;  /* 0x000000ffff0f7224 */ /* 0x000fe200078e000c */
[----:B------:R-:W-:Y:S01]  /*0cf0*/  MOV R14, R18 ;  /* 0x00000012000e7202 */ /* 0x000fe20000000f00 */
[----:B------:R-:W-:Y:S08]  /*0d00*/  @!P0 BRA `(.L_x_4045) ;  /* 0x0000000000288947 */ /* 0x000ff00003800000 */
        /* <DEDUP_REMOVED lines=10> */
.L_x_4045:
        /* <DEDUP_REMOVED lines=21> */
.L_x_4047:
[----:B------:R-:W-:Y:S05]  /*0f00*/  BSYNC B0 ;  /* 0x0000000000007941 */ /* 0x000fea0003800000 */
.L_x_4046:
[----:B------:R-:W-:Y:S01]  /*0f10*/  LOP3.LUT R12, R27, UR10, R6, 0x96, !PT ;  /* 0x0000000a1b0c7c12 */ /* 0x000fe2000f8e9606 */
[----:B------:R-:W-:Y:S01]  /*0f20*/  IMAD R9, R4, R35, -0x2daee0ad ;  /* 0xd2511f5304097424 */ /* 0x000fe200078e0223 */
[----:B------:R-:W-:Y:S01]  /*0f30*/  LOP3.LUT R16, R25, R16, RZ, 0x3c, !PT ;  /* 0x0000001019107212 */ /* 0x000fe200078e3cff */
[----:B------:R-:W-:Y:S02]  /*0f40*/  IMAD R0, R0, -0x2daee0ad, RZ ;  /* 0xd2511f5300007824 */ /* 0x000fe400078e02ff */
        /* <DEDUP_REMOVED lines=33> */
[----:B------:R-:W-:Y:S01]  /*1160*/  IMAD.HI.U32 R17, R9, -0x2daee0ad, RZ ;  /* 0xd2511f5309117827 */ /* 0x000fe200078e00ff */
[----:B------:R-:W-:-:S03]  /*1170*/  ISETP.NE.AND P1, PT, R19, RZ, PT ;  /* 0x000000ff1300720c */ /* 0x000fc60003f25270 */
[----:B------:R-:W-:Y:S01]  /*1180*/  IMAD.WIDE.U32 R12, R12, -0x326172a9, RZ ;  /* 0xcd9e8d570c0c7825 */ /* 0x000fe200078e00ff */
[----:B------:R-:W-:-:S03]  /*1190*/  LOP3.LUT R16, R17, UR28, R28, 0x96, !PT ;  /* 0x0000001c11107c12 */ /* 0x000fc6000f8e961c */
[----:B------:R-:W-:Y:S01]  /*11a0*/  IMAD.MOV.U32 R17, RZ, RZ, R12 ;  /* 0x000000ffff117224 */ /* 0x000fe200078e000c */
[----:B------:R-:W-:Y:S01]  /*11b0*/  LOP3.LUT R13, R13, UR27, R18, 0x96, !PT ;  /* 0x0000001b0d0d7c12 */ /* 0x000fe2000f8e9612 */
[----:B------:R-:W-:Y:S01]  /*11c0*/  IMAD.HI.U32 R12, R19, -0x2daee0ad, RZ ;  /* 0xd2511f53130c7827 */ /* 0x000fe200078e00ff */
[----:B------:R-:W-:-:S03]  /*11d0*/  MOV R19, R0 ;  /* 0x0000000000137202 */ /* 0x000fc60000000f00 */
        /* <DEDUP_REMOVED lines=12> */
.L_x_4048:
        /* <DEDUP_REMOVED lines=13> */
[----:B------:R-:W-:Y:S02]  /*1370*/  LOP3.LUT R26, R26, R3, RZ, 0x3c, !PT ;  /* 0x000000031a1a7212 */ /* 0x000fe400078e3cff */
[----:B------:R-:W-:-:S04]  /*1380*/  @P1 IMAD.MOV R0, RZ, RZ, R5 ;  /* 0x000000ffff001224 */ /* 0x000fc800078e0205 */
[----:B------:R-:W-:Y:S01]  /*1390*/  IMAD.MOV.U32 R5, RZ, RZ, R0 ;  /* 0x000000ffff057224 */ /* 0x000fe200078e0000 */
[----:B------:R-:W-:-:S07]  /*13a0*/  LOP3.LUT R25, R0, UR11, RZ, 0x3c, !PT ;  /* 0x0000000b00197c12 */ /* 0x000fce000f8e3cff */
.L_x_4050:
[----:B------:R-:W-:Y:S05]  /*13b0*/  BSYNC B0 ;  /* 0x0000000000007941 */ /* 0x000fea0003800000 */
.L_x_4049:
        /* <DEDUP_REMOVED lines=8> */
[----:B------:R-:W-:Y:S01]  /*1440*/  IMAD.WIDE.U32 R12, R0, -0x326172a9, RZ ;  /* 0xcd9e8d57000c7825 */ /* 0x000fe200078e00ff */
[----:B------:R-:W-:-:S03]  /*1450*/  IADD3 R0, R8, 0x4, RZ ;  /* 0x0000000408007810 */ /* 0x000fc60007ffe0ff */
        /* <DEDUP_REMOVED lines=31> */
[----:B------:R-:W-:Y:S01]  /*1650*/  LOP3.LUT R29, R29, UR27, R12, 0x96, !PT ;  /* 0x0000001b1d1d7c12 */ /* 0x000fe2000f8e960c */
[----:B------:R-:W-:Y:S02]  /*1660*/  IMAD.MOV.U32 R9, RZ, RZ, R28 ;  /* 0x000000ffff097224 */ /* 0x000fe400078e001c */
        /* <DEDUP_REMOVED lines=14> */
.L_x_4051:
        /* <DEDUP_REMOVED lines=17> */
.L_x_4053:
[----:B------:R-:W-:Y:S05]  /*1860*/  BSYNC B0 ;  /* 0x0000000000007941 */ /* 0x000fea0003800000 */
.L_x_4052:
[----:B------:R-:W-:Y:S01]  /*1870*/  LOP3.LUT R28, R27, UR10, R6, 0x96, !PT ;  /* 0x0000000a1b1c7c12 */ /* 0x000fe2000f8e9606 */
[----:B------:R-:W-:Y:S01]  /*1880*/  IMAD R4, R4, R35, 0x76f35df9 ;  /* 0x76f35df904047424 */ /* 0x000fe200078e0223 */
        /* <DEDUP_REMOVED lines=33> */
[----:B------:R-:W-:Y:S01]  /*1aa0*/  MOV R24, R21 ;  /* 0x0000001500187202 */ /* 0x000fe20000000f00 */
[----:B------:R-:W-:Y:S01]  /*1ab0*/  IMAD.MOV.U32 R25, RZ, RZ, R20 ;  /* 0x000000ffff197224 */ /* 0x000fe200078e0014 */
[----:B------:R-:W-:Y:S01]  /*1ac0*/  LOP3.LUT R10, R27, UR26, R10, 0x96, !PT ;  /* 0x0000001a1b0a7c12 */ /* 0x000fe2000f8e960a */
[----:B------:R-:W-:-:S04]  /*1ad0*/  IMAD.HI.U32 R53, R3, -0x2daee0ad, RZ ;  /* 0xd2511f5303357827 */ /* 0x000fc800078e00ff */
[----:B------:R-:W-:Y:S01]  /*1ae0*/  IMAD.WIDE.U32 R10, R10, -0x326172a9, RZ ;  /* 0xcd9e8d570a0a7825 */ /* 0x000fe200078e00ff */
[----:B------:R-:W-:-:S04]  /*1af0*/  LOP3.LUT R53, R53, UR28, R26, 0x96, !PT ;  /* 0x0000001c35357c12 */ /* 0x000fc8000f8e961a */
        /* <DEDUP_REMOVED lines=21> */
.L_x_4042:
        /* <DEDUP_REMOVED lines=14> */
.L_x_4056:
[----:B------:R-:W-:Y:S05]  /*1d30*/  BSYNC B0 ;  /* 0x0000000000007941 */ /* 0x000fea0003800000 */
.L_x_4055:
        /* <DEDUP_REMOVED lines=30> */
.L_x_4058:
[----:B------:R-:W-:Y:S05]  /*1f20*/  BSYNC B0 ;  /* 0x0000000000007941 */ /* 0x000fea0003800000 */
.L_x_4057:
        /* <DEDUP_REMOVED lines=25> */
.L_x_4060:
[----:B------:R-:W-:Y:S05]  /*20c0*/  BSYNC B0 ;  /* 0x0000000000007941 */ /* 0x000fea0003800000 */
.L_x_4059:
        /* <DEDUP_REMOVED lines=24> */
.L_x_4062:
[----:B------:R-:W-:Y:S05]  /*2250*/  BSYNC B0 ;  /* 0x0000000000007941 */ /* 0x000fea0003800000 */
.L_x_4061:
[----:B------:R-:W-:Y:S01]  /*2260*/  IMAD.HI.U32 R34, R34, -0x2daee0ad, RZ ;  /* 0xd2511f5322227827 */ /* 0x000fe200078e00ff */
[----:B------:R-:W-:Y:S02]  /*2270*/  LOP3.LUT R27, R18, R35, RZ, 0x3c, !PT ;  /* 0x00000023121b7212 */ /* 0x000fe400078e3cff */
[----:B------:R-:W-:Y:S01]  /*2280*/  LOP3.LUT R15, R15, UR10, R17, 0x96, !PT ;  /* 0x0000000a0f0f7c12 */ /* 0x000fe2000f8e9611 */
[----:B------:R-:W-:Y:S01]  /*2290*/  IMAD R14, R8, -0x2daee0ad, RZ ;  /* 0xd2511f53080e7824 */ /* 0x000fe200078e02ff */
[----:B------:R-:W-:Y:S01]  /*22a0*/  LOP3.LUT R17, R25, UR10, R26, 0x96, !PT ;  /* 0x0000000a19117c12 */ /* 0x000fe2000f8e961a */
[----:B------:R-:W-:Y:S01]  /*22b0*/  IMAD.HI.U32 R35, R0, -0x2daee0ad, RZ ;  /* 0xd2511f5300237827 */ /* 0x000fe200078e00ff */
[----:B------:R-:W-:Y:S02]  /*22c0*/  LOP3.LUT R34, R29, R34, RZ, 0x3c, !PT ;  /* 0x000000221d227212 */ /* 0x000fe400078e3cff */
[----:B------:R-:W-:Y:S01]  /*22d0*/  LOP3.LUT R8, R30, UR10, R31, 0x96, !PT ;  /* 0x0000000a1e087c12 */ /* 0x000fe2000f8e961f */
[----:B------:R-:W-:Y:S01]  /*22e0*/  IMAD.HI.U32 R25, R27, -0x326172a9, RZ ;  /* 0xcd9e8d571b197827 */ /* 0x000fe200078e00ff */
[----:B------:R-:W-:-:S02]  /*22f0*/  IADD3 R18, R14, -0x2daee0ad, RZ ;  /* 0xd2511f530e127810 */ /* 0x000fc40007ffe0ff */
[----:B------:R-:W-:Y:S01]  /*2300*/  LOP3.LUT R35, R32, R35, RZ, 0x3c, !PT ;  /* 0x0000002320237212 */ /* 0x000fe200078e3cff */
[----:B------:R-:W-:Y:S01]  /*2310*/  IMAD.HI.U32 R3, R15, -0x2daee0ad, RZ ;  /* 0xd2511f530f037827 */ /* 0x000fe200078e00ff */
[----:B------:R-:W-:Y:S02]  /*2320*/  LOP3.LUT R33, R33, UR10, R6, 0x96, !PT ;  /* 0x0000000a21217c12 */ /* 0x000fe4000f8e9606 */
[----:B------:R-:W-:Y:S01]  /*2330*/  LOP3.LUT R25, R16, R25, RZ, 0x3c, !PT ;  /* 0x0000001910197212 */ /* 0x000fe200078e3cff */
[C---:B------:R-:W-:Y:S01]  /*2340*/  VIADD R29, R14.reuse, 0xa4a23ea6 ;  /* 0xa4a23ea60e1d7836 */ /* 0x040fe20000000000 */
[----:B------:R-:W-:Y:S01]  /*2350*/  LOP3.LUT R3, R3, R18, R7, 0x96, !PT ;  /* 0x0000001203037212 */ /* 0x000fe200078e9607 */
[----:B------:R-:W-:Y:S01]  /*2360*/  IMAD.HI.U32 R26, R17, -0x2daee0ad, RZ ;  /* 0xd2511f53111a7827 */ /* 0x000fe200078e00ff */
[----:B------:R-:W-:-:S03]  /*2370*/  IADD3 R16, R14, 0x76f35df9, RZ ;  /* 0x76f35df90e107810 */ /* 0x000fc60007ffe0ff */
[----:B------:R-:W-:Y:S01]  /*2380*/  IMAD.HI.U32 R31, R34, -0x326172a9, RZ ;  /* 0xcd9e8d57221f7827 */ /* 0x000fe200078e00ff */
[----:B------:R-:W-:-:S03]  /*2390*/  LOP3.LUT R18, R26, R29, R7, 0x96, !PT ;  /* 0x0000001d1a127212 */ /* 0x000fc600078e9607 */
[----:B------:R-:W-:Y:S01]  /*23a0*/  IMAD.HI.U32 R32, R8, -0x2daee0ad, RZ ;  /* 0xd2511f5308207827 */ /* 0x000fe200078e00ff */
[----:B------:R-:W-:-:S03]  /*23b0*/  LOP3.LUT R29, R28, R31, RZ, 0x3c, !PT ;  /* 0x0000001f1c1d7212 */ /* 0x000fc600078e3cff */
[----:B------:R-:W-:Y:S01]  /*23c0*/  VIADD R36, R14, 0x49447d4c ;  /* 0x49447d4c0e247836 */ /* 0x000fe20000000000 */
[----:B------:R-:W-:Y:S01]  /*23d0*/  LOP3.LUT R32, R32, R16, R7, 0x96, !PT ;  /* 0x0000001020207212 */ /* 0x000fe200078e9607 */
[----:B------:R-:W-:Y:S02]  /*23e0*/  IMAD R26, R15, -0x2daee0ad, RZ ;  /* 0xd2511f530f1a7824 */ /* 0x000fe400078e02ff */
[----:B------:R-:W-:-:S04]  /*23f0*/  IMAD.WIDE.U32 R14, R33, -0x2daee0ad, RZ ;  /* 0xd2511f53210e7825 */ /* 0x000fc800078e00ff */
[----:B------:R-:W-:Y:S01]  /*2400*/  IMAD R31, R17, -0x2daee0ad, RZ ;  /* 0xd2511f53111f7824 */ /* 0x000fe200078e02ff */
[----:B------:R-:W-:Y:S01]  /*2410*/  LOP3.LUT R36, R15, R36, R7, 0x96, !PT ;  /* 0x000000240f247212 */ /* 0x000fe200078e9607 */
[----:B------:R-:W-:-:S04]  /*2420*/  IMAD.WIDE.U32 R16, R35, -0x326172a9, RZ ;  /* 0xcd9e8d5723107825 */ /* 0x000fc800078e00ff */
[----:B------:R-:W-:-:S04]  /*2430*/  IMAD.HI.U32 R28, R13, -0x2daee0ad, RZ ;  /* 0xd2511f530d1c7827 */ /* 0x000fc800078e00ff */
[----:B------:R-:W-:Y:S01]  /*2440*/  IMAD.HI.U32 R30, R25, -0x2daee0ad, RZ ;  /* 0xd2511f53191e7827 */ /* 0x000fe200078e00ff */
[----:B------:R-:W-:-:S03]  /*2450*/  LOP3.LUT R7, R28, R26, R11, 0x96, !PT ;  /* 0x0000001a1c077212 */ /* 0x000fc600078e960b */
[----:B------:R-:W-:Y:S01]  /*2460*/  IMAD R15, R9, -0x326172a9, RZ ;  /* 0xcd9e8d57090f7824 */ /* 0x000fe200078e02ff */
[----:B------:R-:W-:Y:S01]  /*2470*/  LOP3.LUT R9, R19, R17, RZ, 0x3c, !PT ;  /* 0x0000001113097212 */ /* 0x000fe200078e3cff */
[----:B------:R-:W-:Y:S01]  /*2480*/  IMAD R28, R27, -0x326172a9, RZ ;  /* 0xcd9e8d571b1c7824 */ /* 0x000fe200078e02ff */
[----:B------:R-:W-:Y:S01]  /*2490*/  LOP3.LUT R26, R30, R31, R11, 0x96, !PT ;  /* 0x0000001f1e1a7212 */ /* 0x000fe200078e960b */
[----:B------:R-:W-:Y:S02]  /*24a0*/  IMAD R31, R34, -0x326172a9, RZ ;  /* 0xcd9e8d57221f7824 */ /* 0x000fe400078e02ff */
[----:B------:R-:W-:Y:S02]  /*24b0*/  IMAD R34, R8, -0x2daee0ad, RZ ;  /* 0xd2511f5308227824 */ /* 0x000fe400078e02ff */
[----:B------:R-:W-:-:S04]  /*24c0*/  IMAD.HI.U32 R17, R29, -0x2daee0ad, RZ ;  /* 0xd2511f531d117827 */ /* 0x000fc800078e00ff */
[----:B------:R-:W-:Y:S01]  /*24d0*/  IMAD.WIDE.U32 R8, R9, -0x2daee0ad, RZ ;  /* 0xd2511f5309087825 */ /* 0x000fe200078e00ff */
[----:B------:R-:W-:-:S03]  /*24e0*/  LOP3.LUT R17, R17, R34, R11, 0x96, !PT ;  /* 0x0000002211117212 */ /* 0x000fc600078e960b */
[----:B------:R-:W-:Y:S01]  /*24f0*/  IMAD.HI.U32 R27, R18, -0x326172a9, RZ ;  /* 0xcd9e8d57121b7827 */ /* 0x000fe200078e00ff */
[----:B------:R-:W-:-:S03]  /*2500*/  LOP3.LUT R14, R9, R14, R11, 0x96, !PT ;  /* 0x0000000e090e7212 */ /* 0x000fc600078e960b */
[----:B------:R-:W-:Y:S01]  /*2510*/  IMAD.HI.U32 R19, R3, -0x326172a9, RZ ;  /* 0xcd9e8d5703137827 */ /* 0x000fe200078e00ff */
[----:B------:R-:W-:-:S03]  /*2520*/  LOP3.LUT R9, R27, R28, R10, 0x96, !PT ;  /* 0x0000001c1b097212 */ /* 0x000fc600078e960a */
[----:B------:R-:W-:Y:S01]  /*2530*/  IMAD.HI.U32 R30, R32, -0x326172a9, RZ ;  /* 0xcd9e8d57201e7827 */ /* 0x000fe200078e00ff */
[----:B------:R-:W-:-:S03]  /*2540*/  LOP3.LUT R11, R19, R15, R10, 0x96, !PT ;  /* 0x0000000f130b7212 */ /* 0x000fc600078e960a */
[----:B------:R-:W-:Y:S01]  /*2550*/  IMAD R28, R18, -0x326172a9, RZ ;  /* 0xcd9e8d57121c7824 */ /* 0x000fe200078e02ff */
[----:B------:R-:W-:Y:S01]  /*2560*/  LOP3.LUT R30, R30, R31, R10, 0x96, !PT ;  /* 0x0000001f1e1e7212 */ /* 0x000fe200078e960a */
[----:B------:R-:W-:Y:S02]  /*2570*/  IMAD R27, R3, -0x326172a9, RZ ;  /* 0xcd9e8d57031b7824 */ /* 0x000fe400078e02ff */
[----:B------:R-:W-:-:S04]  /*2580*/  IMAD.WIDE.U32 R18, R36, -0x326172a9, RZ ;  /* 0xcd9e8d5724127825 */ /* 0x000fc800078e00ff */
[----:B------:R-:W-:Y:S01]  /*2590*/  IMAD R33, R32, -0x326172a9, RZ ;  /* 0xcd9e8d5720217824 */ /* 0x000fe200078e02ff */
[----:B------:R-:W-:Y:S01]  /*25a0*/  LOP3.LUT R10, R19, R16, R10, 0x96, !PT ;  /* 0x00000010130a7212 */ /* 0x000fe200078e960a */
[----:B------:R-:W-:-:S04]  /*25b0*/  IMAD.HI.U32 R3, R7, -0x326172a9, RZ ;  /* 0xcd9e8d5707037827 */ /* 0x000fc800078e00ff */
[----:B------:R-:W-:Y:S01]  /*25c0*/  IMAD.HI.U32 R32, R17, -0x326172a9, RZ ;  /* 0xcd9e8d5711207827 */ /* 0x000fe200078e00ff */
        /* <DEDUP_REMOVED lines=8> */
[----:B------:R-:W-:Y:S02]  /*2650*/  IMAD R15, R11, -0x2daee0ad, RZ ;  /* 0xd2511f530b0f7824 */ /* 0x000fe400078e02ff */
[----:B------:R-:W-:Y:S02]  /*2660*/  IMAD R25, R25, -0x2daee0ad, RZ ;  /* 0xd2511f5319197824 */ /* 0x000fe400078e02ff */
[----:B------:R-:W-:-:S04]  /*2670*/  IMAD.HI.U32 R22, R9, -0x2daee0ad, RZ ;  /* 0xd2511f5309167827 */ /* 0x000fc800078e00ff */
[----:B------:R-:W-:Y:S01]  /*2680*/  IMAD.WIDE.U32 R10, R10, -0x2daee0ad, RZ ;  /* 0xd2511f530a0a7825 */ /* 0x000fe200078e00ff */
[----:B------:R-:W-:-:S03]  /*2690*/  LOP3.LUT R22, R22, R25, R23, 0x96, !PT ;  /* 0x0000001916167212 */ /* 0x000fc600078e9617 */
[----:B------:R-:W-:Y:S01]  /*26a0*/  IMAD R32, R29, -0x2daee0ad, RZ ;  /* 0xd2511f531d207824 */ /* 0x000fe200078e02ff */
[--C-:B------:R-:W-:Y:S01]  /*26b0*/  LOP3.LUT R29, R13, R16, R23.reuse, 0x96, !PT ;  /* 0x000000100d1d7212 */ /* 0x100fe200078e9617 */
[----:B------:R-:W-:Y:S01]  /*26c0*/  IMAD.HI.U32 R19, R30, -0x2daee0ad, RZ ;  /* 0xd2511f531e137827 */ /* 0x000fe200078e00ff */
[----:B------:R-:W-:-:S03]  /*26d0*/  LOP3.LUT R16, R11, R8, R23, 0x96, !PT ;  /* 0x000000080b107212 */ /* 0x000fc600078e9617 */
[----:B------:R-:W-:Y:S01]  /*26e0*/  IMAD.HI.U32 R18, R27, -0x2daee0ad, RZ ;  /* 0xd2511f531b127827 */ /* 0x000fe200078e00ff */
[----:B------:R-:W-:-:S03]  /*26f0*/  LOP3.LUT R25, R19, R32, R23, 0x96, !PT ;  /* 0x0000002013197212 */ /* 0x000fc600078e9617 */
[----:B------:R-:W-:Y:S01]  /*2700*/  IMAD R7, R7, -0x326172a9, RZ ;  /* 0xcd9e8d5707077824 */ /* 0x000fe200078e02ff */
[----:B------:R-:W-:Y:S01]  /*2710*/  LOP3.LUT R15, R18, UR18, R15, 0x96, !PT ;  /* 0x00000012120f7c12 */ /* 0x000fe2000f8e960f */
        /* <DEDUP_REMOVED lines=10> */
[----:B------:R-:W-:-:S03]  /*27c0*/  LOP3.LUT R10, R19, UR18, R10, 0x96, !PT ;  /* 0x00000012130a7c12 */ /* 0x000fc6000f8e960a */
[----:B------:R-:W-:Y:S01]  /*27d0*/  IMAD R19, R29, -0x326172a9, RZ ;  /* 0xcd9e8d571d137824 */ /* 0x000fe200078e02ff */
[----:B------:R-:W-:Y:S01]  /*27e0*/  LOP3.LUT R13, R31, R23, R24, 0x96, !PT ;  /* 0x000000171f0d7212 */ /* 0x000fe200078e9618 */
        /* <DEDUP_REMOVED lines=106> */
[----:B------:R-:W-:Y:S01]  /*2e90*/  IMAD.HI.U32 R19, R11, -0x2daee0ad, RZ ;  /* 0xd2511f530b137827 */ /* 0x000fe200078e00ff */
[----:B------:R-:W-:-:S03]  /*2ea0*/  MOV R14, R12 ;  /* 0x0000000c000e7202 */ /* 0x000fc60000000f00 */
        /* <DEDUP_REMOVED lines=9> */
[----:B------:R-:W-:Y:S01]  /*2f40*/  IMAD.MOV.U32 R24, RZ, RZ, R4 ;  /* 0x000000ffff187224 */ /* 0x000fe200078e0004 */
[----:B------:R-:W-:Y:S01]  /*2f50*/  LOP3.LUT R9, R9, UR27, R29, 0x96, !PT ;  /* 0x0000001b09097c12 */ /* 0x000fe2000f8e961d */
[----:B------:R-:W-:Y:S02]  /*2f60*/  IMAD R18, R11, -0x2daee0ad, RZ ;  /* 0xd2511f530b127824 */ /* 0x000fe400078e02ff */
[----:B------:R-:W-:Y:S02]  /*2f70*/  IMAD.MOV.U32 R15, RZ, RZ, R20 ;  /* 0x000000ffff0f7224 */ /* 0x000fe400078e0014 */
[----:B------:R-:W-:Y:S02]  /*2f80*/  IMAD R12, R22, -0x2daee0ad, RZ ;  /* 0xd2511f53160c7824 */ /* 0x000fe400078e02ff */
[----:B------:R-:W-:Y:S02]  /*2f90*/  IMAD R11, R23, -0x2daee0ad, RZ ;  /* 0xd2511f53170b7824 */ /* 0x000fe400078e02ff */
[----:B------:R-:W-:-:S07]  /*2fa0*/  IMAD.MOV.U32 R4, RZ, RZ, R27 ;  /* 0x000000ffff047224 */ /* 0x000fce00078e001b */
.L_x_4054:
[C---:B------:R-:W-:Y:S02]  /*2fb0*/  SHF.L.U32 R56, R52.reuse, 0x3, RZ ;  /* 0x0000000334387819 */ /* 0x040fe400000006ff */
[----:B------:R-:W-:Y:S02]  /*2fc0*/  SHF.L.U64.HI R57, R52, 0x3, R54 ;  /* 0x0000000334397819 */ /* 0x000fe40000010236 */
[----:B------:R-:W-:-:S04]  /*2fd0*/  IADD3 R36, P0, R56, UR12, RZ ;  /* 0x0000000c38247c10 */ /* 0x000fc8000ff1e0ff */
[----:B------:R-:W-:-:S05]  /*2fe0*/  IADD3.X R37, R57, UR13, RZ, P0, !PT ;  /* 0x0000000d39257c10 */ /* 0x000fca00087fe4ff */
[----:B------:R-:W2:Y:S04]  /*2ff0*/  LDG.E.128 R28, desc[UR8][R36.64] ;  /* 0x00000008241c7981 */ /* 0x000ea8000c1e1d00 */
[----:B------:R-:W3:Y:S04]  /*3000*/  LDG.E.128 R32, desc[UR8][R36.64+0x10] ;  /* 0x0000100824207981 */ /* 0x000ee8000c1e1d00 */
[----:B------:R-:W4:Y:S01]  /*3010*/  LDG.E.128 R20, desc[UR8][R36.64+0x20] ;  /* 0x0000200824147981 */ /* 0x000f22000c1e1d00 */
[----:B------:R-:W-:Y:S01]  /*3020*/  I2FP.F32.U32 R24, R24 ;  /* 0x0000001800187245 */ /* 0x000fe20000201000 */
[----:B------:R-:W-:Y:S01]  /*3030*/  IMAD.MOV.U32 R55, RZ, RZ, 0x2f800000 ;  /* 0x2f800000ff377424 */ /* 0x000fe200078e00ff */
[----:B------:R-:W-:-:S02]  /*3040*/  I2FP.F32.U32 R40, R39 ;  /* 0x0000002700287245 */ /* 0x000fc40000201000 */
[----:B------:R-:W-:Y:S01]  /*3050*/  I2FP.F32.U32 R38, R38 ;  /* 0x0000002600267245 */ /* 0x000fe20000201000 */
[----:B------:R-:W-:Y:S01]  /*3060*/  FFMA.FTZ R26, R24, R55, 1.1641532182693481445e-10 ;  /* 0x2f000000181a7423 */ /* 0x000fe20000010037 */
[----:B------:R-:W-:Y:S01]  /*3070*/  I2FP.F32.U32 R24, R25 ;  /* 0x0000001900187245 */ /* 0x000fe20000201000 */
[----:B------:R-:W-:Y:S01]  /*3080*/  FFMA.FTZ R39, R40, R55, 1.1641532182693481445e-10 ;  /* 0x2f00000028277423 */ /* 0x000fe20000010037 */
[----:B------:R-:W-:Y:S01]  /*3090*/  I2FP.F32.U32 R18, R18 ;  /* 0x0000001200127245 */ /* 0x000fe20000201000 */
[----:B------:R-:W-:Y:S01]  /*30a0*/  FMUL.FTZ R25, R26, 1 ;  /* 0x3f8000001a197820 */ /* 0x000fe20000410000 */
[----:B------:R-:W-:Y:S01]  /*30b0*/  I2FP.F32.U32 R26, R15 ;  /* 0x0000000f001a7245 */ /* 0x000fe20000201000 */
[-C--:B------:R-:W-:Y:S01]  /*30c0*/  FFMA.FTZ R27, R24, R55.reuse, 1.1641532182693481445e-10 ;  /* 0x2f000000181b7423 */ /* 0x080fe20000010037 */
[----:B------:R-:W-:Y:S01]  /*30d0*/  FMUL.FTZ R42, R39, 1 ;  /* 0x3f800000272a7820 */ /* 0x000fe20000410000 */
[----:B------:R-:W-:Y:S01]  /*30e0*/  FFMA.FTZ R39, R38, R55, 1.1641532182693481445e-10 ;  /* 0x2f00000026277423 */ /* 0x000fe20000010037 */
[----:B------:R-:W-:Y:S01]  /*30f0*/  I2FP.F32.U32 R38, R19 ;  /* 0x0000001300267245 */ /* 0x000fe20000201000 */
[----:B------:R-:W-:Y:S01]  /*3100*/  FMUL.FTZ R27, R27, 1 ;  /* 0x3f8000001b1b7820 */ /* 0x000fe20000410000 */
[-C--:B------:R-:W-:Y:S01]  /*3110*/  FFMA.FTZ R15, R26, R55.reuse, 1.1641532182693481445e-10 ;  /* 0x2f0000001a0f7423 */ /* 0x080fe20000010037 */
[----:B------:R-:W0:Y:S01]  /*3120*/  F2F.F64.F32 R24, R25 ;  /* 0x0000001900187310 */ /* 0x000e220000201800 */
[----:B------:R-:W-:Y:S01]  /*3130*/  FFMA.FTZ R19, R18, R55, 1.1641532182693481445e-10 ;  /* 0x2f00000012137423 */ /* 0x000fe20000010037 */
[----:B------:R-:W-:Y:S01]  /*3140*/  I2FP.F32.U32 R18, R17 ;  /* 0x0000001100127245 */ /* 0x000fe20000201000 */
[----:B------:R-:W-:Y:S01]  /*3150*/  FMUL.FTZ R15, R15, 1 ;  /* 0x3f8000000f0f7820 */ /* 0x000fe20000410000 */
[----:B------:R-:W-:Y:S01]  /*3160*/  I2FP.F32.U32 R14, R14 ;  /* 0x0000000e000e7245 */ /* 0x000fe20000201000 */
[----:B------:R-:W-:Y:S01]  /*3170*/  FMUL.FTZ R48, R19, 1 ;  /* 0x3f80000013307820 */ /* 0x000fe20000410000 */
[----:B------:R-:W-:Y:S01]  /*3180*/  I2FP.F32.U32 R16, R16 ;  /* 0x0000001000107245 */ /* 0x000fe20000201000 */
[-C--:B------:R-:W-:Y:S01]  /*3190*/  FFMA.FTZ R18, R18, R55.reuse, 1.1641532182693481445e-10 ;  /* 0x2f00000012127423 */ /* 0x080fe20000010037 */
[----:B------:R-:W1:Y:S01]  /*31a0*/  F2F.F64.F32 R26, R27 ;  /* 0x0000001b001a7310 */ /* 0x000e620000201800 */
[-C--:B------:R-:W-:Y:S01]  /*31b0*/  FFMA.FTZ R41, R14, R55.reuse, 1.1641532182693481445e-10 ;  /* 0x2f0000000e297423 */ /* 0x080fe20000010037 */
[-C--:B------:R-:W-:Y:S01]  /*31c0*/  FFMA.FTZ R38, R38, R55.reuse, 1.1641532182693481445e-10 ;  /* 0x2f00000026267423 */ /* 0x080fe20000010037 */
[----:B------:R-:W-:Y:S01]  /*31d0*/  FMUL.FTZ R17, R18, 1 ;  /* 0x3f80000012117820 */ /* 0x000fe20000410000 */
[----:B------:R-:W-:Y:S01]  /*31e0*/  FFMA.FTZ R19, R16, R55, 1.1641532182693481445e-10 ;  /* 0x2f00000010137423 */ /* 0x000fe20000010037 */
[----:B------:R-:W-:Y:S01]  /*31f0*/  FMUL.FTZ R41, R41, 1 ;  /* 0x3f80000029297820 */ /* 0x000fe20000410000 */
[----:B------:R-:W-:Y:S01]  /*3200*/  I2FP.F32.U32 R18, R13 ;  /* 0x0000000d00127245 */ /* 0x000fe20000201000 */
[----:B0-----:R-:W-:Y:S01]  /*3210*/  DSETP.GEU.AND P2, PT, R24, UR30, PT ;  /* 0x0000001e18007e2a */ /* 0x001fe2000bf4e000 */
[----:B------:R-:W0:Y:S01]  /*3220*/  F2F.F64.F32 R42, R42 ;  /* 0x0000002a002a7310 */ /* 0x000e220000201800 */
[----:B------:R-:W-:Y:S01]  /*3230*/  FMUL.FTZ R39, R39, 1 ;  /* 0x3f80000027277820 */ /* 0x000fe20000410000 */
[----:B------:R-:W-:Y:S01]  /*3240*/  FMUL.FTZ R38, R38, 1 ;  /* 0x3f80000026267820 */ /* 0x000fe20000410000 */
[----:B------:R-:W-:Y:S01]  /*3250*/  FMUL.FTZ R19, R19, 1 ;  /* 0x3f80000013137820 */ /* 0x000fe20000410000 */
[----:B------:R-:W-:Y:S01]  /*3260*/  FFMA.FTZ R13, R18, R55, 1.1641532182693481445e-10 ;  /* 0x2f000000120d7423 */ /* 0x000fe20000010037 */
[----:B------:R-:W-:Y:S01]  /*3270*/  I2FP.F32.U32 R12, R12 ;  /* 0x0000000c000c7245 */ /* 0x000fe20000201000 */
[----:B-1----:R-:W-:-:S02]  /*3280*/  DSETP.GEU.AND P3, PT, R26, UR30, PT ;  /* 0x0000001e1a007e2a */ /* 0x002fc4000bf6e000 */
[----:B------:R-:W1:Y:S01]  /*3290*/  F2F.F64.F32 R14, R15 ;  /* 0x0000000f000e7310 */ /* 0x000e620000201800 */
[----:B------:R-:W5:Y:S07]  /*32a0*/  LDG.E.128 R24, desc[UR8][R36.64+0x30] ;  /* 0x0000300824187981 */ /* 0x000f6e000c1e1d00 */
[----:B------:R-:W1:Y:S08]  /*32b0*/  F2F.F64.F32 R40, R41 ;  /* 0x0000002900287310 */ /* 0x000e700000201800 */
[----:B------:R-:W1:Y:S08]  /*32c0*/  F2F.F64.F32 R44, R39 ;  /* 0x00000027002c7310 */ /* 0x000e700000201800 */
[----:B------:R0:W-:Y:S08]  /*32d0*/  F2F.F64.F32 R46, R38 ;  /* 0x00000026002e7310 */ /* 0x0001f00000201800 */
[----:B------:R-:W1:Y:S01]  /*32e0*/  F2F.F64.F32 R48, R48 ;  /* 0x0000003000307310 */ /* 0x000e620000201800 */
[----:B0-----:R-:W-:Y:S01]  /*32f0*/  FMUL.FTZ R38, R13, 1 ;  /* 0x3f8000000d267820 */ /* 0x001fe20000410000 */
[----:B------:R-:W-:Y:S01]  /*3300*/  FFMA.FTZ R13, R12, R55, 1.1641532182693481445e-10 ;  /* 0x2f0000000c0d7423 */ /* 0x000fe20000010037 */
[----:B------:R-:W-:-:S05]  /*3310*/  I2FP.F32.U32 R12, R9 ;  /* 0x00000009000c7245 */ /* 0x000fca0000201000 */
[----:B------:R-:W0:Y:S01]  /*3320*/  F2F.F64.F32 R18, R19 ;  /* 0x0000001300127310 */ /* 0x000e220000201800 */
[----:B------:R-:W-:Y:S01]  /*3330*/  FMUL.FTZ R13, R13, 1 ;  /* 0x3f8000000d0d7820 */ /* 0x000fe20000410000 */
[----:B------:R-:W-:Y:S01]  /*3340*/  FFMA.FTZ R12, R12, R55, 1.1641532182693481445e-10 ;  /* 0x2f0000000c0c7423 */ /* 0x000fe20000010037 */
[----:B------:R-:W-:Y:S01]  /*3350*/  DSETP.GEU.AND P6, PT, R42, UR30, PT ;  /* 0x0000001e2a007e2a */ /* 0x000fe2000bfce000 */
[----:B------:R-:W-:Y:S01]  /*3360*/  I2FP.F32.U32 R8, R8 ;  /* 0x0000000800087245 */ /* 0x000fe20000201000 */
[----:B-1----:R-:W-:Y:S01]  /*3370*/  DSETP.GEU.AND P4, PT, R14, UR30, PT ;  /* 0x0000001e0e007e2a */ /* 0x002fe2000bf8e000 */
[----:B------:R-:W-:Y:S02]  /*3380*/  I2FP.F32.U32 R42, R11 ;  /* 0x0000000b002a7245 */ /* 0x000fe40000201000 */
[----:B------:R-:W1:Y:S01]  /*3390*/  F2F.F64.F32 R16, R17 ;  /* 0x0000001100107310 */ /* 0x000e620000201800 */
[----:B------:R-:W-:Y:S01]  /*33a0*/  I2FP.F32.U32 R10, R10 ;  /* 0x0000000a000a7245 */ /* 0x000fe20000201000 */
[----:B------:R-:W-:Y:S01]  /*33b0*/  DSETP.GEU.AND P5, PT, R40, UR30, PT ;  /* 0x0000001e28007e2a */ /* 0x000fe2000bfae000 */
[----:B------:R-:W-:Y:S01]  /*33c0*/  FMUL.FTZ R9, R12, 1 ;  /* 0x3f8000000c097820 */ /* 0x000fe20000410000 */
[-C--:B------:R-:W-:Y:S01]  /*33d0*/  FFMA.FTZ R42, R42, R55.reuse, 1.1641532182693481445e-10 ;  /* 0x2f0000002a2a7423 */ /* 0x080fe20000010037 */
[----:B------:R-:W-:Y:S01]  /*33e0*/  FSEL R41, RZ, 1, P2 ;  /* 0x3f800000ff297808 */ /* 0x000fe20001000000 */
[-C--:B------:R-:W-:Y:S01]  /*33f0*/  FFMA.FTZ R11, R8, R55.reuse, 1.1641532182693481445e-10 ;  /* 0x2f000000080b7423 */ /* 0x080fe20000010037 */
[----:B------:R-:W-:Y:S01]  /*3400*/  SEL R58, RZ, 0x1, P2 ;  /* 0x00000001ff3a7807 */ /* 0x000fe20001000000 */
[----:B------:R0:W1:Y:S01]  /*3410*/  F2F.F64.F32 R50, R13 ;  /* 0x0000000d00327310 */ /* 0x0000620000201800 */
[----:B------:R-:W-:Y:S01]  /*3420*/  DSETP.GEU.AND P0, PT, R44, UR30, PT ;  /* 0x0000001e2c007e2a */ /* 0x000fe2000bf0e000 */
[----:B------:R-:W-:Y:S01]  /*3430*/  FFMA.FTZ R55, R10, R55, 1.1641532182693481445e-10 ;  /* 0x2f0000000a377423 */ /* 0x000fe20000010037 */
[----:B------:R-:W-:Y:S01]  /*3440*/  DSETP.GEU.AND P2, PT, R48, UR30, PT ;  /* 0x0000001e30007e2a */ /* 0x000fe2000bf4e000 */
[----:B------:R-:W-:-:S02]  /*3450*/  FSEL R44, RZ, 1, P4 ;  /* 0x3f800000ff2c7808 */ /* 0x000fc40002000000 */
[----:B------:R-:W-:Y:S01]  /*3460*/  SEL R49, RZ, 0x1, P4 ;  /* 0x00000001ff317807 */ /* 0x000fe20002000000 */
[----:B0-----:R-:W5:Y:S01]  /*3470*/  LDG.E.128 R12, desc[UR8][R36.64+0x70] ;  /* 0x00007008240c7981 */ /* 0x001f62000c1e1d00 */
[----:B------:R-:W-:Y:S01]  /*3480*/  DSETP.GEU.AND P4, PT, R18, UR30, PT ;  /* 0x0000001e12007e2a */ /* 0x000fe2000bf8e000 */
[----:B------:R-:W0:Y:S01]  /*3490*/  F2F.F64.F32 R38, R38 ;  /* 0x0000002600267310 */ /* 0x000e220000201800 */
[----:B------:R-:W-:Y:S01]  /*34a0*/  FMUL.FTZ R18, R42, 1 ;  /* 0x3f8000002a127820 */ /* 0x000fe20000410000 */
[----:B------:R-:W-:Y:S01]  /*34b0*/  FMUL.FTZ R45, R55, 1 ;  /* 0x3f800000372d7820 */ /* 0x000fe20000410000 */
[----:B------:R-:W-:Y:S02]  /*34c0*/  FSEL R40, RZ, 1, P3 ;  /* 0x3f800000ff287808 */ /* 0x000fe40001800000 */
[----:B------:R-:W-:Y:S01]  /*34d0*/  SEL R61, RZ, 0xffffffff, P3 ;  /* 0xffffffffff3d7807 */ /* 0x000fe20001800000 */
[----:B-1----:R-:W-:Y:S02]  /*34e0*/  DSETP.GEU.AND P3, PT, R16, UR30, PT ;  /* 0x0000001e10007e2a */ /* 0x002fe4000bf6e000 */
[----:B------:R-:W1:Y:S01]  /*34f0*/  F2F.F64.F32 R16, R45 ;  /* 0x0000002d00107310 */ /* 0x000e620000201800 */
[----:B------:R-:W-:-:S07]  /*3500*/  FSEL R43, RZ, 1, P6 ;  /* 0x3f800000ff2b7808 */ /* 0x000fce0003000000 */
[----:B------:R-:W1:Y:S01]  /*3510*/  F2F.F64.F32 R18, R18 ;  /* 0x0000001200127310 */ /* 0x000e620000201800 */
[----:B------:R-:W-:Y:S01]  /*3520*/  SEL R60, RZ, 0x1, P6 ;  /* 0x00000001ff3c7807 */ /* 0x000fe20003000000 */
[----:B------:R-:W-:Y:S01]  /*3530*/  DSETP.GEU.AND P6, PT, R50, UR30, PT ;  /* 0x0000001e32007e2a */ /* 0x000fe2000bfce000 */
[----:B------:R-:W-:Y:S01]  /*3540*/  SEL R55, RZ, 0xffffffff, P5 ;  /* 0xffffffffff377807 */ /* 0x000fe20002800000 */
[----:B------:R-:W-:-:S04]  /*3550*/  DSETP.GEU.AND P1, PT, R46, UR30, PT ;  /* 0x0000001e2e007e2a */ /* 0x000fc8000bf2e000 */
[----:B------:R-:W1:Y:S01]  /*3560*/  F2F.F64.F32 R8, R9 ;  /* 0x0000000900087310 */ /* 0x000e620000201800 */
[----:B------:R-:W-:Y:S01]  /*3570*/  FMUL.FTZ R51, R40, 1 ;  /* 0x3f80000028337820 */ /* 0x000fe20000410000 */
[----:B------:R-:W-:Y:S01]  /*3580*/  FSEL R46, RZ, 1, P5 ;  /* 0x3f800000ff2e7808 */ /* 0x000fe20002800000 */
[----:B0-----:R-:W-:Y:S01]  /*3590*/  DSETP.GEU.AND P5, PT, R38, UR30, PT ;  /* 0x0000001e26007e2a */ /* 0x001fe2000bfae000 */
[----:B------:R-:W-:Y:S01]  /*35a0*/  FMUL.FTZ R38, R41, 1 ;  /* 0x3f80000029267820 */ /* 0x000fe20000410000 */
[----:B------:R-:W-:Y:S01]  /*35b0*/  FMUL.FTZ R11, R11, 1 ;  /* 0x3f8000000b0b7820 */ /* 0x000fe20000410000 */
[----:B------:R-:W-:Y:S02]  /*35c0*/  MOV R39, R58 ;  /* 0x0000003a00277202 */ /* 0x000fe40000000f00 */
[----:B------:R0:W-:Y:S01]  /*35d0*/  F2F.F64.F32 R40, R51 ;  /* 0x0000003300287310 */ /* 0x0001e20000201800 */
[----:B------:R-:W-:Y:S02]  /*35e0*/  FSEL R42, RZ, 1, P2 ;  /* 0x3f800000ff2a7808 */ /* 0x000fe40001000000 */
[----:B------:R-:W-:Y:S01]  /*35f0*/  SEL R58, RZ, 0xffffffff, P2 ;  /* 0xffffffffff3a7807 */ /* 0x000fe20001000000 */
[----:B-1----:R-:W-:Y:S01]  /*3600*/  DSETP.GEU.AND P2, PT, R16, UR30, PT ;  /* 0x0000001e10007e2a */ /* 0x002fe2000bf4e000 */
[----:B------:R-:W-:Y:S01]  /*3610*/  FSEL R48, RZ, 1, P4 ;  /* 0x3f800000ff307808 */ /* 0x000fe20002000000 */
[----:B0-----:R-:W-:Y:S01]  /*3620*/  IMAD.MOV.U32 R51, RZ, RZ, R49 ;  /* 0x000000ffff337224 */ /* 0x001fe200078e0031 */
[----:B------:R-:W-:Y:S01]  /*3630*/  SEL R49, RZ, 0xffffffff, P4 ;  /* 0xffffffffff317807 */ /* 0x000fe20002000000 */
[----:B------:R-:W-:Y:S01]  /*3640*/  DSETP.GEU.AND P4, PT, R18, UR30, PT ;  /* 0x0000001e12007e2a */ /* 0x000fe2000bf8e000 */
[----:B------:R-:W5:Y:S01]  /*3650*/  LDG.E.128 R16, desc[UR8][R36.64+0x60] ;  /* 0x0000600824107981 */ /* 0x000f62000c1e1d00 */
[----:B------:R-:W-:Y:S01]  /*3660*/  FSEL R47, RZ, 1, P0 ;  /* 0x3f800000ff2f7808 */ /* 0x000fe20000000000 */
[----:B------:R-:W0:Y:S01]  /*3670*/  F2F.F64.F32 R10, R11 ;  /* 0x0000000b000a7310 */ /* 0x000e220000201800 */
[----:B------:R-:W-:Y:S01]  /*3680*/  SEL R50, RZ, 0xffffffff, P0 ;  /* 0xffffffffff327807 */ /* 0x000fe20000000000 */
[----:B------:R-:W-:-:S06]  /*3690*/  DSETP.GEU.AND P0, PT, R8, UR30, PT ;  /* 0x0000001e08007e2a */ /* 0x000fcc000bf0e000 */
[----:B------:R-:W2:Y:S01]  /*36a0*/  F2F.F64.F32 R8, R38 ;  /* 0x0000002600087310 */ /* 0x000ea20000201800 */
[----:B------:R-:W-:Y:S01]  /*36b0*/  FSEL R45, RZ, 1, P1 ;  /* 0x3f800000ff2d7808 */ /* 0x000fe20000800000 */
[----:B------:R-:W-:Y:S01]  /*36c0*/  FMUL.FTZ R44, R44, 1 ;  /* 0x3f8000002c2c7820 */ /* 0x000fe20000410000 */
[----:B------:R-:W-:Y:S01]  /*36d0*/  SEL R59, RZ, 0x1, P1 ;  /* 0x00000001ff3b7807 */ /* 0x000fe20000800000 */
[----:B0-----:R-:W-:Y:S01]  /*36e0*/  DSETP.GEU.AND P1, PT, R10, UR30, PT ;  /* 0x0000001e0a007e2a */ /* 0x001fe2000bf2e000 */
[----:B------:R-:W-:Y:S01]  /*36f0*/  FMUL.FTZ R46, R46, 1 ;  /* 0x3f8000002e2e7820 */ /* 0x000fe20000410000 */
[----:B--2---:R-:W-:Y:S01]  /*3700*/  DMUL R10, R28, R8 ;  /* 0x000000081c0a7228 */ /* 0x004fe20000000000 */
[----:B------:R-:W-:Y:S02]  /*3710*/  MOV R9, R39 ;  /* 0x0000002700097202 */ /* 0x000fe40000000f00 */
[----:B------:R0:W3:Y:S01]  /*3720*/  F2F.F64.F32 R38, R44 ;  /* 0x0000002c00267310 */ /* 0x0000e20000201800 */
[----:B------:R-:W-:Y:S01]  /*3730*/  DMUL R40, R30, R40 ;  /* 0x000000281e287228 */ /* 0x000fe20000000000 */
[----:B------:R-:W2:Y:S01]  /*3740*/  LDG.E.128 R28, desc[UR8][R36.64+0x50] ;  /* 0x00005008241c7981 */ /* 0x000ea2000c1e1d00 */
[----:B0-----:R-:W-:-:S05]  /*3750*/  IMAD.MOV.U32 R44, RZ, RZ, R9 ;  /* 0x000000ffff2c7224 */ /* 0x001fca00078e0009 */
[----:B------:R0:W1:Y:S02]  /*3760*/  F2F.F64.F32 R8, R46 ;  /* 0x0000002e00087310 */ /* 0x0000640000201800 */
[----:B0-----:R-:W-:Y:S01]  /*3770*/  MOV R46, R51 ;  /* 0x00000033002e7202 */ /* 0x001fe20000000f00 */
[----:B------:R-:W-:Y:S01]  /*3780*/  FMUL.FTZ R51, R43, 1 ;  /* 0x3f8000002b337820 */ /* 0x000fe20000410000 */
[----:B---3--:R-:W-:-:S04]  /*3790*/  DMUL R38, R32, R38 ;  /* 0x0000002620267228 */ /* 0x008fc80000000000 */
[----:B------:R-:W4:Y:S01]  /*37a0*/  F2F.F64.F32 R32, R51 ;  /* 0x0000003300207310 */ /* 0x000f220000201800 */
[----:B-1----:R-:W-:Y:S02]  /*37b0*/  DMUL R8, R34, R8 ;  /* 0x0000000822087228 */ /* 0x002fe40000000000 */
[----:B----4-:R-:W-:Y:S01]  /*37c0*/  DMUL R20, R20, R32 ;  /* 0x0000002014147228 */ /* 0x010fe20000000000 */
[----:B------:R0:W3:Y:S01]  /*37d0*/  LDG.E.128 R32, desc[UR8][R36.64+0x40] ;  /* 0x0000400824207981 */ /* 0x0000e2000c1e1d00 */
[----:B------:R-:W-:Y:S01]  /*37e0*/  FMUL.FTZ R47, R47, 1 ;  /* 0x3f8000002f2f7820 */ /* 0x000fe20000410000 */
[----:B------:R-:W-:-:S03]  /*37f0*/  FMUL.FTZ R43, R42, 1 ;  /* 0x3f8000002a2b7820 */ /* 0x000fc60000410000 */
[----:B0-----:R-:W0:Y:S01]  /*3800*/  F2F.F64.F32 R36, R47 ;  /* 0x0000002f00247310 */ /* 0x001e220000201800 */
[----:B------:R-:W-:-:S07]  /*3810*/  FMUL.FTZ R45, R45, 1 ;  /* 0x3f8000002d2d7820 */ /* 0x000fce0000410000 */
[----:B------:R-:W5:Y:S01]  /*3820*/  F2F.F64.F32 R42, R43 ;  /* 0x0000002b002a7310 */ /* 0x000f620000201800 */
[----:B0-----:R-:W-:-:S07]  /*3830*/  DMUL R22, R22, R36 ;  /* 0x0000002416167228 */ /* 0x001fce0000000000 */
[----:B------:R-:W0:Y:S01]  /*3840*/  F2F.F64.F32 R36, R45 ;  /* 0x0000002d00247310 */ /* 0x000e220000201800 */
[----:B------:R-:W-:Y:S01]  /*3850*/  IMAD.MOV.U32 R51, RZ, RZ, R46 ;  /* 0x000000ffff337224 */ /* 0x000fe200078e002e */
[----:B-----5:R-:W-:Y:S01]  /*3860*/  DMUL R26, R26, R42 ;  /* 0x0000002a1a1a7228 */ /* 0x020fe20000000000 */
[----:B------:R-:W-:-:S05]  /*3870*/  FSEL R42, RZ, 1, P2 ;  /* 0x3f800000ff2a7808 */ /* 0x000fca0001000000 */
[----:B------:R-:W-:Y:S01]  /*3880*/  FMUL.FTZ R46, R42, 1 ;  /* 0x3f8000002a2e7820 */ /* 0x000fe20000410000 */
[----:B0-----:R-:W-:Y:S01]  /*3890*/  DMUL R24, R24, R36 ;  /* 0x0000002418187228 */ /* 0x001fe20000000000 */
[----:B------:R-:W-:Y:S02]  /*38a0*/  FSEL R36, RZ, 1, P4 ;  /* 0x3f800000ff247808 */ /* 0x000fe40002000000 */
[----:B------:R-:W-:Y:S02]  /*38b0*/  MOV R37, R44 ;  /* 0x0000002c00257202 */ /* 0x000fe40000000f00 */
[----:B------:R-:W0:Y:S01]  /*38c0*/  F2F.F64.F32 R46, R46 ;  /* 0x0000002e002e7310 */ /* 0x000e220000201800 */
[----:B------:R-:W-:-:S07]  /*38d0*/  FMUL.FTZ R44, R36, 1 ;  /* 0x3f800000242c7820 */ /* 0x000fce0000410000 */
[----:B------:R-:W1:Y:S01]  /*38e0*/  F2F.F64.F32 R44, R44 ;  /* 0x0000002c002c7310 */ /* 0x000e620000201800 */
[----:B0-----:R-:W-:Y:S01]  /*38f0*/  DMUL R46, R12, R46 ;  /* 0x0000002e0c2e7228 */ /* 0x001fe20000000000 */
[----:B------:R-:W-:Y:S01]  /*3900*/  FSEL R12, RZ, 1, P0 ;  /* 0x3f800000ff0c7808 */ /* 0x000fe20000000000 */
[----:B-1----:R-:W-:Y:S01]  /*3910*/  DMUL R44, R14, R44 ;  /* 0x0000002c0e2c7228 */ /* 0x002fe20000000000 */
[----:B------:R-:W-:-:S03]  /*3920*/  MOV R15, R51 ;  /* 0x00000033000f7202 */ /* 0x000fc60000000f00 */
[----:B------:R-:W-:Y:S01]  /*3930*/  FMUL.FTZ R51, R12, 1 ;  /* 0x3f8000000c337820 */ /* 0x000fe20000410000 */
[----:B------:R-:W-:Y:S01]  /*3940*/  FSEL R12, RZ, 1, P1 ;  /* 0x3f800000ff0c7808 */ /* 0x000fe20000800000 */
[----:B------:R-:W-:Y:S02]  /*3950*/  IMAD.MOV.U32 R13, RZ, RZ, R37 ;  /* 0x000000ffff0d7224 */ /* 0x000fe400078e0025 */
[----:B------:R-:W0:Y:S02]  /*3960*/  F2F.F64.F32 R36, R51 ;  /* 0x0000003300247310 */ /* 0x000e240000201800 */
[----:B------:R-:W-:Y:S01]  /*3970*/  FMUL.FTZ R42, R12, 1 ;  /* 0x3f8000000c2a7820 */ /* 0x000fe20000410000 */
[----:B------:R-:W-:-:S05]  /*3980*/  FSEL R12, RZ, 1, P5 ;  /* 0x3f800000ff0c7808 */ /* 0x000fca0002800000 */
[----:B------:R-:W1:Y:S01]  /*3990*/  F2F.F64.F32 R42, R42 ;  /* 0x0000002a002a7310 */ /* 0x000e620000201800 */
[----:B0-----:R-:W-:Y:S01]  /*39a0*/  DMUL R36, R16, R36 ;  /* 0x0000002410247228 */ /* 0x001fe20000000000 */
[----:B------:R-:W-:Y:S01]  /*39b0*/  FMUL.FTZ R16, R12, 1 ;  /* 0x3f8000000c107820 */ /* 0x000fe20000410000 */
[----:B------:R-:W-:Y:S01]  /*39c0*/  FSEL R12, RZ, 1, P6 ;  /* 0x3f800000ff0c7808 */ /* 0x000fe20003000000 */
[----:B-1----:R-:W-:Y:S01]  /*39d0*/  DMUL R42, R18, R42 ;  /* 0x0000002a122a7228 */ /* 0x002fe20000000000 */
[----:B------:R-:W-:-:S03]  /*39e0*/  IMAD.MOV.U32 R18, RZ, RZ, R15 ;  /* 0x000000ffff127224 */ /* 0x000fc600078e000f */
[----:B------:R-:W-:Y:S01]  /*39f0*/  FMUL.FTZ R17, R12, 1 ;  /* 0x3f8000000c117820 */ /* 0x000fe20000410000 */
[----:B------:R0:W-:Y:S02]  /*3a00*/  F2F.F64.F32 R14, R16 ;  /* 0x00000010000e7310 */ /* 0x0001e40000201800 */
[----:B0-----:R-:W-:-:S06]  /*3a10*/  MOV R16, R13 ;  /* 0x0000000d00107202 */ /* 0x001fcc0000000f00 */
[----:B------:R0:W2:Y:S01]  /*3a20*/  F2F.F64.F32 R12, R17 ;  /* 0x00000011000c7310 */ /* 0x0000a20000201800 */
[----:B------:R-:W-:Y:S01]  /*3a30*/  IMAD.SHL.U32 R61, R61, 0x100, RZ ;  /* 0x000001003d3d7824 */ /* 0x000fe200078e00ff */
[----:B------:R-:W-:Y:S02]  /*3a40*/  SHF.L.U32 R51, R55, 0x8, RZ ;  /* 0x0000000837337819 */ /* 0x000fe400000006ff */
[----:B------:R-:W-:Y:S02]  /*3a50*/  SHF.L.U32 R58, R58, 0x8, RZ ;  /* 0x000000083a3a7819 */ /* 0x000fe400000006ff */
[----:B------:R-:W-:Y:S02]  /*3a60*/  LOP3.LUT R55, R61, 0x100, R16, 0xe2, !PT ;  /* 0x000001003d377812 */ /* 0x000fe400078ee210 */
[----:B------:R-:W-:Y:S01]  /*3a70*/  SEL R16, RZ, 0xffffffff, P6 ;  /* 0xffffffffff107807 */ /* 0x000fe20003000000 */
[----:B0-----:R-:W-:Y:S01]  /*3a80*/  IMAD.SHL.U32 R17, R49, 0x100, RZ ;  /* 0x0000010031117824 */ /* 0x001fe200078e00ff */
[----:B------:R-:W-:-:S02]  /*3a90*/  LOP3.LUT R49, R58, 0x100, R59, 0xe2, !PT ;  /* 0x000001003a317812 */ /* 0x000fc400078ee23b */
[----:B------:R-:W-:Y:S01]  /*3aa0*/  SEL R59, RZ, 0x1, P5 ;  /* 0x00000001ff3b7807 */ /* 0x000fe20002800000 */
[----:B------:R-:W-:Y:S01]  /*3ab0*/  IMAD.SHL.U32 R19, R50, 0x100, RZ ;  /* 0x0000010032137824 */ /* 0x000fe200078e00ff */
[----:B------:R-:W-:-:S04]  /*3ac0*/  LOP3.LUT R51, R51, 0x100, R18, 0xe2, !PT ;  /* 0x0000010033337812 */ /* 0x000fc800078ee212 */
[----:B------:R-:W-:Y:S01]  /*3ad0*/  LOP3.LUT R50, R19, 0x100, R60, 0xe2, !PT ;  /* 0x0000010013327812 */ /* 0x000fe200078ee23c */
[----:B------:R-:W-:Y:S01]  /*3ae0*/  DMUL R18, R8, UR4 ;  /* 0x0000000408127c28 */ /* 0x000fe20008000000 */
[----:B------:R-:W-:Y:S02]  /*3af0*/  SEL R58, RZ, 0x1, P0 ;  /* 0x00000001ff3a7807 */ /* 0x000fe40000000000 */
[----:B------:R-:W-:Y:S02]  /*3b00*/  SEL R9, RZ, 0xffffffff, P4 ;  /* 0xffffffffff097807 */ /* 0x000fe40002000000 */
[----:B------:R-:W-:Y:S01]  /*3b10*/  IADD3 R8, P0, R56, UR14, RZ ;  /* 0x0000000e38087c10 */ /* 0x000fe2000ff1e0ff */
[----:B------:R-:W-:Y:S02]  /*3b20*/  DMUL R20, R20, UR4 ;  /* 0x0000000414147c28 */ /* 0x000fe40008000000 */
[----:B------:R-:W-:Y:S01]  /*3b30*/  DMUL R22, R22, UR4 ;  /* 0x0000000416167c28 */ /* 0x000fe20008000000 */
[----:B------:R-:W-:Y:S05]  /*3b40*/  WARPSYNC.ALL ;  /* 0x0000000000007948 */ /* 0x000fea0003800000 */
[----:B------:R-:W-:-:S02]  /*3b50*/  DMUL R24, R24, UR4 ;  /* 0x0000000418187c28 */ /* 0x000fc40008000000 */
[----:B------:R-:W-:Y:S02]  /*3b60*/  DMUL R26, R26, UR4 ;  /* 0x000000041a1a7c28 */ /* 0x000fe40008000000 */
[----:B------:R-:W-:Y:S02]  /*3b70*/  DMUL R36, R36, UR4 ;  /* 0x0000000424247c28 */ /* 0x000fe40008000000 */
[----:B--2---:R-:W-:Y:S01]  /*3b80*/  DMUL R30, R30, R12 ;  /* 0x0000000c1e1e7228 */ /* 0x004fe20000000000 */
[----:B------:R-:W-:Y:S01]  /*3b90*/  FSEL R12, RZ, 1, P3 ;  /* 0x3f800000ff0c7808 */ /* 0x000fe20001800000 */
[----:B------:R-:W-:-:S04]  /*3ba0*/  DMUL R28, R28, R14 ;  /* 0x0000000e1c1c7228 */ /* 0x000fc80000000000 */
[----:B------:R-:W-:Y:S01]  /*3bb0*/  FMUL.FTZ R14, R12, 1 ;  /* 0x3f8000000c0e7820 */ /* 0x000fe20000410000 */
[----:B------:R-:W-:-:S05]  /*3bc0*/  FMUL.FTZ R12, R48, 1 ;  /* 0x3f800000300c7820 */ /* 0x000fca0000410000 */
[----:B------:R-:W3:Y:S08]  /*3bd0*/  F2F.F64.F32 R14, R14 ;  /* 0x0000000e000e7310 */ /* 0x000ef00000201800 */
[----:B------:R-:W0:Y:S01]  /*3be0*/  F2F.F64.F32 R12, R12 ;  /* 0x0000000c000c7310 */ /* 0x000e220000201800 */
[----:B---3--:R-:W-:Y:S02]  /*3bf0*/  DMUL R32, R32, R14 ;  /* 0x0000000e20207228 */ /* 0x008fe40000000000 */
[----:B------:R-:W-:Y:S01]  /*3c00*/  DMUL R14, R40, UR4 ;  /* 0x00000004280e7c28 */ /* 0x000fe20008000000 */
[----:B------:R-:W-:Y:S01]  /*3c10*/  SHF.L.U32 R40, R16, 0x8, RZ ;  /* 0x0000000810287819 */ /* 0x000fe200000006ff */
[----:B0-----:R-:W-:-:S02]  /*3c20*/  DMUL R34, R34, R12 ;  /* 0x0000000c22227228 */ /* 0x001fc40000000000 */
[----:B------:R-:W-:Y:S01]  /*3c30*/  DMUL R12, R10, UR4 ;  /* 0x000000040a0c7c28 */ /* 0x000fe20008000000 */
[----:B------:R-:W-:Y:S02]  /*3c40*/  LOP3.LUT R11, R40, 0x100, R59, 0xe2, !PT ;  /* 0x00000100280b7812 */ /* 0x000fe400078ee23b */
[----:B------:R-:W0:Y:S01]  /*3c50*/  LDC R40, c[0x0][RZ] ;  /* 0x00000000ff287b82 */ /* 0x000e220000000800 */
[----:B------:R-:W-:Y:S02]  /*3c60*/  SEL R48, RZ, 0x1, P3 ;  /* 0x00000001ff307807 */ /* 0x000fe40001800000 */
[----:B------:R-:W-:Y:S02]  /*3c70*/  SEL R10, RZ, 0xffffffff, P1 ;  /* 0xffffffffff0a7807 */ /* 0x000fe40000800000 */
[----:B------:R-:W-:Y:S01]  /*3c80*/  LOP3.LUT R48, R17, 0x100, R48, 0xe2, !PT ;  /* 0x0000010011307812 */ /* 0x000fe200078ee230 */
[----:B------:R-:W-:Y:S01]  /*3c90*/  DMUL R16, R38, UR4 ;  /* 0x0000000426107c28 */ /* 0x000fe20008000000 */
[----:B------:R-:W-:Y:S01]  /*3ca0*/  SHF.L.U32 R41, R9, 0x8, RZ ;  /* 0x0000000809297819 */ /* 0x000fe200000006ff */
[----:B------:R-:W-:Y:S01]  /*3cb0*/  IMAD.SHL.U32 R39, R10, 0x100, RZ ;  /* 0x000001000a277824 */ /* 0x000fe200078e00ff */
[----:B------:R-:W-:-:S02]  /*3cc0*/  SEL R38, RZ, 0x1, P2 ;  /* 0x00000001ff267807 */ /* 0x000fc40001000000 */
[----:B------:R-:W-:Y:S02]  /*3cd0*/  IADD3.X R9, R57, UR15, RZ, P0, !PT ;  /* 0x0000000f39097c10 */ /* 0x000fe400087fe4ff */
[----:B------:R-:W-:Y:S02]  /*3ce0*/  LOP3.LUT R10, R39, 0x100, R58, 0xe2, !PT ;  /* 0x00000100270a7812 */ /* 0x000fe400078ee23a */
[----:B------:R-:W-:Y:S01]  /*3cf0*/  LOP3.LUT R41, R41, 0x100, R38, 0xe2, !PT ;  /* 0x0000010029297812 */ /* 0x000fe200078ee226 */
[----:B------:R1:W-:Y:S01]  /*3d00*/  STG.E.128 desc[UR8][R8.64], R12 ;  /* 0x0000000c08007986 */ /* 0x0003e2000c101d08 */
[----:B------:R-:W-:-:S03]  /*3d10*/  ULDC UR7, c[0x0][0xc] ;  /* 0x0000030000077ab9 */ /* 0x000fc60000000800 */
[----:B------:R0:W-:Y:S01]  /*3d20*/  STG.E.128 desc[UR8][R8.64+0x20], R20 ;  /* 0x0000201408007986 */ /* 0x0001e2000c101d08 */
[----:B-1----:R-:W-:Y:S02]  /*3d30*/  PRMT R15, R41, 0x1054, R10 ;  /* 0x00001054290f7816 */ /* 0x002fe4000000000a */
[----:B------:R-:W-:Y:S01]  /*3d40*/  IADD3 R10, P0, R52, UR16, RZ ;  /* 0x00000010340a7c10 */ /* 0x000fe2000ff1e0ff */
[----:B0-----:R-:W-:Y:S01]  /*3d50*/  IMAD R21, R40, UR7, RZ ;  /* 0x0000000728157c24 */ /* 0x001fe2000f8e02ff */
[----:B------:R-:W-:Y:S02]  /*3d60*/  PRMT R14, R11, 0x1054, R48 ;  /* 0x000010540b0e7816 */ /* 0x000fe40000000030 */
[----:B------:R-:W-:Y:S02]  /*3d70*/  IADD3.X R11, R54, UR17, RZ, P0, !PT ;  /* 0x00000011360b7c10 */ /* 0x000fe400087fe4ff */
[----:B------:R-:W-:-:S05]  /*3d80*/  LEA R52, P0, R21, R52, 0x4 ;  /* 0x0000003415347211 */ /* 0x000fca00078020ff */
[----:B------:R-:W-:Y:S01]  /*3d90*/  IMAD.X R54, RZ, RZ, R54, P0 ;  /* 0x000000ffff367224 */ /* 0x000fe200000e0636 */
[----:B------:R-:W-:Y:S01]  /*3da0*/  ISETP.GE.U32.AND P0, PT, R52, UR32, PT ;  /* 0x0000002034007c0c */ /* 0x000fe2000bf06070 */
[----:B------:R0:W-:Y:S03]  /*3db0*/  STG.E.128 desc[UR8][R8.64+0x10], R16 ;  /* 0x0000101008007986 */ /* 0x0001e6000c101d08 */
[----:B------:R-:W-:Y:S01]  /*3dc0*/  ISETP.GE.U32.AND.EX P0, PT, R54, UR33, PT, P0 ;  /* 0x0000002136007c0c */ /* 0x000fe2000bf06100 */
[----:B------:R-:W-:Y:S02]  /*3dd0*/  DMUL R28, R28, UR4 ;  /* 0x000000041c1c7c28 */ /* 0x000fe40008000000 */
[----:B------:R-:W-:Y:S02]  /*3de0*/  DMUL R30, R30, UR4 ;  /* 0x000000041e1e7c28 */ /* 0x000fe40008000000 */
[----:B------:R-:W-:-:S02]  /*3df0*/  DMUL R32, R32, UR4 ;  /* 0x0000000420207c28 */ /* 0x000fc40008000000 */
[----:B------:R-:W-:Y:S02]  /*3e00*/  DMUL R34, R34, UR4 ;  /* 0x0000000422227c28 */ /* 0x000fe40008000000 */
[----:B------:R-:W-:Y:S01]  /*3e10*/  DMUL R38, R42, UR4 ;  /* 0x000000042a267c28 */ /* 0x000fe20008000000 */
[----:B------:R-:W-:Y:S02]  /*3e20*/  PRMT R13, R49, 0x1054, R50 ;  /* 0x00001054310d7816 */ /* 0x000fe40000000032 */
[----:B------:R-:W-:Y:S01]  /*3e30*/  PRMT R12, R51, 0x1054, R55 ;  /* 0x00001054330c7816 */ /* 0x000fe20000000037 */
[----:B0-----:R-:W-:Y:S02]  /*3e40*/  DMUL R16, R46, UR4 ;  /* 0x000000042e107c28 */ /* 0x001fe40008000000 */
[----:B------:R-:W-:Y:S01]  /*3e50*/  DMUL R18, R44, UR4 ;  /* 0x000000042c127c28 */ /* 0x000fe20008000000 */
[----:B------:R-:W-:Y:S04]  /*3e60*/  STG.E.128 desc[UR8][R8.64+0x30], R24 ;  /* 0x0000301808007986 */ /* 0x000fe8000c101d08 */
[----:B------:R-:W-:Y:S04]  /*3e70*/  STG.E.128 desc[UR8][R8.64+0x40], R32 ;  /* 0x0000402008007986 */ /* 0x000fe8000c101d08 */
[----:B------:R-:W-:Y:S04]  /*3e80*/  STG.E.128 desc[UR8][R8.64+0x50], R28 ;  /* 0x0000501c08007986 */ /* 0x000fe8000c101d08 */
[----:B------:R-:W-:Y:S04]  /*3e90*/  STG.E.128 desc[UR8][R8.64+0x60], R36 ;  /* 0x0000602408007986 */ /* 0x000fe8000c101d08 */
[----:B------:R0:W-:Y:S04]  /*3ea0*/  STG.E.128 desc[UR8][R8.64+0x70], R16 ;  /* 0x0000701008007986 */ /* 0x0001e8000c101d08 */
[----:B------:R1:W-:Y:S01]  /*3eb0*/  STG.E.128 desc[UR8][R10.64], R12 ;  /* 0x0000000c0a007986 */ /* 0x0003e2000c101d08 */
[----:B0-----:R-:W-:Y:S01]  /*3ec0*/  MOV R8, R0 ;  /* 0x0000000000087202 */ /* 0x001fe20000000f00 */
[----:B------:R-:W-:Y:S06]  /*3ed0*/  BAR.SYNC.DEFER_BLOCKING 0x0 ;  /* 0x0000000000007b1d */ /* 0x000fec0000010000 */
[----:B------:R-:W-:Y:S05]  /*3ee0*/  @!P0 BRA `(.L_x_4063) ;  /* 0xffffffc800388947 */ /* 0x000fea000383ffff */
[----:B------:R-:W-:Y:S05]  /*3ef0*/  EXIT ;  /* 0x000000000000794d */ /* 0x000fea0003800000 */
        .weak           $__internal_107_$__cuda_sm20_dblrcp_rn_slowpath_v3
        .type           $__internal_107_$__cuda_sm20_dblrcp_rn_slowpath_v3,@function
        .size           $__internal_107_$__cuda_sm20_dblrcp_rn_slowpath_v3,(.L_x_11706 - $__internal_107_$__cuda_sm20_dblrcp_rn_slowpath_v3)
$__internal_107_$__cuda_sm20_dblrcp_rn_slowpath_v3:
        /* <DEDUP_REMOVED lines=31> */
.L_x_4066:
        /* <DEDUP_REMOVED lines=11> */
.L_x_4064:
[----:B------:R-:W-:Y:S01]  /*41a0*/  ULOP3.LUT UR5, UR7, 0x80000, URZ, 0xfc, !UPT ;  /* 0x0008000007057892 */ /* 0x000fe2000f8efc3f */
[----:B------:R-:W-:-:S11]  /*41b0*/  ULDC UR4, c[0x0][0x6f8] ;  /* 0x0001be0000047ab9 */ /* 0x000fd60000000800 */
.L_x_4065:
[----:B------:R-:W-:Y:S01]  /*41c0*/  IMAD.MOV.U32 R10, RZ, RZ, R0 ;  /* 0x000000ffff0a7224 */ /* 0x000fe200078e0000 */
[----:B------:R-:W-:-:S04]  /*41d0*/  MOV R11, 0x0 ;  /* 0x00000000000b7802 */ /* 0x000fc80000000f00 */
[----:B------:R-:W-:Y:S05]  /*41e0*/  RET.REL.NODEC R10 `(_ZN2at6native43_GLOBAL__N__7cc8d1ed_10_Dropout_cu_0e96ed3824fused_dropout_kernel_vecIddmLi1ELi16EbEEvNS_4cuda6detail10TensorInfoIKT_T1_EENS5_IS6_S8_EENS5_IT4_S8_EES8_T0_NS_15PhiloxCudaStateE) ;  /* 0xffffffbc0a847950 */ /* 0x000fea0003c3ffff */
.L_x_4067:
        /* <DEDUP_REMOVED lines=9> */
.L_x_11706:


//--------------------- .text._ZN2at6native43_GLOBAL__N__7cc8d1ed_10_Dropout_cu_0e96ed3820fused_dropout_kernelIN3c108BFloat16EfjLin1ELin1EbEEvNS_4cuda6detail10TensorInfoIKT_T1_EENS7_IS8_SA_EENS7_IT4_SA_EESA_T0_NS_15PhiloxCudaStateE --------------------------
	.section	.text._ZN2at6native43_GLOBAL__N__7cc8d1ed_10_Dropout_cu_0e96ed3820fused_dropout_kernelIN3c108BFloat16EfjLin1ELin1EbEEvNS_4cuda6detail10TensorInfoIKT_T1_EENS7_IS8_SA_EENS7_IT4_SA_EESA_T0_NS_15PhiloxCudaStateE,"ax",@progbits
	.align	128
.text._ZN2at6native43_GLOBAL__N__7cc8d1ed_10_Dropout_cu_0e96ed3820fused_dropout_kernelIN3c108BFloat16EfjLin1ELin1EbEEvNS_4cuda6detail10TensorInfoIKT_T1_EENS7_IS8_SA_EENS7_IT4_SA_EESA_T0_NS_15PhiloxCudaStateE:
        .type           _ZN2at6native43_GLOBAL__N__7cc8d1ed_10_Dropout_cu_0e96ed3820fused_dropout_kernelIN3c108BFloat16EfjLin1ELin1EbEEvNS_4cuda6detail10TensorInfoIKT_T1_EENS7_IS8_SA_EENS7_IT4_SA_EESA_T0_NS_15PhiloxCudaStateE,@function
        .size           _ZN2at6native43_GLOBAL__N__7cc8d1ed_10_Dropout_cu_0e96ed3820fused_dropout_kernelIN3c108BFloat16EfjLin1ELin1EbEEvNS_4cuda6detail10TensorInfoIKT_T1_EENS7_IS8_SA_EENS7_IT4_SA_EESA_T0_NS_15PhiloxCudaStateE,(.L_x_11708 - _ZN2at6native43_GLOBAL__N__7cc8d1ed_10_Dropout_cu_0e96ed3820fused_dropout_kernelIN3c108BFloat16EfjLin1ELin1EbEEvNS_4cuda6detail10TensorInfoIKT_T1_EENS7_IS8_SA_EENS7_IT4_SA_EESA_T0_NS_15PhiloxCudaStateE)
        .other          _ZN2at6native43_GLOBAL__N__7cc8d1ed_10_Dropout_cu_0e96ed3820fused_dropout_kernelIN3c108BFloat16EfjLin1ELin1EbEEvNS_4cuda6detail10TensorInfoIKT_T1_EENS7_IS8_SA_EENS7_IT4_SA_EESA_T0_NS_15PhiloxCudaStateE,@"STO_CUDA_ENTRY STV_DEFAULT"
_ZN2at6native43_GLOBAL__N__7cc8d1ed_10_Dropout_cu_0e96ed3820fused_dropout_kernelIN3c108BFloat16EfjLin1ELin1EbEEvNS_4cuda6detail10TensorInfoIKT_T1_EENS7_IS8_SA_EENS7_IT4_SA_EESA_T0_NS_15PhiloxCudaStateE:
        /* <DEDUP_REMOVED lines=95> */
[----:B------:R-:W-:Y:S05]  /*05f0*/  CALL.REL.NOINC `($__internal_108_$__cuda_sm20_dblrcp_rn_slowpath_v3) ;  /* 0x0000007000707944 */ /* 0x000fea0003c00000 */
.L_x_4068:
        /* <DEDUP_REMOVED lines=48> */
.L_x_4112:
        /* <DEDUP_REMOVED lines=13> */
.L_x_4070:
[----:B------:R-:W-:Y:S05]  /*09d0*/  BSYNC B0 ;  /* 0x0000000000007941 */ /* 0x000fea0003800000 */
.L_x_4069:
        /* <DEDUP_REMOVED lines=69> */
.L_x_4072:
[----:B------:R-:W-:Y:S01]  /*0e30*/  MOV R28, R38 ;  /* 0x00000026001c7202 */ /* 0x000fe20000000f00 */
[----:B------:R-:W-:Y:S01]  /*0e40*/  IMAD.MOV.U32 R29, RZ, RZ, R35 ;  /* 0x000000ffff1d7224 */ /* 0x000fe200078e0023 */
[----:B------:R-:W-:Y:S01]  /*0e50*/  MOV R36, R33 ;  /* 0x0000002100247202 */ /* 0x000fe20000000f00 */
[----:B------:R-:W-:-:S07]  /*0e60*/  IMAD.MOV.U32 R37, RZ, RZ, R26 ;  /* 0x000000ffff257224 */ /* 0x000fce00078e001a */
.L_x_4071:
        /* <DEDUP_REMOVED lines=28> */
.L_x_4077:
        /* <DEDUP_REMOVED lines=99> */
.L_x_4076:
        /* <DEDUP_REMOVED lines=79> */
.L_x_4075:
[----:B------:R-:W0:Y:S01]  /*1b50*/  LDC.64 R28, c[0x0][0x210] ;  /* 0x00008400ff1c7b82 */ /* 0x000e220000000a00 */
[----:B------:R-:W-:Y:S02]  /*1b60*/  ULDC UR4, c[0x0][0x27c] ;  /* 0x00009f0000047ab9 */ /* 0x000fe40000000800 */
[----:B------:R-:W-:-:S04]  /*1b70*/  IMAD R45, R40, UR4, R45 ;  /* 0x00000004282d7c24 */ /* 0x000fc8000f8e022d */
[----:B0-----:R-:W-:-:S05]  /*1b80*/  IMAD.WIDE.U32 R28, R45, 0x2, R28 ;  /* 0x000000022d1c7825 */ /* 0x001fca00078e001c */
[----:B------:R0:W5:Y:S02]  /*1b90*/  LDG.E.U16 R40, desc[UR6][R28.64] ;  /* 0x000000061c287981 */ /* 0x000164000c1e1500 */
.L_x_4074:
[----:B------:R-:W-:Y:S05]  /*1ba0*/  BSYNC B0 ;  /* 0x0000000000007941 */ /* 0x000fea0003800000 */
.L_x_4073:
        /* <DEDUP_REMOVED lines=19> */
.L_x_4082:
        /* <DEDUP_REMOVED lines=99> */
.L_x_4081:
        /* <DEDUP_REMOVED lines=78> */
.L_x_4080:
[----:B------:R-:W0:Y:S01]  /*27f0*/  LDC.64 R28, c[0x0][0x210] ;  /* 0x00008400ff1c7b82 */ /* 0x000e220000000a00 */
[----:B------:R-:W-:Y:S02]  /*2800*/  ULDC UR4, c[0x0][0x27c] ;  /* 0x00009f0000047ab9 */ /* 0x000fe40000000800 */
[----:B------:R-:W-:-:S04]  /*2810*/  IMAD R41, R41, UR4, R44 ;  /* 0x0000000429297c24 */ /* 0x000fc8000f8e022c */
[----:B0-----:R-:W-:-:S05]  /*2820*/  IMAD.WIDE.U32 R28, R41, 0x2, R28 ;  /* 0x00000002291c7825 */ /* 0x001fca00078e001c */
[----:B------:R0:W5:Y:S02]  /*2830*/  LDG.E.U16 R41, desc[UR6][R28.64] ;  /* 0x000000061c297981 */ /* 0x000164000c1e1500 */
.L_x_4079:
[----:B------:R-:W-:Y:S05]  /*2840*/  BSYNC B0 ;  /* 0x0000000000007941 */ /* 0x000fea0003800000 */
.L_x_4078:
        /* <DEDUP_REMOVED lines=19> */
.L_x_4087:
        /* <DEDUP_REMOVED lines=99> */
.L_x_4086:
        /* <DEDUP_REMOVED lines=79> */
.L_x_4085:
[----:B------:R-:W0:Y:S01]  /*34a0*/  LDC.64 R28, c[0x0][0x210] ;  /* 0x00008400ff1c7b82 */ /* 0x000e220000000a00 */
[----:B------:R-:W-:Y:S02]  /*34b0*/  ULDC UR4, c[0x0][0x27c] ;  /* 0x00009f0000047ab9 */ /* 0x000fe40000000800 */
[----:B------:R-:W-:-:S04]  /*34c0*/  IMAD R45, R42, UR4, R45 ;  /* 0x000000042a2d7c24 */ /* 0x000fc8000f8e022d */
[----:B0-----:R-:W-:-:S05]  /*34d0*/  IMAD.WIDE.U32 R28, R45, 0x2, R28 ;  /* 0x000000022d1c7825 */ /* 0x001fca00078e001c */
[----:B------:R0:W5:Y:S02]  /*34e0*/  LDG.E.U16 R42, desc[UR6][R28.64] ;  /* 0x000000061c2a7981 */ /* 0x000164000c1e1500 */
.L_x_4084:
[----:B------:R-:W-:Y:S05]  /*34f0*/  BSYNC B0 ;  /* 0x0000000000007941 */ /* 0x000fea0003800000 */
.L_x_4083:
        /* <DEDUP_REMOVED lines=19> */
.L_x_4092:
        /* <DEDUP_REMOVED lines=99> */
.L_x_4091:
        /* <DEDUP_REMOVED lines=78> */
.L_x_4090:
[----:B------:R-:W0:Y:S01]  /*4140*/  LDC.64 R28, c[0x0][0x210] ;  /* 0x00008400ff1c7b82 */ /* 0x000e220000000a00 */
[----:B------:R-:W-:Y:S02]  /*4150*/  ULDC UR4, c[0x0][0x27c] ;  /* 0x00009f0000047ab9 */ /* 0x000fe40000000800 */
[----:B------:R-:W-:-:S04]  /*4160*/  IMAD R43, R43, UR4, R44 ;  /* 0x000000042b2b7c24 */ /* 0x000fc8000f8e022c */
[----:B0-----:R-:W-:-:S05]  /*4170*/  IMAD.WIDE.U32 R28, R43, 0x2, R28 ;  /* 0x000000022b1c7825 */ /* 0x001fca00078e001c */
[----:B------:R0:W5:Y:S02]  /*4180*/  LDG.E.U16 R43, desc[UR6][R28.64] ;  /* 0x000000061c2b7981 */ /* 0x000164000c1e1500 */
.L_x_4089:
[----:B------:R-:W-:Y:S05]  /*4190*/  BSYNC B0 ;  /* 0x0000000000007941 */ /* 0x000fea0003800000 */
.L_x_4088:
        /* <DEDUP_REMOVED lines=18> */
.L_x_4097:
        /* <DEDUP_REMOVED lines=100> */
.L_x_4096:
        /* <DEDUP_REMOVED lines=80> */
.L_x_4095:
[----:B------:R-:W0:Y:S01]  /*4e00*/  LDC.64 R28, c[0x0][0x2e8] ;  /* 0x0000ba00ff1c7b82 */ /* 0x000e220000000a00 */
[----:B------:R-:W-:Y:S01]  /*4e10*/  ULDC UR9, c[0x0][0x49c] ;  /* 0x0001270000097ab9 */ /* 0x000fe20000000800 */
[----:B-----5:R-:W-:Y:S01]  /*4e20*/  IMAD.U32 R46, R40, 0x10000, RZ ;  /* 0x00010000282e7824 */ /* 0x020fe200078e00ff */
[C---:B------:R-:W-:Y:S01]  /*4e30*/  FSET.BF.LT.FTZ.AND R47, R36.reuse, UR9, PT ;  /* 0x00000009242f7c0a */ /* 0x040fe2000b811000 */
[----:B------:R-:W-:Y:S01]  /*4e40*/  ULDC UR4, c[0x0][0x354] ;  /* 0x0000d50000047ab9 */ /* 0x000fe20000000800 */
[----:B------:R-:W-:Y:S01]  /*4e50*/  FSETP.GEU.FTZ.AND P0, PT, R36, UR9, PT ;  /* 0x0000000924007c0b */ /* 0x000fe2000bf1e000 */
[----:B------:R-:W-:Y:S01]  /*4e60*/  IMAD R45, R44, UR4, R45 ;  /* 0x000000042c2d7c24 */ /* 0x000fe2000f8e022d */
[----:B------:R-:W-:Y:S01]  /*4e70*/  ULDC.64 UR4, c[0x0][0x3c0] ;  /* 0x0000f00000047ab9 */ /* 0x000fe20000000a00 */
[----:B------:R-:W-:-:S03]  /*4e80*/  FMUL.FTZ R47, R46, R47 ;  /* 0x0000002f2e2f7220 */ /* 0x000fc60000410000 */
[----:B------:R-:W-:Y:S01]  /*4e90*/  IADD3 R44, P1, R45, UR4, RZ ;  /* 0x000000042d2c7c10 */ /* 0x000fe2000ff3e0ff */
[----:B------:R-:W-:-:S05]  /*4ea0*/  FMUL.FTZ R47, R14, R47 ;  /* 0x0000002f0e2f7220 */ /* 0x000fca0000410000 */
[----:B------:R-:W-:-:S04]  /*4eb0*/  F2FP.BF16.F32.PACK_AB R47, RZ, R47 ;  /* 0x0000002fff2f723e */ /* 0x000fc800000010ff */
[----:B------:R-:W-:Y:S02]  /*4ec0*/  PRMT R36, R47, 0x7610, R36 ;  /* 0x000076102f247816 */ /* 0x000fe40000000024 */
[----:B------:R-:W-:Y:S01]  /*4ed0*/  SEL R47, RZ, 0x1, P0 ;  /* 0x00000001ff2f7807 */ /* 0x000fe20000000000 */
[----:B0-----:R-:W-:Y:S01]  /*4ee0*/  IMAD.WIDE.U32 R28, R45, 0x2, R28 ;  /* 0x000000022d1c7825 */ /* 0x001fe200078e001c */
[----:B------:R-:W-:-:S04]  /*4ef0*/  IADD3.X R45, RZ, UR5, RZ, P1, !PT ;  /* 0x00000005ff2d7c10 */ /* 0x000fc80008ffe4ff */
[----:B------:R1:W-:Y:S04]  /*4f00*/  STG.E.U16 desc[UR6][R28.64], R36 ;  /* 0x000000241c007986 */ /* 0x0003e8000c101506 */
[----:B------:R1:W-:Y:S02]  /*4f10*/  STG.E.U8 desc[UR6][R44.64], R47 ;  /* 0x0000002f2c007986 */ /* 0x0003e4000c101106 */
.L_x_4094:
[----:B------:R-:W-:Y:S05]  /*4f20*/  BSYNC B0 ;  /* 0x0000000000007941 */ /* 0x000fea0003800000 */
.L_x_4093:
[----:B-1----:R-:W-:Y:S01]  /*4f30*/  IMAD R36, R15, UR8, R0 ;  /* 0x000000080f247c24 */ /* 0x002fe2000f8e0200 */
        /* <DEDUP_REMOVED lines=15> */
.L_x_4102:
        /* <DEDUP_REMOVED lines=100> */
.L_x_4101:
        /* <DEDUP_REMOVED lines=80> */
.L_x_4100:
[----:B------:R-:W0:Y:S01]  /*5b70*/  LDC.64 R28, c[0x0][0x2e8] ;  /* 0x0000ba00ff1c7b82 */ /* 0x000e220000000a00 */
[----:B------:R-:W-:Y:S01]  /*5b80*/  ULDC UR5, c[0x0][0x49c] ;  /* 0x0001270000057ab9 */ /* 0x000fe20000000800 */
[----:B-----5:R-:W-:Y:S01]  /*5b90*/  IMAD.U32 R44, R41, 0x10000, RZ ;  /* 0x00010000292c7824 */ /* 0x020fe200078e00ff */
[C---:B------:R-:W-:Y:S01]  /*5ba0*/  FSET.BF.LT.FTZ.AND R47, R37.reuse, UR5, PT ;  /* 0x00000005252f7c0a */ /* 0x040fe2000b811000 */
[----:B------:R-:W-:Y:S01]  /*5bb0*/  ULDC UR4, c[0x0][0x354] ;  /* 0x0000d50000047ab9 */ /* 0x000fe20000000800 */
[----:B------:R-:W-:Y:S01]  /*5bc0*/  ULDC.64 UR10, c[0x0][0x3c0] ;  /* 0x0000f000000a7ab9 */ /* 0x000fe20000000a00 */
[----:B------:R-:W-:Y:S01]  /*5bd0*/  IMAD R45, R36, UR4, R45 ;  /* 0x00000004242d7c24 */ /* 0x000fe2000f8e022d */
[----:B------:R-:W-:Y:S01]  /*5be0*/  FSETP.GEU.FTZ.AND P0, PT, R37, UR5, PT ;  /* 0x0000000525007c0b */ /* 0x000fe2000bf1e000 */
[----:B------:R-:W-:-:S03]  /*5bf0*/  FMUL.FTZ R47, R44, R47 ;  /* 0x0000002f2c2f7220 */ /* 0x000fc60000410000 */
[----:B------:R-:W-:Y:S01]  /*5c00*/  IADD3 R36, P1, R45, UR10, RZ ;  /* 0x0000000a2d247c10 */ /* 0x000fe2000ff3e0ff */
[----:B------:R-:W-:-:S03]  /*5c10*/  FMUL.FTZ R47, R14, R47 ;  /* 0x0000002f0e2f7220 */ /* 0x000fc60000410000 */
[----:B------:R-:W-:Y:S02]  /*5c20*/  IADD3.X R37, RZ, UR11, RZ, P1, !PT ;  /* 0x0000000bff257c10 */ /* 0x000fe40008ffe4ff */
[----:B------:R-:W-:Y:S01]  /*5c30*/  F2FP.BF16.F32.PACK_AB R47, RZ, R47 ;  /* 0x0000002fff2f723e */ /* 0x000fe200000010ff */
[----:B0-----:R-:W-:Y:S01]  /*5c40*/  IMAD.WIDE.U32 R28, R45, 0x2, R28 ;  /* 0x000000022d1c7825 */ /* 0x001fe200078e001c */
[----:B------:R-:W-:-:S04]  /*5c50*/  SEL R45, RZ, 0x1, P0 ;  /* 0x00000001ff2d7807 */ /* 0x000fc80000000000 */
[----:B------:R1:W-:Y:S04]  /*5c60*/  STG.E.U16 desc[UR6][R28.64], R47 ;  /* 0x0000002f1c007986 */ /* 0x0003e8000c101506 */
[----:B------:R1:W-:Y:S02]  /*5c70*/  STG.E.U8 desc[UR6][R36.64], R45 ;  /* 0x0000002d24007986 */ /* 0x0003e4000c101106 */
.L_x_4099:
[----:B------:R-:W-:Y:S05]  /*5c80*/  BSYNC B0 ;  /* 0x0000000000007941 */ /* 0x000fea0003800000 */
.L_x_4098:
[----:B-1----:R-:W-:Y:S01]  /*5c90*/  IMAD R37, R17, 0x2, R0 ;  /* 0x0000000211257824 */ /* 0x002fe200078e0200 */
[----:B------:R-:W-:Y:S04]  /*5ca0*/  BSSY B0, `(.L_x_4103) ;  /* 0x00000d5000007945 */ /* 0x000fe80003800000 */
[----:B------:R-:W-:-:S13]  /*5cb0*/  ISETP.GE.U32.AND P0, PT, R37, R35, PT ;  /* 0x000000232500720c */ /* 0x000fda0003f06070 */
[----:B------:R-:W-:Y:S05]  /*5cc0*/  @P0 BRA `(.L_x_4104) ;  /* 0x0000000c00480947 */ /* 0x000fea0003800000 */
[----:B0-----:R-:W0:Y:S01]  /*5cd0*/  LDC R28, c[0x0][0x3b8] ;  /* 0x0000ee00ff1c7b82 */ /* 0x001e220000000800 */
        /* <DEDUP_REMOVED lines=11> */
.L_x_4107:
        /* <DEDUP_REMOVED lines=18> */
[----:B0-----:R-:W-:Y:S02]  /*5eb0*/  IMAD.MOV.U32 R28, RZ, RZ, RZ ;  /* 0x000000ffff1c7224 */ /* 0x001fe400078e00ff */
[----:B-1----:R-:W-:-:S04]  /*5ec0*/  IMAD R49, R49, R29, RZ ;  /* 0x0000001d31317224 */ /* 0x002fc800078e02ff */
[----:B------:R-:W-:Y:S01]  /*5ed0*/  IMAD.HI.U32 R44, R29, R49, R28 ;  /* 0x000000311d2c7227 */ /* 0x000fe200078e001c */
[----:B------:R-:W-:-:S03]  /*5ee0*/  IADD3 R49, RZ, -UR11, RZ ;  /* 0x8000000bff317c10 */ /* 0x000fc6000fffe0ff */
[----:B------:R-:W-:Y:S02]  /*5ef0*/  VIADD R29, R46, 0xffffffe ;  /* 0x0ffffffe2e1d7836 */ /* 0x000fe40000000000 */
[----:B------:R-:W-:Y:S01]  /*5f00*/  IMAD.HI.U32 R44, R44, R37, RZ ;  /* 0x000000252c2c7227 */ /* 0x000fe200078e00ff */
[----:B------:R-:W0:Y:S04]  /*5f10*/  I2F.U32.RP R46, UR11 ;  /* 0x0000000b002e7d06 */ /* 0x000e280008209000 */
[----:B------:R-:W-:-:S04]  /*5f20*/  IADD3 R48, -R44, RZ, RZ ;  /* 0x000000ff2c307210 */ /* 0x000fc80007ffe1ff */
[----:B------:R-:W1:Y:S01]  /*5f30*/  F2I.FTZ.U32.TRUNC.NTZ R29, R29 ;  /* 0x0000001d001d7305 */ /* 0x000e62000021f000 */
[----:B------:R-:W-:-:S05]  /*5f40*/  IMAD R28, R48, UR9, R37 ;  /* 0x00000009301c7c24 */ /* 0x000fca000f8e0225 */
[----:B------:R-:W-:Y:S02]  /*5f50*/  ISETP.GE.U32.AND P1, PT, R28, UR9, PT ;  /* 0x000000091c007c0c */ /* 0x000fe4000bf26070 */
[----:B0-----:R-:W-:Y:S01]  /*5f60*/  MUFU.RCP R46, R46 ;  /* 0x0000002e002e7308 */ /* 0x001fe20000001000 */
[----:B-1----:R-:W-:-:S07]  /*5f70*/  IMAD R45, R45, R29, RZ ;  /* 0x0000001d2d2d7224 */ /* 0x002fce00078e02ff */
[----:B------:R-:W0:Y:S03]  /*5f80*/  I2F.U32.RP R48, UR12 ;  /* 0x0000000c00307d06 */ /* 0x000e260008209000 */
[----:B------:R-:W-:Y:S02]  /*5f90*/  @P1 IADD3 R28, R28, -UR9, RZ ;  /* 0x800000091c1c1c10 */ /* 0x000fe4000fffe0ff */
[----:B------:R-:W-:Y:S02]  /*5fa0*/  @P1 IADD3 R44, R44, 0x1, RZ ;  /* 0x000000012c2c1810 */ /* 0x000fe40007ffe0ff */
[----:B------:R-:W-:Y:S01]  /*5fb0*/  ISETP.GE.U32.AND P2, PT, R28, UR9, PT ;  /* 0x000000091c007c0c */ /* 0x000fe2000bf46070 */
[----:B------:R-:W-:Y:S01]  /*5fc0*/  HFMA2.MMA R28, -RZ, RZ, 0, 0 ;  /* 0x00000000ff1c7435 */ /* 0x000fe200000001ff */
[----:B0-----:R-:W-:Y:S09]  /*5fd0*/  MUFU.RCP R48, R48 ;  /* 0x0000003000307308 */ /* 0x001ff20000001000 */
        /* <DEDUP_REMOVED lines=14> */
[----:B------:R-:W-:-:S10]  /*60c0*/  HFMA2.MMA R28, -RZ, RZ, 0, 0 ;  /* 0x00000000ff1c7435 */ /* 0x000fd400000001ff */
        /* <DEDUP_REMOVED lines=48> */
.L_x_4106:
        /* <DEDUP_REMOVED lines=80> */
.L_x_4105:
[----:B------:R-:W0:Y:S01]  /*68d0*/  LDC.64 R28, c[0x0][0x2e8] ;  /* 0x0000ba00ff1c7b82 */ /* 0x000e220000000a00 */
[----:B------:R-:W-:Y:S01]  /*68e0*/  ULDC UR5, c[0x0][0x49c] ;  /* 0x0001270000057ab9 */ /* 0x000fe20000000800 */
[----:B-----5:R-:W-:Y:S01]  /*68f0*/  SHF.L.U32 R44, R42, 0x10, RZ ;  /* 0x000000102a2c7819 */ /* 0x020fe200000006ff */
[----:B------:R-:W-:Y:S01]  /*6900*/  ULDC UR4, c[0x0][0x354] ;  /* 0x0000d50000047ab9 */ /* 0x000fe20000000800 */
[C---:B------:R-:W-:Y:S01]  /*6910*/  FSET.BF.LT.FTZ.AND R45, R38.reuse, UR5, PT ;  /* 0x00000005262d7c0a */ /* 0x040fe2000b811000 */
[----:B------:R-:W-:Y:S01]  /*6920*/  IMAD R37, R37, UR4, R36 ;  /* 0x0000000425257c24 */ /* 0x000fe2000f8e0224 */
[----:B------:R-:W-:Y:S01]  /*6930*/  ULDC.64 UR10, c[0x0][0x3c0] ;  /* 0x0000f000000a7ab9 */ /* 0x000fe20000000a00 */
[----:B------:R-:W-:Y:S02]  /*6940*/  FSETP.GEU.FTZ.AND P0, PT, R38, UR5, PT ;  /* 0x0000000526007c0b */ /* 0x000fe4000bf1e000 */
[----:B------:R-:W-:Y:S01]  /*6950*/  FMUL.FTZ R45, R44, R45 ;  /* 0x0000002d2c2d7220 */ /* 0x000fe20000410000 */
[----:B------:R-:W-:-:S03]  /*6960*/  IADD3 R36, P1, R37, UR10, RZ ;  /* 0x0000000a25247c10 */ /* 0x000fc6000ff3e0ff */
[----:B------:R-:W-:-:S05]  /*6970*/  FMUL.FTZ R45, R14, R45 ;  /* 0x0000002d0e2d7220 */ /* 0x000fca0000410000 */
[----:B------:R-:W-:-:S04]  /*6980*/  F2FP.BF16.F32.PACK_AB R45, RZ, R45 ;  /* 0x0000002dff2d723e */ /* 0x000fc800000010ff */
[----:B------:R-:W-:Y:S01]  /*6990*/  PRMT R38, R45, 0x7610, R38 ;  /* 0x000076102d267816 */ /* 0x000fe20000000026 */
[----:B0-----:R-:W-:Y:S01]  /*69a0*/  IMAD.WIDE.U32 R28, R37, 0x2, R28 ;  /* 0x00000002251c7825 */ /* 0x001fe200078e001c */
[----:B------:R-:W-:-:S03]  /*69b0*/  SEL R45, RZ, 0x1, P0 ;  /* 0x00000001ff2d7807 */ /* 0x000fc60000000000 */
[----:B------:R-:W-:Y:S01]  /*69c0*/  IMAD.X R37, RZ, RZ, UR11, P1 ;  /* 0x0000000bff257e24 */ /* 0x000fe200088e06ff */
[----:B------:R1:W-:Y:S04]  /*69d0*/  STG.E.U16 desc[UR6][R28.64], R38 ;  /* 0x000000261c007986 */ /* 0x0003e8000c101506 */
[----:B------:R1:W-:Y:S02]  /*69e0*/  STG.E.U8 desc[UR6][R36.64], R45 ;  /* 0x0000002d24007986 */ /* 0x0003e4000c101106 */
.L_x_4104:
[----:B------:R-:W-:Y:S05]  /*69f0*/  BSYNC B0 ;  /* 0x0000000000007941 */ /* 0x000fea0003800000 */
.L_x_4103:
[----:B-1----:R-:W-:-:S05]  /*6a00*/  IMAD R36, R17, 0x3, R0 ;  /* 0x0000000311247824 */ /* 0x002fca00078e0200 */
[----:B------:R-:W-:-:S13]  /*6a10*/  ISETP.GE.U32.AND P0, PT, R36, R35, PT ;  /* 0x000000232400720c */ /* 0x000fda0003f06070 */
[----:B------:R-:W-:Y:S05]  /*6a20*/  @P0 BRA `(.L_x_4108) ;  /* 0x0000000c00400947 */ /* 0x000fea0003800000 */
[----:B0-----:R-:W0:Y:S01]  /*6a30*/  LDC R28, c[0x0][0x3b8] ;  /* 0x0000ee00ff1c7b82 */ /* 0x001e220000000800 */
        /* <DEDUP_REMOVED lines=11> */
.L_x_4111:
        /* <DEDUP_REMOVED lines=100> */
.L_x_4110:
        /* <DEDUP_REMOVED lines=79> */
.L_x_4109:
        /* <DEDUP_REMOVED lines=10> */
[----:B------:R-:W-:-:S05]  /*76c0*/  FMUL.FTZ R37, R14, R37 ;  /* 0x000000250e257220 */ /* 0x000fca0000410000 */
[----:B------:R-:W-:Y:S02]  /*76d0*/  F2FP.BF16.F32.PACK_AB R38, RZ, R37 ;  /* 0x00000025ff26723e */ /* 0x000fe400000010ff */
[----:B------:R-:W-:Y:S01]  /*76e0*/  IADD3.X R37, RZ, UR11, RZ, P1, !PT ;  /* 0x0000000bff257c10 */ /* 0x000fe20008ffe4ff */
[----:B0-----:R-:W-:Y:S01]  /*76f0*/  IMAD.WIDE.U32 R28, R35, 0x2, R28 ;  /* 0x00000002231c7825 */ /* 0x001fe200078e001c */
[----:B------:R-:W-:-:S04]  /*7700*/  SEL R35, RZ, 0x1, P0 ;  /* 0x00000001ff237807 */ /* 0x000fc80000000000 */
[----:B------:R1:W-:Y:S04]  /*7710*/  STG.E.U16 desc[UR6][R28.64], R38 ;  /* 0x000000261c007986 */ /* 0x0003e8000c101506 */
[----:B------:R1:W-:Y:S02]  /*7720*/  STG.E.U8 desc[UR6][R36.64], R35 ;  /* 0x0000002324007986 */ /* 0x0003e4000c101106 */
.L_x_4108:
[----:B------:R-:W-:Y:S01]  /*7730*/  LEA R0, R17, R0, 0x2 ;  /* 0x0000000011007211 */ /* 0x000fe200078e10ff */
[----:B------:R-:W-:Y:S05]  /*7740*/  WARPSYNC.ALL ;  /* 0x0000000000007948 */ /* 0x000fea0003800000 */
[----:B------:R-:W-:Y:S01]  /*7750*/  BAR.SYNC.DEFER_BLOCKING 0x0 ;  /* 0x0000000000007b1d */ /* 0x000fe20000010000 */
[----:B------:R-:W-:Y:S01]  /*7760*/  ISETP.GE.U32.AND P0, PT, R0, R19, PT ;  /* 0x000000130000720c */ /* 0x000fe20003f06070 */
[----:B------:R-:W-:Y:S01]  /*7770*/  IMAD.MOV.U32 R44, RZ, RZ, R26 ;  /* 0x000000ffff2c7224 */ /* 0x000fe200078e001a */
[----:B------:R-:W-:Y:S02]  /*7780*/  MOV R39, R33 ;  /* 0x0000002100277202 */ /* 0x000fe40000000f00 */
[----:B-1----:R-:W-:-:S09]  /*7790*/  MOV R38, R34 ;  /* 0x0000002200267202 */ /* 0x002fd20000000f00 */
[----:B------:R-:W-:Y:S05]  /*77a0*/  @!P0 BRA `(.L_x_4112) ;  /* 0xffffff9000548947 */ /* 0x000fea000383ffff */
[----:B------:R-:W-:Y:S05]  /*77b0*/  EXIT ;  /* 0x000000000000794d */ /* 0x000fea0003800000 */
        .weak           $__internal_108_$__cuda_sm20_dblrcp_rn_slowpath_v3
        .type           $__internal_108_$__cuda_sm20_dblrcp_rn_slowpath_v3,@function
        .size           $__internal_108_$__cuda_sm20_dblrcp_rn_slowpath_v3,(.L_x_11708 - $__internal_108_$__cuda_sm20_dblrcp_rn_slowpath_v3)
$__internal_108_$__cuda_sm20_dblrcp_rn_slowpath_v3:
        /* <DEDUP_REMOVED lines=23> */
.L_x_4115:
        /* <DEDUP_REMOVED lines=10> */
.L_x_4113:
[----:B------:R-:W-:Y:S02]  /*79d0*/  LOP3.LUT R19, R15, 0x80000, RZ, 0xfc, !PT ;  /* 0x000800000f137812 */ /* 0x000fe400078efcff */
[----:B------:R-:W-:-:S07]  /*79e0*/  MOV R18, R14 ;  /* 0x0000000e00127202 */ /* 0x000fce0000000f00 */
.L_x_4114:
[----:B------:R-:W-:Y:S01]  /*79f0*/  MOV R17, 0x0 ;  /* 0x0000000000117802 */ /* 0x000fe20000000f00 */
[----:B------:R-:W-:Y:S01]  /*7a00*/  IMAD.MOV.U32 R22, RZ, RZ, R18 ;  /* 0x000000ffff167224 */ /* 0x000fe200078e0012 */
[----:B------:R-:W-:Y:S02]  /*7a10*/  MOV R23, R19 ;  /* 0x0000001300177202 */ /* 0x000fe40000000f00 */
[----:B------:R-:W-:Y:S05]  /*7a20*/  RET.REL.NODEC R16 `(_ZN2at6native43_GLOBAL__N__7cc8d1ed_10_Dropout_cu_0e96ed3820fused_dropout_kernelIN3c108BFloat16EfjLin1ELin1EbEEvNS_4cuda6detail10TensorInfoIKT_T1_EENS7_IS8_SA_EENS7_IT4_SA_EESA_T0_NS_15PhiloxCudaStateE) ;  /* 0xffffff8410747950 */ /* 0x000fea0003c3ffff */
.L_x_4116:
        /* <DEDUP_REMOVED lines=13> */
.L_x_11708:


//--------------------- .text._ZN2at6native43_GLOBAL__N__7cc8d1ed_10_Dropout_cu_0e96ed3820fused_dropout_kernelIN3c108BFloat16EfjLin1ELi1EbEEvNS_4cuda6detail10TensorInfoIKT_T1_EENS7_IS8_SA_EENS7_IT4_SA_EESA_T0_NS_15PhiloxCudaStateE --------------------------
	.section	.text._ZN2at6native43_GLOBAL__N__7cc8d1ed_10_Dropout_cu_0e96ed3820fused_dropout_kernelIN3c108BFloat16EfjLin1ELi1EbEEvNS_4cuda6detail10TensorInfoIKT_T1_EENS7_IS8_SA_EENS7_IT4_SA_EESA_T0_NS_15PhiloxCudaStateE,"ax",@progbits
	.align	128
.text._ZN2at6native43_GLOBAL__N__7cc8d1ed_10_Dropout_cu_0e96ed3820fused_dropout_kernelIN3c108BFloat16EfjLin1ELi1EbEEvNS_4cuda6detail10TensorInfoIKT_T1_EENS7_IS8_SA_EENS7_IT4_SA_EESA_T0_NS_15PhiloxCudaStateE:
        .type           _ZN2at6native43_GLOBAL__N__7cc8d1ed_10_Dropout_cu_0e96ed3820fused_dropout_kernelIN3c108BFloat16EfjLin1ELi1EbEEvNS_4cuda6detail10TensorInfoIKT_T1_EENS7_IS8_SA_EENS7_IT4_SA_EESA_T0_NS_15PhiloxCudaStateE,@function
        .size           _ZN2at6native43_GLOBAL__N__7cc8d1ed_10_Dropout_cu_0e96ed3820fused_dropout_kernelIN3c108BFloat16EfjLin1ELi1EbEEvNS_4cuda6detail10TensorInfoIKT_T1_EENS7_IS8_SA_EENS7_IT4_SA_EESA_T0_NS_15PhiloxCudaStateE,(.L_x_11710 - _ZN2at6native43_GLOBAL__N__7cc8d1ed_10_Dropout_cu_0e96ed3820fused_dropout_kernelIN3c108BFloat16EfjLin1ELi1EbEEvNS_4cuda6detail10TensorInfoIKT_T1_EENS7_IS8_SA_EENS7_IT4_SA_EESA_T0_NS_15PhiloxCudaStateE)
        .other          _ZN2at6native43_GLOBAL__N__7cc8d1ed_10_Dropout_cu_0e96ed3820fused_dropout_kernelIN3c108BFloat16EfjLin1ELi1EbEEvNS_4cuda6detail10TensorInfoIKT_T1_EENS7_IS8_SA_EENS7_IT4_SA_EESA_T0_NS_15PhiloxCudaStateE,@"STO_CUDA_ENTRY STV_DEFAULT"
_ZN2at6native43_GLOBAL__N__7cc8d1ed_10_Dropout_cu_0e96ed3820fused_dropout_kernelIN3c108BFloat16EfjLin1ELi1EbEEvNS_4cuda6detail10TensorInfoIKT_T1_EENS7_IS8_SA_EENS7_IT4_SA_EESA_T0_NS_15PhiloxCudaStateE:
        /* <DEDUP_REMOVED lines=95> */
[----:B------:R-:W-:Y:S05]  /*05f0*/  CALL.REL.NOINC `($__internal_109_$__cuda_sm20_dblrcp_rn_slowpath_v3) ;  /* 0x0000004000307944 */ /* 0x000fea0003c00000 */
.L_x_4117:
        /* <DEDUP_REMOVED lines=42> */
.L_x_4149:
        /* <DEDUP_REMOVED lines=13> */
.L_x_4119:
[----:B------:R-:W-:Y:S05]  /*0970*/  BSYNC B0 ;  /* 0x0000000000007941 */ /* 0x000fea0003800000 */
.L_x_4118:
        /* <DEDUP_REMOVED lines=69> */
.L_x_4121:
[----:B------:R-:W-:Y:S01]  /*0dd0*/  MOV R28, R34 ;  /* 0x00000022001c7202 */ /* 0x000fe20000000f00 */
[----:B------:R-:W-:Y:S01]  /*0de0*/  IMAD.MOV.U32 R29, RZ, RZ, R33 ;  /* 0x000000ffff1d7224 */ /* 0x000fe200078e0021 */
[----:B------:R-:W-:Y:S01]  /*0df0*/  MOV R32, R30 ;  /* 0x0000001e00207202 */ /* 0x000fe20000000f00 */
[----:B------:R-:W-:-:S07]  /*0e00*/  IMAD.MOV.U32 R41, RZ, RZ, R26 ;  /* 0x000000ffff297224 */ /* 0x000fce00078e001a */
.L_x_4120:
        /* <DEDUP_REMOVED lines=28> */
.L_x_4126:
        /* <DEDUP_REMOVED lines=99> */
.L_x_4125:
        /* <DEDUP_REMOVED lines=78> */
.L_x_4124:
[----:B------:R-:W0:Y:S01]  /*1ae0*/  LDC.64 R28, c[0x0][0x210] ;  /* 0x00008400ff1c7b82 */ /* 0x000e220000000a00 */
[----:B------:R-:W-:Y:S02]  /*1af0*/  ULDC UR4, c[0x0][0x27c] ;  /* 0x00009f0000047ab9 */ /* 0x000fe40000000800 */
[----:B------:R-:W-:-:S04]  /*1b00*/  IMAD R37, R42, UR4, R37 ;  /* 0x000000042a257c24 */ /* 0x000fc8000f8e0225 */
[----:B0-----:R-:W-:-:S05]  /*1b10*/  IMAD.WIDE.U32 R28, R37, 0x2, R28 ;  /* 0x00000002251c7825 */ /* 0x001fca00078e001c */
[----:B------:R0:W5:Y:S02]  /*1b20*/  LDG.E.U16 R37, desc[UR6][R28.64] ;  /* 0x000000061c257981 */ /* 0x000164000c1e1500 */
.L_x_4123:
[----:B------:R-:W-:Y:S05]  /*1b30*/  BSYNC B0 ;  /* 0x0000000000007941 */ /* 0x000fea0003800000 */
.L_x_4122:
        /* <DEDUP_REMOVED lines=16> */
.L_x_4131:
        /* <DEDUP_REMOVED lines=99> */
.L_x_4130:
        /* <DEDUP_REMOVED lines=79> */
.L_x_4129:
[----:B------:R-:W0:Y:S01]  /*2760*/  LDC.64 R28, c[0x0][0x210] ;  /* 0x00008400ff1c7b82 */ /* 0x000e220000000a00 */
[----:B------:R-:W-:Y:S02]  /*2770*/  ULDC UR4, c[0x0][0x27c] ;  /* 0x00009f0000047ab9 */ /* 0x000fe40000000800 */
[----:B------:R-:W-:-:S04]  /*2780*/  IMAD R41, R41, UR4, R38 ;  /* 0x0000000429297c24 */ /* 0x000fc8000f8e0226 */
[----:B0-----:R-:W-:-:S05]  /*2790*/  IMAD.WIDE.U32 R28, R41, 0x2, R28 ;  /* 0x00000002291c7825 */ /* 0x001fca00078e001c */
[----:B------:R1:W5:Y:S02]  /*27a0*/  LDG.E.U16 R38, desc[UR6][R28.64] ;  /* 0x000000061c267981 */ /* 0x000364000c1e1500 */
.L_x_4128:
[----:B------:R-:W-:Y:S05]  /*27b0*/  BSYNC B0 ;  /* 0x0000000000007941 */ /* 0x000fea0003800000 */
.L_x_4127:
        /* <DEDUP_REMOVED lines=16> */
.L_x_4136:
        /* <DEDUP_REMOVED lines=99> */
.L_x_4135:
        /* <DEDUP_REMOVED lines=78> */
.L_x_4134:
[----:B------:R-:W0:Y:S01]  /*33d0*/  LDC.64 R28, c[0x0][0x210] ;  /* 0x00008400ff1c7b82 */ /* 0x000e220000000a00 */
[----:B------:R-:W-:Y:S02]  /*33e0*/  ULDC UR4, c[0x0][0x27c] ;  /* 0x00009f0000047ab9 */ /* 0x000fe40000000800 */
[----:B------:R-:W-:-:S04]  /*33f0*/  IMAD R39, R42, UR4, R39 ;  /* 0x000000042a277c24 */ /* 0x000fc8000f8e0227 */
[----:B0-----:R-:W-:-:S05]  /*3400*/  IMAD.WIDE.U32 R28, R39, 0x2, R28 ;  /* 0x00000002271c7825 */ /* 0x001fca00078e001c */
[----:B------:R2:W5:Y:S02]  /*3410*/  LDG.E.U16 R39, desc[UR6][R28.64] ;  /* 0x000000061c277981 */ /* 0x000564000c1e1500 */
.L_x_4133:
[----:B------:R-:W-:Y:S05]  /*3420*/  BSYNC B0 ;  /* 0x0000000000007941 */ /* 0x000fea0003800000 */
.L_x_4132:
        /* <DEDUP_REMOVED lines=16> */
.L_x_4141:
        /* <DEDUP_REMOVED lines=99> */
.L_x_4140:
        /* <DEDUP_REMOVED lines=79> */
.L_x_4139:
[----:B------:R-:W0:Y:S01]  /*4050*/  LDC.64 R28, c[0x0][0x210] ;  /* 0x00008400ff1c7b82 */ /* 0x000e220000000a00 */
[----:B------:R-:W-:Y:S02]  /*4060*/  ULDC UR4, c[0x0][0x27c] ;  /* 0x00009f0000047ab9 */ /* 0x000fe40000000800 */
[----:B------:R-:W-:-:S04]  /*4070*/  IMAD R41, R41, UR4, R40 ;  /* 0x0000000429297c24 */ /* 0x000fc8000f8e0228 */
[----:B0-----:R-:W-:-:S05]  /*4080*/  IMAD.WIDE.U32 R28, R41, 0x2, R28 ;  /* 0x00000002291c7825 */ /* 0x001fca00078e001c */
[----:B------:R3:W5:Y:S02]  /*4090*/  LDG.E.U16 R40, desc[UR6][R28.64] ;  /* 0x000000061c287981 */ /* 0x000764000c1e1500 */
.L_x_4138:
[----:B------:R-:W-:Y:S05]  /*40a0*/  BSYNC B0 ;  /* 0x0000000000007941 */ /* 0x000fea0003800000 */
.L_x_4137:
        /* <DEDUP_REMOVED lines=12> */
[C---:B------:R-:W-:Y:S01]  /*4170*/  FSET.BF.LT.FTZ.AND R42, R32.reuse, UR9, PT ;  /* 0x00000009202a7c0a */ /* 0x040fe2000b811000 */
[----:B------:R-:W-:Y:S01]  /*4180*/  ULDC UR4, c[0x0][0x354] ;  /* 0x0000d50000047ab9 */ /* 0x000fe20000000800 */
[----:B------:R-:W-:Y:S01]  /*4190*/  FSETP.GEU.FTZ.AND P3, PT, R32, UR9, PT ;  /* 0x0000000920007c0b */ /* 0x000fe2000bf7e000 */
[----:B------:R-:W-:Y:S01]  /*41a0*/  IMAD R41, R0, UR4, RZ ;  /* 0x0000000400297c24 */ /* 0x000fe2000f8e02ff */
[----:B------:R-:W-:Y:S01]  /*41b0*/  ULDC.64 UR4, c[0x0][0x3c0] ;  /* 0x0000f00000047ab9 */ /* 0x000fe20000000a00 */
[----:B------:R-:W-:-:S03]  /*41c0*/  FMUL.FTZ R33, R33, R42 ;  /* 0x0000002a21217220 */ /* 0x000fc60000410000 */
[----:B------:R-:W-:Y:S01]  /*41d0*/  IADD3 R42, P4, R41, UR4, RZ ;  /* 0x00000004292a7c10 */ /* 0x000fe2000ff9e0ff */
[----:B------:R-:W-:-:S03]  /*41e0*/  FMUL.FTZ R33, R14, R33 ;  /* 0x000000210e217220 */ /* 0x000fc60000410000 */
[----:B------:R-:W-:Y:S02]  /*41f0*/  IADD3.X R43, RZ, UR5, RZ, P4, !PT ;  /* 0x00000005ff2b7c10 */ /* 0x000fe4000a7fe4ff */
[----:B------:R-:W-:-:S04]  /*4200*/  F2FP.BF16.F32.PACK_AB R33, RZ, R33 ;  /* 0x00000021ff21723e */ /* 0x000fc800000010ff */
[----:B------:R-:W-:Y:S02]  /*4210*/  PRMT R32, R33, 0x7610, R32 ;  /* 0x0000761021207816 */ /* 0x000fe40000000020 */
[----:B------:R-:W-:Y:S01]  /*4220*/  SEL R33, RZ, 0x1, P3 ;  /* 0x00000001ff217807 */ /* 0x000fe20001800000 */
[----:B0-----:R-:W-:-:S05]  /*4230*/  IMAD.WIDE.U32 R28, R41, 0x2, R28 ;  /* 0x00000002291c7825 */ /* 0x001fca00078e001c */
[----:B------:R4:W-:Y:S04]  /*4240*/  STG.E.U16 desc[UR6][R28.64], R32 ;  /* 0x000000201c007986 */ /* 0x0009e8000c101506 */
[----:B------:R4:W-:Y:S02]  /*4250*/  STG.E.U8 desc[UR6][R42.64], R33 ;  /* 0x000000212a007986 */ /* 0x0009e4000c101106 */
.L_x_4143:
[----:B------:R-:W-:Y:S05]  /*4260*/  BSYNC B0 ;  /* 0x0000000000007941 */ /* 0x000fea0003800000 */
.L_x_4142:
[----:B------:R-:W-:Y:S04]  /*4270*/  BSSY B0, `(.L_x_4144) ;  /* 0x0000014000007945 */ /* 0x000fe80003800000 */
[----:B------:R-:W-:Y:S05]  /*4280*/  @P2 BRA `(.L_x_4145) ;  /* 0x0000000000482947 */ /* 0x000fea0003800000 */
[----:B01234-:R-:W0:Y:S01]  /*4290*/  LDC.64 R28, c[0x0][0x2e8] ;  /* 0x0000ba00ff1c7b82 */ /* 0x01fe220000000a00 */
[----:B------:R-:W-:Y:S01]  /*42a0*/  ULDC UR4, c[0x0][0x49c] ;  /* 0x0001270000047ab9 */ /* 0x000fe20000000800 */
[----:B-----5:R-:W-:Y:S01]  /*42b0*/  SHF.L.U32 R32, R38, 0x10, RZ ;  /* 0x0000001026207819 */ /* 0x020fe200000006ff */
[----:B------:R-:W-:Y:S01]  /*42c0*/  ULDC UR5, c[0x0][0x354] ;  /* 0x0000d50000057ab9 */ /* 0x000fe20000000800 */
[C---:B------:R-:W-:Y:S01]  /*42d0*/  FSET.BF.LT.FTZ.AND R33, R34.reuse, UR4, PT ;  /* 0x0000000422217c0a */ /* 0x040fe2000b811000 */
[----:B------:R-:W-:Y:S01]  /*42e0*/  ULDC.64 UR10, c[0x0][0x3c0] ;  /* 0x0000f000000a7ab9 */ /* 0x000fe20000000a00 */
[----:B------:R-:W-:-:S03]  /*42f0*/  FSETP.GEU.FTZ.AND P2, PT, R34, UR4, PT ;  /* 0x0000000422007c0b */ /* 0x000fc6000bf5e000 */
[----:B------:R-:W-:Y:S01]  /*4300*/  FMUL.FTZ R41, R32, R33 ;  /* 0x0000002120297220 */ /* 0x000fe20000410000 */
[----:B------:R-:W-:-:S03]  /*4310*/  IMAD R33, R48, UR5, RZ ;  /* 0x0000000530217c24 */ /* 0x000fc6000f8e02ff */
[----:B------:R-:W-:Y:S02]  /*4320*/  FMUL.FTZ R41, R14, R41 ;  /* 0x000000290e297220 */ /* 0x000fe40000410000 */
[----:B------:R-:W-:-:S03]  /*4330*/  IADD3 R32, P3, R33, UR10, RZ ;  /* 0x0000000a21207c10 */ /* 0x000fc6000ff7e0ff */
[----:B------:R-:W-:-:S04]  /*4340*/  F2FP.BF16.F32.PACK_AB R41, RZ, R41 ;  /* 0x00000029ff29723e */ /* 0x000fc800000010ff */
[----:B------:R-:W-:Y:S01]  /*4350*/  PRMT R34, R41, 0x7610, R34 ;  /* 0x0000761029227816 */ /* 0x000fe20000000022 */
[----:B0-----:R-:W-:Y:S01]  /*4360*/  IMAD.WIDE.U32 R28, R33, 0x2, R28 ;  /* 0x00000002211c7825 */ /* 0x001fe200078e001c */
[----:B------:R-:W-:-:S03]  /*4370*/  SEL R41, RZ, 0x1, P2 ;  /* 0x00000001ff297807 */ /* 0x000fc60001000000 */
[----:B------:R-:W-:Y:S01]  /*4380*/  IMAD.X R33, RZ, RZ, UR11, P3 ;  /* 0x0000000bff217e24 */ /* 0x000fe200098e06ff */
[----:B------:R0:W-:Y:S04]  /*4390*/  STG.E.U16 desc[UR6][R28.64], R34 ;  /* 0x000000221c007986 */ /* 0x0001e8000c101506 */
[----:B------:R0:W-:Y:S02]  /*43a0*/  STG.E.U8 desc[UR6][R32.64], R41 ;  /* 0x0000002920007986 */ /* 0x0001e4000c101106 */
.L_x_4145:
[----:B------:R-:W-:Y:S05]  /*43b0*/  BSYNC B0 ;  /* 0x0000000000007941 */ /* 0x000fea0003800000 */
.L_x_4144:
        /* <DEDUP_REMOVED lines=10> */
[----:B------:R-:W-:Y:S01]  /*4460*/  IMAD R33, R46, UR5, RZ ;  /* 0x000000052e217c24 */ /* 0x000fe2000f8e02ff */
[----:B------:R-:W-:Y:S02]  /*4470*/  SEL R35, RZ, 0x1, P1 ;  /* 0x00000001ff237807 */ /* 0x000fe40000800000 */
[----:B------:R-:W-:Y:S02]  /*4480*/  FMUL.FTZ R41, R14, R41 ;  /* 0x000000290e297220 */ /* 0x000fe40000410000 */
[----:B------:R-:W-:-:S03]  /*4490*/  IADD3 R32, P2, R33, UR10, RZ ;  /* 0x0000000a21207c10 */ /* 0x000fc6000ff5e0ff */
[----:B------:R-:W-:Y:S01]  /*44a0*/  F2FP.BF16.F32.PACK_AB R41, RZ, R41 ;  /* 0x00000029ff29723e */ /* 0x000fe200000010ff */
[----:B0-----:R-:W-:Y:S01]  /*44b0*/  IMAD.WIDE.U32 R28, R33, 0x2, R28 ;  /* 0x00000002211c7825 */ /* 0x001fe200078e001c */
[----:B------:R-:W-:-:S04]  /*44c0*/  IADD3.X R33, RZ, UR11, RZ, P2, !PT ;  /* 0x0000000bff217c10 */ /* 0x000fc800097fe4ff */
[----:B------:R0:W-:Y:S04]  /*44d0*/  STG.E.U16 desc[UR6][R28.64], R41 ;  /* 0x000000291c007986 */ /* 0x0001e8000c101506 */
[----:B------:R0:W-:Y:S02]  /*44e0*/  STG.E.U8 desc[UR6][R32.64], R35 ;  /* 0x0000002320007986 */ /* 0x0001e4000c101106 */
.L_x_4147:
[----:B------:R-:W-:Y:S05]  /*44f0*/  BSYNC B0 ;  /* 0x0000000000007941 */ /* 0x000fea0003800000 */
.L_x_4146:
[----:B------:R-:W-:Y:S05]  /*4500*/  @P0 BRA `(.L_x_4148) ;  /* 0x0000000000480947 */ /* 0x000fea0003800000 */
[----:B01234-:R-:W0:Y:S01]  /*4510*/  LDC.64 R28, c[0x0][0x2e8] ;  /* 0x0000ba00ff1c7b82 */ /* 0x01fe220000000a00 */
[----:B------:R-:W-:Y:S01]  /*4520*/  ULDC UR4, c[0x0][0x49c] ;  /* 0x0001270000047ab9 */ /* 0x000fe20000000800 */
[----:B-----5:R-:W-:Y:S01]  /*4530*/  IMAD.U32 R32, R40, 0x10000, RZ ;  /* 0x0001000028207824 */ /* 0x020fe200078e00ff */
[C---:B------:R-:W-:Y:S01]  /*4540*/  FSET.BF.LT.FTZ.AND R33, R36.reuse, UR4, PT ;  /* 0x0000000424217c0a */ /* 0x040fe2000b811000 */
[----:B------:R-:W-:Y:S01]  /*4550*/  ULDC UR5, c[0x0][0x354] ;  /* 0x0000d50000057ab9 */ /* 0x000fe20000000800 */
[----:B------:R-:W-:Y:S01]  /*4560*/  ULDC.64 UR10, c[0x0][0x3c0] ;  /* 0x0000f000000a7ab9 */ /* 0x000fe20000000a00 */
[----:B------:R-:W-:Y:S02]  /*4570*/  FSETP.GEU.FTZ.AND P0, PT, R36, UR4, PT ;  /* 0x0000000424007c0b */ /* 0x000fe4000bf1e000 */
[----:B------:R-:W-:Y:S01]  /*4580*/  FMUL.FTZ R35, R32, R33 ;  /* 0x0000002120237220 */ /* 0x000fe20000410000 */
[----:B------:R-:W-:-:S03]  /*4590*/  IMAD R33, R44, UR5, RZ ;  /* 0x000000052c217c24 */ /* 0x000fc6000f8e02ff */
[----:B------:R-:W-:Y:S02]  /*45a0*/  FMUL.FTZ R35, R14, R35 ;  /* 0x000000230e237220 */ /* 0x000fe40000410000 */
[----:B------:R-:W-:-:S03]  /*45b0*/  IADD3 R32, P1, R33, UR10, RZ ;  /* 0x0000000a21207c10 */ /* 0x000fc6000ff3e0ff */
[----:B------:R-:W-:-:S04]  /*45c0*/  F2FP.BF16.F32.PACK_AB R35, RZ, R35 ;  /* 0x00000023ff23723e */ /* 0x000fc800000010ff */
[----:B------:R-:W-:Y:S02]  /*45d0*/  PRMT R34, R35, 0x7610, R34 ;  /* 0x0000761023227816 */ /* 0x000fe40000000022 */
[----:B------:R-:W-:Y:S01]  /*45e0*/  SEL R35, RZ, 0x1, P0 ;  /* 0x00000001ff237807 */ /* 0x000fe20000000000 */
[----:B0-----:R-:W-:Y:S01]  /*45f0*/  IMAD.WIDE.U32 R28, R33, 0x2, R28 ;  /* 0x00000002211c7825 */ /* 0x001fe200078e001c */
[----:B------:R-:W-:-:S04]  /*4600*/  IADD3.X R33, RZ, UR11, RZ, P1, !PT ;  /* 0x0000000bff217c10 */ /* 0x000fc80008ffe4ff */
[----:B------:R0:W-:Y:S04]  /*4610*/  STG.E.U16 desc[UR6][R28.64], R34 ;  /* 0x000000221c007986 */ /* 0x0001e8000c101506 */
[----:B------:R0:W-:Y:S02]  /*4620*/  STG.E.U8 desc[UR6][R32.64], R35 ;  /* 0x0000002320007986 */ /* 0x0001e4000c101106 */
.L_x_4148:
        /* <DEDUP_REMOVED lines=9> */
        .weak           $__internal_109_$__cuda_sm20_dblrcp_rn_slowpath_v3
        .type           $__internal_109_$__cuda_sm20_dblrcp_rn_slowpath_v3,@function
        .size           $__internal_109_$__cuda_sm20_dblrcp_rn_slowpath_v3,(.L_x_11710 - $__internal_109_$__cuda_sm20_dblrcp_rn_slowpath_v3)
$__internal_109_$__cuda_sm20_dblrcp_rn_slowpath_v3:
        /* <DEDUP_REMOVED lines=23> */
.L_x_4152:
        /* <DEDUP_REMOVED lines=10> */
.L_x_4150:
[----:B------:R-:W-:Y:S02]  /*48d0*/  LOP3.LUT R19, R15, 0x80000, RZ, 0xfc, !PT ;  /* 0x000800000f137812 */ /* 0x000fe400078efcff */
[----:B------:R-:W-:-:S07]  /*48e0*/  MOV R18, R14 ;  /* 0x0000000e00127202 */ /* 0x000fce0000000f00 */
.L_x_4151:
[----:B------:R-:W-:Y:S01]  /*48f0*/  MOV R17, 0x0 ;  /* 0x0000000000117802 */ /* 0x000fe20000000f00 */
[----:B------:R-:W-:Y:S01]  /*4900*/  IMAD.MOV.U32 R22, RZ, RZ, R18 ;  /* 0x000000ffff167224 */ /* 0x000fe200078e0012 */
[----:B------:R-:W-:Y:S02]  /*4910*/  MOV R23, R19 ;  /* 0x0000001300177202 */ /* 0x000fe40000000f00 */
[----:B------:R-:W-:Y:S05]  /*4920*/  RET.REL.NODEC R16 `(_ZN2at6native43_GLOBAL__N__7cc8d1ed_10_Dropout_cu_0e96ed3820fused_dropout_kernelIN3c108BFloat16EfjLin1ELi1EbEEvNS_4cuda6detail10TensorInfoIKT_T1_EENS7_IS8_SA_EENS7_IT4_SA_EESA_T0_NS_15PhiloxCudaStateE) ;  /* 0xffffffb410b47950 */ /* 0x000fea0003c3ffff */
.L_x_4153:
        /* <DEDUP_REMOVED lines=13> */
.L_x_11710:


//--------------------- .text._ZN2at6native43_GLOBAL__N__7cc8d1ed_10_Dropout_cu_0e96ed3820fused_dropout_kernelIN3c108BFloat16EfjLi1ELi1EbEEvNS_4cuda6detail10TensorInfoIKT_T1_EENS7_IS8_SA_EENS7_IT4_SA_EESA_T0_NS_15PhiloxCudaStateE --------------------------
	.section	.text._ZN2at6native43_GLOBAL__N__7cc8d1ed_10_Dropout_cu_0e96ed3820fused_dropout_kernelIN3c108BFloat16EfjLi1ELi1EbEEvNS_4cuda6detail10TensorInfoIKT_T1_EENS7_IS8_SA_EENS7_IT4_SA_EESA_T0_NS_15PhiloxCudaStateE,"ax",@progbits
	.align	128
.text._ZN2at6native43_GLOBAL__N__7cc8d1ed_10_Dropout_cu_0e96ed3820fused_dropout_kernelIN3c108BFloat16EfjLi1ELi1EbEEvNS_4cuda6detail10TensorInfoIKT_T1_EENS7_IS8_SA_EENS7_IT4_SA_EESA_T0_NS_15PhiloxCudaStateE:
        .type           _ZN2at6native43_GLOBAL__N__7cc8d1ed_10_Dropout_cu_0e96ed3820fused_dropout_kernelIN3c108BFloat16EfjLi1ELi1EbEEvNS_4cuda6detail10TensorInfoIKT_T1_EENS7_IS8_SA_EENS7_IT4_SA_EESA_T0_NS_15PhiloxCudaStateE,@function
        .size           _ZN2at6native43_GLOBAL__N__7cc8d1ed_10_Dropout_cu_0e96ed3820fused_dropout_kernelIN3c108BFloat16EfjLi1ELi1EbEEvNS_4cuda6detail10TensorInfoIKT_T1_EENS7_IS8_SA_EENS7_IT4_SA_EESA_T0_NS_15PhiloxCudaStateE,(.L_x_11712 - _ZN2at6native43_GLOBAL__N__7cc8d1ed_10_Dropout_cu_0e96ed3820fused_dropout_kernelIN3c108BFloat16EfjLi1ELi1EbEEvNS_4cuda6detail10TensorInfoIKT_T1_EENS7_IS8_SA_EENS7_IT4_SA_EESA_T0_NS_15PhiloxCudaStateE)
        .other          _ZN2at6native43_GLOBAL__N__7cc8d1ed_10_Dropout_cu_0e96ed3820fused_dropout_kernelIN3c108BFloat16EfjLi1ELi1EbEEvNS_4cuda6detail10TensorInfoIKT_T1_EENS7_IS8_SA_EENS7_IT4_SA_EESA_T0_NS_15PhiloxCudaStateE,@"STO_CUDA_ENTRY STV_DEFAULT"
_ZN2at6native43_GLOBAL__N__7cc8d1ed_10_Dropout_cu_0e96ed3820fused_dropout_kernelIN3c108BFloat16EfjLi1ELi1EbEEvNS_4cuda6detail10TensorInfoIKT_T1_EENS7_IS8_SA_EENS7_IT4_SA_EESA_T0_NS_15PhiloxCudaStateE:
        /* <DEDUP_REMOVED lines=21> */
[----:B---3--:R-:W-:-:S05]  /*0150*/  @P0 IADD3 R34, P1, R2, R7, RZ ;  /* 0x0000000702220210 */ /* 0x008fca0007f3e0ff */
[----:B------:R-:W-:Y:S01]  /*0160*/  @P0 IMAD.X R35, RZ, RZ, R3, P1 ;  /* 0x000000ffff230224 */ /* 0x000fe200008e0603 */
[----:B----4-:R-:W-:-:S04]  /*0170*/  IADD3 R7, R21, -0x4498517b, RZ ;  /* 0xbb67ae8515077810 */ /* 0x010fc80007ffe0ff */
[--C-:B------:R-:W-:Y:S02]  /*0180*/  SHF.R.U64 R5, R34, 0x2, R35.reuse ;  /* 0x0000000222057819 */ /* 0x100fe40000001223 */
[----:B------:R-:W-:-:S03]  /*0190*/  SHF.R.U32.HI R6, RZ, 0x2, R35 ;  /* 0x00000002ff067819 */ /* 0x000fc60000011623 */
[----:B------:R-:W-:Y:S01]  /*01a0*/  IMAD.WIDE.U32 R2, R5, -0x2daee0ad, RZ ;  /* 0xd2511f5305027825 */ /* 0x000fe200078e00ff */
[----:B------:R-:W-:-:S03]  /*01b0*/  LOP3.LUT R10, R9, R6, R20, 0x96, !PT ;  /* 0x00000006090a7212 */ /* 0x000fc600078e9614 */
[----:B------:R-:W-:Y:S01]  /*01c0*/  VIADD R9, R20, 0x3c6ef372 ;  /* 0x3c6ef37214097836 */ /* 0x000fe20000000000 */
[----:B------:R-:W-:Y:S01]  /*01d0*/  LOP3.LUT R12, R3, R21, RZ, 0x3c, !PT ;  /* 0x00000015030c7212 */ /* 0x000fe200078e3cff */
[----:B------:R-:W-:-:S04]  /*01e0*/  IMAD.WIDE.U32 R10, R10, -0x2daee0ad, RZ ;  /* 0xd2511f530a0a7825 */ /* 0x000fc800078e00ff */
[----:B------:R-:W-:Y:S01]  /*01f0*/  IMAD.WIDE.U32 R12, R12, -0x326172a9, RZ ;  /* 0xcd9e8d570c0c7825 */ /* 0x000fe200078e00ff */
[----:B------:R-:W-:-:S03]  /*0200*/  LOP3.LUT R16, R11, R2, R7, 0x96, !PT ;  /* 0x000000020b107212 */ /* 0x000fc600078e9607 */
[----:B------:R-:W-:Y:S02]  /*0210*/  VIADD R3, R20, 0x9e3779b9 ;  /* 0x9e3779b914037836 */ /* 0x000fe40000000000 */
[----:B------:R-:W-:-:S03]  /*0220*/  IMAD.WIDE.U32 R16, R16, -0x326172a9, RZ ;  /* 0xcd9e8d5710107825 */ /* 0x000fc600078e00ff */
[----:B------:R-:W-:Y:S01]  /*0230*/  LOP3.LUT R14, R13, R3, R8, 0x96, !PT ;  /* 0x000000030d0e7212 */ /* 0x000fe200078e9608 */
[----:B------:R-:W-:Y:S01]  /*0240*/  VIADD R11, R20, 0xdaa66d2b ;  /* 0xdaa66d2b140b7836 */ /* 0x000fe20000000000 */
[----:B------:R-:W0:Y:S01]  /*0250*/  F2F.F64.F32 R2, R0 ;  /* 0x0000000000027310 */ /* 0x000e220000201800 */
[----:B------:R-:W-:Y:S02]  /*0260*/  IADD3 R8, R21, 0x76cf5d0a, RZ ;  /* 0x76cf5d0a15087810 */ /* 0x000fe40007ffe0ff */
        /* <DEDUP_REMOVED lines=32> */
[----:B------:R-:W-:Y:S01]  /*0470*/  IMAD.WIDE.U32 R40, R15, -0x2daee0ad, RZ ;  /* 0xd2511f530f287825 */ /* 0x000fe200078e00ff */
[----:B------:R-:W-:Y:S02]  /*0480*/  LOP3.LUT R24, R29, R14, R12, 0x96, !PT ;  /* 0x0000000e1d187212 */ /* 0x000fe400078e960c */
[C---:B------:R-:W-:Y:S01]  /*0490*/  IADD3 R15, R20.reuse, 0x5384540f, RZ ;  /* 0x5384540f140f7810 */ /* 0x040fe20007ffe0ff */
[----:B------:R-:W-:Y:S01]  /*04a0*/  VIADD R17, R20, 0xf1bbcdc8 ;  /* 0xf1bbcdc814117836 */ /* 0x000fe20000000000 */
[----:B------:R-:W-:Y:S01]  /*04b0*/  LOP3.LUT R23, R41, R28, R13, 0x96, !PT ;  /* 0x0000001c29177212 */ /* 0x000fe200078e960d */
[----:B------:R-:W-:Y:S01]  /*04c0*/  IMAD.WIDE.U32 R24, R24, -0x326172a9, RZ ;  /* 0xcd9e8d5718187825 */ /* 0x000fe200078e00ff */
[C---:B------:R-:W-:Y:S01]  /*04d0*/  IADD3 R14, R21.reuse, -0x24c28bd8, RZ ;  /* 0xdb3d7428150e7810 */ /* 0x040fe20007ffe0ff */
[----:B------:R-:W-:Y:S02]  /*04e0*/  DFMA R26, -R2, R18, 1 ;  /* 0x3ff00000021a742b */ /* 0x000fe40000000112 */
[----:B------:R-:W-:Y:S01]  /*04f0*/  VIADD R16, R21, 0x96a522ad ;  /* 0x96a522ad15107836 */ /* 0x000fe20000000000 */
[----:B------:R-:W-:Y:S01]  /*0500*/  LOP3.LUT R15, R25, R22, R15, 0x96, !PT ;  /* 0x00000016190f7212 */ /* 0x000fe200078e960f */
[----:B------:R-:W-:-:S04]  /*0510*/  IMAD.WIDE.U32 R22, R23, -0x326172a9, RZ ;  /* 0xcd9e8d5717167825 */ /* 0x000fc800078e00ff */
[----:B------:R-:W-:Y:S01]  /*0520*/  IMAD.WIDE.U32 R32, R15, -0x2daee0ad, RZ ;  /* 0xd2511f530f207825 */ /* 0x000fe200078e00ff */
[----:B------:R-:W-:Y:S01]  /*0530*/  LOP3.LUT R15, R23, R24, R17, 0x96, !PT ;  /* 0x00000018170f7212 */ /* 0x000fe200078e9611 */
[----:B------:R-:W-:-:S03]  /*0540*/  DFMA R24, R18, R26, R18 ;  /* 0x0000001a1218722b */ /* 0x000fc60000000012 */
[----:B------:R-:W-:Y:S01]  /*0550*/  LOP3.LUT R40, R33, R40, R14, 0x96, !PT ;  /* 0x0000002821287212 */ /* 0x000fe200078e960e */
[----:B------:R-:W-:Y:S01]  /*0560*/  IMAD.HI.U32 R17, R15, -0x2daee0ad, RZ ;  /* 0xd2511f530f117827 */ /* 0x000fe200078e00ff */
[----:B------:R-:W-:-:S03]  /*0570*/  IADD3 R33, R20, -0x700cb87f, RZ ;  /* 0x8ff3478114217810 */ /* 0x000fc60007ffe0ff */
[----:B------:R-:W-:Y:S01]  /*0580*/  IMAD.HI.U32 R0, R40, -0x326172a9, RZ ;  /* 0xcd9e8d5728007827 */ /* 0x000fe200078e00ff */
[----:B------:R-:W-:-:S04]  /*0590*/  LOP3.LUT R32, R17, R32, R16, 0x96, !PT ;  /* 0x0000002011207212 */ /* 0x000fc800078e9610 */
[----:B------:R-:W-:Y:S01]  /*05a0*/  LOP3.LUT R33, R0, R22, R33, 0x96, !PT ;  /* 0x0000001600217212 */ /* 0x000fe200078e9621 */
[----:B------:R-:W-:Y:S06]  /*05b0*/  @P0 BRA `(.L_x_4154) ;  /* 0x0000000000100947 */ /* 0x000fec0003800000 */
[----:B------:R-:W-:-:S05]  /*05c0*/  LOP3.LUT R0, R3, 0x7fffffff, RZ, 0xc0, !PT ;  /* 0x7fffffff03007812 */ /* 0x000fca00078ec0ff */
[----:B------:R-:W-:Y:S01]  /*05d0*/  VIADD R22, R0, 0xfff00000 ;  /* 0xfff0000000167836 */ /* 0x000fe20000000000 */
[----:B------:R-:W-:-:S07]  /*05e0*/  MOV R0, 0x600 ;  /* 0x0000060000007802 */ /* 0x000fce0000000f00 */
[----:B------:R-:W-:Y:S05]  /*05f0*/  CALL.REL.NOINC `($__internal_110_$__cuda_sm20_dblrcp_rn_slowpath_v3) ;  /* 0x0000000c00ac7944 */ /* 0x000fea0003c00000 */
.L_x_4154:
[----:B------:R-:W0:Y:S01]  /*0600*/  LDC R17, c[0x0][0xc] ;  /* 0x00000300ff117b82 */ /* 0x000e220000000800 */
[----:B------:R-:W-:Y:S01]  /*0610*/  ULDC UR4, c[0x0][0x498] ;  /* 0x0001260000047ab9 */ /* 0x000fe20000000800 */
[----:B------:R-:W-:Y:S01]  /*0620*/  UMOV UR8, 0xf0000000 ;  /* 0xf000000000087882 */ /* 0x000fe20000000000 */
[----:B------:R-:W-:Y:S01]  /*0630*/  UIADD3 UR4, UR4, -0x1, URZ ;  /* 0xffffffff04047890 */ /* 0x000fe2000fffe03f */
[----:B------:R-:W-:Y:S01]  /*0640*/  UMOV UR9, 0x380fffff ;  /* 0x380fffff00097882 */ /* 0x000fe20000000000 */
[----:B0-----:R-:W-:-:S05]  /*0650*/  IMAD R0, R17, UR5, RZ ;  /* 0x0000000511007c24 */ /* 0x001fca000f8e02ff */
[----:B------:R-:W-:-:S04]  /*0660*/  SHF.L.U32 R0, R0, 0x2, RZ ;  /* 0x0000000200007819 */ /* 0x000fc800000006ff */
[----:B------:R-:W0:Y:S01]  /*0670*/  I2F.U32.RP R18, R0 ;  /* 0x0000000000127306 */ /* 0x000e220000209000 */
[----:B------:R-:W-:Y:S02]  /*0680*/  IADD3 R19, RZ, -R0, RZ ;  /* 0x80000000ff137210 */ /* 0x000fe40007ffe0ff */
[----:B------:R-:W-:-:S05]  /*0690*/  ISETP.NE.U32.AND P2, PT, R0, RZ, PT ;  /* 0x000000ff0000720c */ /* 0x000fca0003f45070 */
[----:B0-----:R-:W0:Y:S02]  /*06a0*/  MUFU.RCP R18, R18 ;  /* 0x0000001200127308 */ /* 0x001e240000001000 */
[----:B0-----:R-:W-:-:S06]  /*06b0*/  VIADD R2, R18, 0xffffffe ;  /* 0x0ffffffe12027836 */ /* 0x001fcc0000000000 */
[----:B------:R0:W1:Y:S08]  /*06c0*/  F2F.F32.F64 R18, R24 ;  /* 0x0000001800127310 */ /* 0x0000700000301000 */
[----:B------:R2:W3:Y:S02]  /*06d0*/  F2I.FTZ.U32.TRUNC.NTZ R3, R2 ;  /* 0x0000000200037305 */ /* 0x0004e4000021f000 */
[----:B--2---:R-:W-:-:S02]  /*06e0*/  IMAD.MOV.U32 R2, RZ, RZ, RZ ;  /* 0x000000ffff027224 */ /* 0x004fc400078e00ff */
[----:B---3--:R-:W-:-:S04]  /*06f0*/  IMAD R19, R19, R3, RZ ;  /* 0x0000000313137224 */ /* 0x008fc800078e02ff */
[----:B------:R-:W-:-:S06]  /*0700*/  IMAD.HI.U32 R3, R3, R19, R2 ;  /* 0x0000001303037227 */ /* 0x000fcc00078e0002 */
[----:B------:R-:W-:-:S05]  /*0710*/  IMAD.HI.U32 R3, R3, UR4, RZ ;  /* 0x0000000403037c27 */ /* 0x000fca000f8e00ff */
[----:B------:R-:W-:-:S05]  /*0720*/  IADD3 R19, -R3, RZ, RZ ;  /* 0x000000ff03137210 */ /* 0x000fca0007ffe1ff */
[----:B------:R-:W-:-:S05]  /*0730*/  IMAD R19, R0, R19, UR4 ;  /* 0x0000000400137e24 */ /* 0x000fca000f8e0213 */
[----:B------:R-:W-:-:S13]  /*0740*/  ISETP.GE.U32.AND P0, PT, R19, R0, PT ;  /* 0x000000001300720c */ /* 0x000fda0003f06070 */
[----:B------:R-:W-:Y:S01]  /*0750*/  @P0 IMAD.IADD R19, R19, 0x1, -R0 ;  /* 0x0000000113130824 */ /* 0x000fe200078e0a00 */
[----:B------:R-:W-:Y:S01]  /*0760*/  @P0 IADD3 R3, R3, 0x1, RZ ;  /* 0x0000000103030810 */ /* 0x000fe20007ffe0ff */
[----:B------:R-:W-:-:S03]  /*0770*/  DSETP.GEU.AND P0, PT, |R24|, UR8, PT ;  /* 0x0000000818007e2a */ /* 0x000fc6000bf0e200 */
[----:B------:R-:W-:-:S13]  /*0780*/  ISETP.GE.U32.AND P1, PT, R19, R0, PT ;  /* 0x000000001300720c */ /* 0x000fda0003f26070 */
[----:B------:R-:W-:Y:S01]  /*0790*/  @P1 VIADD R3, R3, 0x1 ;  /* 0x0000000103031836 */ /* 0x000fe20000000000 */
[----:B------:R-:W-:-:S04]  /*07a0*/  @!P2 LOP3.LUT R3, RZ, R0, RZ, 0x33, !PT ;  /* 0x00000000ff03a212 */ /* 0x000fc800078e33ff */
[----:B------:R-:W-:-:S05]  /*07b0*/  IADD3 R19, R3, 0x1, RZ ;  /* 0x0000000103137810 */ /* 0x000fca0007ffe0ff */
[----:B------:R-:W-:-:S05]  /*07c0*/  IMAD R19, R0, R19, RZ ;  /* 0x0000001300137224 */ /* 0x000fca00078e02ff */
[----:B------:R-:W-:-:S13]  /*07d0*/  ISETP.GE.U32.AND P1, PT, R4, R19, PT ;  /* 0x000000130400720c */ /* 0x000fda0003f26070 */
[----:B01----:R-:W-:Y:S05]  /*07e0*/  @P1 EXIT ;  /* 0x000000000000194d */ /* 0x003fea0003800000 */
[----:B------:R-:W0:Y:S01]  /*07f0*/  LDC.64 R22, c[0x0][0x2e8] ;  /* 0x0000ba00ff167b82 */ /* 0x000e220000000a00 */
[----:B------:R-:W-:Y:S01]  /*0800*/  @!P0 FMUL R18, R18, 1.175494350822287508e-38 ;  /* 0x0080000012128820 */ /* 0x000fe20000400000 */
[----:B------:R-:W-:Y:S01]  /*0810*/  IMAD R40, R40, -0x326172a9, RZ ;  /* 0xcd9e8d5728287824 */ /* 0x000fe200078e02ff */
[----:B------:R-:W-:Y:S01]  /*0820*/  LOP3.LUT R34, R34, 0x3, RZ, 0xc0, !PT ;  /* 0x0000000322227812 */ /* 0x000fe200078ec0ff */
[----:B------:R-:W-:Y:S01]  /*0830*/  IMAD.MOV.U32 R35, RZ, RZ, RZ ;  /* 0x000000ffff237224 */ /* 0x000fe200078e00ff */
[----:B------:R-:W-:Y:S01]  /*0840*/  MOV R36, R4 ;  /* 0x0000000400247202 */ /* 0x000fe20000000f00 */
[----:B------:R-:W-:Y:S01]  /*0850*/  ULDC UR11, c[0x0][0x49c] ;  /* 0x00012700000b7ab9 */ /* 0x000fe20000000800 */
[----:B------:R-:W-:Y:S01]  /*0860*/  ULDC UR4, c[0x0][0x354] ;  /* 0x0000d50000047ab9 */ /* 0x000fe20000000800 */
[----:B------:R-:W-:Y:S01]  /*0870*/  ULDC UR10, c[0x0][0x498] ;  /* 0x00012600000a7ab9 */ /* 0x000fe20000000800 */
[----:B------:R-:W-:-:S05]  /*0880*/  ULDC.64 UR8, c[0x0][0x3c0] ;  /* 0x0000f00000087ab9 */ /* 0x000fca0000000a00 */
.L_x_4166:
[----:B------:R-:W-:Y:S01]  /*0890*/  VIADD R5, R5, 0x1 ;  /* 0x0000000105057836 */ /* 0x000fe20000000000 */
[----:B------:R-:W-:Y:S03]  /*08a0*/  BSSY B0, `(.L_x_4155) ;  /* 0x000000c000007945 */ /* 0x000fe60003800000 */
[C---:B------:R-:W-:Y:S01]  /*08b0*/  IMAD.HI.U32 R24, R5.reuse, -0x2daee0ad, RZ ;  /* 0xd2511f5305187827 */ /* 0x040fe200078e00ff */
[----:B------:R-:W-:-:S13]  /*08c0*/  ISETP.NE.AND P0, PT, R5, RZ, PT ;  /* 0x000000ff0500720c */ /* 0x000fda0003f05270 */
[----:B-----5:R-:W-:Y:S05]  /*08d0*/  @P0 BRA `(.L_x_4156) ;  /* 0x0000000000200947 */ /* 0x020fea0003800000 */
        /* <DEDUP_REMOVED lines=8> */
.L_x_4156:
[----:B------:R-:W-:Y:S05]  /*0960*/  BSYNC B0 ;  /* 0x0000000000007941 */ /* 0x000fea0003800000 */
.L_x_4155:
[----:B------:R-:W-:Y:S01]  /*0970*/  IMAD.HI.U32 R25, R36, -0x326172a9, RZ ;  /* 0xcd9e8d5724197827 */ /* 0x000fe200078e00ff */
[----:B------:R-:W-:Y:S02]  /*0980*/  LOP3.LUT R24, R24, R35, R21, 0x96, !PT ;  /* 0x0000002318187212 */ /* 0x000fe400078e9615 */
[----:B------:R-:W-:Y:S01]  /*0990*/  IADD3 R30, R20, -0x61c88647, RZ ;  /* 0x9e3779b9141e7810 */ /* 0x000fe20007ffe0ff */
[----:B------:R-:W-:Y:S01]  /*09a0*/  IMAD R27, R36, -0x326172a9, RZ ;  /* 0xcd9e8d57241b7824 */ /* 0x000fe200078e02ff */
[----:B------:R-:W-:Y:S01]  /*09b0*/  LOP3.LUT R28, R25, R6, R20, 0x96, !PT ;  /* 0x00000006191c7212 */ /* 0x000fe200078e9614 */
[----:B------:R-:W-:Y:S01]  /*09c0*/  IMAD.WIDE.U32 R24, R24, -0x326172a9, RZ ;  /* 0xcd9e8d5718187825 */ /* 0x000fe200078e00ff */
[----:B------:R-:W-:Y:S02]  /*09d0*/  ISETP.NE.AND P0, PT, R34, 0x1, PT ;  /* 0x000000012200780c */ /* 0x000fe40003f05270 */
[----:B------:R-:W-:Y:S01]  /*09e0*/  IADD3 R37, R20, -0x700cb87f, RZ ;  /* 0x8ff3478114257810 */ /* 0x000fe20007ffe0ff */
[----:B------:R-:W-:Y:S01]  /*09f0*/  IMAD R26, R5, -0x2daee0ad, RZ ;  /* 0xd2511f53051a7824 */ /* 0x000fe200078e02ff */
[----:B------:R-:W-:Y:S01]  /*0a00*/  LOP3.LUT R27, R25, R27, R30, 0x96, !PT ;  /* 0x0000001b191b7212 */ /* 0x000fe200078e961e */
[----:B------:R-:W-:Y:S01]  /*0a10*/  IMAD.WIDE.U32 R28, R28, -0x2daee0ad, RZ ;  /* 0xd2511f531c1c7825 */ /* 0x000fe200078e00ff */
[----:B------:R-:W-:-:S03]  /*0a20*/  MOV R43, R32 ;  /* 0x00000020002b7202 */ /* 0x000fc60000000f00 */
[----:B------:R-:W-:Y:S01]  /*0a30*/  IMAD.WIDE.U32 R30, R27, -0x2daee0ad, RZ ;  /* 0xd2511f531b1e7825 */ /* 0x000fe200078e00ff */
[----:B------:R-:W-:-:S03]  /*0a40*/  LOP3.LUT R26, R29, R26, R7, 0x96, !PT ;  /* 0x0000001a1d1a7212 */ /* 0x000fc600078e9607 */
[----:B------:R-:W-:Y:S01]  /*0a50*/  VIADD R29, R20, 0x3c6ef372 ;  /* 0x3c6ef372141d7836 */ /* 0x000fe20000000000 */
[----:B------:R-:W-:Y:S01]  /*0a60*/  LOP3.LUT R25, R31, R28, R8, 0x96, !PT ;  /* 0x0000001c1f197212 */ /* 0x000fe200078e9608 */
[----:B------:R-:W-:Y:S01]  /*0a70*/  IMAD.WIDE.U32 R26, R26, -0x326172a9, RZ ;  /* 0xcd9e8d571a1a7825 */ /* 0x000fe200078e00ff */
[----:B------:R-:W-:-:S03]  /*0a80*/  IADD3 R31, R20, -0x255992d5, RZ ;  /* 0xdaa66d2b141f7810 */ /* 0x000fc60007ffe0ff */
        /* <DEDUP_REMOVED lines=9> */
[C---:B------:R-:W-:Y:S01]  /*0b20*/  IADD3 R31, R20.reuse, 0x1715609d, RZ ;  /* 0x1715609d141f7810 */ /* 0x040fe20007ffe0ff */
[----:B------:R-:W-:-:S05]  /*0b30*/  VIADD R29, R20, 0x78dde6e4 ;  /* 0x78dde6e4141d7836 */ /* 0x000fca0000000000 */
        /* <DEDUP_REMOVED lines=18> */
[----:B------:R-:W-:Y:S02]  /*0c60*/  VIADD R29, R20, 0xf1bbcdc8 ;  /* 0xf1bbcdc8141d7836 */ /* 0x000fe40000000000 */
[----:B------:R-:W-:-:S03]  /*0c70*/  IMAD R28, R15, -0x2daee0ad, RZ ;  /* 0xd2511f530f1c7824 */ /* 0x000fc600078e02ff */
        /* <DEDUP_REMOVED lines=20> */
.L_x_4158:
[----:B------:R-:W-:Y:S01]  /*0dc0*/  IMAD.MOV.U32 R46, RZ, RZ, R32 ;  /* 0x000000ffff2e7224 */ /* 0x000fe200078e0020 */
[----:B------:R-:W-:Y:S01]  /*0dd0*/  MOV R43, R28 ;  /* 0x0000001c002b7202 */ /* 0x000fe20000000f00 */
[----:B------:R-:W-:Y:S01]  /*0de0*/  IMAD.MOV.U32 R45, RZ, RZ, R37 ;  /* 0x000000ffff2d7224 */ /* 0x000fe200078e0025 */
[----:B------:R-:W-:-:S07]  /*0df0*/  MOV R39, R24 ;  /* 0x0000001800277202 */ /* 0x000fce0000000f00 */
.L_x_4157:
        /* <DEDUP_REMOVED lines=34> */
[----:B-1----:R-:W-:Y:S01]  /*1020*/  FSET.BF.LT.FTZ.AND R27, R47, UR11, PT ;  /* 0x0000000b2f1b7c0a */ /* 0x002fe2000b811000 */
[----:B------:R-:W-:Y:S01]  /*1030*/  IMAD R29, R4, UR4, RZ ;  /* 0x00000004041d7c24 */ /* 0x000fe2000f8e02ff */
[----:B-----5:R-:W-:Y:S02]  /*1040*/  SHF.L.U32 R26, R3, 0x10, RZ ;  /* 0x00000010031a7819 */ /* 0x020fe400000006ff */
[----:B------:R-:W-:-:S03]  /*1050*/  FSETP.GEU.FTZ.AND P3, PT, R47, UR11, PT ;  /* 0x0000000b2f007c0b */ /* 0x000fc6000bf7e000 */
[----:B------:R-:W-:Y:S01]  /*1060*/  FMUL.FTZ R27, R26, R27 ;  /* 0x0000001b1a1b7220 */ /* 0x000fe20000410000 */
[C---:B------:R-:W-:Y:S01]  /*1070*/  IADD3 R26, P4, R29.reuse, UR8, RZ ;  /* 0x000000081d1a7c10 */ /* 0x040fe2000ff9e0ff */
[----:B0-----:R-:W-:Y:S01]  /*1080*/  IMAD.WIDE.U32 R28, R29, 0x2, R22 ;  /* 0x000000021d1c7825 */ /* 0x001fe200078e0016 */
[----:B------:R-:W-:-:S03]  /*1090*/  SEL R31, RZ, 0x1, P3 ;  /* 0x00000001ff1f7807 */ /* 0x000fc60001800000 */
[----:B------:R-:W-:-:S05]  /*10a0*/  FMUL.FTZ R27, R18, R27 ;  /* 0x0000001b121b7220 */ /* 0x000fca0000410000 */
[----:B------:R-:W-:Y:S01]  /*10b0*/  F2FP.BF16.F32.PACK_AB R4, RZ, R27 ;  /* 0x0000001bff04723e */ /* 0x000fe200000010ff */
[----:B------:R-:W-:-:S04]  /*10c0*/  IMAD.X R27, RZ, RZ, UR9, P4 ;  /* 0x00000009ff1b7e24 */ /* 0x000fc8000a0e06ff */
[----:B------:R2:W-:Y:S04]  /*10d0*/  STG.E.U16 desc[UR6][R28.64], R4 ;  /* 0x000000041c007986 */ /* 0x0005e8000c101506 */
[----:B------:R2:W-:Y:S02]  /*10e0*/  STG.E.U8 desc[UR6][R26.64], R31 ;  /* 0x0000001f1a007986 */ /* 0x0005e4000c101106 */
.L_x_4160:
[----:B------:R-:W-:Y:S05]  /*10f0*/  BSYNC B0 ;  /* 0x0000000000007941 */ /* 0x000fea0003800000 */
.L_x_4159:
[----:B------:R-:W-:Y:S01]  /*1100*/  BSSY B0, `(.L_x_4161) ;  /* 0x0000012000007945 */ /* 0x000fe20003800000 */
[----:B-12---:R-:W-:Y:S01]  /*1110*/  I2FP.F32.U32 R31, R39 ;  /* 0x00000027001f7245 */ /* 0x006fe20000201000 */
[-C--:B------:R-:W-:Y:S01]  /*1120*/  FFMA.FTZ R4, R45, R46.reuse, 1.1641532182693481445e-10 ;  /* 0x2f0000002d047423 */ /* 0x080fe2000001002e */
[----:B------:R-:W-:Y:S01]  /*1130*/  FFMA.FTZ R43, R43, R46, 1.1641532182693481445e-10 ;  /* 0x2f0000002b2b7423 */ /* 0x000fe2000001002e */
[----:B------:R-:W-:Y:S06]  /*1140*/  @P2 BRA `(.L_x_4162) ;  /* 0x0000000000342947 */ /* 0x000fec0003800000 */
[C---:B------:R-:W-:Y:S01]  /*1150*/  FSET.BF.LT.FTZ.AND R27, R43.reuse, UR11, PT ;  /* 0x0000000b2b1b7c0a */ /* 0x040fe2000b811000 */
        /* <DEDUP_REMOVED lines=12> */
.L_x_4162:
[----:B------:R-:W-:Y:S05]  /*1220*/  BSYNC B0 ;  /* 0x0000000000007941 */ /* 0x000fea0003800000 */
.L_x_4161:
[----:B------:R-:W-:Y:S04]  /*1230*/  BSSY B0, `(.L_x_4163) ;  /* 0x000000f000007945 */ /* 0x000fe80003800000 */
[----:B------:R-:W-:Y:S05]  /*1240*/  @P1 BRA `(.L_x_4164) ;  /* 0x0000000000341947 */ /* 0x000fea0003800000 */
        /* <DEDUP_REMOVED lines=13> */
.L_x_4164:
[----:B------:R-:W-:Y:S05]  /*1320*/  BSYNC B0 ;  /* 0x0000000000007941 */ /* 0x000fea0003800000 */
.L_x_4163:
[----:B------:R-:W-:Y:S01]  /*1330*/  FFMA.FTZ R31, R31, R46, 1.1641532182693481445e-10 ;  /* 0x2f0000001f1f7423 */ /* 0x000fe2000001002e */
[----:B------:R-:W-:Y:S06]  /*1340*/  @P0 BRA `(.L_x_4165) ;  /* 0x0000000000340947 */ /* 0x000fec0003800000 */
[----:B-12---:R-:W-:Y:S01]  /*1350*/  FSET.BF.LT.FTZ.AND R27, R31, UR11, PT ;  /* 0x0000000b1f1b7c0a */ /* 0x006fe2000b811000 */
[----:B------:R-:W-:Y:S01]  /*1360*/  IMAD R29, R44, UR4, RZ ;  /* 0x000000042c1d7c24 */ /* 0x000fe2000f8e02ff */
[----:B-----5:R-:W-:Y:S02]  /*1370*/  SHF.L.U32 R4, R41, 0x10, RZ ;  /* 0x0000001029047819 */ /* 0x020fe400000006ff */
[----:B------:R-:W-:Y:S02]  /*1380*/  FSETP.GEU.FTZ.AND P0, PT, R31, UR11, PT ;  /* 0x0000000b1f007c0b */ /* 0x000fe4000bf1e000 */
[C---:B------:R-:W-:Y:S01]  /*1390*/  IADD3 R26, P1, R29.reuse, UR8, RZ ;  /* 0x000000081d1a7c10 */ /* 0x040fe2000ff3e0ff */
[----:B------:R-:W-:Y:S01]  /*13a0*/  FMUL.FTZ R27, R4, R27 ;  /* 0x0000001b041b7220 */ /* 0x000fe20000410000 */
[----:B0-----:R-:W-:Y:S01]  /*13b0*/  IMAD.WIDE.U32 R28, R29, 0x2, R22 ;  /* 0x000000021d1c7825 */ /* 0x001fe200078e0016 */
[----:B------:R-:W-:-:S03]  /*13c0*/  SEL R31, RZ, 0x1, P0 ;  /* 0x00000001ff1f7807 */ /* 0x000fc60000000000 */
[----:B------:R-:W-:-:S05]  /*13d0*/  FMUL.FTZ R27, R18, R27 ;  /* 0x0000001b121b7220 */ /* 0x000fca0000410000 */
[----:B------:R-:W-:Y:S01]  /*13e0*/  F2FP.BF16.F32.PACK_AB R4, RZ, R27 ;  /* 0x0000001bff04723e */ /* 0x000fe200000010ff */
[----:B------:R-:W-:-:S04]  /*13f0*/  IMAD.X R27, RZ, RZ, UR9, P1 ;  /* 0x00000009ff1b7e24 */ /* 0x000fc800088e06ff */
[----:B------:R3:W-:Y:S04]  /*1400*/  STG.E.U16 desc[UR6][R28.64], R4 ;  /* 0x000000041c007986 */ /* 0x0007e8000c101506 */
[----:B------:R3:W-:Y:S02]  /*1410*/  STG.E.U8 desc[UR6][R26.64], R31 ;  /* 0x0000001f1a007986 */ /* 0x0007e4000c101106 */
.L_x_4165:
[----:B---3--:R-:W-:Y:S01]  /*1420*/  IMAD R4, R17, UR5, R44 ;  /* 0x0000000511047c24 */ /* 0x008fe2000f8e022c */
[----:B------:R-:W-:Y:S05]  /*1430*/  WARPSYNC.ALL ;  /* 0x0000000000007948 */ /* 0x000fea0003800000 */
[----:B------:R-:W-:Y:S01]  /*1440*/  BAR.SYNC.DEFER_BLOCKING 0x0 ;  /* 0x0000000000007b1d */ /* 0x000fe20000010000 */
[----:B------:R-:W-:Y:S01]  /*1450*/  ISETP.GE.U32.AND P0, PT, R4, R19, PT ;  /* 0x000000130400720c */ /* 0x000fe20003f06070 */
[----:B-12---:R-:W-:Y:S01]  /*1460*/  IMAD.MOV.U32 R33, RZ, RZ, R37 ;  /* 0x000000ffff217224 */ /* 0x006fe200078e0025 */
[----:B------:R-:W-:Y:S02]  /*1470*/  MOV R40, R24 ;  /* 0x0000001800287202 */ /* 0x000fe40000000f00 */
[----:B------:R-:W-:-:S09]  /*1480*/  MOV R32, R38 ;  /* 0x0000002600207202 */ /* 0x000fd20000000f00 */
[----:B------:R-:W-:Y:S05]  /*1490*/  @!P0 BRA `(.L_x_4166) ;  /* 0xfffffff000fc8947 */ /* 0x000fea000383ffff */
[----:B------:R-:W-:Y:S05]  /*14a0*/  EXIT ;  /* 0x000000000000794d */ /* 0x000fea0003800000 */
        .weak           $__internal_110_$__cuda_sm20_dblrcp_rn_slowpath_v3
        .type           $__internal_110_$__cuda_sm20_dblrcp_rn_slowpath_v3,@function
        .size           $__internal_110_$__cuda_sm20_dblrcp_rn_slowpath_v3,(.L_x_11712 - $__internal_110_$__cuda_sm20_dblrcp_rn_slowpath_v3)
$__internal_110_$__cuda_sm20_dblrcp_rn_slowpath_v3:
        /* <DEDUP_REMOVED lines=23> */
.L_x_4169:
        /* <DEDUP_REMOVED lines=10> */
.L_x_4167:
[----:B------:R-:W-:Y:S02]  /*16c0*/  LOP3.LUT R19, R3, 0x80000, RZ, 0xfc, !PT ;  /* 0x0008000003137812 */ /* 0x000fe400078efcff */
[----:B------:R-:W-:-:S07]  /*16d0*/  MOV R18, R2 ;  /* 0x0000000200127202 */ /* 0x000fce0000000f00 */
.L_x_4168:
[----:B------:R-:W-:Y:S01]  /*16e0*/  IMAD.MOV.U32 R2, RZ, RZ, R0 ;  /* 0x000000ffff027224 */ /* 0x000fe200078e0000 */
[----:B------:R-:W-:Y:S01]  /*16f0*/  MOV R3, 0x0 ;  /* 0x0000000000037802 */ /* 0x000fe20000000f00 */
[----:B------:R-:W-:Y:S01]  /*1700*/  IMAD.MOV.U32 R24, RZ, RZ, R18 ;  /* 0x000000ffff187224 */ /* 0x000fe200078e0012 */
[----:B------:R-:W-:Y:S02]  /*1710*/  MOV R25, R19 ;  /* 0x0000001300197202 */ /* 0x000fe40000000f00 */
[----:B------:R-:W-:Y:S05]  /*1720*/  RET.REL.NODEC R2 `(_ZN2at6native43_GLOBAL__N__7cc8d1ed_10_Dropout_cu_0e96ed3820fused_dropout_kernelIN3c108BFloat16EfjLi1ELi1EbEEvNS_4cuda6detail10TensorInfoIKT_T1_EENS7_IS8_SA_EENS7_IT4_SA_EESA_T0_NS_15PhiloxCudaStateE) ;  /* 0xffffffe802347950 */ /* 0x000fea0003c3ffff */
.L_x_4170:
        /* <DEDUP_REMOVED lines=13> */
.L_x_11712:


//--------------------- .text._ZN2at6native43_GLOBAL__N__7cc8d1ed_10_Dropout_cu_0e96ed3824fused_dropout_kernel_vecIN3c108BFloat16EfjLi1ELi2EbEEvNS_4cuda6detail10TensorInfoIKT_T1_EENS7_IS8_SA_EENS7_IT4_SA_EESA_T0_NS_15PhiloxCudaStateE --------------------------
	.section	.text._ZN2at6native43_GLOBAL__N__7cc8d1ed_10_Dropout_cu_0e96ed3824fused_dropout_kernel_vecIN3c108BFloat16EfjLi1ELi2EbEEvNS_4cuda6detail10TensorInfoIKT_T1_EENS7_IS8_SA_EENS7_IT4_SA_EESA_T0_NS_15PhiloxCudaStateE,"ax",@progbits
	.align	128
.text._ZN2at6native43_GLOBAL__N__7cc8d1ed_10_Dropout_cu_0e96ed3824fused_dropout_kernel_vecIN3c108BFloat16EfjLi1ELi2EbEEvNS_4cuda6detail10TensorInfoIKT_T1_EENS7_IS8_SA_EENS7_IT4_SA_EESA_T0_NS_15PhiloxCudaStateE:
        .type           _ZN2at6native43_GLOBAL__N__7cc8d1ed_10_Dropout_cu_0e96ed3824fused_dropout_kernel_vecIN3c108BFloat16EfjLi1ELi2EbEEvNS_4cuda6detail10TensorInfoIKT_T1_EENS7_IS8_SA_EENS7_IT4_SA_EESA_T0_NS_15PhiloxCudaStateE,@function
        .size           _ZN2at6native43_GLOBAL__N__7cc8d1ed_10_Dropout_cu_0e96ed3824fused_dropout_kernel_vecIN3c108BFloat16EfjLi1ELi2EbEEvNS_4cuda6detail10TensorInfoIKT_T1_EENS7_IS8_SA_EENS7_IT4_SA_EESA_T0_NS_15PhiloxCudaStateE,(.L_x_11714 - _ZN2at6native43_GLOBAL__N__7cc8d1ed_10_Dropout_cu_0e96ed3824fused_dropout_kernel_vecIN3c108BFloat16EfjLi1ELi2EbEEvNS_4cuda6detail10TensorInfoIKT_T1_EENS7_IS8_SA_EENS7_IT4_SA_EESA_T0_NS_15PhiloxCudaStateE)
        .other          _ZN2at6native43_GLOBAL__N__7cc8d1ed_10_Dropout_cu_0e96ed3824fused_dropout_kernel_vecIN3c108BFloat16EfjLi1ELi2EbEEvNS_4cuda6detail10TensorInfoIKT_T1_EENS7_IS8_SA_EENS7_IT4_SA_EESA_T0_NS_15PhiloxCudaStateE,@"STO_CUDA_ENTRY STV_DEFAULT"
_ZN2at6native43_GLOBAL__N__7cc8d1ed_10_Dropout_cu_0e96ed3824fused_dropout_kernel_vecIN3c108BFloat16EfjLi1ELi2EbEEvNS_4cuda6detail10TensorInfoIKT_T1_EENS7_IS8_SA_EENS7_IT4_SA_EESA_T0_NS_15PhiloxCudaStateE:
        /* <DEDUP_REMOVED lines=104> */
[----:B------:R-:W-:Y:S05]  /*0680*/  CALL.REL.NOINC `($__internal_111_$__cuda_sm20_dblrcp_rn_slowpath_v3) ;  /* 0x0000000400ec7944 */ /* 0x000fea0003c00000 */
[----:B------:R-:W-:Y:S01]  /*0690*/  IMAD.MOV.U32 R24, RZ, RZ, R4 ;  /* 0x000000ffff187224 */ /* 0x000fe200078e0004 */
[----:B------:R-:W-:-:S07]  /*06a0*/  MOV R25, R5 ;  /* 0x0000000500197202 */ /* 0x000fce0000000f00 */
.L_x_4171:
        /* <DEDUP_REMOVED lines=14> */
.L_x_4176:
[----:B------:R-:W-:Y:S01]  /*0790*/  VIADD R11, R11, 0x1 ;  /* 0x000000010b0b7836 */ /* 0x000fe20000000000 */
[----:B------:R-:W-:Y:S03]  /*07a0*/  BSSY B0, `(.L_x_4172) ;  /* 0x000000c000007945 */ /* 0x000fe60003800000 */
[C---:B-1----:R-:W-:Y:S01]  /*07b0*/  IMAD.HI.U32 R25, R11.reuse, -0x2daee0ad, RZ ;  /* 0xd2511f530b197827 */ /* 0x042fe200078e00ff */
        /* <DEDUP_REMOVED lines=10> */
.L_x_4173:
[----:B------:R-:W-:Y:S05]  /*0860*/  BSYNC B0 ;  /* 0x0000000000007941 */ /* 0x000fea0003800000 */
.L_x_4172:
        /* <DEDUP_REMOVED lines=50> */
[----:B------:R-:W-:Y:S05]  /*0b90*/  @!P0 BRA `(.L_x_4174) ;  /* 0x0000000000148947 */ /* 0x000fea0003800000 */
[----:B------:R-:W-:Y:S01]  /*0ba0*/  MOV R26, R6 ;  /* 0x00000006001a7202 */ /* 0x000fe20000000f00 */
[----:B------:R-:W-:Y:S01]  /*0bb0*/  IMAD.MOV.U32 R7, RZ, RZ, R4 ;  /* 0x000000ffff077224 */ /* 0x000fe200078e0004 */
[----:B------:R-:W-:Y:S06]  /*0bc0*/  BRA `(.L_x_4174) ;  /* 0x0000000000087947 */ /* 0x000fec0003800000 */
.L_x_4175:
[----:B------:R-:W-:Y:S01]  /*0bd0*/  MOV R26, R7 ;  /* 0x00000007001a7202 */ /* 0x000fe20000000f00 */
[----:B------:R-:W-:-:S07]  /*0be0*/  IMAD.MOV.U32 R7, RZ, RZ, R0 ;  /* 0x000000ffff077224 */ /* 0x000fce00078e0000 */
.L_x_4174:
        /* <DEDUP_REMOVED lines=8> */
[C---:B------:R-:W-:Y:S02]  /*0c70*/  FSET.BF.LT.FTZ.AND R6, R0.reuse, UR5, PT ;  /* 0x0000000500067c0a */ /* 0x040fe4000b811000 */
[----:B------:R-:W-:Y:S02]  /*0c80*/  FSETP.GEU.FTZ.AND P0, PT, R0, UR5, PT ;  /* 0x0000000500007c0b */ /* 0x000fe4000bf1e000 */
[----:B------:R-:W0:Y:S01]  /*0c90*/  LDC R0, c[0x0][0xc] ;  /* 0x00000300ff007b82 */ /* 0x000e220000000800 */
[C---:B------:R-:W-:Y:S02]  /*0ca0*/  FSET.BF.LT.FTZ.AND R7, R4.reuse, UR5, PT ;  /* 0x0000000504077c0a */ /* 0x040fe4000b811000 */
[----:B------:R-:W-:Y:S02]  /*0cb0*/  FSETP.GEU.FTZ.AND P1, PT, R4, UR5, PT ;  /* 0x0000000504007c0b */ /* 0x000fe4000bf3e000 */
[----:B------:R-:W-:Y:S02]  /*0cc0*/  SEL R4, RZ, 0x1, P0 ;  /* 0x00000001ff047807 */ /* 0x000fe40000000000 */
[C---:B---3--:R-:W-:Y:S01]  /*0cd0*/  PRMT R23, R24.reuse, 0x7632, R23 ;  /* 0x0000763218177816 */ /* 0x048fe20000000017 */
[----:B------:R-:W-:Y:S01]  /*0ce0*/  IMAD.U32 R27, R24, 0x10000, RZ ;  /* 0x00010000181b7824 */ /* 0x000fe200078e00ff */
[----:B------:R-:W-:-:S02]  /*0cf0*/  IADD3 R24, P0, R9, UR8, RZ ;  /* 0x0000000809187c10 */ /* 0x000fc4000ff1e0ff */
[----:B------:R-:W-:Y:S01]  /*0d00*/  SHF.L.U32 R26, R23, 0x10, RZ ;  /* 0x00000010171a7819 */ /* 0x000fe200000006ff */
[----:B------:R-:W-:Y:S02]  /*0d10*/  FMUL.FTZ R6, R6, R27 ;  /* 0x0000001b06067220 */ /* 0x000fe40000410000 */
[----:B------:R-:W-:Y:S02]  /*0d20*/  IMAD.X R25, RZ, RZ, UR9, P0 ;  /* 0x00000009ff197e24 */ /* 0x000fe400080e06ff */
[----:B------:R-:W-:Y:S01]  /*0d30*/  FMUL.FTZ R26, R7, R26 ;  /* 0x0000001a071a7220 */ /* 0x000fe20000410000 */
[----:B------:R-:W-:-:S03]  /*0d40*/  FMUL.FTZ R6, R5, R6 ;  /* 0x0000000605067220 */ /* 0x000fc60000410000 */
[----:B------:R-:W-:Y:S01]  /*0d50*/  FMUL.FTZ R7, R5, R26 ;  /* 0x0000001a05077220 */ /* 0x000fe20000410000 */
[----:B--2---:R-:W-:-:S04]  /*0d60*/  IMAD.WIDE.U32 R26, R9, 0x2, R20 ;  /* 0x00000002091a7825 */ /* 0x004fc800078e0014 */
[----:B0-----:R-:W-:Y:S01]  /*0d70*/  IMAD R9, R0, UR4, R9 ;  /* 0x0000000400097c24 */ /* 0x001fe2000f8e0209 */
[----:B------:R-:W-:Y:S01]  /*0d80*/  F2FP.BF16.F32.PACK_AB R23, R7, R6 ;  /* 0x000000060717723e */ /* 0x000fe200000010ff */
[----:B------:R-:W-:Y:S01]  /*0d90*/  IMAD.MOV.U32 R6, RZ, RZ, R28 ;  /* 0x000000ffff067224 */ /* 0x000fe200078e001c */
[----:B------:R-:W-:Y:S02]  /*0da0*/  SEL R7, RZ, 0x1, P1 ;  /* 0x00000001ff077807 */ /* 0x000fe40000800000 */
[----:B------:R-:W-:Y:S01]  /*0db0*/  ISETP.GE.U32.AND P0, PT, R9, UR10, PT ;  /* 0x0000000a09007c0c */ /* 0x000fe2000bf06070 */
[----:B------:R1:W-:Y:S01]  /*0dc0*/  STG.E desc[UR6][R26.64], R23 ;  /* 0x000000171a007986 */ /* 0x0003e2000c101906 */
[----:B------:R-:W-:Y:S02]  /*0dd0*/  PRMT R45, R7, 0x7604, R4 ;  /* 0x00007604072d7816 */ /* 0x000fe40000000004 */
[----:B------:R-:W-:Y:S02]  /*0de0*/  MOV R4, R22 ;  /* 0x0000001600047202 */ /* 0x000fe40000000f00 */
[----:B------:R-:W-:Y:S01]  /*0df0*/  MOV R7, R29 ;  /* 0x0000001d00077202 */ /* 0x000fe20000000f00 */
[----:B------:R1:W-:Y:S01]  /*0e00*/  STG.E.U16 desc[UR6][R24.64], R45 ;  /* 0x0000002d18007986 */ /* 0x0003e2000c101506 */
[----:B------:R-:W-:Y:S06]  /*0e10*/  BAR.SYNC.DEFER_BLOCKING 0x0 ;  /* 0x0000000000007b1d */ /* 0x000fec0000010000 */
[----:B------:R-:W-:Y:S05]  /*0e20*/  @!P0 BRA `(.L_x_4176) ;  /* 0xfffffff800588947 */ /* 0x000fea000383ffff */
[----:B------:R-:W-:Y:S05]  /*0e30*/  EXIT ;  /* 0x000000000000794d */ /* 0x000fea0003800000 */
        .weak           $__internal_111_$__cuda_sm20_dblrcp_rn_slowpath_v3
        .type           $__internal_111_$__cuda_sm20_dblrcp_rn_slowpath_v3,@function
        .size           $__internal_111_$__cuda_sm20_dblrcp_rn_slowpath_v3,(.L_x_11714 - $__internal_111_$__cuda_sm20_dblrcp_rn_slowpath_v3)
$__internal_111_$__cuda_sm20_dblrcp_rn_slowpath_v3:
        /* <DEDUP_REMOVED lines=25> */
.L_x_4179:
        /* <DEDUP_REMOVED lines=9> */
.L_x_4177:
[----:B------:R-:W-:Y:S01]  /*1060*/  LOP3.LUT R3, R21, 0x80000, RZ, 0xfc, !PT ;  /* 0x0008000015037812 */ /* 0x000fe200078efcff */
[----:B------:R-:W-:-:S07]  /*1070*/  IMAD.MOV.U32 R2, RZ, RZ, R20 ;  /* 0x000000ffff027224 */ /* 0x000fce00078e0014 */
.L_x_4178:
[----:B------:R-:W-:Y:S01]  /*1080*/  MOV R25, 0x0 ;  /* 0x0000000000197802 */ /* 0x000fe20000000f00 */
[----:B------:R-:W-:Y:S01]  /*1090*/  IMAD.MOV.U32 R5, RZ, RZ, R3 ;  /* 0x000000ffff057224 */ /* 0x000fe200078e0003 */
[----:B------:R-:W-:Y:S02]  /*10a0*/  MOV R4, R2 ;  /* 0x0000000200047202 */ /* 0x000fe40000000f00 */
[----:B------:R-:W-:Y:S05]  /*10b0*/  RET.REL.NODEC R24 `(_ZN2at6native43_GLOBAL__N__7cc8d1ed_10_Dropout_cu_0e96ed3824fused_dropout_kernel_vecIN3c108BFloat16EfjLi1ELi2EbEEvNS_4cuda6detail10TensorInfoIKT_T1_EENS7_IS8_SA_EENS7_IT4_SA_EESA_T0_NS_15PhiloxCudaStateE) ;  /* 0xffffffec18d07950 */ /* 0x000fea0003c3ffff */
.L_x_4180:
        /* <DEDUP_REMOVED lines=12> */
.L_x_11714:


//--------------------- .text._ZN2at6native43_GLOBAL__N__7cc8d1ed_10_Dropout_cu_0e96ed3824fused_dropout_kernel_vecIN3c108BFloat16EfjLi1ELi4EbEEvNS_4cuda6detail10TensorInfoIKT_T1_EENS7_IS8_SA_EENS7_IT4_SA_EESA_T0_NS_15PhiloxCudaStateE --------------------------
	.section	.text._ZN2at6native43_GLOBAL__N__7cc8d1ed_10_Dropout_cu_0e96ed3824fused_dropout_kernel_vecIN3c108BFloat16EfjLi1ELi4EbEEvNS_4cuda6detail10TensorInfoIKT_T1_EENS7_IS8_SA_EENS7_IT4_SA_EESA_T0_NS_15PhiloxCudaStateE,"ax",@progbits
	.align	128
.text._ZN2at6native43_GLOBAL__N__7cc8d1ed_10_Dropout_cu_0e96ed3824fused_dropout_kernel_vecIN3c108BFloat16EfjLi1ELi4EbEEvNS_4cuda6detail10TensorInfoIKT_T1_EENS7_IS8_SA_EENS7_IT4_SA_EESA_T0_NS_15PhiloxCudaStateE:
        .type           _ZN2at6native43_GLOBAL__N__7cc8d1ed_10_Dropout_cu_0e96ed3824fused_dropout_kernel_vecIN3c108BFloat16EfjLi1ELi4EbEEvNS_4cuda6detail10TensorInfoIKT_T1_EENS7_IS8_SA_EENS7_IT4_SA_EESA_T0_NS_15PhiloxCudaStateE,@function
        .size           _ZN2at6native43_GLOBAL__N__7cc8d1ed_10_Dropout_cu_0e96ed3824fused_dropout_kernel_vecIN3c108BFloat16EfjLi1ELi4EbEEvNS_4cuda6detail10TensorInfoIKT_T1_EENS7_IS8_SA_EENS7_IT4_SA_EESA_T0_NS_15PhiloxCudaStateE,(.L_x_11716 - _ZN2at6native43_GLOBAL__N__7cc8d1ed_10_Dropout_cu_0e96ed3824fused_dropout_kernel_vecIN3c108BFloat16EfjLi1ELi4EbEEvNS_4cuda6detail10TensorInfoIKT_T1_EENS7_IS8_SA_EENS7_IT4_SA_EESA_T0_NS_15PhiloxCudaStateE)
        .other          _ZN2at6native43_GLOBAL__N__7cc8d1ed_10_Dropout_cu_0e96ed3824fused_dropout_kernel_vecIN3c108BFloat16EfjLi1ELi4EbEEvNS_4cuda6detail10TensorInfoIKT_T1_EENS7_IS8_SA_EENS7_IT4_SA_EESA_T0_NS_15PhiloxCudaStateE,@"STO_CUDA_ENTRY STV_DEFAULT"
_ZN2at6native43_GLOBAL__N__7cc8d1ed_10_Dropout_cu_0e96ed3824fused_dropout_kernel_vecIN3c108BFloat16EfjLi1ELi4EbEEvNS_4cuda6detail10TensorInfoIKT_T1_EENS7_IS8_SA_EENS7_IT4_SA_EESA_T0_NS_15PhiloxCudaStateE:
        /* <DEDUP_REMOVED lines=99> */
[----:B------:R-:W-:Y:S05]  /*0630*/  CALL.REL.NOINC `($__internal_112_$__cuda_sm20_dblrcp_rn_slowpath_v3) ;  /* 0x0000000800607944 */ /* 0x000fea0003c00000 */
[----:B------:R-:W-:Y:S01]  /*0640*/  MOV R22, R24 ;  /* 0x0000001800167202 */ /* 0x000fe20000000f00 */
[----:B------:R-:W-:-:S07]  /*0650*/  IMAD.MOV.U32 R23, RZ, RZ, R25 ;  /* 0x000000ffff177224 */ /* 0x000fce00078e0019 */
.L_x_4181:
        /* <DEDUP_REMOVED lines=13> */
.L_x_4186:
        /* <DEDUP_REMOVED lines=13> */
.L_x_4183:
[----:B------:R-:W-:Y:S05]  /*0800*/  BSYNC B0 ;  /* 0x0000000000007941 */ /* 0x000fea0003800000 */
.L_x_4182:
        /* <DEDUP_REMOVED lines=41> */
[----:B------:R-:W-:Y:S02]  /*0aa0*/  LOP3.LUT R44, R23, R32, R18, 0x96, !PT ;  /* 0x00000020172c7212 */ /* 0x000fe400078e9612 */
[----:B------:R-:W-:Y:S01]  /*0ab0*/  MOV R32, R29 ;  /* 0x0000001d00207202 */ /* 0x000fe20000000f00 */
        /* <DEDUP_REMOVED lines=17> */
.L_x_4185:
[----:B------:R-:W-:Y:S01]  /*0bd0*/  IMAD.MOV.U32 R30, RZ, RZ, R41 ;  /* 0x000000ffff1e7224 */ /* 0x000fe200078e0029 */
[----:B------:R-:W-:Y:S01]  /*0be0*/  MOV R32, R44 ;  /* 0x0000002c00207202 */ /* 0x000fe20000000f00 */
[----:B------:R-:W-:Y:S02]  /*0bf0*/  IMAD.MOV.U32 R31, RZ, RZ, R29 ;  /* 0x000000ffff1f7224 */ /* 0x000fe400078e001d */
[----:B------:R-:W-:-:S07]  /*0c00*/  IMAD.MOV.U32 R33, RZ, RZ, R22 ;  /* 0x000000ffff217224 */ /* 0x000fce00078e0016 */
.L_x_4184:
[----:B0-----:R-:W-:-:S06]  /*0c10*/  IMAD.WIDE.U32 R28, R37, 0x2, R24 ;  /* 0x00000002251c7825 */ /* 0x001fcc00078e0018 */
[----:B------:R-:W3:Y:S01]  /*0c20*/  LDG.E.64 R28, desc[UR4][R28.64] ;  /* 0x000000041c1c7981 */ /* 0x000ee2000c1e1b00 */
        /* <DEDUP_REMOVED lines=12> */
[----:B------:R-:W-:Y:S02]  /*0cf0*/  FSET.BF.LT.FTZ.AND R33, R30, UR7, PT ;  /* 0x000000071e217c0a */ /* 0x000fe4000b811000 */
[----:B------:R-:W-:Y:S02]  /*0d00*/  SEL R30, RZ, 0x1, P0 ;  /* 0x00000001ff1e7807 */ /* 0x000fe40000000000 */
[----:B------:R-:W-:Y:S02]  /*0d10*/  SEL R47, RZ, 0x1, P1 ;  /* 0x00000001ff2f7807 */ /* 0x000fe40000800000 */
[----:B------:R-:W-:-:S02]  /*0d20*/  FSET.BF.LT.FTZ.AND R41, R23, UR7, PT ;  /* 0x0000000717297c0a */ /* 0x000fc4000b811000 */
[----:B------:R-:W-:Y:S02]  /*0d30*/  PRMT R30, R47, 0x7604, R30 ;  /* 0x000076042f1e7816 */ /* 0x000fe4000000001e */
[C---:B------:R-:W-:Y:S02]  /*0d40*/  FSETP.GEU.FTZ.AND P2, PT, R32.reuse, UR7, PT ;  /* 0x0000000720007c0b */ /* 0x040fe4000bf5e000 */
[----:B------:R-:W-:Y:S02]  /*0d50*/  FSET.BF.LT.FTZ.AND R32, R32, UR7, PT ;  /* 0x0000000720207c0a */ /* 0x000fe4000b811000 */
[----:B------:R-:W-:Y:S02]  /*0d60*/  FSET.BF.LT.FTZ.AND R31, R31, UR7, PT ;  /* 0x000000071f1f7c0a */ /* 0x000fe4000b811000 */
[----:B------:R-:W-:-:S04]  /*0d70*/  FSETP.GEU.FTZ.AND P0, PT, R23, UR7, PT ;  /* 0x0000000717007c0b */ /* 0x000fc8000bf1e000 */
[----:B------:R-:W-:Y:S02]  /*0d80*/  SEL R23, RZ, 0x1, P0 ;  /* 0x00000001ff177807 */ /* 0x000fe40000000000 */
[C---:B---3--:R-:W-:Y:S01]  /*0d90*/  PRMT R43, R29.reuse, 0x7632, R43 ;  /* 0x000076321d2b7816 */ /* 0x048fe2000000002b */
[----:B------:R-:W-:Y:S01]  /*0da0*/  IMAD.U32 R29, R29, 0x10000, RZ ;  /* 0x000100001d1d7824 */ /* 0x000fe200078e00ff */
[----:B------:R-:W-:Y:S02]  /*0db0*/  PRMT R42, R28, 0x7632, R42 ;  /* 0x000076321c2a7816 */ /* 0x000fe4000000002a */
[----:B------:R-:W-:Y:S01]  /*0dc0*/  SHF.L.U32 R46, R43, 0x10, RZ ;  /* 0x000000102b2e7819 */ /* 0x000fe200000006ff */
[----:B------:R-:W-:Y:S01]  /*0dd0*/  FMUL.FTZ R29, R32, R29 ;  /* 0x0000001d201d7220 */ /* 0x000fe20000410000 */
[----:B------:R-:W-:Y:S01]  /*0de0*/  SEL R43, RZ, 0x1, P2 ;  /* 0x00000001ff2b7807 */ /* 0x000fe20001000000 */
[----:B------:R-:W-:Y:S01]  /*0df0*/  IMAD.U32 R42, R42, 0x10000, RZ ;  /* 0x000100002a2a7824 */ /* 0x000fe200078e00ff */
[----:B------:R-:W-:Y:S01]  /*0e00*/  SHF.L.U32 R28, R28, 0x10, RZ ;  /* 0x000000101c1c7819 */ /* 0x000fe200000006ff */
[----:B------:R-:W-:Y:S01]  /*0e10*/  FMUL.FTZ R47, R41, R46 ;  /* 0x0000002e292f7220 */ /* 0x000fe20000410000 */
[C---:B------:R-:W-:Y:S01]  /*0e20*/  FMUL.FTZ R29, R36.reuse, R29 ;  /* 0x0000001d241d7220 */ /* 0x040fe20000410000 */
[----:B------:R-:W0:Y:S01]  /*0e30*/  LDC R41, c[0x0][RZ] ;  /* 0x00000000ff297b82 */ /* 0x000e220000000800 */
[----:B------:R-:W-:Y:S01]  /*0e40*/  FMUL.FTZ R31, R31, R42 ;  /* 0x0000002a1f1f7220 */ /* 0x000fe20000410000 */
[----:B------:R-:W-:Y:S01]  /*0e50*/  PRMT R42, R43, 0x7054, R30 ;  /* 0x000070542b2a7816 */ /* 0x000fe2000000001e */
[C---:B------:R-:W-:Y:S01]  /*0e60*/  FMUL.FTZ R32, R36.reuse, R47 ;  /* 0x0000002f24207220 */ /* 0x040fe20000410000 */
[----:B------:R-:W-:Y:S01]  /*0e70*/  FMUL.FTZ R33, R33, R28 ;  /* 0x0000001c21217220 */ /* 0x000fe20000410000 */
[C---:B------:R-:W-:Y:S01]  /*0e80*/  FMUL.FTZ R31, R36.reuse, R31 ;  /* 0x0000001f241f7220 */ /* 0x040fe20000410000 */
[----:B------:R-:W-:Y:S01]  /*0e90*/  PRMT R23, R23, 0x654, R42 ;  /* 0x0000065417177816 */ /* 0x000fe2000000002a */
[----:B------:R-:W-:Y:S01]  /*0ea0*/  ULDC UR6, c[0x0][0xc] ;  /* 0x0000030000067ab9 */ /* 0x000fe20000000800 */
[----:B------:R-:W-:Y:S01]  /*0eb0*/  FMUL.FTZ R28, R36, R33 ;  /* 0x00000021241c7220 */ /* 0x000fe20000410000 */
[----:B------:R-:W-:Y:S01]  /*0ec0*/  F2FP.BF16.F32.PACK_AB R29, R32, R29 ;  /* 0x0000001d201d723e */ /* 0x000fe200000010ff */
[C---:B--2---:R-:W-:Y:S01]  /*0ed0*/  IMAD.WIDE.U32 R32, R37.reuse, 0x2, R26 ;  /* 0x0000000225207825 */ /* 0x044fe200078e001a */
[----:B------:R-:W-:-:S02]  /*0ee0*/  IADD3 R30, P0, R37, UR8, RZ ;  /* 0x00000008251e7c10 */ /* 0x000fc4000ff1e0ff */
[----:B------:R-:W-:Y:S02]  /*0ef0*/  F2FP.BF16.F32.PACK_AB R28, R31, R28 ;  /* 0x0000001c1f1c723e */ /* 0x000fe400000010ff */
[----:B------:R-:W-:Y:S01]  /*0f00*/  MOV R43, R22 ;  /* 0x00000016002b7202 */ /* 0x000fe20000000f00 */
[----:B------:R-:W-:Y:S02]  /*0f10*/  IMAD.X R31, RZ, RZ, UR9, P0 ;  /* 0x00000009ff1f7e24 */ /* 0x000fe400080e06ff */
[----:B------:R1:W-:Y:S04]  /*0f20*/  STG.E.64 desc[UR4][R32.64], R28 ;  /* 0x0000001c20007986 */ /* 0x0003e8000c101b04 */
[----:B------:R1:W-:Y:S01]  /*0f30*/  STG.E desc[UR4][R30.64], R23 ;  /* 0x000000171e007986 */ /* 0x0003e2000c101904 */
[----:B0-----:R-:W-:Y:S01]  /*0f40*/  IMAD.SHL.U32 R42, R41, 0x4, RZ ;  /* 0x00000004292a7824 */ /* 0x001fe200078e00ff */
[----:B------:R-:W-:-:S03]  /*0f50*/  MOV R41, R45 ;  /* 0x0000002d00297202 */ /* 0x000fc60000000f00 */
[----:B------:R-:W-:Y:S02]  /*0f60*/  IMAD R37, R42, UR6, R37 ;  /* 0x000000062a257c24 */ /* 0x000fe4000f8e0225 */
[----:B------:R-:W-:Y:S01]  /*0f70*/  IMAD.MOV.U32 R42, RZ, RZ, R44 ;  /* 0x000000ffff2a7224 */ /* 0x000fe200078e002c */
[----:B------:R-:W-:Y:S02]  /*0f80*/  BAR.SYNC.DEFER_BLOCKING 0x0 ;  /* 0x0000000000007b1d */ /* 0x000fe40000010000 */
[----:B------:R-:W-:-:S13]  /*0f90*/  ISETP.GE.U32.AND P0, PT, R37, UR10, PT ;  /* 0x0000000a25007c0c */ /* 0x000fda000bf06070 */
[----:B-1----:R-:W-:Y:S05]  /*0fa0*/  @!P0 BRA `(.L_x_4186) ;  /* 0xfffffff400e08947 */ /* 0x002fea000383ffff */
[----:B------:R-:W-:Y:S05]  /*0fb0*/  EXIT ;  /* 0x000000000000794d */ /* 0x000fea0003800000 */
        .weak           $__internal_112_$__cuda_sm20_dblrcp_rn_slowpath_v3
        .type           $__internal_112_$__cuda_sm20_dblrcp_rn_slowpath_v3,@function
        .size           $__internal_112_$__cuda_sm20_dblrcp_rn_slowpath_v3,(.L_x_11716 - $__internal_112_$__cuda_sm20_dblrcp_rn_slowpath_v3)
$__internal_112_$__cuda_sm20_dblrcp_rn_slowpath_v3:
        /* <DEDUP_REMOVED lines=26> */
.L_x_4189:
        /* <DEDUP_REMOVED lines=10> */
.L_x_4187:
[----:B------:R-:W-:Y:S01]  /*1200*/  LOP3.LUT R23, R29, 0x80000, RZ, 0xfc, !PT ;  /* 0x000800001d177812 */ /* 0x000fe200078efcff */
[----:B------:R-:W-:-:S07]  /*1210*/  IMAD.MOV.U32 R22, RZ, RZ, R28 ;  /* 0x000000ffff167224 */ /* 0x000fce00078e001c */
.L_x_4188:
[----:B------:R-:W-:Y:S01]  /*1220*/  MOV R31, 0x0 ;  /* 0x00000000001f7802 */ /* 0x000fe20000000f00 */
[----:B------:R-:W-:Y:S01]  /*1230*/  IMAD.MOV.U32 R25, RZ, RZ, R23 ;  /* 0x000000ffff197224 */ /* 0x000fe200078e0017 */
[----:B------:R-:W-:Y:S02]  /*1240*/  MOV R24, R22 ;  /* 0x0000001600187202 */ /* 0x000fe40000000f00 */
[----:B------:R-:W-:Y:S05]  /*1250*/  RET.REL.NODEC R30 `(_ZN2at6native43_GLOBAL__N__7cc8d1ed_10_Dropout_cu_0e96ed3824fused_dropout_kernel_vecIN3c108BFloat16EfjLi1ELi4EbEEvNS_4cuda6detail10TensorInfoIKT_T1_EENS7_IS8_SA_EENS7_IT4_SA_EESA_T0_NS_15PhiloxCudaStateE) ;  /* 0xffffffec1e687950 */ /* 0x000fea0003c3ffff */
.L_x_4190:
        /* <DEDUP_REMOVED lines=10> */
.L_x_11716:


//--------------------- .text._ZN2at6native43_GLOBAL__N__7cc8d1ed_10_Dropout_cu_0e96ed3824fused_dropout_kernel_vecIN3c108BFloat16EfjLi1ELi8EbEEvNS_4cuda6detail10TensorInfoIKT_T1_EENS7_IS8_SA_EENS7_IT4_SA_EESA_T0_NS_15PhiloxCudaStateE --------------------------
	.section	.text._ZN2at6native43_GLOBAL__N__7cc8d1ed_10_Dropout_cu_0e96ed3824fused_dropout_kernel_vecIN3c108BFloat16EfjLi1ELi8EbEEvNS_4cuda6detail10TensorInfoIKT_T1_EENS7_IS8_SA_EENS7_IT4_SA_EESA_T0_NS_15PhiloxCudaStateE,"ax",@progbits
	.align	128
.text._ZN2at6native43_GLOBAL__N__7cc8d1ed_10_Dropout_cu_0e96ed3824fused_dropout_kernel_vecIN3c108BFloat16EfjLi1ELi8EbEEvNS_4cuda6detail10TensorInfoIKT_T1_EENS7_IS8_SA_EENS7_IT4_SA_EESA_T0_NS_15PhiloxCudaStateE:
        .type           _ZN2at6native43_GLOBAL__N__7cc8d1ed_10_Dropout_cu_0e96ed3824fused_dropout_kernel_vecIN3c108BFloat16EfjLi1ELi8EbEEvNS_4cuda6detail10TensorInfoIKT_T1_EENS7_IS8_SA_EENS7_IT4_SA_EESA_T0_NS_15PhiloxCudaStateE,@function
        .size           _ZN2at6native43_GLOBAL__N__7cc8d1ed_10_Dropout_cu_0e96ed3824fused_dropout_kernel_vecIN3c108BFloat16EfjLi1ELi8EbEEvNS_4cuda6detail10TensorInfoIKT_T1_EENS7_IS8_SA_EENS7_IT4_SA_EESA_T0_NS_15PhiloxCudaStateE,(.L_x_11718 - _ZN2at6native43_GLOBAL__N__7cc8d1ed_10_Dropout_cu_0e96ed3824fused_dropout_kernel_vecIN3c108BFloat16EfjLi1ELi8EbEEvNS_4cuda6detail10TensorInfoIKT_T1_EENS7_IS8_SA_EENS7_IT4_SA_EESA_T0_NS_15PhiloxCudaStateE)
        .other          _ZN2at6native43_GLOBAL__N__7cc8d1ed_10_Dropout_cu_0e96ed3824fused_dropout_kernel_vecIN3c108BFloat16EfjLi1ELi8EbEEvNS_4cuda6detail10TensorInfoIKT_T1_EENS7_IS8_SA_EENS7_IT4_SA_EESA_T0_NS_15PhiloxCudaStateE,@"STO_CUDA_ENTRY STV_DEFAULT"
_ZN2at6native43_GLOBAL__N__7cc8d1ed_10_Dropout_cu_0e96ed3824fused_dropout_kernel_vecIN3c108BFloat16EfjLi1ELi8EbEEvNS_4cuda6detail10TensorInfoIKT_T1_EENS7_IS8_SA_EENS7_IT4_SA_EESA_T0_NS_15PhiloxCudaStateE:
        /* <DEDUP_REMOVED lines=102> */
[----:B------:R-:W-:Y:S05]  /*0660*/  CALL.REL.NOINC `($__internal_113_$__cuda_sm20_dblrcp_rn_slowpath_v3) ;  /* 0x00000018008c7944 */ /* 0x000fea0003c00000 */
[----:B------:R-:W-:Y:S01]  /*0670*/  MOV R12, R14 ;  /* 0x0000000e000c7202 */ /* 0x000fe20000000f00 */
[----:B------:R-:W-:-:S07]  /*0680*/  IMAD.MOV.U32 R13, RZ, RZ, R15 ;  /* 0x000000ffff0d7224 */ /* 0x000fce00078e000f */
.L_x_4191:
        /* <DEDUP_REMOVED lines=11> */
.L_x_4203:
        /* <DEDUP_REMOVED lines=18> */
.L_x_4194:
[----:B------:R-:W-:Y:S05]  /*0860*/  BSYNC B0 ;  /* 0x0000000000007941 */ /* 0x000fea0003800000 */
.L_x_4193:
        /* <DEDUP_REMOVED lines=58> */
.L_x_4195:
        /* <DEDUP_REMOVED lines=21> */
.L_x_4197:
[----:B------:R-:W-:Y:S05]  /*0d60*/  BSYNC B0 ;  /* 0x0000000000007941 */ /* 0x000fea0003800000 */
.L_x_4196:
        /* <DEDUP_REMOVED lines=38> */
[----:B------:R-:W-:-:S04]  /*0fd0*/  IMAD.HI.U32 R31, R30, -0x2daee0ad, RZ ;  /* 0xd2511f531e1f7827 */ /* 0x000fc800078e00ff */
[----:B------:R-:W-:Y:S01]  /*0fe0*/  IMAD.WIDE.U32 R28, R28, -0x326172a9, RZ ;  /* 0xcd9e8d571c1c7825 */ /* 0x000fe200078e00ff */
[----:B------:R-:W-:-:S03]  /*0ff0*/  LOP3.LUT R31, R31, R14, R21, 0x96, !PT ;  /* 0x0000000e1f1f7212 */ /* 0x000fc600078e9615 */
[----:B------:R-:W-:Y:S01]  /*1000*/  IMAD.MOV.U32 R45, RZ, RZ, R13 ;  /* 0x000000ffff2d7224 */ /* 0x000fe200078e000d */
[----:B------:R-:W-:Y:S02]  /*1010*/  LOP3.LUT R29, R29, R12, R22, 0x96, !PT ;  /* 0x0000000c1d1d7212 */ /* 0x000fe400078e9616 */
[----:B------:R-:W-:-:S03]  /*1020*/  MOV R40, R28 ;  /* 0x0000001c00287202 */ /* 0x000fc60000000f00 */
        /* <DEDUP_REMOVED lines=17> */
.L_x_4192:
        /* <DEDUP_REMOVED lines=15> */
.L_x_4200:
[----:B------:R-:W-:Y:S05]  /*1230*/  BSYNC B0 ;  /* 0x0000000000007941 */ /* 0x000fea0003800000 */
.L_x_4199:
        /* <DEDUP_REMOVED lines=27> */
.L_x_4202:
[----:B------:R-:W-:Y:S05]  /*13f0*/  BSYNC B0 ;  /* 0x0000000000007941 */ /* 0x000fea0003800000 */
.L_x_4201:
        /* <DEDUP_REMOVED lines=88> */
[----:B------:R-:W-:Y:S02]  /*1980*/  LOP3.LUT R36, R39, R43, R22, 0x96, !PT ;  /* 0x0000002b27247212 */ /* 0x000fe400078e9616 */
[----:B------:R-:W-:Y:S01]  /*1990*/  MOV R43, R29 ;  /* 0x0000001d002b7202 */ /* 0x000fe20000000f00 */
[----:B------:R-:W-:Y:S01]  /*19a0*/  IMAD R46, R37, -0x2daee0ad, RZ ;  /* 0xd2511f53252e7824 */ /* 0x000fe200078e02ff */
[--C-:B------:R-:W-:Y:S01]  /*19b0*/  LOP3.LUT R31, R31, R44, R21.reuse, 0x96, !PT ;  /* 0x0000002c1f1f7212 */ /* 0x100fe200078e9615 */
[----:B------:R-:W-:Y:S01]  /*19c0*/  IMAD.HI.U32 R45, R15, -0x2daee0ad, RZ ;  /* 0xd2511f530f2d7827 */ /* 0x000fe200078e00ff */
[----:B------:R-:W-:Y:S02]  /*19d0*/  MOV R37, R41 ;  /* 0x0000002900257202 */ /* 0x000fe40000000f00 */
[----:B------:R-:W-:Y:S01]  /*19e0*/  MOV R29, R14 ;  /* 0x0000000e001d7202 */ /* 0x000fe20000000f00 */
[----:B------:R-:W-:Y:S01]  /*19f0*/  IMAD.MOV.U32 R39, RZ, RZ, R28 ;  /* 0x000000ffff277224 */ /* 0x000fe200078e001c */
[----:B------:R-:W-:Y:S01]  /*1a00*/  LOP3.LUT R45, R45, R46, R21, 0x96, !PT ;  /* 0x0000002e2d2d7212 */ /* 0x000fe200078e9615 */
[----:B------:R-:W-:-:S02]  /*1a10*/  IMAD.MOV.U32 R40, RZ, RZ, R12 ;  /* 0x000000ffff287224 */ /* 0x000fc400078e000c */
[----:B------:R-:W-:Y:S02]  /*1a20*/  IMAD.MOV.U32 R44, RZ, RZ, R42 ;  /* 0x000000ffff2c7224 */ /* 0x000fe400078e002a */
[----:B------:R-:W-:-:S07]  /*1a30*/  IMAD R28, R15, -0x2daee0ad, RZ ;  /* 0xd2511f530f1c7824 */ /* 0x000fce00078e02ff */
.L_x_4198:
[----:B------:R-:W0:Y:S02]  /*1a40*/  LDC.64 R12, c[0x0][0x210] ;  /* 0x00008400ff0c7b82 */ /* 0x000e240000000a00 */
[----:B0-----:R-:W-:-:S06]  /*1a50*/  IMAD.WIDE.U32 R12, R25, 0x2, R12 ;  /* 0x00000002190c7825 */ /* 0x001fcc00078e000c */
[----:B------:R-:W2:Y:S01]  /*1a60*/  LDG.E.128 R12, desc[UR4][R12.64] ;  /* 0x000000040c0c7981 */ /* 0x000ea2000c1e1d00 */
[----:B------:R-:W-:Y:S01]  /*1a70*/  I2FP.F32.U32 R48, R38 ;  /* 0x0000002600307245 */ /* 0x000fe20000201000 */
[----:B------:R-:W-:Y:S01]  /*1a80*/  IMAD.MOV.U32 R41, RZ, RZ, 0x2f800000 ;  /* 0x2f800000ff297424 */ /* 0x000fe200078e00ff */
[----:B------:R-:W-:Y:S01]  /*1a90*/  I2FP.F32.U32 R38, R39 ;  /* 0x0000002700267245 */ /* 0x000fe20000201000 */
[----:B------:R-:W-:Y:S05]  /*1aa0*/  WARPSYNC.ALL ;  /* 0x0000000000007948 */ /* 0x000fea0003800000 */
        /* <DEDUP_REMOVED lines=8> */
[----:B------:R-:W-:Y:S01]  /*1b30*/  FSETP.GEU.FTZ.AND P1, PT, R39, UR7, PT ;  /* 0x0000000727007c0b */ /* 0x000fe2000bf3e000 */
[----:B------:R-:W-:Y:S01]  /*1b40*/  FFMA.FTZ R38, R52, R41, 1.1641532182693481445e-10 ;  /* 0x2f00000034267423 */ /* 0x000fe20000010029 */
[----:B------:R-:W-:-:S02]  /*1b50*/  FSETP.GEU.FTZ.AND P3, PT, R42, UR7, PT ;  /* 0x000000072a007c0b */ /* 0x000fc4000bf7e000 */
[----:B------:R-:W-:Y:S02]  /*1b60*/  I2FP.F32.U32 R50, R36 ;  /* 0x0000002400327245 */ /* 0x000fe40000201000 */
[----:B------:R-:W-:Y:S02]  /*1b70*/  SEL R47, RZ, 0xffffffff, P1 ;  /* 0xffffffffff2f7807 */ /* 0x000fe40000800000 */
[----:B------:R-:W-:Y:S02]  /*1b80*/  FSETP.GEU.FTZ.AND P2, PT, R43, UR7, PT ;  /* 0x000000072b007c0b */ /* 0x000fe4000bf5e000 */
[----:B------:R-:W-:Y:S01]  /*1b90*/  SEL R45, RZ, 0xffffffff, P3 ;  /* 0xffffffffff2d7807 */ /* 0x000fe20001800000 */
[----:B------:R-:W-:Y:S01]  /*1ba0*/  IMAD.SHL.U32 R47, R47, 0x100, RZ ;  /* 0x000001002f2f7824 */ /* 0x000fe200078e00ff */
[----:B------:R-:W-:Y:S01]  /*1bb0*/  I2FP.F32.U32 R36, R44 ;  /* 0x0000002c00247245 */ /* 0x000fe20000201000 */
[----:B------:R-:W-:Y:S01]  /*1bc0*/  FFMA.FTZ R44, R50, R41, 1.1641532182693481445e-10 ;  /* 0x2f000000322c7423 */ /* 0x000fe20000010029 */
[----:B------:R-:W-:-:S02]  /*1bd0*/  FSETP.GEU.FTZ.AND P0, PT, R38, UR7, PT ;  /* 0x0000000726007c0b */ /* 0x000fc4000bf1e000 */
[----:B------:R-:W-:Y:S01]  /*1be0*/  SEL R37, RZ, 0x1, P2 ;  /* 0x00000001ff257807 */ /* 0x000fe20001000000 */
[-C--:B------:R-:W-:Y:S01]  /*1bf0*/  FFMA.FTZ R36, R36, R41.reuse, 1.1641532182693481445e-10 ;  /* 0x2f00000024247423 */ /* 0x080fe20000010029 */
[----:B------:R-:W-:Y:S01]  /*1c00*/  SHF.L.U32 R50, R45, 0x8, RZ ;  /* 0x000000082d327819 */ /* 0x000fe200000006ff */
[----:B------:R-:W-:Y:S01]  /*1c10*/  FFMA.FTZ R41, R28, R41, 1.1641532182693481445e-10 ;  /* 0x2f0000001c297423 */ /* 0x000fe20000010029 */
[----:B------:R-:W-:Y:S02]  /*1c20*/  SEL R46, RZ, 0x1, P0 ;  /* 0x00000001ff2e7807 */ /* 0x000fe40000000000 */
[----:B------:R-:W-:Y:S02]  /*1c30*/  LOP3.LUT R28, R50, 0x100, R37, 0xe2, !PT ;  /* 0x00000100321c7812 */ /* 0x000fe400078ee225 */
[----:B------:R-:W-:Y:S02]  /*1c40*/  LOP3.LUT R37, R47, 0x100, R46, 0xe2, !PT ;  /* 0x000001002f257812 */ /* 0x000fe400078ee22e */
[----:B------:R-:W-:-:S02]  /*1c50*/  FSETP.GEU.FTZ.AND P2, PT, R44, UR7, PT ;  /* 0x000000072c007c0b */ /* 0x000fc4000bf5e000 */
[----:B------:R-:W-:Y:S02]  /*1c60*/  FSET.BF.LT.FTZ.AND R49, R44, UR7, PT ;  /* 0x000000072c317c0a */ /* 0x000fe4000b811000 */
[----:B------:R-:W-:Y:S02]  /*1c70*/  FSET.BF.LT.FTZ.AND R38, R38, UR7, PT ;  /* 0x0000000726267c0a */ /* 0x000fe4000b811000 */
[----:B------:R-:W-:Y:S02]  /*1c80*/  FSET.BF.LT.FTZ.AND R39, R39, UR7, PT ;  /* 0x0000000727277c0a */ /* 0x000fe4000b811000 */
[----:B------:R-:W-:Y:S02]  /*1c90*/  FSET.BF.LT.FTZ.AND R42, R42, UR7, PT ;  /* 0x000000072a2a7c0a */ /* 0x000fe4000b811000 */
[C---:B------:R-:W-:Y:S02]  /*1ca0*/  FSETP.GEU.FTZ.AND P0, PT, R41.reuse, UR7, PT ;  /* 0x0000000729007c0b */ /* 0x040fe4000bf1e000 */
[----:B------:R-:W-:-:S02]  /*1cb0*/  FSET.BF.LT.FTZ.AND R41, R41, UR7, PT ;  /* 0x0000000729297c0a */ /* 0x000fc4000b811000 */
[----:B------:R-:W-:Y:S02]  /*1cc0*/  FSETP.GEU.FTZ.AND P1, PT, R36, UR7, PT ;  /* 0x0000000724007c0b */ /* 0x000fe4000bf3e000 */
[----:B------:R-:W-:Y:S02]  /*1cd0*/  FSETP.GEU.FTZ.AND P3, PT, R48, UR7, PT ;  /* 0x0000000730007c0b */ /* 0x000fe4000bf7e000 */
[----:B------:R-:W-:Y:S02]  /*1ce0*/  FSET.BF.LT.FTZ.AND R36, R36, UR7, PT ;  /* 0x0000000724247c0a */ /* 0x000fe4000b811000 */
[----:B------:R-:W-:Y:S02]  /*1cf0*/  FSET.BF.LT.FTZ.AND R48, R48, UR7, PT ;  /* 0x0000000730307c0a */ /* 0x000fe4000b811000 */
[----:B--2---:R-:W-:Y:S01]  /*1d00*/  SHF.L.U32 R50, R14, 0x10, RZ ;  /* 0x000000100e327819 */ /* 0x004fe200000006ff */
[----:B------:R-:W-:Y:S01]  /*1d10*/  IMAD.U32 R45, R15, 0x10000, RZ ;  /* 0x000100000f2d7824 */ /* 0x000fe200078e00ff */
[----:B------:R-:W-:-:S02]  /*1d20*/  PRMT R46, R13, 0x7632, R46 ;  /* 0x000076320d2e7816 */ /* 0x000fc4000000002e */
[----:B------:R-:W-:Y:S02]  /*1d30*/  PRMT R44, R14, 0x7632, R44 ;  /* 0x000076320e2c7816 */ /* 0x000fe4000000002c */
[----:B------:R-:W-:Y:S01]  /*1d40*/  PRMT R14, R15, 0x7632, R14 ;  /* 0x000076320f0e7816 */ /* 0x000fe2000000000e */
[----:B------:R-:W-:Y:S01]  /*1d50*/  FMUL.FTZ R15, R49, R50 ;  /* 0x00000032310f7220 */ /* 0x000fe20000410000 */
[----:B------:R-:W-:Y:S02]  /*1d60*/  SHF.L.U32 R47, R13, 0x10, RZ ;  /* 0x000000100d2f7819 */ /* 0x000fe400000006ff */
[----:B------:R-:W-:Y:S02]  /*1d70*/  SHF.L.U32 R46, R46, 0x10, RZ ;  /* 0x000000102e2e7819 */ /* 0x000fe400000006ff */
[----:B------:R-:W-:Y:S01]  /*1d80*/  FSET.BF.LT.FTZ.AND R50, R43, UR7, PT ;  /* 0x000000072b327c0a */ /* 0x000fe2000b811000 */
[----:B------:R-:W-:Y:S02]  /*1d90*/  IMAD.U32 R43, R14, 0x10000, RZ ;  /* 0x000100000e2b7824 */ /* 0x000fe400078e00ff */
[----:B------:R-:W-:Y:S01]  /*1da0*/  FMUL.FTZ R47, R38, R47 ;  /* 0x0000002f262f7220 */ /* 0x000fe20000410000 */
[----:B------:R-:W-:Y:S01]  /*1db0*/  FMUL.FTZ R51, R39, R46 ;  /* 0x0000002e27337220 */ /* 0x000fe20000410000 */
[----:B------:R-:W-:Y:S01]  /*1dc0*/  PRMT R13, R12, 0x7632, R13 ;  /* 0x000076320c0d7816 */ /* 0x000fe2000000000d */
[----:B------:R-:W0:Y:S01]  /*1dd0*/  LDC.64 R38, c[0x0][0x2e8] ;  /* 0x0000ba00ff267b82 */ /* 0x000e220000000a00 */
[----:B------:R-:W-:Y:S01]  /*1de0*/  FMUL.FTZ R43, R42, R43 ;  /* 0x0000002b2a2b7220 */ /* 0x000fe20000410000 */
[----:B------:R-:W-:Y:S01]  /*1df0*/  IMAD.U32 R12, R12, 0x10000, RZ ;  /* 0x000100000c0c7824 */ /* 0x000fe200078e00ff */
[----:B------:R-:W-:Y:S01]  /*1e00*/  SHF.L.U32 R49, R44, 0x10, RZ ;  /* 0x000000102c317819 */ /* 0x000fe200000006ff */
[----:B------:R-:W-:Y:S01]  /*1e10*/  FMUL.FTZ R45, R50, R45 ;  /* 0x0000002d322d7220 */ /* 0x000fe20000410000 */
[C---:B------:R-:W-:Y:S01]  /*1e20*/  FMUL.FTZ R44, R32.reuse, R43 ;  /* 0x0000002b202c7220 */ /* 0x040fe20000410000 */
[----:B------:R-:W-:Y:S01]  /*1e30*/  FMUL.FTZ R43, R41, R12 ;  /* 0x0000000c292b7220 */ /* 0x000fe20000410000 */
[----:B------:R-:W-:Y:S01]  /*1e40*/  IMAD.U32 R13, R13, 0x10000, RZ ;  /* 0x000100000d0d7824 */ /* 0x000fe200078e00ff */
[----:B------:R-:W1:Y:S01]  /*1e50*/  LDC R41, c[0x0][RZ] ;  /* 0x00000000ff297b82 */ /* 0x000e620000000800 */
[C---:B------:R-:W-:Y:S01]  /*1e60*/  FMUL.FTZ R14, R32.reuse, R15 ;  /* 0x0000000f200e7220 */ /* 0x040fe20000410000 */
[C---:B------:R-:W-:Y:S01]  /*1e70*/  FMUL.FTZ R47, R32.reuse, R47 ;  /* 0x0000002f202f7220 */ /* 0x040fe20000410000 */
[C---:B------:R-:W-:Y:S01]  /*1e80*/  FMUL.FTZ R42, R32.reuse, R51 ;  /* 0x00000033202a7220 */ /* 0x040fe20000410000 */
[----:B------:R-:W-:Y:S01]  /*1e90*/  FMUL.FTZ R15, R32, R45 ;  /* 0x0000002d200f7220 */ /* 0x000fe20000410000 */
[----:B------:R-:W-:Y:S01]  /*1ea0*/  FMUL.FTZ R45, R36, R13 ;  /* 0x0000000d242d7220 */ /* 0x000fe20000410000 */
[----:B------:R-:W-:Y:S01]  /*1eb0*/  FMUL.FTZ R49, R48, R49 ;  /* 0x0000003130317220 */ /* 0x000fe20000410000 */
[----:B------:R-:W-:Y:S01]  /*1ec0*/  FMUL.FTZ R12, R32, R43 ;  /* 0x0000002b200c7220 */ /* 0x000fe20000410000 */
[----:B------:R-:W-:Y:S01]  /*1ed0*/  F2FP.BF16.F32.PACK_AB R13, R42, R47 ;  /* 0x0000002f2a0d723e */ /* 0x000fe200000010ff */
[----:B------:R-:W-:Y:S01]  /*1ee0*/  FMUL.FTZ R45, R32, R45 ;  /* 0x0000002d202d7220 */ /* 0x000fe20000410000 */
[----:B------:R-:W-:Y:S01]  /*1ef0*/  F2FP.BF16.F32.PACK_AB R15, R44, R15 ;  /* 0x0000000f2c0f723e */ /* 0x000fe200000010ff */
[----:B------:R-:W-:Y:S01]  /*1f00*/  FMUL.FTZ R49, R32, R49 ;  /* 0x0000003120317220 */ /* 0x000fe20000410000 */
[----:B------:R-:W-:Y:S01]  /*1f10*/  SEL R42, RZ, 0xffffffff, P3 ;  /* 0xffffffffff2a7807 */ /* 0x000fe20001800000 */
[----:B------:R-:W-:Y:S01]  /*1f20*/  ULDC UR6, c[0x0][0xc] ;  /* 0x0000030000067ab9 */ /* 0x000fe20000000800 */
[----:B------:R-:W-:-:S02]  /*1f30*/  SEL R44, RZ, 0xffffffff, P1 ;  /* 0xffffffffff2c7807 */ /* 0x000fc40000800000 */
[----:B------:R-:W-:Y:S01]  /*1f40*/  SEL R43, RZ, 0x1, P0 ;  /* 0x00000001ff2b7807 */ /* 0x000fe20000000000 */
[----:B------:R-:W-:Y:S01]  /*1f50*/  IMAD.SHL.U32 R47, R42, 0x100, RZ ;  /* 0x000001002a2f7824 */ /* 0x000fe200078e00ff */
[----:B------:R-:W-:Y:S01]  /*1f60*/  SHF.L.U32 R44, R44, 0x8, RZ ;  /* 0x000000082c2c7819 */ /* 0x000fe200000006ff */
[----:B0-----:R-:W-:Y:S01]  /*1f70*/  IMAD.WIDE.U32 R38, R25, 0x2, R38 ;  /* 0x0000000219267825 */ /* 0x001fe200078e0026 */
[----:B------:R-:W-:Y:S02]  /*1f80*/  SEL R36, RZ, 0x1, P2 ;  /* 0x00000001ff247807 */ /* 0x000fe40001000000 */
[----:B------:R-:W-:Y:S02]  /*1f90*/  F2FP.BF16.F32.PACK_AB R14, R49, R14 ;  /* 0x0000000e310e723e */ /* 0x000fe400000010ff */
[----:B------:R-:W-:Y:S02]  /*1fa0*/  F2FP.BF16.F32.PACK_AB R12, R45, R12 ;  /* 0x0000000c2d0c723e */ /* 0x000fe400000010ff */
[----:B------:R-:W-:-:S02]  /*1fb0*/  LOP3.LUT R42, R44, 0x100, R43, 0xe2, !PT ;  /* 0x000001002c2a7812 */ /* 0x000fc400078ee22b */
[----:B------:R-:W-:Y:S01]  /*1fc0*/  LOP3.LUT R43, R47, 0x100, R36, 0xe2, !PT ;  /* 0x000001002f2b7812 */ /* 0x000fe200078ee224 */
[----:B------:R0:W-:Y:S01]  /*1fd0*/  STG.E.128 desc[UR4][R38.64], R12 ;  /* 0x0000000c26007986 */ /* 0x0001e2000c101d04 */
[----:B------:R-:W-:Y:S02]  /*1fe0*/  IADD3 R36, P0, R25, UR8, RZ ;  /* 0x0000000819247c10 */ /* 0x000fe4000ff1e0ff */
        /* <DEDUP_REMOVED lines=11> */
        .weak           $__internal_113_$__cuda_sm20_dblrcp_rn_slowpath_v3
        .type           $__internal_113_$__cuda_sm20_dblrcp_rn_slowpath_v3,@function
        .size           $__internal_113_$__cuda_sm20_dblrcp_rn_slowpath_v3,(.L_x_11718 - $__internal_113_$__cuda_sm20_dblrcp_rn_slowpath_v3)
$__internal_113_$__cuda_sm20_dblrcp_rn_slowpath_v3:
        /* <DEDUP_REMOVED lines=26> */
.L_x_4206:
        /* <DEDUP_REMOVED lines=10> */
.L_x_4204:
[----:B------:R-:W-:Y:S01]  /*22e0*/  LOP3.LUT R13, R35, 0x80000, RZ, 0xfc, !PT ;  /* 0x00080000230d7812 */ /* 0x000fe200078efcff */
[----:B------:R-:W-:-:S07]  /*22f0*/  IMAD.MOV.U32 R12, RZ, RZ, R34 ;  /* 0x000000ffff0c7224 */ /* 0x000fce00078e0022 */
.L_x_4205:
[----:B------:R-:W-:Y:S01]  /*2300*/  MOV R37, 0x0 ;  /* 0x0000000000257802 */ /* 0x000fe20000000f00 */
[----:B------:R-:W-:Y:S01]  /*2310*/  IMAD.MOV.U32 R15, RZ, RZ, R13 ;  /* 0x000000ffff0f7224 */ /* 0x000fe200078e000d */
[----:B------:R-:W-:Y:S02]  /*2320*/  MOV R14, R12 ;  /* 0x0000000c000e7202 */ /* 0x000fe40000000f00 */
[----:B------:R-:W-:Y:S05]  /*2330*/  RET.REL.NODEC R36 `(_ZN2at6native43_GLOBAL__N__7cc8d1ed_10_Dropout_cu_0e96ed3824fused_dropout_kernel_vecIN3c108BFloat16EfjLi1ELi8EbEEvNS_4cuda6detail10TensorInfoIKT_T1_EENS7_IS8_SA_EENS7_IT4_SA_EESA_T0_NS_15PhiloxCudaStateE) ;  /* 0xffffffdc24307950 */ /* 0x000fea0003c3ffff */
.L_x_4207:
        /* <DEDUP_REMOVED lines=12> */
.L_x_11718:


//--------------------- .text._ZN2at6native43_GLOBAL__N__7cc8d1ed_10_Dropout_cu_0e96ed3824fused_dropout_kernel_vecIN3c108BFloat16EfjLi1ELi16EbEEvNS_4cuda6detail10TensorInfoIKT_T1_EENS7_IS8_SA_EENS7_IT4_SA_EESA_T0_NS_15PhiloxCudaStateE --------------------------
	.section	.text._ZN2at6native43_GLOBAL__N__7cc8d1ed_10_Dropout_cu_0e96ed3824fused_dropout_kernel_vecIN3c108BFloat16EfjLi1ELi16EbEEvNS_4cuda6detail10TensorInfoIKT_T1_EENS7_IS8_SA_EENS7_IT4_SA_EESA_T0_NS_15PhiloxCudaStateE,"ax",@progbits
	.align	128
.text._ZN2at6native43_GLOBAL__N__7cc8d1ed_10_Dropout_cu_0e96ed3824fused_dropout_kernel_vecIN3c108BFloat16EfjLi1ELi16EbEEvNS_4cuda6detail10TensorInfoIKT_T1_EENS7_IS8_SA_EENS7_IT4_SA_EESA_T0_NS_15PhiloxCudaStateE:
        .type           _ZN2at6native43_GLOBAL__N__7cc8d1ed_10_Dropout_cu_0e96ed3824fused_dropout_kernel_vecIN3c108BFloat16EfjLi1ELi16EbEEvNS_4cuda6detail10TensorInfoIKT_T1_EENS7_IS8_SA_EENS7_IT4_SA_EESA_T0_NS_15PhiloxCudaStateE,@function
        .size           _ZN2at6native43_GLOBAL__N__7cc8d1ed_10_Dropout_cu_0e96ed3824fused_dropout_kernel_vecIN3c108BFloat16EfjLi1ELi16EbEEvNS_4cuda6detail10TensorInfoIKT_T1_EENS7_IS8_SA_EENS7_IT4_SA_EESA_T0_NS_15PhiloxCudaStateE,(.L_x_11720 - _ZN2at6native43_GLOBAL__N__7cc8d1ed_10_Dropout_cu_0e96ed3824fused_dropout_kernel_vecIN3c108BFloat16EfjLi1ELi16EbEEvNS_4cuda6detail10TensorInfoIKT_T1_EENS7_IS8_SA_EENS7_IT4_SA_EESA_T0_NS_15PhiloxCudaStateE)
        .other          _ZN2at6native43_GLOBAL__N__7cc8d1ed_10_Dropout_cu_0e96ed3824fused_dropout_kernel_vecIN3c108BFloat16EfjLi1ELi16EbEEvNS_4cuda6detail10TensorInfoIKT_T1_EENS7_IS8_SA_EENS7_IT4_SA_EESA_T0_NS_15PhiloxCudaStateE,@"STO_CUDA_ENTRY STV_DEFAULT"
_ZN2at6native43_GLOBAL__N__7cc8d1ed_10_Dropout_cu_0e96ed3824fused_dropout_kernel_vecIN3c108BFloat16EfjLi1ELi16EbEEvNS_4cuda6detail10TensorInfoIKT_T1_EENS7_IS8_SA_EENS7_IT4_SA_EESA_T0_NS_15PhiloxCudaStateE:
        /* <DEDUP_REMOVED lines=100> */
[----:B------:R-:W-:Y:S05]  /*0640*/  CALL.REL.NOINC `($__internal_114_$__cuda_sm20_dblrcp_rn_slowpath_v3) ;  /* 0x0000003000c87944 */ /* 0x000fea0003c00000 */
.L_x_4208:
        /* <DEDUP_REMOVED lines=16> */
.L_x_4230:
        /* <DEDUP_REMOVED lines=18> */
.L_x_4211:
[----:B------:R-:W-:Y:S05]  /*0870*/  BSYNC B0 ;  /* 0x0000000000007941 */ /* 0x000fea0003800000 */
.L_x_4210:
        /* <DEDUP_REMOVED lines=58> */
.L_x_4212:
        /* <DEDUP_REMOVED lines=23> */
.L_x_4214:
[----:B------:R-:W-:Y:S05]  /*0d90*/  BSYNC B0 ;  /* 0x0000000000007941 */ /* 0x000fea0003800000 */
.L_x_4213:
        /* <DEDUP_REMOVED lines=55> */
.L_x_4215:
        /* <DEDUP_REMOVED lines=17> */
.L_x_4217:
[----:B------:R-:W-:Y:S05]  /*1220*/  BSYNC B0 ;  /* 0x0000000000007941 */ /* 0x000fea0003800000 */
.L_x_4216:
        /* <DEDUP_REMOVED lines=55> */
.L_x_4218:
[----:B------:R-:W-:Y:S04]  /*15a0*/  BSSY B0, `(.L_x_4219) ;  /* 0x0000011000007945 */ /* 0x000fe80003800000 */
[----:B------:R-:W-:Y:S05]  /*15b0*/  @P1 BRA `(.L_x_4220) ;  /* 0x00000000003c1947 */ /* 0x000fea0003800000 */
[----:B------:R-:W-:-:S04]  /*15c0*/  IADD3 R2, R2, 0x1, RZ ;  /* 0x0000000102027810 */ /* 0x000fc80007ffe0ff */
[----:B------:R-:W-:-:S13]  /*15d0*/  ISETP.NE.AND P1, PT, R2, RZ, PT ;  /* 0x000000ff0200720c */ /* 0x000fda0003f25270 */
[----:B------:R-:W-:Y:S05]  /*15e0*/  @P1 BRA `(.L_x_4220) ;  /* 0x0000000000301947 */ /* 0x000fea0003800000 */
[----:B------:R-:W-:Y:S01]  /*15f0*/  VIADD R16, R0, 0x1 ;  /* 0x0000000100107836 */ /* 0x000fe20000000000 */
[----:B------:R-:W-:Y:S01]  /*1600*/  IADD3 R18, R5, 0x1, RZ ;  /* 0x0000000105127810 */ /* 0x000fe20007ffe0ff */
[----:B------:R-:W-:Y:S02]  /*1610*/  IMAD.MOV.U32 R17, RZ, RZ, -0x326172a9 ;  /* 0xcd9e8d57ff117424 */ /* 0x000fe400078e00ff */
[C---:B------:R-:W-:Y:S01]  /*1620*/  IMAD.HI.U32 R19, R16.reuse, -0x326172a9, RZ ;  /* 0xcd9e8d5710137827 */ /* 0x040fe200078e00ff */
[----:B------:R-:W-:-:S03]  /*1630*/  ISETP.NE.AND P1, PT, R16, RZ, PT ;  /* 0x000000ff1000720c */ /* 0x000fc60003f25270 */
[----:B------:R-:W-:Y:S01]  /*1640*/  IMAD R17, R0, R17, -0x326172a9 ;  /* 0xcd9e8d5700117424 */ /* 0x000fe200078e0211 */
[----:B------:R-:W-:Y:S01]  /*1650*/  MOV R0, R16 ;  /* 0x0000001000007202 */ /* 0x000fe20000000f00 */
[----:B------:R-:W-:-:S03]  /*1660*/  IMAD.MOV.U32 R2, RZ, RZ, RZ ;  /* 0x000000ffff027224 */ /* 0x000fc600078e00ff */
[----:B------:R-:W-:-:S05]  /*1670*/  LOP3.LUT R17, R17, UR12, RZ, 0x3c, !PT ;  /* 0x0000000c11117c12 */ /* 0x000fca000f8e3cff */
[----:B------:R-:W-:-:S04]  /*1680*/  @P1 IMAD.MOV R18, RZ, RZ, R5 ;  /* 0x000000ffff121224 */ /* 0x000fc800078e0205 */
[----:B------:R-:W-:Y:S01]  /*1690*/  IMAD.MOV.U32 R5, RZ, RZ, R18 ;  /* 0x000000ffff057224 */ /* 0x000fe200078e0012 */
[----:B------:R-:W-:-:S07]  /*16a0*/  LOP3.LUT R16, R18, UR5, RZ, 0x3c, !PT ;  /* 0x0000000512107c12 */ /* 0x000fce000f8e3cff */
.L_x_4220:
[----:B------:R-:W-:Y:S05]  /*16b0*/  BSYNC B0 ;  /* 0x0000000000007941 */ /* 0x000fea0003800000 */
.L_x_4219:
[----:B------:R-:W-:Y:S01]  /*16c0*/  LOP3.LUT R19, R19, UR4, R2, 0x96, !PT ;  /* 0x0000000413137c12 */ /* 0x000fe2000f8e9602 */
[----:B------:R-:W-:Y:S01]  /*16d0*/  IMAD.MOV.U32 R34, RZ, RZ, R13 ;  /* 0x000000ffff227224 */ /* 0x000fe200078e000d */
[----:B------:R-:W-:Y:S01]  /*16e0*/  LOP3.LUT R18, R16, R31, RZ, 0x3c, !PT ;  /* 0x0000001f10127212 */ /* 0x000fe200078e3cff */
[----:B------:R-:W-:Y:S02]  /*16f0*/  IMAD R31, R14, R15, 0x76f35df9 ;  /* 0x76f35df90e1f7424 */ /* 0x000fe400078e020f */
        /* <DEDUP_REMOVED lines=57> */
.L_x_4209:
[C---:B------:R-:W-:Y:S01]  /*1a90*/  ISETP.NE.AND P0, PT, R34.reuse, -0x1, PT ;  /* 0xffffffff2200780c */ /* 0x040fe20003f05270 */
[----:B------:R-:W-:Y:S01]  /*1aa0*/  VIADD R6, R34, 0x1 ;  /* 0x0000000122067836 */ /* 0x000fe20000000000 */
[----:B------:R-:W-:Y:S01]  /*1ab0*/  BSSY B0, `(.L_x_4222) ;  /* 0x000000c000007945 */ /* 0x000fe20003800000 */
[----:B------:R-:W-:Y:S02]  /*1ac0*/  IMAD.MOV.U32 R11, RZ, RZ, R2 ;  /* 0x000000ffff0b7224 */ /* 0x000fe400078e0002 */
        /* <DEDUP_REMOVED lines=10> */
.L_x_4223:
[----:B------:R-:W-:Y:S05]  /*1b70*/  BSYNC B0 ;  /* 0x0000000000007941 */ /* 0x000fea0003800000 */
.L_x_4222:
[----:B------:R-:W-:Y:S01]  /*1b80*/  IADD3 R33, R34, 0x2, RZ ;  /* 0x0000000222217810 */ /* 0x000fe20007ffe0ff */
[----:B------:R-:W-:Y:S01]  /*1b90*/  IMAD.WIDE.U32 R6, R0, -0x326172a9, RZ ;  /* 0xcd9e8d5700067825 */ /* 0x000fe200078e00ff */
[----:B------:R-:W-:Y:S01]  /*1ba0*/  LOP3.LUT R8, R5, UR5, RZ, 0x3c, !PT ;  /* 0x0000000505087c12 */ /* 0x000fe2000f8e3cff */
[----:B------:R-:W-:Y:S01]  /*1bb0*/  BSSY B0, `(.L_x_4224) ;  /* 0x000001b000007945 */ /* 0x000fe20003800000 */
[----:B------:R-:W-:Y:S01]  /*1bc0*/  ISETP.NE.AND P0, PT, R33, RZ, PT ;  /* 0x000000ff2100720c */ /* 0x000fe20003f05270 */
[----:B------:R-:W-:Y:S01]  /*1bd0*/  VIADD R32, R34, 0x3 ;  /* 0x0000000322207836 */ /* 0x000fe20000000000 */
[----:B------:R-:W-:Y:S01]  /*1be0*/  LOP3.LUT R15, R8, R15, RZ, 0x3c, !PT ;  /* 0x0000000f080f7212 */ /* 0x000fe200078e3cff */
[----:B------:R-:W-:Y:S01]  /*1bf0*/  VIADD R28, R34, 0x4 ;  /* 0x00000004221c7836 */ /* 0x000fe20000000000 */
[----:B------:R-:W-:Y:S01]  /*1c00*/  LOP3.LUT R17, R6, UR12, RZ, 0x3c, !PT ;  /* 0x0000000c06117c12 */ /* 0x000fe2000f8e3cff */
[----:B------:R-:W-:Y:S01]  /*1c10*/  IMAD.MOV.U32 R10, RZ, RZ, R7 ;  /* 0x000000ffff0a7224 */ /* 0x000fe200078e0007 */
        /* <DEDUP_REMOVED lines=20> */
.L_x_4225:
[----:B------:R-:W-:Y:S05]  /*1d60*/  BSYNC B0 ;  /* 0x0000000000007941 */ /* 0x000fea0003800000 */
.L_x_4224:
        /* <DEDUP_REMOVED lines=25> */
.L_x_4227:
[----:B------:R-:W-:Y:S05]  /*1f00*/  BSYNC B0 ;  /* 0x0000000000007941 */ /* 0x000fea0003800000 */
.L_x_4226:
        /* <DEDUP_REMOVED lines=24> */
.L_x_4229:
[----:B------:R-:W-:Y:S05]  /*2090*/  BSYNC B0 ;  /* 0x0000000000007941 */ /* 0x000fea0003800000 */
.L_x_4228:
        /* <DEDUP_REMOVED lines=187> */
[----:B------:R-:W-:Y:S02]  /*2c50*/  LOP3.LUT R6, R27, UR28, R37, 0x96, !PT ;  /* 0x0000001c1b067c12 */ /* 0x000fe4000f8e9625 */
[----:B------:R-:W-:Y:S01]  /*2c60*/  MOV R8, R26 ;  /* 0x0000001a00087202 */ /* 0x000fe20000000f00 */
[----:B------:R-:W-:Y:S01]  /*2c70*/  IMAD R34, R34, -0x2daee0ad, RZ ;  /* 0xd2511f5322227824 */ /* 0x000fe200078e02ff */
[----:B------:R-:W-:Y:S01]  /*2c80*/  LOP3.LUT R19, R39, UR28, R10, 0x96, !PT ;  /* 0x0000001c27137c12 */ /* 0x000fe2000f8e960a */
[----:B------:R-:W-:-:S04]  /*2c90*/  IMAD.HI.U32 R27, R15, -0x2daee0ad, RZ ;  /* 0xd2511f530f1b7827 */ /* 0x000fc800078e00ff */
[----:B------:R-:W-:Y:S01]  /*2ca0*/  IMAD R9, R9, -0x326172a9, RZ ;  /* 0xcd9e8d5709097824 */ /* 0x000fe200078e02ff */
[----:B------:R-:W-:Y:S01]  /*2cb0*/  LOP3.LUT R27, R27, UR29, R34, 0x96, !PT ;  /* 0x0000001d1b1b7c12 */ /* 0x000fe2000f8e9622 */
[----:B------:R-:W-:Y:S02]  /*2cc0*/  IMAD R31, R18, -0x326172a9, RZ ;  /* 0xcd9e8d57121f7824 */ /* 0x000fe400078e02ff */
[----:B------:R-:W-:-:S04]  /*2cd0*/  IMAD.WIDE.U32 R10, R11, -0x326172a9, RZ ;  /* 0xcd9e8d570b0a7825 */ /* 0x000fc800078e00ff */
[----:B------:R-:W-:Y:S02]  /*2ce0*/  IMAD R17, R17, -0x2daee0ad, RZ ;  /* 0xd2511f5311117824 */ /* 0x000fe400078e02ff */
[----:B------:R-:W-:-:S04]  /*2cf0*/  IMAD.HI.U32 R26, R14, -0x2daee0ad, RZ ;  /* 0xd2511f530e1a7827 */ /* 0x000fc800078e00ff */
[----:B------:R-:W-:Y:S01]  /*2d00*/  IMAD R7, R7, -0x2daee0ad, RZ ;  /* 0xd2511f5307077824 */ /* 0x000fe200078e02ff */
[----:B------:R-:W-:Y:S01]  /*2d10*/  LOP3.LUT R39, R26, UR29, R17, 0x96, !PT ;  /* 0x0000001d1a277c12 */ /* 0x000fe2000f8e9611 */
[----:B------:R-:W-:-:S04]  /*2d20*/  IMAD.HI.U32 R18, R21, -0x2daee0ad, RZ ;  /* 0xd2511f5315127827 */ /* 0x000fc800078e00ff */
[----:B------:R-:W-:Y:S01]  /*2d30*/  IMAD.WIDE.U32 R32, R20, -0x326172a9, RZ ;  /* 0xcd9e8d5714207825 */ /* 0x000fe200078e00ff */
[----:B------:R-:W-:Y:S02]  /*2d40*/  LOP3.LUT R20, R11, UR28, R9, 0x96, !PT ;  /* 0x0000001c0b147c12 */ /* 0x000fe4000f8e9609 */
[----:B------:R-:W-:Y:S01]  /*2d50*/  LOP3.LUT R11, R18, UR29, R7, 0x96, !PT ;  /* 0x0000001d120b7c12 */ /* 0x000fe2000f8e9607 */
[----:B------:R-:W-:Y:S01]  /*2d60*/  IMAD.MOV.U32 R34, RZ, RZ, R29 ;  /* 0x000000ffff227224 */ /* 0x000fe200078e001d */
[----:B------:R-:W-:Y:S01]  /*2d70*/  LOP3.LUT R26, R33, UR28, R31, 0x96, !PT ;  /* 0x0000001c211a7c12 */ /* 0x000fe2000f8e961f */
[----:B------:R-:W-:Y:S01]  /*2d80*/  IMAD.MOV.U32 R7, RZ, RZ, R12 ;  /* 0x000000ffff077224 */ /* 0x000fe200078e000c */
[----:B------:R-:W-:Y:S01]  /*2d90*/  MOV R31, R13 ;  /* 0x0000000d001f7202 */ /* 0x000fe20000000f00 */
[----:B------:R-:W-:Y:S01]  /*2da0*/  IMAD R33, R15, -0x2daee0ad, RZ ;  /* 0xd2511f530f217824 */ /* 0x000fe200078e02ff */
[----:B------:R-:W-:Y:S01]  /*2db0*/  MOV R9, R16 ;  /* 0x0000001000097202 */ /* 0x000fe20000000f00 */
[----:B------:R-:W-:-:S02]  /*2dc0*/  IMAD R21, R21, -0x2daee0ad, RZ ;  /* 0xd2511f5315157824 */ /* 0x000fc400078e02ff */
[----:B------:R-:W-:Y:S02]  /*2dd0*/  IMAD R40, R14, -0x2daee0ad, RZ ;  /* 0xd2511f530e287824 */ /* 0x000fe400078e02ff */
[----:B------:R-:W-:-:S07]  /*2de0*/  IMAD.MOV.U32 R29, RZ, RZ, R19 ;  /* 0x000000ffff1d7224 */ /* 0x000fce00078e0013 */
.L_x_4221:
        /* <DEDUP_REMOVED lines=9> */
[----:B------:R-:W-:Y:S01]  /*2e80*/  FFMA.FTZ R10, R31, R26, 1.1641532182693481445e-10 ;  /* 0x2f0000001f0a7423 */ /* 0x000fe2000001001a */
[----:B------:R-:W-:Y:S02]  /*2e90*/  I2FP.F32.U32 R33, R33 ;  /* 0x0000002100217245 */ /* 0x000fe40000201000 */
[----:B0-----:R-:W-:Y:S01]  /*2ea0*/  I2FP.F32.U32 R37, R34 ;  /* 0x0000002200257245 */ /* 0x001fe20000201000 */
[-C--:B------:R-:W-:Y:S01]  /*2eb0*/  FFMA.FTZ R34, R39, R26.reuse, 1.1641532182693481445e-10 ;  /* 0x2f00000027227423 */ /* 0x080fe2000001001a */
[----:B------:R-:W-:Y:S02]  /*2ec0*/  I2FP.F32.U32 R47, R27 ;  /* 0x0000001b002f7245 */ /* 0x000fe40000201000 */
[----:B------:R-:W-:Y:S01]  /*2ed0*/  I2FP.F32.U32 R27, R11 ;  /* 0x0000000b001b7245 */ /* 0x000fe20000201000 */
[-C--:B------:R-:W-:Y:S01]  /*2ee0*/  FFMA.FTZ R11, R33, R26.reuse, 1.1641532182693481445e-10 ;  /* 0x2f000000210b7423 */ /* 0x080fe2000001001a */
[----:B------:R-:W-:Y:S01]  /*2ef0*/  I2FP.F32.U32 R46, R7 ;  /* 0x00000007002e7245 */ /* 0x000fe20000201000 */
[----:B------:R-:W-:Y:S01]  /*2f00*/  FFMA.FTZ R33, R37, R26, 1.1641532182693481445e-10 ;  /* 0x2f00000025217423 */ /* 0x000fe2000001001a */
[----:B------:R-:W-:Y:S01]  /*2f10*/  I2FP.F32.U32 R43, R20 ;  /* 0x00000014002b7245 */ /* 0x000fe20000201000 */
[-C--:B------:R-:W-:Y:S01]  /*2f20*/  FFMA.FTZ R44, R27, R26.reuse, 1.1641532182693481445e-10 ;  /* 0x2f0000001b2c7423 */ /* 0x080fe2000001001a */
[----:B------:R-:W-:Y:S01]  /*2f30*/  FSETP.GEU.FTZ.AND P1, PT, R10, UR30, PT ;  /* 0x0000001e0a007c0b */ /* 0x000fe2000bf3e000 */
[----:B------:R-:W-:Y:S01]  /*2f40*/  FFMA.FTZ R46, R46, R26, 1.1641532182693481445e-10 ;  /* 0x2f0000002e2e7423 */ /* 0x000fe2000001001a */
[----:B------:R-:W-:Y:S01]  /*2f50*/  I2FP.F32.U32 R20, R8 ;  /* 0x0000000800147245 */ /* 0x000fe20000201000 */
[-C--:B------:R-:W-:Y:S01]  /*2f60*/  FFMA.FTZ R7, R53, R26.reuse, 1.1641532182693481445e-10 ;  /* 0x2f00000035077423 */ /* 0x080fe2000001001a */
[----:B------:R-:W-:Y:S01]  /*2f70*/  I2FP.F32.U32 R45, R9 ;  /* 0x00000009002d7245 */ /* 0x000fe20000201000 */
[----:B------:R-:W-:Y:S01]  /*2f80*/  FFMA.FTZ R9, R49, R26, 1.1641532182693481445e-10 ;  /* 0x2f00000031097423 */ /* 0x000fe2000001001a */
[----:B------:R-:W-:Y:S01]  /*2f90*/  I2FP.F32.U32 R40, R40 ;  /* 0x0000002800287245 */ /* 0x000fe20000201000 */
[----:B------:R-:W-:Y:S01]  /*2fa0*/  FFMA.FTZ R42, R20, R26, 1.1641532182693481445e-10 ;  /* 0x2f000000142a7423 */ /* 0x000fe2000001001a */
[----:B------:R-:W-:Y:S01]  /*2fb0*/  I2FP.F32.U32 R51, R32 ;  /* 0x0000002000337245 */ /* 0x000fe20000201000 */
[-C--:B------:R-:W-:Y:S01]  /*2fc0*/  FFMA.FTZ R39, R45, R26.reuse, 1.1641532182693481445e-10 ;  /* 0x2f0000002d277423 */ /* 0x080fe2000001001a */
[----:B------:R-:W-:Y:S01]  /*2fd0*/  I2FP.F32.U32 R41, R21 ;  /* 0x0000001500297245 */ /* 0x000fe20000201000 */
[-C--:B------:R-:W-:Y:S01]  /*2fe0*/  FFMA.FTZ R32, R47, R26.reuse, 1.1641532182693481445e-10 ;  /* 0x2f0000002f207423 */ /* 0x080fe2000001001a */
[----:B------:R-:W-:Y:S01]  /*2ff0*/  SEL R31, RZ, 0xffffffff, P1 ;  /* 0xffffffffff1f7807 */ /* 0x000fe20000800000 */
[-C--:B------:R-:W-:Y:S01]  /*3000*/  FFMA.FTZ R8, R51, R26.reuse, 1.1641532182693481445e-10 ;  /* 0x2f00000033087423 */ /* 0x080fe2000001001a */
[----:B------:R-:W-:Y:S01]  /*3010*/  FSETP.GEU.FTZ.AND P0, PT, R33, UR30, PT ;  /* 0x0000001e21007c0b */ /* 0x000fe2000bf1e000 */
[----:B------:R-:W-:Y:S01]  /*3020*/  FFMA.FTZ R37, R41, R26, 1.1641532182693481445e-10 ;  /* 0x2f00000029257423 */ /* 0x000fe2000001001a */
[----:B------:R-:W-:Y:S01]  /*3030*/  I2FP.F32.U32 R21, R6 ;  /* 0x0000000600157245 */ /* 0x000fe20000201000 */
[-C--:B------:R-:W-:Y:S01]  /*3040*/  FFMA.FTZ R6, R40, R26.reuse, 1.1641532182693481445e-10 ;  /* 0x2f00000028067423 */ /* 0x080fe2000001001a */
[----:B------:R-:W-:Y:S01]  /*3050*/  IMAD.SHL.U32 R40, R31, 0x100, RZ ;  /* 0x000001001f287824 */ /* 0x000fe200078e00ff */
[----:B------:R-:W-:Y:S01]  /*3060*/  FSETP.GEU.FTZ.AND P6, PT, R46, UR30, PT ;  /* 0x0000001e2e007c0b */ /* 0x000fe2000bfde000 */
[-C--:B------:R-:W-:Y:S01]  /*3070*/  FFMA.FTZ R36, R43, R26.reuse, 1.1641532182693481445e-10 ;  /* 0x2f0000002b247423 */ /* 0x080fe2000001001a */
[----:B------:R-:W-:Y:S01]  /*3080*/  SEL R27, RZ, 0x1, P0 ;  /* 0x00000001ff1b7807 */ /* 0x000fe20000000000 */
[----:B------:R-:W-:Y:S01]  /*3090*/  FFMA.FTZ R45, R21, R26, 1.1641532182693481445e-10 ;  /* 0x2f000000152d7423 */ /* 0x000fe2000001001a */
[----:B------:R-:W-:-:S02]  /*30a0*/  FSETP.GEU.FTZ.AND P3, PT, R42, UR30, PT ;  /* 0x0000001e2a007c0b */ /* 0x000fc4000bf7e000 */
[----:B------:R-:W-:Y:S02]  /*30b0*/  FSETP.GEU.FTZ.AND P5, PT, R39, UR30, PT ;  /* 0x0000001e27007c0b */ /* 0x000fe4000bfbe000 */
[----:B------:R-:W-:Y:S02]  /*30c0*/  SEL R21, RZ, 0x1, P6 ;  /* 0x00000001ff157807 */ /* 0x000fe40003000000 */
[----:B------:R-:W-:Y:S02]  /*30d0*/  LOP3.LUT R20, R40, 0x100, R27, 0xe2, !PT ;  /* 0x0000010028147812 */ /* 0x000fe400078ee21b */
[----:B------:R-:W-:Y:S02]  /*30e0*/  FSETP.GEU.FTZ.AND P1, PT, R37, UR30, PT ;  /* 0x0000001e25007c0b */ /* 0x000fe4000bf3e000 */
[----:B------:R-:W-:Y:S02]  /*30f0*/  FSETP.GEU.FTZ.AND P6, PT, R8, UR30, PT ;  /* 0x0000001e08007c0b */ /* 0x000fe4000bfde000 */
[----:B------:R-:W-:-:S02]  /*3100*/  SEL R40, RZ, 0xffffffff, P3 ;  /* 0xffffffffff287807 */ /* 0x000fc40001800000 */
[----:B------:R-:W-:Y:S02]  /*3110*/  SEL R26, RZ, 0xffffffff, P5 ;  /* 0xffffffffff1a7807 */ /* 0x000fe40002800000 */
[----:B------:R-:W-:Y:S01]  /*3120*/  FSETP.GEU.FTZ.AND P4, PT, R45, UR30, PT ;  /* 0x0000001e2d007c0b */ /* 0x000fe2000bf9e000 */
[----:B------:R-:W-:Y:S01]  /*3130*/  IMAD.SHL.U32 R40, R40, 0x100, RZ ;  /* 0x0000010028287824 */ /* 0x000fe200078e00ff */
[----:B------:R-:W-:Y:S02]  /*3140*/  FSETP.GEU.FTZ.AND P2, PT, R44, UR30, PT ;  /* 0x0000001e2c007c0b */ /* 0x000fe4000bf5e000 */
[----:B------:R-:W-:Y:S02]  /*3150*/  SEL R43, RZ, 0xffffffff, P1 ;  /* 0xffffffffff2b7807 */ /* 0x000fe40000800000 */
[----:B------:R-:W-:Y:S02]  /*3160*/  SEL R47, RZ, 0xffffffff, P6 ;  /* 0xffffffffff2f7807 */ /* 0x000fe40003000000 */
[----:B------:R-:W-:-:S02]  /*3170*/  FSETP.GEU.FTZ.AND P0, PT, R9, UR30, PT ;  /* 0x0000001e09007c0b */ /* 0x000fc4000bf1e000 */
[----:B------:R-:W-:Y:S01]  /*3180*/  SHF.L.U32 R26, R26, 0x8, RZ ;  /* 0x000000081a1a7819 */ /* 0x000fe200000006ff */
[----:B------:R-:W-:Y:S01]  /*3190*/  IMAD.SHL.U32 R50, R47, 0x100, RZ ;  /* 0x000001002f327824 */ /* 0x000fe200078e00ff */
[----:B------:R-:W-:Y:S02]  /*31a0*/  SEL R27, RZ, 0x1, P4 ;  /* 0x00000001ff1b7807 */ /* 0x000fe40002000000 */
[----:B------:R-:W-:Y:S02]  /*31b0*/  SEL R41, RZ, 0x1, P2 ;  /* 0x00000001ff297807 */ /* 0x000fe40001000000 */
[----:B------:R-:W-:Y:S02]  /*31c0*/  SHF.L.U32 R48, R43, 0x8, RZ ;  /* 0x000000082b307819 */ /* 0x000fe400000006ff */
[----:B------:R-:W-:Y:S02]  /*31d0*/  SEL R31, RZ, 0x1, P0 ;  /* 0x00000001ff1f7807 */ /* 0x000fe40000000000 */
[----:B------:R-:W-:-:S02]  /*31e0*/  LOP3.LUT R21, R26, 0x100, R21, 0xe2, !PT ;  /* 0x000001001a157812 */ /* 0x000fc400078ee215 */
[----:B------:R-:W-:Y:S02]  /*31f0*/  LOP3.LUT R26, R40, 0x100, R27, 0xe2, !PT ;  /* 0x00000100281a7812 */ /* 0x000fe400078ee21b */
[----:B------:R-:W-:Y:S02]  /*3200*/  LOP3.LUT R27, R48, 0x100, R41, 0xe2, !PT ;  /* 0x00000100301b7812 */ /* 0x000fe400078ee229 */
[----:B------:R-:W-:Y:S02]  /*3210*/  LOP3.LUT R31, R50, 0x100, R31, 0xe2, !PT ;  /* 0x00000100321f7812 */ /* 0x000fe400078ee21f */
[----:B------:R-:W-:Y:S02]  /*3220*/  FSET.BF.LT.FTZ.AND R39, R39, UR30, PT ;  /* 0x0000001e27277c0a */ /* 0x000fe4000b811000 */
[----:B------:R-:W-:Y:S02]  /*3230*/  FSET.BF.LT.FTZ.AND R42, R42, UR30, PT ;  /* 0x0000001e2a2a7c0a */ /* 0x000fe4000b811000 */
[----:B------:R-:W-:-:S02]  /*3240*/  FSET.BF.LT.FTZ.AND R33, R33, UR30, PT ;  /* 0x0000001e21217c0a */ /* 0x000fc4000b811000 */
[----:B------:R-:W-:Y:S02]  /*3250*/  FSETP.GEU.FTZ.AND P0, PT, R36, UR30, PT ;  /* 0x0000001e24007c0b */ /* 0x000fe4000bf1e000 */
[C---:B------:R-:W-:Y:S02]  /*3260*/  FSETP.GEU.FTZ.AND P1, PT, R34.reuse, UR30, PT ;  /* 0x0000001e22007c0b */ /* 0x040fe4000bf3e000 */
[----:B------:R-:W-:Y:S02]  /*3270*/  FSET.BF.LT.FTZ.AND R34, R34, UR30, PT ;  /* 0x0000001e22227c0a */ /* 0x000fe4000b811000 */
[----:B------:R-:W-:Y:S02]  /*3280*/  FSETP.GEU.FTZ.AND P3, PT, R11, UR30, PT ;  /* 0x0000001e0b007c0b */ /* 0x000fe4000bf7e000 */
[----:B------:R-:W-:Y:S02]  /*3290*/  FSET.BF.LT.FTZ.AND R9, R9, UR30, PT ;  /* 0x0000001e09097c0a */ /* 0x000fe4000b811000 */
[----:B------:R-:W-:-:S02]  /*32a0*/  FSET.BF.LT.FTZ.AND R11, R11, UR30, PT ;  /* 0x0000001e0b0b7c0a */ /* 0x000fc4000b811000 */
[C---:B------:R-:W-:Y:S02]  /*32b0*/  FSETP.GEU.FTZ.AND P4, PT, R7.reuse, UR30, PT ;  /* 0x0000001e07007c0b */ /* 0x040fe4000bf9e000 */
[----:B------:R-:W-:Y:S02]  /*32c0*/  FSET.BF.LT.FTZ.AND R8, R8, UR30, PT ;  /* 0x0000001e08087c0a */ /* 0x000fe4000b811000 */
[----:B------:R-:W-:Y:S02]  /*32d0*/  FSETP.GEU.FTZ.AND P5, PT, R6, UR30, PT ;  /* 0x0000001e06007c0b */ /* 0x000fe4000bfbe000 */
[----:B------:R-:W-:Y:S02]  /*32e0*/  FSET.BF.LT.FTZ.AND R7, R7, UR30, PT ;  /* 0x0000001e07077c0a */ /* 0x000fe4000b811000 */
[----:B------:R-:W-:Y:S02]  /*32f0*/  FSETP.GEU.FTZ.AND P2, PT, R32, UR30, PT ;  /* 0x0000001e20007c0b */ /* 0x000fe4000bf5e000 */
[----:B------:R-:W-:-:S02]  /*3300*/  FSET.BF.LT.FTZ.AND R6, R6, UR30, PT ;  /* 0x0000001e06067c0a */ /* 0x000fc4000b811000 */
[C---:B---3--:R-:W-:Y:S01]  /*3310*/  PRMT R41, R14.reuse, 0x7632, R41 ;  /* 0x000076320e297816 */ /* 0x048fe20000000029 */
[----:B------:R-:W-:Y:S01]  /*3320*/  IMAD.U32 R47, R14, 0x10000, RZ ;  /* 0x000100000e2f7824 */ /* 0x000fe200078e00ff */
[----:B------:R-:W-:Y:S02]  /*3330*/  FSET.BF.LT.FTZ.AND R14, R45, UR30, PT ;  /* 0x0000001e2d0e7c0a */ /* 0x000fe4000b811000 */
[----:B------:R-:W-:Y:S01]  /*3340*/  SHF.L.U32 R50, R15, 0x10, RZ ;  /* 0x000000100f327819 */ /* 0x000fe200000006ff */
[----:B------:R-:W-:Y:S01]  /*3350*/  IMAD.U32 R41, R41, 0x10000, RZ ;  /* 0x0001000029297824 */ /* 0x000fe200078e00ff */
[----:B------:R-:W-:Y:S01]  /*3360*/  FSET.BF.LT.FTZ.AND R45, R44, UR30, PT ;  /* 0x0000001e2c2d7c0a */ /* 0x000fe2000b811000 */
[----:B------:R-:W-:Y:S01]  /*3370*/  IMAD.U32 R44, R12, 0x10000, RZ ;  /* 0x000100000c2c7824 */ /* 0x000fe200078e00ff */
[----:B------:R-:W-:Y:S01]  /*3380*/  PRMT R43, R15, 0x7632, R43 ;  /* 0x000076320f2b7816 */ /* 0x000fe2000000002b */
[----:B------:R-:W-:Y:S01]  /*3390*/  FMUL.FTZ R14, R14, R47 ;  /* 0x0000002f0e0e7220 */ /* 0x000fe20000410000 */
[----:B------:R-:W-:-:S02]  /*33a0*/  PRMT R40, R13, 0x7632, R40 ;  /* 0x000076320d287816 */ /* 0x000fc40000000028 */
[----:B------:R-:W-:Y:S01]  /*33b0*/  PRMT R15, R12, 0x7632, R15 ;  /* 0x000076320c0f7816 */ /* 0x000fe2000000000f */
[----:B------:R-:W-:Y:S01]  /*33c0*/  FMUL.FTZ R12, R45, R50 ;  /* 0x000000322d0c7220 */ /* 0x000fe20000410000 */
[----:B------:R-:W-:Y:S01]  /*33d0*/  FSET.BF.LT.FTZ.AND R45, R37, UR30, PT ;  /* 0x0000001e252d7c0a */ /* 0x000fe2000b811000 */
[----:B------:R-:W-:Y:S01]  /*33e0*/  FMUL.FTZ R14, R14, UR6 ;  /* 0x000000060e0e7c20 */ /* 0x000fe20008410000 */
[----:B------:R-:W-:Y:S02]  /*33f0*/  FSET.BF.LT.FTZ.AND R37, R10, UR30, PT ;  /* 0x0000001e0a257c0a */ /* 0x000fe4000b811000 */
[----:B------:R-:W-:Y:S01]  /*3400*/  SHF.L.U32 R10, R40, 0x10, RZ ;  /* 0x00000010280a7819 */ /* 0x000fe200000006ff */
[----:B------:R-:W-:Y:S01]  /*3410*/  IMAD.U32 R40, R15, 0x10000, RZ ;  /* 0x000100000f287824 */ /* 0x000fe200078e00ff */
[----:B------:R-:W-:Y:S01]  /*3420*/  SHF.L.U32 R48, R13, 0x10, RZ ;  /* 0x000000100d307819 */ /* 0x000fe200000006ff */
[----:B------:R-:W-:Y:S01]  /*3430*/  FMUL.FTZ R15, R33, R44 ;  /* 0x0000002c210f7220 */ /* 0x000fe20000410000 */
[----:B------:R-:W-:Y:S01]  /*3440*/  FSET.BF.LT.FTZ.AND R13, R46, UR30, PT ;  /* 0x0000001e2e0d7c0a */ /* 0x000fe2000b811000 */
[----:B------:R-:W-:Y:S01]  /*3450*/  FMUL.FTZ R10, R39, R10 ;  /* 0x0000000a270a7220 */ /* 0x000fe20000410000 */
[----:B------:R-:W-:Y:S01]  /*3460*/  SHF.L.U32 R46, R43, 0x10, RZ ;  /* 0x000000102b2e7819 */ /* 0x000fe200000006ff */
[----:B------:R-:W-:Y:S01]  /*3470*/  FMUL.FTZ R39, R42, R41 ;  /* 0x000000292a277220 */ /* 0x000fe20000410000 */
[C---:B----4-:R-:W-:Y:S01]  /*3480*/  PRMT R41, R16.reuse, 0x7632, R41 ;  /* 0x0000763210297816 */ /* 0x050fe20000000029 */
[----:B------:R-:W-:Y:S01]  /*3490*/  IMAD.U32 R42, R17, 0x10000, RZ ;  /* 0x00010000112a7824 */ /* 0x000fe200078e00ff */
[----:B------:R-:W-:Y:S01]  /*34a0*/  SHF.L.U32 R43, R16, 0x10, RZ ;  /* 0x00000010102b7819 */ /* 0x000fe200000006ff */
[----:B------:R-:W-:Y:S01]  /*34b0*/  FMUL.FTZ R33, R45, R46 ;  /* 0x0000002e2d217220 */ /* 0x000fe20000410000 */
[----:B------:R-:W-:Y:S01]  /*34c0*/  PRMT R16, R17, 0x7632, R16 ;  /* 0x0000763211107816 */ /* 0x000fe20000000010 */
[----:B------:R-:W-:Y:S01]  /*34d0*/  FMUL.FTZ R37, R37, R40 ;  /* 0x0000002825257220 */ /* 0x000fe20000410000 */
[C---:B------:R-:W-:Y:S01]  /*34e0*/  PRMT R17, R18.reuse, 0x7632, R17 ;  /* 0x0000763212117816 */ /* 0x040fe20000000011 */
[----:B------:R-:W-:Y:S01]  /*34f0*/  IMAD.U32 R46, R19, 0x10000, RZ ;  /* 0x00010000132e7824 */ /* 0x000fe200078e00ff */
[----:B------:R-:W-:Y:S01]  /*3500*/  SHF.L.U32 R44, R18, 0x10, RZ ;  /* 0x00000010122c7819 */ /* 0x000fe200000006ff */
[----:B------:R-:W-:Y:S01]  /*3510*/  IMAD.U32 R16, R16, 0x10000, RZ ;  /* 0x0001000010107824 */ /* 0x000fe200078e00ff */
[----:B------:R-:W-:Y:S01]  /*3520*/  FSET.BF.LT.FTZ.AND R18, R36, UR30, PT ;  /* 0x0000001e24127c0a */ /* 0x000fe2000b811000 */
[----:B------:R-:W-:Y:S01]  /*3530*/  FMUL.FTZ R13, R13, R48 ;  /* 0x000000300d0d7220 */ /* 0x000fe20000410000 */
[----:B------:R-:W0:Y:S01]  /*3540*/  LDC R36, c[0x0][RZ] ;  /* 0x00000000ff247b82 */ /* 0x000e220000000800 */
[----:B------:R-:W-:Y:S01]  /*3550*/  PRMT R40, R19, 0x7632, R40 ;  /* 0x0000763213287816 */ /* 0x000fe20000000028 */
[----:B------:R-:W-:Y:S01]  /*3560*/  FMUL.FTZ R16, R11, R16 ;  /* 0x000000100b107220 */ /* 0x000fe20000410000 */
[----:B------:R-:W-:Y:S01]  /*3570*/  SHF.L.U32 R41, R41, 0x10, RZ ;  /* 0x0000001029297819 */ /* 0x000fe200000006ff */
[----:B------:R-:W-:Y:S01]  /*3580*/  FMUL.FTZ R18, R18, R43 ;  /* 0x0000002b12127220 */ /* 0x000fe20000410000 */
[----:B------:R-:W-:Y:S01]  /*3590*/  FSET.BF.LT.FTZ.AND R19, R32, UR30, PT ;  /* 0x0000001e20137c0a */ /* 0x000fe2000b811000 */
[----:B------:R-:W-:Y:S01]  /*35a0*/  FMUL.FTZ R32, R9, R44 ;  /* 0x0000002c09207220 */ /* 0x000fe20000410000 */
[----:B------:R-:W-:Y:S01]  /*35b0*/  SHF.L.U32 R17, R17, 0x10, RZ ;  /* 0x0000001011117819 */ /* 0x000fe200000006ff */
[----:B------:R-:W-:Y:S01]  /*35c0*/  FMUL.FTZ R34, R34, R41 ;  /* 0x0000002922227220 */ /* 0x000fe20000410000 */
[----:B------:R-:W-:-:S02]  /*35d0*/  IMAD.U32 R41, R40, 0x10000, RZ ;  /* 0x0001000028297824 */ /* 0x000fc400078e00ff */
[----:B------:R-:W-:Y:S01]  /*35e0*/  FMUL.FTZ R19, R19, R42 ;  /* 0x0000002a13137220 */ /* 0x000fe20000410000 */
[----:B------:R-:W-:Y:S01]  /*35f0*/  FMUL.FTZ R9, R13, UR6 ;  /* 0x000000060d097c20 */ /* 0x000fe20008410000 */
[----:B------:R-:W-:Y:S01]  /*3600*/  FMUL.FTZ R10, R10, UR6 ;  /* 0x000000060a0a7c20 */ /* 0x000fe20008410000 */
[----:B------:R-:W-:Y:S01]  /*3610*/  FMUL.FTZ R11, R12, UR6 ;  /* 0x000000060c0b7c20 */ /* 0x000fe20008410000 */
[----:B------:R-:W-:Y:S01]  /*3620*/  FMUL.FTZ R39, R39, UR6 ;  /* 0x0000000627277c20 */ /* 0x000fe20008410000 */
[----:B------:R-:W-:Y:S01]  /*3630*/  FMUL.FTZ R12, R33, UR6 ;  /* 0x00000006210c7c20 */ /* 0x000fe20008410000 */
[----:B------:R-:W-:Y:S01]  /*3640*/  FMUL.FTZ R17, R8, R17 ;  /* 0x0000001108117220 */ /* 0x000fe20000410000 */
[----:B------:R-:W-:Y:S01]  /*3650*/  FMUL.FTZ R18, R18, UR6 ;  /* 0x0000000612127c20 */ /* 0x000fe20008410000 */
[----:B------:R-:W-:Y:S01]  /*3660*/  FMUL.FTZ R13, R34, UR6 ;  /* 0x00000006220d7c20 */ /* 0x000fe20008410000 */
[----:B------:R-:W-:Y:S01]  /*3670*/  FMUL.FTZ R7, R7, R46 ;  /* 0x0000002e07077220 */ /* 0x000fe20000410000 */
[----:B------:R-:W-:Y:S01]  /*3680*/  FMUL.FTZ R6, R6, R41 ;  /* 0x0000002906067220 */ /* 0x000fe20000410000 */
[----:B------:R-:W-:Y:S01]  /*3690*/  FMUL.FTZ R8, R15, UR6 ;  /* 0x000000060f087c20 */ /* 0x000fe20008410000 */
[----:B------:R-:W-:Y:S01]  /*36a0*/  FMUL.FTZ R19, R19, UR6 ;  /* 0x0000000613137c20 */ /* 0x000fe20008410000 */
[----:B------:R-:W-:Y:S01]  /*36b0*/  FMUL.FTZ R37, R37, UR6 ;  /* 0x0000000625257c20 */ /* 0x000fe20008410000 */
[----:B------:R-:W-:Y:S01]  /*36c0*/  FMUL.FTZ R16, R16, UR6 ;  /* 0x0000000610107c20 */ /* 0x000fe20008410000 */
[----:B------:R-:W-:Y:S01]  /*36d0*/  F2FP.BF16.F32.PACK_AB R9, R10, R9 ;  /* 0x000000090a09723e */ /* 0x000fe200000010ff */
[----:B------:R-:W-:Y:S01]  /*36e0*/  FMUL.FTZ R7, R7, UR6 ;  /* 0x0000000607077c20 */ /* 0x000fe20008410000 */
[----:B------:R-:W-:Y:S01]  /*36f0*/  SEL R34, RZ, 0xffffffff, P5 ;  /* 0xffffffffff227807 */ /* 0x000fe20002800000 */
[----:B------:R-:W-:Y:S01]  /*3700*/  FMUL.FTZ R6, R6, UR6 ;  /* 0x0000000606067c20 */ /* 0x000fe20008410000 */
[----:B------:R-:W-:Y:S01]  /*3710*/  F2FP.BF16.F32.PACK_AB R10, R39, R14 ;  /* 0x0000000e270a723e */ /* 0x000fe200000010ff */
[----:B------:R-:W-:Y:S01]  /*3720*/  FMUL.FTZ R14, R32, UR6 ;  /* 0x00000006200e7c20 */ /* 0x000fe20008410000 */
[----:B------:R-:W-:Y:S01]  /*3730*/  F2FP.BF16.F32.PACK_AB R11, R12, R11 ;  /* 0x0000000b0c0b723e */ /* 0x000fe200000010ff */
[----:B--2---:R-:W-:Y:S01]  /*3740*/  IMAD.WIDE.U32 R32, R3, 0x2, R24 ;  /* 0x0000000203207825 */ /* 0x004fe200078e0018 */
[----:B------:R-:W-:-:S03]  /*3750*/  SEL R15, RZ, 0xffffffff, P1 ;  /* 0xffffffffff0f7807 */ /* 0x000fc60000800000 */
[----:B------:R-:W-:Y:S01]  /*3760*/  FMUL.FTZ R17, R17, UR6 ;  /* 0x0000000611117c20 */ /* 0x000fe20008410000 */
[----:B------:R-:W-:Y:S01]  /*3770*/  F2FP.BF16.F32.PACK_AB R12, R13, R18 ;  /* 0x000000120d0c723e */ /* 0x000fe200000010ff */
[----:B------:R-:W-:Y:S01]  /*3780*/  ULDC UR7, c[0x0][0xc] ;  /* 0x0000030000077ab9 */ /* 0x000fe20000000800 */
[----:B------:R-:W-:Y:S01]  /*3790*/  F2FP.BF16.F32.PACK_AB R8, R37, R8 ;  /* 0x000000082508723e */ /* 0x000fe200000010ff */
[----:B------:R-:W-:Y:S01]  /*37a0*/  IMAD.SHL.U32 R37, R15, 0x100, RZ ;  /* 0x000001000f257824 */ /* 0x000fe200078e00ff */
[----:B------:R-:W-:Y:S02]  /*37b0*/  F2FP.BF16.F32.PACK_AB R13, R16, R19 ;  /* 0x00000013100d723e */ /* 0x000fe400000010ff */
[----:B------:R-:W-:Y:S01]  /*37c0*/  SEL R19, RZ, 0x1, P4 ;  /* 0x00000001ff137807 */ /* 0x000fe20002000000 */
[----:B------:R0:W-:Y:S01]  /*37d0*/  STG.E.128 desc[UR8][R32.64], R8 ;  /* 0x0000000820007986 */ /* 0x0001e2000c101d08 */
[----:B------:R-:W-:Y:S02]  /*37e0*/  SHF.L.U32 R34, R34, 0x8, RZ ;  /* 0x0000000822227819 */ /* 0x000fe400000006ff */
[----:B------:R-:W-:-:S02]  /*37f0*/  F2FP.BF16.F32.PACK_AB R15, R6, R7 ;  /* 0x00000007060f723e */ /* 0x000fc400000010ff */
[----:B------:R-:W-:Y:S01]  /*3800*/  LOP3.LUT R6, R34, 0x100, R19, 0xe2, !PT ;  /* 0x0000010022067812 */ /* 0x000fe200078ee213 */
[----:B------:R-:W-:Y:S01]  /*3810*/  IMAD.MOV.U32 R34, RZ, RZ, R28 ;  /* 0x000000ffff227224 */ /* 0x000fe200078e001c */
[----:B------:R-:W-:Y:S02]  /*3820*/  SEL R16, RZ, 0x1, P0 ;  /* 0x00000001ff107807 */ /* 0x000fe40000000000 */
[----:B------:R-:W-:Y:S02]  /*3830*/  SEL R18, RZ, 0xffffffff, P3 ;  /* 0xffffffffff127807 */ /* 0x000fe40001800000 */
[----:B------:R-:W-:Y:S02]  /*3840*/  PRMT R19, R6, 0x1054, R31 ;  /* 0x0000105406137816 */ /* 0x000fe4000000001f */
[----:B------:R-:W-:Y:S02]  /*3850*/  IADD3 R6, P0, R3, UR10, RZ ;  /* 0x0000000a03067c10 */ /* 0x000fe4000ff1e0ff */
[----:B------:R-:W-:-:S02]  /*3860*/  F2FP.BF16.F32.PACK_AB R14, R17, R14 ;  /* 0x0000000e110e723e */ /* 0x000fc400000010ff */
[----:B------:R-:W-:Y:S01]  /*3870*/  SEL R17, RZ, 0x1, P2 ;  /* 0x00000001ff117807 */ /* 0x000fe20001000000 */
[----:B------:R-:W-:Y:S01]  /*3880*/  IMAD.X R7, RZ, RZ, UR11, P0 ;  /* 0x0000000bff077e24 */ /* 0x000fe200080e06ff */
[----:B0-----:R-:W-:Y:S01]  /*3890*/  SHF.L.U32 R8, R36, 0x4, RZ ;  /* 0x0000000424087819 */ /* 0x001fe200000006ff */
[----:B------:R0:W-:Y:S01]  /*38a0*/  STG.E.128 desc[UR8][R32.64+0x10], R12 ;  /* 0x0000100c20007986 */ /* 0x0001e2000c101d08 */
[----:B------:R-:W-:Y:S02]  /*38b0*/  SHF.L.U32 R18, R18, 0x8, RZ ;  /* 0x0000000812127819 */ /* 0x000fe400000006ff */
[----:B------:R-:W-:Y:S01]  /*38c0*/  LOP3.LUT R16, R37, 0x100, R16, 0xe2, !PT ;  /* 0x0000010025107812 */ /* 0x000fe200078ee210 */
[----:B------:R-:W-:Y:S01]  /*38d0*/  IMAD R3, R8, UR7, R3 ;  /* 0x0000000708037c24 */ /* 0x000fe2000f8e0203 */
[----:B------:R-:W-:-:S04]  /*38e0*/  LOP3.LUT R17, R18, 0x100, R17, 0xe2, !PT ;  /* 0x0000010012117812 */ /* 0x000fc800078ee211 */
[----:B------:R-:W-:Y:S02]  /*38f0*/  ISETP.GE.U32.AND P0, PT, R3, UR31, PT ;  /* 0x0000001f03007c0c */ /* 0x000fe4000bf06070 */
[----:B------:R-:W-:Y:S02]  /*3900*/  PRMT R18, R17, 0x1054, R16 ;  /* 0x0000105411127816 */ /* 0x000fe40000000010 */
[----:B------:R-:W-:Y:S02]  /*3910*/  PRMT R17, R27, 0x1054, R26 ;  /* 0x000010541b117816 */ /* 0x000fe4000000001a */
[----:B------:R-:W-:-:S05]  /*3920*/  PRMT R16, R21, 0x1054, R20 ;  /* 0x0000105415107816 */ /* 0x000fca0000000014 */
[----:B------:R0:W-:Y:S01]  /*3930*/  STG.E.128 desc[UR8][R6.64], R16 ;  /* 0x0000001006007986 */ /* 0x0001e2000c101d08 */
[----:B------:R-:W-:Y:S06]  /*3940*/  BAR.SYNC.DEFER_BLOCKING 0x0 ;  /* 0x0000000000007b1d */ /* 0x000fec0000010000 */
[----:B------:R-:W-:Y:S05]  /*3950*/  @!P0 BRA `(.L_x_4230) ;  /* 0xffffffcc007c8947 */ /* 0x000fea000383ffff */
[----:B------:R-:W-:Y:S05]  /*3960*/  EXIT ;  /* 0x000000000000794d */ /* 0x000fea0003800000 */
        .weak           $__internal_114_$__cuda_sm20_dblrcp_rn_slowpath_v3
        .type           $__internal_114_$__cuda_sm20_dblrcp_rn_slowpath_v3,@function
        .size           $__internal_114_$__cuda_sm20_dblrcp_rn_slowpath_v3,(.L_x_11720 - $__internal_114_$__cuda_sm20_dblrcp_rn_slowpath_v3)
$__internal_114_$__cuda_sm20_dblrcp_rn_slowpath_v3:
        /* <DEDUP_REMOVED lines=23> */
.L_x_4233:
        /* <DEDUP_REMOVED lines=10> */
.L_x_4231:
[----:B------:R-:W-:Y:S01]  /*3b80*/  LOP3.LUT R11, R9, 0x80000, RZ, 0xfc, !PT ;  /* 0x00080000090b7812 */ /* 0x000fe200078efcff */
[----:B------:R-:W-:-:S07]  /*3b90*/  IMAD.MOV.U32 R10, RZ, RZ, R8 ;  /* 0x000000ffff0a7224 */ /* 0x000fce00078e0008 */
.L_x_4232:
[----:B------:R-:W-:-:S04]  /*3ba0*/  MOV R7, 0x0 ;  /* 0x0000000000077802 */ /* 0x000fc80000000f00 */
[----:B------:R-:W-:Y:S05]  /*3bb0*/  RET.REL.NODEC R6 `(_ZN2at6native43_GLOBAL__N__7cc8d1ed_10_Dropout_cu_0e96ed3824fused_dropout_kernel_vecIN3c108BFloat16EfjLi1ELi16EbEEvNS_4cuda6detail10TensorInfoIKT_T1_EENS7_IS8_SA_EENS7_IT4_SA_EESA_T0_NS_15PhiloxCudaStateE) ;  /* 0xffffffc406107950 */ /* 0x000fea0003c3ffff */
.L_x_4234:
        /* <DEDUP_REMOVED lines=12> */
.L_x_11720:


//--------------------- .text._ZN2at6native43_GLOBAL__N__7cc8d1ed_10_Dropout_cu_0e96ed3820fused_dropout_kernelIN3c104HalfEfjLin1ELin1EbEEvNS_4cuda6detail10TensorInfoIKT_T1_EENS7_IS8_SA_EENS7_IT4_SA_EESA_T0_NS_15PhiloxCudaStateE --------------------------
	.section	.text._ZN2at6native43_GLOBAL__N__7cc8d1ed_10_Dropout_cu_0e96ed3820fused_dropout_kernelIN3c104HalfEfjLin1ELin1EbEEvNS_4cuda6detail10TensorInfoIKT_T1_EENS7_IS8_SA_EENS7_IT4_SA_EESA_T0_NS_15PhiloxCudaStateE,"ax",@progbits
	.align	128
.text._ZN2at6native43_GLOBAL__N__7cc8d1ed_10_Dropout_cu_0e96ed3820fused_dropout_kernelIN3c104HalfEfjLin1ELin1EbEEvNS_4cuda6detail10TensorInfoIKT_T1_EENS7_IS8_SA_EENS7_IT4_SA_EESA_T0_NS_15PhiloxCudaStateE:
        .type           _ZN2at6native43_GLOBAL__N__7cc8d1ed_10_Dropout_cu_0e96ed3820fused_dropout_kernelIN3c104HalfEfjLin1ELin1EbEEvNS_4cuda6detail10TensorInfoIKT_T1_EENS7_IS8_SA_EENS7_IT4_SA_EESA_T0_NS_15PhiloxCudaStateE,@function
        .size           _ZN2at6native43_GLOBAL__N__7cc8d1ed_10_Dropout_cu_0e96ed3820fused_dropout_kernelIN3c104HalfEfjLin1ELin1EbEEvNS_4cuda6detail10TensorInfoIKT_T1_EENS7_IS8_SA_EENS7_IT4_SA_EESA_T0_NS_15PhiloxCudaStateE,(.L_x_11722 - _ZN2at6native43_GLOBAL__N__7cc8d1ed_10_Dropout_cu_0e96ed3820fused_dropout_kernelIN3c104HalfEfjLin1ELin1EbEEvNS_4cuda6detail10TensorInfoIKT_T1_EENS7_IS8_SA_EENS7_IT4_SA_EESA_T0_NS_15PhiloxCudaStateE)
        .other          _ZN2at6native43_GLOBAL__N__7cc8d1ed_10_Dropout_cu_0e96ed3820fused_dropout_kernelIN3c104HalfEfjLin1ELin1EbEEvNS_4cuda6detail10TensorInfoIKT_T1_EENS7_IS8_SA_EENS7_IT4_SA_EESA_T0_NS_15PhiloxCudaStateE,@"STO_CUDA_ENTRY STV_DEFAULT"
_ZN2at6native43_GLOBAL__N__7cc8d1ed_10_Dropout_cu_0e96ed3820fused_dropout_kernelIN3c104HalfEfjLin1ELin1EbEEvNS_4cuda6detail10TensorInfoIKT_T1_EENS7_IS8_SA_EENS7_IT4_SA_EESA_T0_NS_15PhiloxCudaStateE:
        /* <DEDUP_REMOVED lines=95> */
[----:B------:R-:W-:Y:S05]  /*05f0*/  CALL.REL.NOINC `($__internal_115_$__cuda_sm20_dblrcp_rn_slowpath_v3) ;  /* 0x0000007000707944 */ /* 0x000fea0003c00000 */
.L_x_4235:
        /* <DEDUP_REMOVED lines=48> */
.L_x_4279:
        /* <DEDUP_REMOVED lines=13> */
.L_x_4237:
[----:B------:R-:W-:Y:S05]  /*09d0*/  BSYNC B0 ;  /* 0x0000000000007941 */ /* 0x000fea0003800000 */
.L_x_4236:
        /* <DEDUP_REMOVED lines=69> */
.L_x_4239:
[----:B------:R-:W-:Y:S01]  /*0e30*/  MOV R28, R38 ;  /* 0x00000026001c7202 */ /* 0x000fe20000000f00 */
[----:B------:R-:W-:Y:S01]  /*0e40*/  IMAD.MOV.U32 R29, RZ, RZ, R35 ;  /* 0x000000ffff1d7224 */ /* 0x000fe200078e0023 */
[----:B------:R-:W-:Y:S01]  /*0e50*/  MOV R36, R33 ;  /* 0x0000002100247202 */ /* 0x000fe20000000f00 */
[----:B------:R-:W-:-:S07]  /*0e60*/  IMAD.MOV.U32 R37, RZ, RZ, R26 ;  /* 0x000000ffff257224 */ /* 0x000fce00078e001a */
.L_x_4238:
        /* <DEDUP_REMOVED lines=28> */
.L_x_4244:
        /* <DEDUP_REMOVED lines=99> */
.L_x_4243:
        /* <DEDUP_REMOVED lines=79> */
.L_x_4242:
[----:B------:R-:W0:Y:S01]  /*1b50*/  LDC.64 R28, c[0x0][0x210] ;  /* 0x00008400ff1c7b82 */ /* 0x000e220000000a00 */
[----:B------:R-:W-:Y:S02]  /*1b60*/  ULDC UR4, c[0x0][0x27c] ;  /* 0x00009f0000047ab9 */ /* 0x000fe40000000800 */
[----:B------:R-:W-:-:S04]  /*1b70*/  IMAD R45, R40, UR4, R45 ;  /* 0x00000004282d7c24 */ /* 0x000fc8000f8e022d */
[----:B0-----:R-:W-:-:S05]  /*1b80*/  IMAD.WIDE.U32 R28, R45, 0x2, R28 ;  /* 0x000000022d1c7825 */ /* 0x001fca00078e001c */
[----:B------:R0:W5:Y:S02]  /*1b90*/  LDG.E.U16 R40, desc[UR6][R28.64] ;  /* 0x000000061c287981 */ /* 0x000164000c1e1500 */
.L_x_4241:
[----:B------:R-:W-:Y:S05]  /*1ba0*/  BSYNC B0 ;  /* 0x0000000000007941 */ /* 0x000fea0003800000 */
.L_x_4240:
        /* <DEDUP_REMOVED lines=19> */
.L_x_4249:
        /* <DEDUP_REMOVED lines=99> */
.L_x_4248:
        /* <DEDUP_REMOVED lines=78> */
.L_x_4247:
[----:B------:R-:W0:Y:S01]  /*27f0*/  LDC.64 R28, c[0x0][0x210] ;  /* 0x00008400ff1c7b82 */ /* 0x000e220000000a00 */
[----:B------:R-:W-:Y:S02]  /*2800*/  ULDC UR4, c[0x0][0x27c] ;  /* 0x00009f0000047ab9 */ /* 0x000fe40000000800 */
[----:B------:R-:W-:-:S04]  /*2810*/  IMAD R41, R41, UR4, R44 ;  /* 0x0000000429297c24 */ /* 0x000fc8000f8e022c */
[----:B0-----:R-:W-:-:S05]  /*2820*/  IMAD.WIDE.U32 R28, R41, 0x2, R28 ;  /* 0x00000002291c7825 */ /* 0x001fca00078e001c */
[----:B------:R0:W5:Y:S02]  /*2830*/  LDG.E.U16 R41, desc[UR6][R28.64] ;  /* 0x000000061c297981 */ /* 0x000164000c1e1500 */
.L_x_4246:
[----:B------:R-:W-:Y:S05]  /*2840*/  BSYNC B0 ;  /* 0x0000000000007941 */ /* 0x000fea0003800000 */
.L_x_4245:
        /* <DEDUP_REMOVED lines=19> */
.L_x_4254:
        /* <DEDUP_REMOVED lines=99> */
.L_x_4253:
        /* <DEDUP_REMOVED lines=79> */
.L_x_4252:
[----:B------:R-:W0:Y:S01]  /*34a0*/  LDC.64 R28, c[0x0][0x210] ;  /* 0x00008400ff1c7b82 */ /* 0x000e220000000a00 */
[----:B------:R-:W-:Y:S02]  /*34b0*/  ULDC UR4, c[0x0][0x27c] ;  /* 0x00009f0000047ab9 */ /* 0x000fe40000000800 */
[----:B------:R-:W-:-:S04]  /*34c0*/  IMAD R45, R42, UR4, R45 ;  /* 0x000000042a2d7c24 */ /* 0x000fc8000f8e022d */
[----:B0-----:R-:W-:-:S05]  /*34d0*/  IMAD.WIDE.U32 R28, R45, 0x2, R28 ;  /* 0x000000022d1c7825 */ /* 0x001fca00078e001c */
[----:B------:R0:W5:Y:S02]  /*34e0*/  LDG.E.U16 R42, desc[UR6][R28.64] ;  /* 0x000000061c2a7981 */ /* 0x000164000c1e1500 */
.L_x_4251:
[----:B------:R-:W-:Y:S05]  /*34f0*/  BSYNC B0 ;  /* 0x0000000000007941 */ /* 0x000fea0003800000 */
.L_x_4250:
        /* <DEDUP_REMOVED lines=19> */
.L_x_4259:
        /* <DEDUP_REMOVED lines=99> */
.L_x_4258:
        /* <DEDUP_REMOVED lines=78> */
.L_x_4257:
[----:B------:R-:W0:Y:S01]  /*4140*/  LDC.64 R28, c[0x0][0x210] ;  /* 0x00008400ff1c7b82 */ /* 0x000e220000000a00 */
[----:B------:R-:W-:Y:S02]  /*4150*/  ULDC UR4, c[0x0][0x27c] ;  /* 0x00009f0000047ab9 */ /* 0x000fe40000000800 */
[----:B------:R-:W-:-:S04]  /*4160*/  IMAD R43, R43, UR4, R44 ;  /* 0x000000042b2b7c24 */ /* 0x000fc8000f8e022c */
[----:B0-----:R-:W-:-:S05]  /*4170*/  IMAD.WIDE.U32 R28, R43, 0x2, R28 ;  /* 0x000000022b1c7825 */ /* 0x001fca00078e001c */
[----:B------:R0:W5:Y:S02]  /*4180*/  LDG.E.U16 R43, desc[UR6][R28.64] ;  /* 0x000000061c2b7981 */ /* 0x000164000c1e1500 */
.L_x_4256:
[----:B------:R-:W-:Y:S05]  /*4190*/  BSYNC B0 ;  /* 0x0000000000007941 */ /* 0x000fea0003800000 */
.L_x_4255:
        /* <DEDUP_REMOVED lines=18> */
.L_x_4264:
        /* <DEDUP_REMOVED lines=100> */
.L_x_4263:
        /* <DEDUP_REMOVED lines=80> */
.L_x_4262:
[----:B------:R-:W0:Y:S01]  /*4e00*/  LDC.64 R28, c[0x0][0x2e8] ;  /* 0x0000ba00ff1c7b82 */ /* 0x000e220000000a00 */
[----:B------:R-:W-:Y:S01]  /*4e10*/  ULDC UR9, c[0x0][0x49c] ;  /* 0x0001270000097ab9 */ /* 0x000fe20000000800 */
[----:B-----5:R-:W-:Y:S01]  /*4e20*/  HADD2.F32 R46, -RZ, R40.H0_H0 ;  /* 0x20000028ff2e7230 */ /* 0x020fe20000004100 */
        /* <DEDUP_REMOVED lines=8> */
[----:B------:R-:W-:-:S04]  /*4eb0*/  F2FP.F16.F32.PACK_AB R47, RZ, R47 ;  /* 0x0000002fff2f723e */ /* 0x000fc800000000ff */
[----:B------:R-:W-:Y:S02]  /*4ec0*/  PRMT R36, R47, 0x7610, R36 ;  /* 0x000076102f247816 */ /* 0x000fe40000000024 */
[----:B------:R-:W-:Y:S01]  /*4ed0*/  SEL R47, RZ, 0x1, P0 ;  /* 0x00000001ff2f7807 */ /* 0x000fe20000000000 */
[----:B0-----:R-:W-:-:S04]  /*4ee0*/  IMAD.WIDE.U32 R28, R45, 0x2, R28 ;  /* 0x000000022d1c7825 */ /* 0x001fc800078e001c */
[----:B------:R-:W-:Y:S01]  /*4ef0*/  IMAD.X R45, RZ, RZ, UR5, P1 ;  /* 0x00000005ff2d7e24 */ /* 0x000fe200088e06ff */
[----:B------:R1:W-:Y:S04]  /*4f00*/  STG.E.U16 desc[UR6][R28.64], R36 ;  /* 0x000000241c007986 */ /* 0x0003e8000c101506 */
[----:B------:R1:W-:Y:S02]  /*4f10*/  STG.E.U8 desc[UR6][R44.64], R47 ;  /* 0x0000002f2c007986 */ /* 0x0003e4000c101106 */
.L_x_4261:
[----:B------:R-:W-:Y:S05]  /*4f20*/  BSYNC B0 ;  /* 0x0000000000007941 */ /* 0x000fea0003800000 */
.L_x_4260:
[----:B-1----:R-:W-:Y:S01]  /*4f30*/  IMAD R36, R15, UR8, R0 ;  /* 0x000000080f247c24 */ /* 0x002fe2000f8e0200 */
        /* <DEDUP_REMOVED lines=15> */
.L_x_4269:
        /* <DEDUP_REMOVED lines=100> */
.L_x_4268:
        /* <DEDUP_REMOVED lines=80> */
.L_x_4267:
[----:B------:R-:W0:Y:S01]  /*5b70*/  LDC.64 R28, c[0x0][0x2e8] ;  /* 0x0000ba00ff1c7b82 */ /* 0x000e220000000a00 */
[----:B------:R-:W-:Y:S01]  /*5b80*/  ULDC UR5, c[0x0][0x49c] ;  /* 0x0001270000057ab9 */ /* 0x000fe20000000800 */
[----:B-----5:R-:W-:Y:S01]  /*5b90*/  HADD2.F32 R44, -RZ, R41.H0_H0 ;  /* 0x20000029ff2c7230 */ /* 0x020fe20000004100 */
        /* <DEDUP_REMOVED lines=9> */
[----:B------:R-:W-:Y:S01]  /*5c30*/  F2FP.F16.F32.PACK_AB R47, RZ, R47 ;  /* 0x0000002fff2f723e */ /* 0x000fe200000000ff */
[----:B0-----:R-:W-:Y:S01]  /*5c40*/  IMAD.WIDE.U32 R28, R45, 0x2, R28 ;  /* 0x000000022d1c7825 */ /* 0x001fe200078e001c */
[----:B------:R-:W-:-:S04]  /*5c50*/  SEL R45, RZ, 0x1, P0 ;  /* 0x00000001ff2d7807 */ /* 0x000fc80000000000 */
[----:B------:R1:W-:Y:S04]  /*5c60*/  STG.E.U16 desc[UR6][R28.64], R47 ;  /* 0x0000002f1c007986 */ /* 0x0003e8000c101506 */
[----:B------:R1:W-:Y:S02]  /*5c70*/  STG.E.U8 desc[UR6][R36.64], R45 ;  /* 0x0000002d24007986 */ /* 0x0003e4000c101106 */
.L_x_4266:
[----:B------:R-:W-:Y:S05]  /*5c80*/  BSYNC B0 ;  /* 0x0000000000007941 */ /* 0x000fea0003800000 */
.L_x_4265:
        /* <DEDUP_REMOVED lines=16> */
.L_x_4274:
        /* <DEDUP_REMOVED lines=100> */
.L_x_4273:
        /* <DEDUP_REMOVED lines=80> */
.L_x_4272:
        /* <DEDUP_REMOVED lines=11> */
[----:B------:R-:W-:-:S04]  /*6980*/  F2FP.F16.F32.PACK_AB R45, RZ, R45 ;  /* 0x0000002dff2d723e */ /* 0x000fc800000000ff */
[----:B------:R-:W-:Y:S02]  /*6990*/  PRMT R38, R45, 0x7610, R38 ;  /* 0x000076102d267816 */ /* 0x000fe40000000026 */
[----:B------:R-:W-:Y:S01]  /*69a0*/  SEL R45, RZ, 0x1, P0 ;  /* 0x00000001ff2d7807 */ /* 0x000fe20000000000 */
[----:B0-----:R-:W-:Y:S01]  /*69b0*/  IMAD.WIDE.U32 R28, R37, 0x2, R28 ;  /* 0x00000002251c7825 */ /* 0x001fe200078e001c */
[----:B------:R-:W-:-:S04]  /*69c0*/  IADD3.X R37, RZ, UR11, RZ, P1, !PT ;  /* 0x0000000bff257c10 */ /* 0x000fc80008ffe4ff */
[----:B------:R1:W-:Y:S04]  /*69d0*/  STG.E.U16 desc[UR6][R28.64], R38 ;  /* 0x000000261c007986 */ /* 0x0003e8000c101506 */
[----:B------:R1:W-:Y:S02]  /*69e0*/  STG.E.U8 desc[UR6][R36.64], R45 ;  /* 0x0000002d24007986 */ /* 0x0003e4000c101106 */
.L_x_4271:
[----:B------:R-:W-:Y:S05]  /*69f0*/  BSYNC B0 ;  /* 0x0000000000007941 */ /* 0x000fea0003800000 */
.L_x_4270:
[----:B-1----:R-:W-:-:S05]  /*6a00*/  IMAD R36, R17, 0x3, R0 ;  /* 0x0000000311247824 */ /* 0x002fca00078e0200 */
        /* <DEDUP_REMOVED lines=14> */
.L_x_4278:
        /* <DEDUP_REMOVED lines=100> */
.L_x_4277:
        /* <DEDUP_REMOVED lines=79> */
.L_x_4276:
        /* <DEDUP_REMOVED lines=11> */
[----:B------:R-:W-:Y:S02]  /*76d0*/  F2FP.F16.F32.PACK_AB R38, RZ, R37 ;  /* 0x00000025ff26723e */ /* 0x000fe400000000ff */
[----:B------:R-:W-:Y:S01]  /*76e0*/  IADD3.X R37, RZ, UR11, RZ, P1, !PT ;  /* 0x0000000bff257c10 */ /* 0x000fe20008ffe4ff */
[----:B0-----:R-:W-:Y:S01]  /*76f0*/  IMAD.WIDE.U32 R28, R35, 0x2, R28 ;  /* 0x00000002231c7825 */ /* 0x001fe200078e001c */
[----:B------:R-:W-:-:S04]  /*7700*/  SEL R35, RZ, 0x1, P0 ;  /* 0x00000001ff237807 */ /* 0x000fc80000000000 */
[----:B------:R1:W-:Y:S04]  /*7710*/  STG.E.U16 desc[UR6][R28.64], R38 ;  /* 0x000000261c007986 */ /* 0x0003e8000c101506 */
[----:B------:R1:W-:Y:S02]  /*7720*/  STG.E.U8 desc[UR6][R36.64], R35 ;  /* 0x0000002324007986 */ /* 0x0003e4000c101106 */
.L_x_4275:
        /* <DEDUP_REMOVED lines=9> */
        .weak           $__internal_115_$__cuda_sm20_dblrcp_rn_slowpath_v3
        .type           $__internal_115_$__cuda_sm20_dblrcp_rn_slowpath_v3,@function
        .size           $__internal_115_$__cuda_sm20_dblrcp_rn_slowpath_v3,(.L_x_11722 - $__internal_115_$__cuda_sm20_dblrcp_rn_slowpath_v3)
$__internal_115_$__cuda_sm20_dblrcp_rn_slowpath_v3:
        /* <DEDUP_REMOVED lines=23> */
.L_x_4282:
        /* <DEDUP_REMOVED lines=10> */
.L_x_4280:
[----:B------:R-:W-:Y:S02]  /*79d0*/  LOP3.LUT R19, R15, 0x80000, RZ, 0xfc, !PT ;  /* 0x000800000f137812 */ /* 0x000fe400078efcff */
[----:B------:R-:W-:-:S07]  /*79e0*/  MOV R18, R14 ;  /* 0x0000000e00127202 */ /* 0x000fce0000000f00 */
.L_x_4281:
[----:B------:R-:W-:Y:S01]  /*79f0*/  MOV R17, 0x0 ;  /* 0x0000000000117802 */ /* 0x000fe20000000f00 */
[----:B------:R-:W-:Y:S01]  /*7a00*/  IMAD.MOV.U32 R22, RZ, RZ, R18 ;  /* 0x000000ffff167224 */ /* 0x000fe200078e0012 */
[----:B------:R-:W-:Y:S02]  /*7a10*/  MOV R23, R19 ;  /* 0x0000001300177202 */ /* 0x000fe40000000f00 */
[----:B------:R-:W-:Y:S05]  /*7a20*/  RET.REL.NODEC R16 `(_ZN2at6native43_GLOBAL__N__7cc8d1ed_10_Dropout_cu_0e96ed3820fused_dropout_kernelIN3c104HalfEfjLin1ELin1EbEEvNS_4cuda6detail10TensorInfoIKT_T1_EENS7_IS8_SA_EENS7_IT4_SA_EESA_T0_NS_15PhiloxCudaStateE) ;  /* 0xffffff8410747950 */ /* 0x000fea0003c3ffff */
.L_x_4283:
        /* <DEDUP_REMOVED lines=13> */
.L_x_11722:


//--------------------- .text._ZN2at6native43_GLOBAL__N__7cc8d1ed_10_Dropout_cu_0e96ed3820fused_dropout_kernelIN3c104HalfEfjLin1ELi1EbEEvNS_4cuda6detail10TensorInfoIKT_T1_EENS7_IS8_SA_EENS7_IT4_SA_EESA_T0_NS_15PhiloxCudaStateE --------------------------
	.section	.text._ZN2at6native43_GLOBAL__N__7cc8d1ed_10_Dropout_cu_0e96ed3820fused_dropout_kernelIN3c104HalfEfjLin1ELi1EbEEvNS_4cuda6detail10TensorInfoIKT_T1_EENS7_IS8_SA_EENS7_IT4_SA_EESA_T0_NS_15PhiloxCudaStateE,"ax",@progbits
	.align	128
.text._ZN2at6native43_GLOBAL__N__7cc8d1ed_10_Dropout_cu_0e96ed3820fused_dropout_kernelIN3c104HalfEfjLin1ELi1EbEEvNS_4cuda6detail10TensorInfoIKT_T1_EENS7_IS8_SA_EENS7_IT4_SA_EESA_T0_NS_15PhiloxCudaStateE:
        .type           _ZN2at6native43_GLOBAL__N__7cc8d1ed_10_Dropout_cu_0e96ed3820fused_dropout_kernelIN3c104HalfEfjLin1ELi1EbEEvNS_4cuda6detail10TensorInfoIKT_T1_EENS7_IS8_SA_EENS7_IT4_SA_EESA_T0_NS_15PhiloxCudaStateE,@function
        .size           _ZN2at6native43_GLOBAL__N__7cc8d1ed_10_Dropout_cu_0e96ed3820fused_dropout_kernelIN3c104HalfEfjLin1ELi1EbEEvNS_4cuda6detail10TensorInfoIKT_T1_EENS7_IS8_SA_EENS7_IT4_SA_EESA_T0_NS_15PhiloxCudaStateE,(.L_x_11724 - _ZN2at6native43_GLOBAL__N__7cc8d1ed_10_Dropout_cu_0e96ed3820fused_dropout_kernelIN3c104HalfEfjLin1ELi1EbEEvNS_4cuda6detail10TensorInfoIKT_T1_EENS7_IS8_SA_EENS7_IT4_SA_EESA_T0_NS_15PhiloxCudaStateE)
        .other          _ZN2at6native43_GLOBAL__N__7cc8d1ed_10_Dropout_cu_0e96ed3820fused_dropout_kernelIN3c104HalfEfjLin1ELi1EbEEvNS_4cuda6detail10TensorInfoIKT_T1_EENS7_IS8_SA_EENS7_IT4_SA_EESA_T0_NS_15PhiloxCudaStateE,@"STO_CUDA_ENTRY STV_DEFAULT"
_ZN2at6native43_GLOBAL__N__7cc8d1ed_10_Dropout_cu_0e96ed3820fused_dropout_kernelIN3c104HalfEfjLin1ELi1EbEEvNS_4cuda6detail10TensorInfoIKT_T1_EENS7_IS8_SA_EENS7_IT4_SA_EESA_T0_NS_15PhiloxCudaStateE:
        /* <DEDUP_REMOVED lines=95> */
[----:B------:R-:W-:Y:S05]  /*05f0*/  CALL.REL.NOINC `($__internal_116_$__cuda_sm20_dblrcp_rn_slowpath_v3) ;  /* 0x0000004000307944 */ /* 0x000fea0003c00000 */
.L_x_4284:
        /* <DEDUP_REMOVED lines=42> */
.L_x_4316:
        /* <DEDUP_REMOVED lines=13> */
.L_x_4286:
[----:B------:R-:W-:Y:S05]  /*0970*/  BSYNC B0 ;  /* 0x0000000000007941 */ /* 0x000fea0003800000 */
.L_x_4285:
        /* <DEDUP_REMOVED lines=69> */
.L_x_4288:
[----:B------:R-:W-:Y:S01]  /*0dd0*/  MOV R28, R34 ;  /* 0x00000022001c7202 */ /* 0x000fe20000000f00 */
[----:B------:R-:W-:Y:S01]  /*0de0*/  IMAD.MOV.U32 R29, RZ, RZ, R33 ;  /* 0x000000ffff1d7224 */ /* 0x000fe200078e0021 */
[----:B------:R-:W-:Y:S01]  /*0df0*/  MOV R32, R30 ;  /* 0x0000001e00207202 */ /* 0x000fe20000000f00 */
[----:B------:R-:W-:-:S07]  /*0e00*/  IMAD.MOV.U32 R41, RZ, RZ, R26 ;  /* 0x000000ffff297224 */ /* 0x000fce00078e001a */
.L_x_4287:
        /* <DEDUP_REMOVED lines=28> */
.L_x_4293:
        /* <DEDUP_REMOVED lines=99> */
.L_x_4292:
        /* <DEDUP_REMOVED lines=78> */
.L_x_4291:
[----:B------:R-:W0:Y:S01]  /*1ae0*/  LDC.64 R28, c[0x0][0x210] ;  /* 0x00008400ff1c7b82 */ /* 0x000e220000000a00 */
[----:B------:R-:W-:Y:S02]  /*1af0*/  ULDC UR4, c[0x0][0x27c] ;  /* 0x00009f0000047ab9 */ /* 0x000fe40000000800 */
[----:B------:R-:W-:-:S04]  /*1b00*/  IMAD R37, R42, UR4, R37 ;  /* 0x000000042a257c24 */ /* 0x000fc8000f8e0225 */
[----:B0-----:R-:W-:-:S05]  /*1b10*/  IMAD.WIDE.U32 R28, R37, 0x2, R28 ;  /* 0x00000002251c7825 */ /* 0x001fca00078e001c */
[----:B------:R0:W5:Y:S02]  /*1b20*/  LDG.E.U16 R37, desc[UR6][R28.64] ;  /* 0x000000061c257981 */ /* 0x000164000c1e1500 */
.L_x_4290:
[----:B------:R-:W-:Y:S05]  /*1b30*/  BSYNC B0 ;  /* 0x0000000000007941 */ /* 0x000fea0003800000 */
.L_x_4289:
        /* <DEDUP_REMOVED lines=16> */
.L_x_4298:
        /* <DEDUP_REMOVED lines=99> */
.L_x_4297:
        /* <DEDUP_REMOVED lines=79> */
.L_x_4296:
[----:B------:R-:W0:Y:S01]  /*2760*/  LDC.64 R28, c[0x0][0x210] ;  /* 0x00008400ff1c7b82 */ /* 0x000e220000000a00 */
[----:B------:R-:W-:Y:S02]  /*2770*/  ULDC UR4, c[0x0][0x27c] ;  /* 0x00009f0000047ab9 */ /* 0x000fe40000000800 */
[----:B------:R-:W-:-:S04]  /*2780*/  IMAD R41, R41, UR4, R38 ;  /* 0x0000000429297c24 */ /* 0x000fc8000f8e0226 */
[----:B0-----:R-:W-:-:S05]  /*2790*/  IMAD.WIDE.U32 R28, R41, 0x2, R28 ;  /* 0x00000002291c7825 */ /* 0x001fca00078e001c */
[----:B------:R1:W5:Y:S02]  /*27a0*/  LDG.E.U16 R38, desc[UR6][R28.64] ;  /* 0x000000061c267981 */ /* 0x000364000c1e1500 */
.L_x_4295:
[----:B------:R-:W-:Y:S05]  /*27b0*/  BSYNC B0 ;  /* 0x0000000000007941 */ /* 0x000fea0003800000 */
.L_x_4294:
        /* <DEDUP_REMOVED lines=16> */
.L_x_4303:
        /* <DEDUP_REMOVED lines=99> */
.L_x_4302:
        /* <DEDUP_REMOVED lines=78> */
.L_x_4301:
[----:B------:R-:W0:Y:S01]  /*33d0*/  LDC.64 R28, c[0x0][0x210] ;  /* 0x00008400ff1c7b82 */ /* 0x000e220000000a00 */
[----:B------:R-:W-:Y:S02]  /*33e0*/  ULDC UR4, c[0x0][0x27c] ;  /* 0x00009f0000047ab9 */ /* 0x000fe40000000800 */
[----:B------:R-:W-:-:S04]  /*33f0*/  IMAD R39, R42, UR4, R39 ;  /* 0x000000042a277c24 */ /* 0x000fc8000f8e0227 */
[----:B0-----:R-:W-:-:S05]  /*3400*/  IMAD.WIDE.U32 R28, R39, 0x2, R28 ;  /* 0x00000002271c7825 */ /* 0x001fca00078e001c */
[----:B------:R2:W5:Y:S02]  /*3410*/  LDG.E.U16 R39, desc[UR6][R28.64] ;  /* 0x000000061c277981 */ /* 0x000564000c1e1500 */
.L_x_4300:
[----:B------:R-:W-:Y:S05]  /*3420*/  BSYNC B0 ;  /* 0x0000000000007941 */ /* 0x000fea0003800000 */
.L_x_4299:
        /* <DEDUP_REMOVED lines=16> */
.L_x_4308:
        /* <DEDUP_REMOVED lines=99> */
.L_x_4307:
        /* <DEDUP_REMOVED lines=79> */
.L_x_4306:
[----:B------:R-:W0:Y:S01]  /*4050*/  LDC.64 R28, c[0x0][0x210] ;  /* 0x00008400ff1c7b82 */ /* 0x000e220000000a00 */
[----:B------:R-:W-:Y:S02]  /*4060*/  ULDC UR4, c[0x0][0x27c] ;  /* 0x00009f0000047ab9 */ /* 0x000fe40000000800 */
[----:B------:R-:W-:-:S04]  /*4070*/  IMAD R41, R41, UR4, R40 ;  /* 0x0000000429297c24 */ /* 0x000fc8000f8e0228 */
[----:B0-----:R-:W-:-:S05]  /*4080*/  IMAD.WIDE.U32 R28, R41, 0x2, R28 ;  /* 0x00000002291c7825 */ /* 0x001fca00078e001c */
[----:B------:R3:W5:Y:S02]  /*4090*/  LDG.E.U16 R40, desc[UR6][R28.64] ;  /* 0x000000061c287981 */ /* 0x000764000c1e1500 */
.L_x_4305:
[----:B------:R-:W-:Y:S05]  /*40a0*/  BSYNC B0 ;  /* 0x0000000000007941 */ /* 0x000fea0003800000 */
.L_x_4304:
        /* <DEDUP_REMOVED lines=21> */
[----:B------:R-:W-:-:S04]  /*4200*/  F2FP.F16.F32.PACK_AB R33, RZ, R33 ;  /* 0x00000021ff21723e */ /* 0x000fc800000000ff */
[----:B------:R-:W-:Y:S02]  /*4210*/  PRMT R32, R33, 0x7610, R32 ;  /* 0x0000761021207816 */ /* 0x000fe40000000020 */
[----:B------:R-:W-:Y:S01]  /*4220*/  SEL R33, RZ, 0x1, P3 ;  /* 0x00000001ff217807 */ /* 0x000fe20001800000 */
[----:B0-----:R-:W-:-:S05]  /*4230*/  IMAD.WIDE.U32 R28, R41, 0x2, R28 ;  /* 0x00000002291c7825 */ /* 0x001fca00078e001c */
[----:B------:R4:W-:Y:S04]  /*4240*/  STG.E.U16 desc[UR6][R28.64], R32 ;  /* 0x000000201c007986 */ /* 0x0009e8000c101506 */
[----:B------:R4:W-:Y:S02]  /*4250*/  STG.E.U8 desc[UR6][R42.64], R33 ;  /* 0x000000212a007986 */ /* 0x0009e4000c101106 */
.L_x_4310:
[----:B------:R-:W-:Y:S05]  /*4260*/  BSYNC B0 ;  /* 0x0000000000007941 */ /* 0x000fea0003800000 */
.L_x_4309:
[----:B------:R-:W-:Y:S04]  /*4270*/  BSSY B0, `(.L_x_4311) ;  /* 0x0000014000007945 */ /* 0x000fe80003800000 */
[----:B------:R-:W-:Y:S05]  /*4280*/  @P2 BRA `(.L_x_4312) ;  /* 0x0000000000482947 */ /* 0x000fea0003800000 */
[----:B01234-:R-:W0:Y:S01]  /*4290*/  LDC.64 R28, c[0x0][0x2e8] ;  /* 0x0000ba00ff1c7b82 */ /* 0x01fe220000000a00 */
[----:B------:R-:W-:Y:S01]  /*42a0*/  ULDC UR4, c[0x0][0x49c] ;  /* 0x0001270000047ab9 */ /* 0x000fe20000000800 */
[----:B-----5:R-:W-:Y:S01]  /*42b0*/  HADD2.F32 R32, -RZ, R38.H0_H0 ;  /* 0x20000026ff207230 */ /* 0x020fe20000004100 */
        /* <DEDUP_REMOVED lines=8> */
[----:B------:R-:W-:-:S04]  /*4340*/  F2FP.F16.F32.PACK_AB R41, RZ, R41 ;  /* 0x00000029ff29723e */ /* 0x000fc800000000ff */
[----:B------:R-:W-:Y:S02]  /*4350*/  PRMT R34, R41, 0x7610, R34 ;  /* 0x0000761029227816 */ /* 0x000fe40000000022 */
[----:B------:R-:W-:Y:S01]  /*4360*/  SEL R41, RZ, 0x1, P2 ;  /* 0x00000001ff297807 */ /* 0x000fe20001000000 */
[----:B0-----:R-:W-:Y:S01]  /*4370*/  IMAD.WIDE.U32 R28, R33, 0x2, R28 ;  /* 0x00000002211c7825 */ /* 0x001fe200078e001c */
[----:B------:R-:W-:-:S04]  /*4380*/  IADD3.X R33, RZ, UR11, RZ, P3, !PT ;  /* 0x0000000bff217c10 */ /* 0x000fc80009ffe4ff */
[----:B------:R0:W-:Y:S04]  /*4390*/  STG.E.U16 desc[UR6][R28.64], R34 ;  /* 0x000000221c007986 */ /* 0x0001e8000c101506 */
[----:B------:R0:W-:Y:S02]  /*43a0*/  STG.E.U8 desc[UR6][R32.64], R41 ;  /* 0x0000002920007986 */ /* 0x0001e4000c101106 */
.L_x_4312:
[----:B------:R-:W-:Y:S05]  /*43b0*/  BSYNC B0 ;  /* 0x0000000000007941 */ /* 0x000fea0003800000 */
.L_x_4311:
        /* <DEDUP_REMOVED lines=10> */
[----:B------:R-:W-:Y:S01]  /*4460*/  IMAD R33, R46, UR5, RZ ;  /* 0x000000052e217c24 */ /* 0x000fe2000f8e02ff */
[----:B------:R-:W-:-:S02]  /*4470*/  SEL R35, RZ, 0x1, P1 ;  /* 0x00000001ff237807 */ /* 0x000fc40000800000 */
[----:B------:R-:W-:Y:S02]  /*4480*/  FMUL.FTZ R41, R14, R41 ;  /* 0x000000290e297220 */ /* 0x000fe40000410000 */
[----:B------:R-:W-:-:S03]  /*4490*/  IADD3 R32, P2, R33, UR10, RZ ;  /* 0x0000000a21207c10 */ /* 0x000fc6000ff5e0ff */
[----:B------:R-:W-:Y:S01]  /*44a0*/  F2FP.F16.F32.PACK_AB R41, RZ, R41 ;  /* 0x00000029ff29723e */ /* 0x000fe200000000ff */
[----:B0-----:R-:W-:-:S04]  /*44b0*/  IMAD.WIDE.U32 R28, R33, 0x2, R28 ;  /* 0x00000002211c7825 */ /* 0x001fc800078e001c */
[----:B------:R-:W-:Y:S01]  /*44c0*/  IMAD.X R33, RZ, RZ, UR11, P2 ;  /* 0x0000000bff217e24 */ /* 0x000fe200090e06ff */
[----:B------:R0:W-:Y:S04]  /*44d0*/  STG.E.U16 desc[UR6][R28.64], R41 ;  /* 0x000000291c007986 */ /* 0x0001e8000c101506 */
[----:B------:R0:W-:Y:S02]  /*44e0*/  STG.E.U8 desc[UR6][R32.64], R35 ;  /* 0x0000002320007986 */ /* 0x0001e4000c101106 */
.L_x_4314:
[----:B------:R-:W-:Y:S05]  /*44f0*/  BSYNC B0 ;  /* 0x0000000000007941 */ /* 0x000fea0003800000 */
.L_x_4313:
        /* <DEDUP_REMOVED lines=19> */
.L_x_4315:
        /* <DEDUP_REMOVED lines=9> */
        .weak           $__internal_116_$__cuda_sm20_dblrcp_rn_slowpath_v3
        .type           $__internal_116_$__cuda_sm20_dblrcp_rn_slowpath_v3,@function
        .size           $__internal_116_$__cuda_sm20_dblrcp_rn_slowpath_v3,(.L_x_11724 - $__internal_116_$__cuda_sm20_dblrcp_rn_slowpath_v3)
$__internal_116_$__cuda_sm20_dblrcp_rn_slowpath_v3:
        /* <DEDUP_REMOVED lines=23> */
.L_x_4319:
        /* <DEDUP_REMOVED lines=10> */
.L_x_4317:
[----:B------:R-:W-:Y:S02]  /*48d0*/  LOP3.LUT R19, R15, 0x80000, RZ, 0xfc, !PT ;  /* 0x000800000f137812 */ /* 0x000fe400078efcff */
[----:B------:R-:W-:-:S07]  /*48e0*/  MOV R18, R14 ;  /* 0x0000000e00127202 */ /* 0x000fce0000000f00 */
.L_x_4318:
[----:B------:R-:W-:Y:S01]  /*48f0*/  MOV R17, 0x0 ;  /* 0x0000000000117802 */ /* 0x000fe20000000f00 */
[----:B------:R-:W-:Y:S01]  /*4900*/  IMAD.MOV.U32 R22, RZ, RZ, R18 ;  /* 0x000000ffff167224 */ /* 0x000fe200078e0012 */
[----:B------:R-:W-:Y:S02]  /*4910*/  MOV R23, R19 ;  /* 0x0000001300177202 */ /* 0x000fe40000000f00 */
[----:B------:R-:W-:Y:S05]  /*4920*/  RET.REL.NODEC R16 `(_ZN2at6native43_GLOBAL__N__7cc8d1ed_10_Dropout_cu_0e96ed3820fused_dropout_kernelIN3c104HalfEfjLin1ELi1EbEEvNS_4cuda6detail10TensorInfoIKT_T1_EENS7_IS8_SA_EENS7_IT4_SA_EESA_T0_NS_15PhiloxCudaStateE) ;  /* 0xffffffb410b47950 */ /* 0x000fea0003c3ffff */
.L_x_4320:
        /* <DEDUP_REMOVED lines=13> */
.L_x_11724:


//--------------------- .text._ZN2at6native43_GLOBAL__N__7cc8d1ed_10_Dropout_cu_0e96ed3820fused_dropout_kernelIN3c104HalfEfjLi1ELi1EbEEvNS_4cuda6detail10TensorInfoIKT_T1_EENS7_IS8_SA_EENS7_IT4_SA_EESA_T0_NS_15PhiloxCudaStateE --------------------------
	.section	.text._ZN2at6native43_GLOBAL__N__7cc8d1ed_10_Dropout_cu_0e96ed3820fused_dropout_kernelIN3c104HalfEfjLi1ELi1EbEEvNS_4cuda6detail10TensorInfoIKT_T1_EENS7_IS8_SA_EENS7_IT4_SA_EESA_T0_NS_15PhiloxCudaStateE,"ax",@progbits
	.align	128
.text._ZN2at6native43_GLOBAL__N__7cc8d1ed_10_Dropout_cu_0e96ed3820fused_dropout_kernelIN3c104HalfEfjLi1ELi1EbEEvNS_4cuda6detail10TensorInfoIKT_T1_EENS7_IS8_SA_EENS7_IT4_SA_EESA_T0_NS_15PhiloxCudaStateE:
        .type           _ZN2at6native43_GLOBAL__N__7cc8d1ed_10_Dropout_cu_0e96ed3820fused_dropout_kernelIN3c104HalfEfjLi1ELi1EbEEvNS_4cuda6detail10TensorInfoIKT_T1_EENS7_IS8_SA_EENS7_IT4_SA_EESA_T0_NS_15PhiloxCudaStateE,@function
        .size           _ZN2at6native43_GLOBAL__N__7cc8d1ed_10_Dropout_cu_0e96ed3820fused_dropout_kernelIN3c104HalfEfjLi1ELi1EbEEvNS_4cuda6detail10TensorInfoIKT_T1_EENS7_IS8_SA_EENS7_IT4_SA_EESA_T0_NS_15PhiloxCudaStateE,(.L_x_11726 - _ZN2at6native43_GLOBAL__N__7cc8d1ed_10_Dropout_cu_0e96ed3820fused_dropout_kernelIN3c104HalfEfjLi1ELi1EbEEvNS_4cuda6detail10TensorInfoIKT_T1_EENS7_IS8_SA_EENS7_IT4_SA_EESA_T0_NS_15PhiloxCudaStateE)
        .other          _ZN2at6native43_GLOBAL__N__7cc8d1ed_10_Dropout_cu_0e96ed3820fused_dropout_kernelIN3c104HalfEfjLi1ELi1EbEEvNS_4cuda6detail10TensorInfoIKT_T1_EENS7_IS8_SA_EENS7_IT4_SA_EESA_T0_NS_15PhiloxCudaStateE,@"STO_CUDA_ENTRY STV_DEFAULT"
_ZN2at6native43_GLOBAL__N__7cc8d1ed_10_Dropout_cu_0e96ed3820fused_dropout_kernelIN3c104HalfEfjLi1ELi1EbEEvNS_4cuda6detail10TensorInfoIKT_T1_EENS7_IS8_SA_EENS7_IT4_SA_EESA_T0_NS_15PhiloxCudaStateE:
        /* <DEDUP_REMOVED lines=27> */
[----:B------:R-:W-:Y:S02]  /*01b0*/  LOP3.LUT R10, R9, R6, R20, 0x96, !PT ;  /* 0x00000006090a7212 */ /* 0x000fe400078e9614 */
[----:B------:R-:W-:Y:S02]  /*01c0*/  IADD3 R9, R20, 0x3c6ef372, RZ ;  /* 0x3c6ef37214097810 */ /* 0x000fe40007ffe0ff */
[----:B------:R-:W-:Y:S01]  /*01d0*/  LOP3.LUT R12, R3, R21, RZ, 0x3c, !PT ;  /* 0x00000015030c7212 */ /* 0x000fe200078e3cff */
[----:B------:R-:W-:-:S04]  /*01e0*/  IMAD.WIDE.U32 R10, R10, -0x2daee0ad, RZ ;  /* 0xd2511f530a0a7825 */ /* 0x000fc800078e00ff */
[----:B------:R-:W-:Y:S01]  /*01f0*/  IMAD.WIDE.U32 R12, R12, -0x326172a9, RZ ;  /* 0xcd9e8d570c0c7825 */ /* 0x000fe200078e00ff */
[----:B------:R-:W-:Y:S02]  /*0200*/  LOP3.LUT R16, R11, R2, R7, 0x96, !PT ;  /* 0x000000020b107212 */ /* 0x000fe400078e9607 */
[C---:B------:R-:W-:Y:S01]  /*0210*/  IADD3 R11, R20.reuse, -0x255992d5, RZ ;  /* 0xdaa66d2b140b7810 */ /* 0x040fe20007ffe0ff */
[----:B------:R-:W-:Y:S02]  /*0220*/  VIADD R3, R20, 0x9e3779b9 ;  /* 0x9e3779b914037836 */ /* 0x000fe40000000000 */
[----:B------:R-:W-:-:S03]  /*0230*/  IMAD.WIDE.U32 R16, R16, -0x326172a9, RZ ;  /* 0xcd9e8d5710107825 */ /* 0x000fc600078e00ff */
[----:B------:R-:W-:Y:S01]  /*0240*/  LOP3.LUT R14, R13, R3, R8, 0x96, !PT ;  /* 0x000000030d0e7212 */ /* 0x000fe200078e9608 */
[----:B------:R-:W-:Y:S01]  /*0250*/  VIADD R8, R21, 0x76cf5d0a ;  /* 0x76cf5d0a15087836 */ /* 0x000fe20000000000 */
[----:B------:R-:W0:Y:S01]  /*0260*/  F2F.F64.F32 R2, R0 ;  /* 0x0000000000027310 */ /* 0x000e220000201800 */
[----:B------:R-:W-:Y:S01]  /*0270*/  LOP3.LUT R12, R17, R12, R9, 0x96, !PT ;  /* 0x0000000c110c7212 */ /* 0x000fe200078e9609 */
[----:B------:R-:W-:Y:S02]  /*0280*/  VIADD R9, R21, 0x32370b8f ;  /* 0x32370b8f15097836 */ /* 0x000fe40000000000 */
[----:B------:R-:W-:-:S04]  /*0290*/  IMAD.WIDE.U32 R14, R14, -0x2daee0ad, RZ ;  /* 0xd2511f530e0e7825 */ /* 0x000fc800078e00ff */
[----:B------:R-:W-:Y:S01]  /*02a0*/  IMAD.WIDE.U32 R12, R12, -0x2daee0ad, RZ ;  /* 0xd2511f530c0c7825 */ /* 0x000fe200078e00ff */
[----:B------:R-:W-:-:S03]  /*02b0*/  LOP3.LUT R18, R15, R10, R8, 0x96, !PT ;  /* 0x0000000a0f127212 */ /* 0x000fc600078e9608 */
[----:B------:R-:W-:Y:S01]  /*02c0*/  VIADD R10, R21, 0xed9eba14 ;  /* 0xed9eba14150a7836 */ /* 0x000fe20000000000 */
[----:B------:R-:W-:Y:S01]  /*02d0*/  LOP3.LUT R24, R13, R14, R9, 0x96, !PT ;  /* 0x0000000e0d187212 */ /* 0x000fe200078e9609 */
[----:B------:R-:W-:Y:S01]  /*02e0*/  IMAD.WIDE.U32 R18, R18, -0x326172a9, RZ ;  /* 0xcd9e8d5712127825 */ /* 0x000fe200078e00ff */
[----:B0-----:R-:W0:Y:S01]  /*02f0*/  MUFU.RCP64H R17, R3 ;  /* 0x0000000300117308 */ /* 0x001e220000001800 */
[----:B------:R-:W-:Y:S02]  /*0300*/  IADD3 R13, R20, 0x78dde6e4, RZ ;  /* 0x78dde6e4140d7810 */ /* 0x000fe40007ffe0ff */
[----:B------:R-:W-:Y:S01]  /*0310*/  IMAD.WIDE.U32 R24, R24, -0x326172a9, RZ ;  /* 0xcd9e8d5718187825 */ /* 0x000fe200078e00ff */
[----:B------:R-:W-:Y:S02]  /*0320*/  LOP3.LUT R11, R19, R16, R11, 0x96, !PT ;  /* 0x00000010130b7212 */ /* 0x000fe400078e960b */
[----:B------:R-:W-:Y:S02]  /*0330*/  IADD3 R16, R3, 0x300402, RZ ;  /* 0x0030040203107810 */ /* 0x000fe40007ffe0ff */
[----:B------:R-:W-:Y:S01]  /*0340*/  LOP3.LUT R14, R25, R18, R13, 0x96, !PT ;  /* 0x00000012190e7212 */ /* 0x000fe200078e960d */
[----:B------:R-:W-:Y:S01]  /*0350*/  IMAD.WIDE.U32 R22, R11, -0x2daee0ad, RZ ;  /* 0xd2511f530b167825 */ /* 0x000fe200078e00ff */
[----:B------:R-:W-:-:S02]  /*0360*/  IADD3 R19, R20, 0x1715609d, RZ ;  /* 0x1715609d14137810 */ /* 0x000fc40007ffe0ff */
[----:B------:R-:W-:Y:S01]  /*0370*/  FSETP.GEU.AND P0, PT, |R16|, 5.8789094863358348022e-39, PT ;  /* 0x004004021000780b */ /* 0x000fe20003f0e200 */
        /* <DEDUP_REMOVED lines=8> */
[----:B------:R-:W-:Y:S01]  /*0400*/  DFMA R18, R12, R12, R12 ;  /* 0x0000000c0c12722b */ /* 0x000fe2000000000c */
[----:B------:R-:W-:Y:S01]  /*0410*/  IMAD.WIDE.U32 R22, R22, -0x326172a9, RZ ;  /* 0xcd9e8d5716167825 */ /* 0x000fe200078e00ff */
[----:B------:R-:W-:-:S03]  /*0420*/  IADD3 R12, R21, 0x646e171e, RZ ;  /* 0x646e171e150c7810 */ /* 0x000fc60007ffe0ff */
[----:B------:R-:W-:Y:S01]  /*0430*/  IMAD.WIDE.U32 R28, R28, -0x2daee0ad, RZ ;  /* 0xd2511f531c1c7825 */ /* 0x000fe200078e00ff */
[----:B------:R-:W-:Y:S02]  /*0440*/  LOP3.LUT R15, R23, R26, R15, 0x96, !PT ;  /* 0x0000001a170f7212 */ /* 0x000fe400078e960f */
[----:B------:R-:W-:Y:S01]  /*0450*/  DFMA R18, R16, R18, R16 ;  /* 0x000000121012722b */ /* 0x000fe20000000010 */
[----:B------:R-:W-:Y:S01]  /*0460*/  VIADD R13, R21, 0x1fd5c5a3 ;  /* 0x1fd5c5a3150d7836 */ /* 0x000fe20000000000 */
[----:B------:R-:W-:Y:S01]  /*0470*/  LOP3.LUT R24, R29, R14, R12, 0x96, !PT ;  /* 0x0000000e1d187212 */ /* 0x000fe200078e960c */
[----:B------:R-:W-:Y:S01]  /*0480*/  IMAD.WIDE.U32 R40, R15, -0x2daee0ad, RZ ;  /* 0xd2511f530f287825 */ /* 0x000fe200078e00ff */
[----:B------:R-:W-:Y:S02]  /*0490*/  IADD3 R15, R20, 0x5384540f, RZ ;  /* 0x5384540f140f7810 */ /* 0x000fe40007ffe0ff */
[----:B------:R-:W-:Y:S01]  /*04a0*/  IADD3 R14, R21, -0x24c28bd8, RZ ;  /* 0xdb3d7428150e7810 */ /* 0x000fe20007ffe0ff */
[----:B------:R-:W-:Y:S01]  /*04b0*/  IMAD.WIDE.U32 R24, R24, -0x326172a9, RZ ;  /* 0xcd9e8d5718187825 */ /* 0x000fe200078e00ff */
[----:B------:R-:W-:Y:S01]  /*04c0*/  LOP3.LUT R23, R41, R28, R13, 0x96, !PT ;  /* 0x0000001c29177212 */ /* 0x000fe200078e960d */
[----:B------:R-:W-:-:S02]  /*04d0*/  DFMA R26, -R2, R18, 1 ;  /* 0x3ff00000021a742b */ /* 0x000fc40000000112 */
        /* <DEDUP_REMOVED lines=17> */
[----:B------:R-:W-:Y:S05]  /*05f0*/  CALL.REL.NOINC `($__internal_117_$__cuda_sm20_dblrcp_rn_slowpath_v3) ;  /* 0x0000000c00ac7944 */ /* 0x000fea0003c00000 */
.L_x_4321:
        /* <DEDUP_REMOVED lines=41> */
.L_x_4333:
        /* <DEDUP_REMOVED lines=13> */
.L_x_4323:
[----:B------:R-:W-:Y:S05]  /*0960*/  BSYNC B0 ;  /* 0x0000000000007941 */ /* 0x000fea0003800000 */
.L_x_4322:
        /* <DEDUP_REMOVED lines=69> */
.L_x_4325:
[----:B------:R-:W-:Y:S01]  /*0dc0*/  IMAD.MOV.U32 R46, RZ, RZ, R32 ;  /* 0x000000ffff2e7224 */ /* 0x000fe200078e0020 */
[----:B------:R-:W-:Y:S01]  /*0dd0*/  MOV R43, R28 ;  /* 0x0000001c002b7202 */ /* 0x000fe20000000f00 */
[----:B------:R-:W-:Y:S01]  /*0de0*/  IMAD.MOV.U32 R45, RZ, RZ, R37 ;  /* 0x000000ffff2d7224 */ /* 0x000fe200078e0025 */
[----:B------:R-:W-:-:S07]  /*0df0*/  MOV R39, R24 ;  /* 0x0000001800277202 */ /* 0x000fce0000000f00 */
.L_x_4324:
        /* <DEDUP_REMOVED lines=34> */
[C---:B-1----:R-:W-:Y:S01]  /*1020*/  FSET.BF.LT.FTZ.AND R27, R47.reuse, UR11, PT ;  /* 0x0000000b2f1b7c0a */ /* 0x042fe2000b811000 */
[----:B-----5:R-:W-:Y:S01]  /*1030*/  HADD2.F32 R26, -RZ, R3.H0_H0 ;  /* 0x20000003ff1a7230 */ /* 0x020fe20000004100 */
[----:B------:R-:W-:Y:S01]  /*1040*/  FSETP.GEU.FTZ.AND P3, PT, R47, UR11, PT ;  /* 0x0000000b2f007c0b */ /* 0x000fe2000bf7e000 */
[----:B------:R-:W-:-:S03]  /*1050*/  IMAD R29, R4, UR4, RZ ;  /* 0x00000004041d7c24 */ /* 0x000fc6000f8e02ff */
[----:B------:R-:W-:Y:S01]  /*1060*/  FMUL.FTZ R27, R26, R27 ;  /* 0x0000001b1a1b7220 */ /* 0x000fe20000410000 */
[----:B------:R-:W-:Y:S02]  /*1070*/  SEL R31, RZ, 0x1, P3 ;  /* 0x00000001ff1f7807 */ /* 0x000fe40001800000 */
[C---:B------:R-:W-:Y:S01]  /*1080*/  IADD3 R26, P4, R29.reuse, UR8, RZ ;  /* 0x000000081d1a7c10 */ /* 0x040fe2000ff9e0ff */
[----:B------:R-:W-:Y:S01]  /*1090*/  FMUL.FTZ R27, R18, R27 ;  /* 0x0000001b121b7220 */ /* 0x000fe20000410000 */
[----:B0-----:R-:W-:-:S04]  /*10a0*/  IMAD.WIDE.U32 R28, R29, 0x2, R22 ;  /* 0x000000021d1c7825 */ /* 0x001fc800078e0016 */
[----:B------:R-:W-:Y:S02]  /*10b0*/  F2FP.F16.F32.PACK_AB R4, RZ, R27 ;  /* 0x0000001bff04723e */ /* 0x000fe400000000ff */
[----:B------:R-:W-:-:S03]  /*10c0*/  IADD3.X R27, RZ, UR9, RZ, P4, !PT ;  /* 0x00000009ff1b7c10 */ /* 0x000fc6000a7fe4ff */
[----:B------:R2:W-:Y:S04]  /*10d0*/  STG.E.U16 desc[UR6][R28.64], R4 ;  /* 0x000000041c007986 */ /* 0x0005e8000c101506 */
[----:B------:R2:W-:Y:S02]  /*10e0*/  STG.E.U8 desc[UR6][R26.64], R31 ;  /* 0x0000001f1a007986 */ /* 0x0005e4000c101106 */
.L_x_4327:
[----:B------:R-:W-:Y:S05]  /*10f0*/  BSYNC B0 ;  /* 0x0000000000007941 */ /* 0x000fea0003800000 */
.L_x_4326:
[----:B------:R-:W-:Y:S01]  /*1100*/  BSSY B0, `(.L_x_4328) ;  /* 0x0000012000007945 */ /* 0x000fe20003800000 */
[----:B-12---:R-:W-:Y:S01]  /*1110*/  I2FP.F32.U32 R31, R39 ;  /* 0x00000027001f7245 */ /* 0x006fe20000201000 */
[-C--:B------:R-:W-:Y:S01]  /*1120*/  FFMA.FTZ R4, R45, R46.reuse, 1.1641532182693481445e-10 ;  /* 0x2f0000002d047423 */ /* 0x080fe2000001002e */
[----:B------:R-:W-:Y:S01]  /*1130*/  FFMA.FTZ R43, R43, R46, 1.1641532182693481445e-10 ;  /* 0x2f0000002b2b7423 */ /* 0x000fe2000001002e */
[----:B------:R-:W-:Y:S06]  /*1140*/  @P2 BRA `(.L_x_4329) ;  /* 0x0000000000342947 */ /* 0x000fec0003800000 */
[C---:B------:R-:W-:Y:S01]  /*1150*/  FSET.BF.LT.FTZ.AND R27, R43.reuse, UR11, PT ;  /* 0x0000000b2b1b7c0a */ /* 0x040fe2000b811000 */
        /* <DEDUP_REMOVED lines=8> */
[----:B------:R-:W-:Y:S01]  /*11e0*/  F2FP.F16.F32.PACK_AB R30, RZ, R27 ;  /* 0x0000001bff1e723e */ /* 0x000fe200000000ff */
[----:B------:R-:W-:-:S04]  /*11f0*/  IMAD.X R27, RZ, RZ, UR9, P3 ;  /* 0x00000009ff1b7e24 */ /* 0x000fc800098e06ff */
[----:B------:R1:W-:Y:S04]  /*1200*/  STG.E.U16 desc[UR6][R28.64], R30 ;  /* 0x0000001e1c007986 */ /* 0x0003e8000c101506 */
[----:B------:R1:W-:Y:S02]  /*1210*/  STG.E.U8 desc[UR6][R26.64], R33 ;  /* 0x000000211a007986 */ /* 0x0003e4000c101106 */
.L_x_4329:
[----:B------:R-:W-:Y:S05]  /*1220*/  BSYNC B0 ;  /* 0x0000000000007941 */ /* 0x000fea0003800000 */
.L_x_4328:
[----:B------:R-:W-:Y:S04]  /*1230*/  BSSY B0, `(.L_x_4330) ;  /* 0x000000f000007945 */ /* 0x000fe80003800000 */
[----:B------:R-:W-:Y:S05]  /*1240*/  @P1 BRA `(.L_x_4331) ;  /* 0x0000000000341947 */ /* 0x000fea0003800000 */
        /* <DEDUP_REMOVED lines=13> */
.L_x_4331:
[----:B------:R-:W-:Y:S05]  /*1320*/  BSYNC B0 ;  /* 0x0000000000007941 */ /* 0x000fea0003800000 */
.L_x_4330:
[----:B------:R-:W-:Y:S01]  /*1330*/  FFMA.FTZ R31, R31, R46, 1.1641532182693481445e-10 ;  /* 0x2f0000001f1f7423 */ /* 0x000fe2000001002e */
[----:B------:R-:W-:Y:S06]  /*1340*/  @P0 BRA `(.L_x_4332) ;  /* 0x0000000000340947 */ /* 0x000fec0003800000 */
[C---:B-12---:R-:W-:Y:S01]  /*1350*/  FSET.BF.LT.FTZ.AND R27, R31.reuse, UR11, PT ;  /* 0x0000000b1f1b7c0a */ /* 0x046fe2000b811000 */
        /* <DEDUP_REMOVED lines=12> */
.L_x_4332:
        /* <DEDUP_REMOVED lines=9> */
        .weak           $__internal_117_$__cuda_sm20_dblrcp_rn_slowpath_v3
        .type           $__internal_117_$__cuda_sm20_dblrcp_rn_slowpath_v3,@function
        .size           $__internal_117_$__cuda_sm20_dblrcp_rn_slowpath_v3,(.L_x_11726 - $__internal_117_$__cuda_sm20_dblrcp_rn_slowpath_v3)
$__internal_117_$__cuda_sm20_dblrcp_rn_slowpath_v3:
        /* <DEDUP_REMOVED lines=23> */
.L_x_4336:
        /* <DEDUP_REMOVED lines=10> */
.L_x_4334:
[----:B------:R-:W-:Y:S02]  /*16c0*/  LOP3.LUT R19, R3, 0x80000, RZ, 0xfc, !PT ;  /* 0x0008000003137812 */ /* 0x000fe400078efcff */
[----:B------:R-:W-:-:S07]  /*16d0*/  MOV R18, R2 ;  /* 0x0000000200127202 */ /* 0x000fce0000000f00 */
.L_x_4335:
[----:B------:R-:W-:Y:S01]  /*16e0*/  IMAD.MOV.U32 R2, RZ, RZ, R0 ;  /* 0x000000ffff027224 */ /* 0x000fe200078e0000 */
[----:B------:R-:W-:Y:S01]  /*16f0*/  MOV R3, 0x0 ;  /* 0x0000000000037802 */ /* 0x000fe20000000f00 */
[----:B------:R-:W-:Y:S01]  /*1700*/  IMAD.MOV.U32 R24, RZ, RZ, R18 ;  /* 0x000000ffff187224 */ /* 0x000fe200078e0012 */
[----:B------:R-:W-:Y:S02]  /*1710*/  MOV R25, R19 ;  /* 0x0000001300197202 */ /* 0x000fe40000000f00 */
[----:B------:R-:W-:Y:S05]  /*1720*/  RET.REL.NODEC R2 `(_ZN2at6native43_GLOBAL__N__7cc8d1ed_10_Dropout_cu_0e96ed3820fused_dropout_kernelIN3c104HalfEfjLi1ELi1EbEEvNS_4cuda6detail10TensorInfoIKT_T1_EENS7_IS8_SA_EENS7_IT4_SA_EESA_T0_NS_15PhiloxCudaStateE) ;  /* 0xffffffe802347950 */ /* 0x000fea0003c3ffff */
.L_x_4337:
        /* <DEDUP_REMOVED lines=13> */
.L_x_11726:


//--------------------- .text._ZN2at6native43_GLOBAL__N__7cc8d1ed_10_Dropout_cu_0e96ed3824fused_dropout_kernel_vecIN3c104HalfEfjLi1ELi2EbEEvNS_4cuda6detail10TensorInfoIKT_T1_EENS7_IS8_SA_EENS7_IT4_SA_EESA_T0_NS_15PhiloxCudaStateE --------------------------
	.section	.text._ZN2at6native43_GLOBAL__N__7cc8d1ed_10_Dropout_cu_0e96ed3824fused_dropout_kernel_vecIN3c104HalfEfjLi1ELi2EbEEvNS_4cuda6detail10TensorInfoIKT_T1_EENS7_IS8_SA_EENS7_IT4_SA_EESA_T0_NS_15PhiloxCudaStateE,"ax",@progbits
	.align	128
.text._ZN2at6native43_GLOBAL__N__7cc8d1ed_10_Dropout_cu_0e96ed3824fused_dropout_kernel_vecIN3c104HalfEfjLi1ELi2EbEEvNS_4cuda6detail10TensorInfoIKT_T1_EENS7_IS8_SA_EENS7_IT4_SA_EESA_T0_NS_15PhiloxCudaStateE:
        .type           _ZN2at6native43_GLOBAL__N__7cc8d1ed_10_Dropout_cu_0e96ed3824fused_dropout_kernel_vecIN3c104HalfEfjLi1ELi2EbEEvNS_4cuda6detail10TensorInfoIKT_T1_EENS7_IS8_SA_EENS7_IT4_SA_EESA_T0_NS_15PhiloxCudaStateE,@function
        .size           _ZN2at6native43_GLOBAL__N__7cc8d1ed_10_Dropout_cu_0e96ed3824fused_dropout_kernel_vecIN3c104HalfEfjLi1ELi2EbEEvNS_4cuda6detail10TensorInfoIKT_T1_EENS7_IS8_SA_EENS7_IT4_SA_EESA_T0_NS_15PhiloxCudaStateE,(.L_x_11728 - _ZN2at6native43_GLOBAL__N__7cc8d1ed_10_Dropout_cu_0e96ed3824fused_dropout_kernel_vecIN3c104HalfEfjLi1ELi2EbEEvNS_4cuda6detail10TensorInfoIKT_T1_EENS7_IS8_SA_EENS7_IT4_SA_EESA_T0_NS_15PhiloxCudaStateE)
        .other          _ZN2at6native43_GLOBAL__N__7cc8d1ed_10_Dropout_cu_0e96ed3824fused_dropout_kernel_vecIN3c104HalfEfjLi1ELi2EbEEvNS_4cuda6detail10TensorInfoIKT_T1_EENS7_IS8_SA_EENS7_IT4_SA_EESA_T0_NS_15PhiloxCudaStateE,@"STO_CUDA_ENTRY STV_DEFAULT"
_ZN2at6native43_GLOBAL__N__7cc8d1ed_10_Dropout_cu_0e96ed3824fused_dropout_kernel_vecIN3c104HalfEfjLi1ELi2EbEEvNS_4cuda6detail10TensorInfoIKT_T1_EENS7_IS8_SA_EENS7_IT4_SA_EESA_T0_NS_15PhiloxCudaStateE:
        /* <DEDUP_REMOVED lines=104> */
[----:B------:R-:W-:Y:S05]  /*0680*/  CALL.REL.NOINC `($__internal_118_$__cuda_sm20_dblrcp_rn_slowpath_v3) ;  /* 0x0000000400e87944 */ /* 0x000fea0003c00000 */
[----:B------:R-:W-:Y:S01]  /*0690*/  IMAD.MOV.U32 R24, RZ, RZ, R4 ;  /* 0x000000ffff187224 */ /* 0x000fe200078e0004 */
[----:B------:R-:W-:-:S07]  /*06a0*/  MOV R25, R5 ;  /* 0x0000000500197202 */ /* 0x000fce0000000f00 */
.L_x_4338:
        /* <DEDUP_REMOVED lines=14> */
.L_x_4343:
        /* <DEDUP_REMOVED lines=13> */
.L_x_4340:
[----:B------:R-:W-:Y:S05]  /*0860*/  BSYNC B0 ;  /* 0x0000000000007941 */ /* 0x000fea0003800000 */
.L_x_4339:
        /* <DEDUP_REMOVED lines=54> */
.L_x_4342:
[----:B------:R-:W-:Y:S01]  /*0bd0*/  MOV R26, R7 ;  /* 0x00000007001a7202 */ /* 0x000fe20000000f00 */
[----:B------:R-:W-:-:S07]  /*0be0*/  IMAD.MOV.U32 R7, RZ, RZ, R0 ;  /* 0x000000ffff077224 */ /* 0x000fce00078e0000 */
.L_x_4341:
        /* <DEDUP_REMOVED lines=13> */
[----:B------:R-:W-:Y:S01]  /*0cc0*/  SEL R4, RZ, 0x1, P0 ;  /* 0x00000001ff047807 */ /* 0x000fe20000000000 */
[----:B---3--:R-:W-:-:S02]  /*0cd0*/  HADD2.F32 R26, -RZ, R24.H1_H1 ;  /* 0x30000018ff1a7230 */ /* 0x008fc40000004100 */
[----:B------:R-:W-:Y:S01]  /*0ce0*/  HADD2.F32 R23, -RZ, R24.H0_H0 ;  /* 0x20000018ff177230 */ /* 0x000fe20000004100 */
[----:B------:R-:W-:Y:S02]  /*0cf0*/  IADD3 R24, P0, R9, UR8, RZ ;  /* 0x0000000809187c10 */ /* 0x000fe4000ff1e0ff */
[----:B------:R-:W-:Y:S02]  /*0d00*/  FMUL.FTZ R26, R7, R26 ;  /* 0x0000001a071a7220 */ /* 0x000fe40000410000 */
[----:B------:R-:W-:Y:S01]  /*0d10*/  FMUL.FTZ R6, R6, R23 ;  /* 0x0000001706067220 */ /* 0x000fe20000410000 */
[----:B------:R-:W-:Y:S02]  /*0d20*/  IMAD.X R25, RZ, RZ, UR9, P0 ;  /* 0x00000009ff197e24 */ /* 0x000fe400080e06ff */
[----:B------:R-:W-:Y:S01]  /*0d30*/  FMUL.FTZ R7, R5, R26 ;  /* 0x0000001a05077220 */ /* 0x000fe20000410000 */
[----:B--2---:R-:W-:-:S04]  /*0d40*/  IMAD.WIDE.U32 R26, R9, 0x2, R20 ;  /* 0x00000002091a7825 */ /* 0x004fc800078e0014 */
[----:B------:R-:W-:Y:S01]  /*0d50*/  FMUL.FTZ R6, R5, R6 ;  /* 0x0000000605067220 */ /* 0x000fe20000410000 */
[----:B0-----:R-:W-:-:S04]  /*0d60*/  IMAD R9, R0, UR4, R9 ;  /* 0x0000000400097c24 */ /* 0x001fc8000f8e0209 */
[----:B------:R-:W-:Y:S01]  /*0d70*/  F2FP.F16.F32.PACK_AB R23, R7, R6 ;  /* 0x000000060717723e */ /* 0x000fe200000000ff */
        /* <DEDUP_REMOVED lines=11> */
        .weak           $__internal_118_$__cuda_sm20_dblrcp_rn_slowpath_v3
        .type           $__internal_118_$__cuda_sm20_dblrcp_rn_slowpath_v3,@function
        .size           $__internal_118_$__cuda_sm20_dblrcp_rn_slowpath_v3,(.L_x_11728 - $__internal_118_$__cuda_sm20_dblrcp_rn_slowpath_v3)
$__internal_118_$__cuda_sm20_dblrcp_rn_slowpath_v3:
        /* <DEDUP_REMOVED lines=25> */
.L_x_4346:
        /* <DEDUP_REMOVED lines=9> */
.L_x_4344:
[----:B------:R-:W-:Y:S01]  /*1050*/  LOP3.LUT R3, R21, 0x80000, RZ, 0xfc, !PT ;  /* 0x0008000015037812 */ /* 0x000fe200078efcff */
[----:B------:R-:W-:-:S07]  /*1060*/  IMAD.MOV.U32 R2, RZ, RZ, R20 ;  /* 0x000000ffff027224 */ /* 0x000fce00078e0014 */
.L_x_4345:
[----:B------:R-:W-:Y:S01]  /*1070*/  MOV R25, 0x0 ;  /* 0x0000000000197802 */ /* 0x000fe20000000f00 */
[----:B------:R-:W-:Y:S01]  /*1080*/  IMAD.MOV.U32 R5, RZ, RZ, R3 ;  /* 0x000000ffff057224 */ /* 0x000fe200078e0003 */
[----:B------:R-:W-:Y:S02]  /*1090*/  MOV R4, R2 ;  /* 0x0000000200047202 */ /* 0x000fe40000000f00 */
[----:B------:R-:W-:Y:S05]  /*10a0*/  RET.REL.NODEC R24 `(_ZN2at6native43_GLOBAL__N__7cc8d1ed_10_Dropout_cu_0e96ed3824fused_dropout_kernel_vecIN3c104HalfEfjLi1ELi2EbEEvNS_4cuda6detail10TensorInfoIKT_T1_EENS7_IS8_SA_EENS7_IT4_SA_EESA_T0_NS_15PhiloxCudaStateE) ;  /* 0xffffffec18d47950 */ /* 0x000fea0003c3ffff */
.L_x_4347:
        /* <DEDUP_REMOVED lines=13> */
.L_x_11728:


//--------------------- .text._ZN2at6native43_GLOBAL__N__7cc8d1ed_10_Dropout_cu_0e96ed3824fused_dropout_kernel_vecIN3c104HalfEfjLi1ELi4EbEEvNS_4cuda6detail10TensorInfoIKT_T1_EENS7_IS8_SA_EENS7_IT4_SA_EESA_T0_NS_15PhiloxCudaStateE --------------------------
	.section	.text._ZN2at6native43_GLOBAL__N__7cc8d1ed_10_Dropout_cu_0e96ed3824fused_dropout_kernel_vecIN3c104HalfEfjLi1ELi4EbEEvNS_4cuda6detail10TensorInfoIKT_T1_EENS7_IS8_SA_EENS7_IT4_SA_EESA_T0_NS_15PhiloxCudaStateE,"ax",@progbits
	.align	128
.text._ZN2at6native43_GLOBAL__N__7cc8d1ed_10_Dropout_cu_0e96ed3824fused_dropout_kernel_vecIN3c104HalfEfjLi1ELi4EbEEvNS_4cuda6detail10TensorInfoIKT_T1_EENS7_IS8_SA_EENS7_IT4_SA_EESA_T0_NS_15PhiloxCudaStateE:
        .type           _ZN2at6native43_GLOBAL__N__7cc8d1ed_10_Dropout_cu_0e96ed3824fused_dropout_kernel_vecIN3c104HalfEfjLi1ELi4EbEEvNS_4cuda6detail10TensorInfoIKT_T1_EENS7_IS8_SA_EENS7_IT4_SA_EESA_T0_NS_15PhiloxCudaStateE,@function
        .size           _ZN2at6native43_GLOBAL__N__7cc8d1ed_10_Dropout_cu_0e96ed3824fused_dropout_kernel_vecIN3c104HalfEfjLi1ELi4EbEEvNS_4cuda6detail10TensorInfoIKT_T1_EENS7_IS8_SA_EENS7_IT4_SA_EESA_T0_NS_15PhiloxCudaStateE,(.L_x_11730 - _ZN2at6native43_GLOBAL__N__7cc8d1ed_10_Dropout_cu_0e96ed3824fused_dropout_kernel_vecIN3c104HalfEfjLi1ELi4EbEEvNS_4cuda6detail10TensorInfoIKT_T1_EENS7_IS8_SA_EENS7_IT4_SA_EESA_T0_NS_15PhiloxCudaStateE)
        .other          _ZN2at6native43_GLOBAL__N__7cc8d1ed_10_Dropout_cu_0e96ed3824fused_dropout_kernel_vecIN3c104HalfEfjLi1ELi4EbEEvNS_4cuda6detail10TensorInfoIKT_T1_EENS7_IS8_SA_EENS7_IT4_SA_EESA_T0_NS_15PhiloxCudaStateE,@"STO_CUDA_ENTRY STV_DEFAULT"
_ZN2at6native43_GLOBAL__N__7cc8d1ed_10_Dropout_cu_0e96ed3824fused_dropout_kernel_vecIN3c104HalfEfjLi1ELi4EbEEvNS_4cuda6detail10TensorInfoIKT_T1_EENS7_IS8_SA_EENS7_IT4_SA_EESA_T0_NS_15PhiloxCudaStateE:
        /* <DEDUP_REMOVED lines=99> */
[----:B------:R-:W-:Y:S05]  /*0630*/  CALL.REL.NOINC `($__internal_119_$__cuda_sm20_dblrcp_rn_slowpath_v3) ;  /* 0x0000000800587944 */ /* 0x000fea0003c00000 */
[----:B------:R-:W-:Y:S01]  /*0640*/  MOV R22, R24 ;  /* 0x0000001800167202 */ /* 0x000fe20000000f00 */
[----:B------:R-:W-:-:S07]  /*0650*/  IMAD.MOV.U32 R23, RZ, RZ, R25 ;  /* 0x000000ffff177224 */ /* 0x000fce00078e0019 */
.L_x_4348:
        /* <DEDUP_REMOVED lines=13> */
.L_x_4353:
        /* <DEDUP_REMOVED lines=13> */
.L_x_4350:
[----:B------:R-:W-:Y:S05]  /*0800*/  BSYNC B0 ;  /* 0x0000000000007941 */ /* 0x000fea0003800000 */
.L_x_4349:
        /* <DEDUP_REMOVED lines=60> */
.L_x_4352:
[----:B------:R-:W-:Y:S01]  /*0bd0*/  IMAD.MOV.U32 R30, RZ, RZ, R41 ;  /* 0x000000ffff1e7224 */ /* 0x000fe200078e0029 */
[----:B------:R-:W-:Y:S01]  /*0be0*/  MOV R31, R29 ;  /* 0x0000001d001f7202 */ /* 0x000fe20000000f00 */
[----:B------:R-:W-:Y:S01]  /*0bf0*/  IMAD.MOV.U32 R32, RZ, RZ, R44 ;  /* 0x000000ffff207224 */ /* 0x000fe200078e002c */
[----:B------:R-:W-:-:S07]  /*0c00*/  MOV R33, R22 ;  /* 0x0000001600217202 */ /* 0x000fce0000000f00 */
.L_x_4351:
        /* <DEDUP_REMOVED lines=11> */
[C---:B------:R-:W-:Y:S02]  /*0cc0*/  FSETP.GEU.FTZ.AND P0, PT, R30.reuse, UR7, PT ;  /* 0x000000071e007c0b */ /* 0x040fe4000bf1e000 */
[----:B------:R-:W-:Y:S01]  /*0cd0*/  FSETP.GEU.FTZ.AND P1, PT, R31, UR7, PT ;  /* 0x000000071f007c0b */ /* 0x000fe2000bf3e000 */
[----:B------:R-:W-:Y:S01]  /*0ce0*/  FFMA.FTZ R23, R33, R41, 1.1641532182693481445e-10 ;  /* 0x2f00000021177423 */ /* 0x000fe20000010029 */
[----:B------:R-:W-:Y:S02]  /*0cf0*/  FSET.BF.LT.FTZ.AND R33, R30, UR7, PT ;  /* 0x000000071e217c0a */ /* 0x000fe4000b811000 */
[----:B------:R-:W-:Y:S02]  /*0d00*/  SEL R30, RZ, 0x1, P0 ;  /* 0x00000001ff1e7807 */ /* 0x000fe40000000000 */
[----:B------:R-:W-:Y:S02]  /*0d10*/  SEL R43, RZ, 0x1, P1 ;  /* 0x00000001ff2b7807 */ /* 0x000fe40000800000 */
[----:B------:R-:W-:-:S02]  /*0d20*/  FSET.BF.LT.FTZ.AND R41, R32, UR7, PT ;  /* 0x0000000720297c0a */ /* 0x000fc4000b811000 */
[----:B------:R-:W-:Y:S02]  /*0d30*/  PRMT R30, R43, 0x7604, R30 ;  /* 0x000076042b1e7816 */ /* 0x000fe4000000001e */
[----:B------:R-:W-:Y:S02]  /*0d40*/  FSETP.GEU.FTZ.AND P0, PT, R32, UR7, PT ;  /* 0x0000000720007c0b */ /* 0x000fe4000bf1e000 */
[C---:B------:R-:W-:Y:S02]  /*0d50*/  FSET.BF.LT.FTZ.AND R32, R23.reuse, UR7, PT ;  /* 0x0000000717207c0a */ /* 0x040fe4000b811000 */
[----:B------:R-:W-:Y:S02]  /*0d60*/  SEL R47, RZ, 0x1, P0 ;  /* 0x00000001ff2f7807 */ /* 0x000fe40000000000 */
[----:B------:R-:W-:Y:S02]  /*0d70*/  FSETP.GEU.FTZ.AND P0, PT, R23, UR7, PT ;  /* 0x0000000717007c0b */ /* 0x000fe4000bf1e000 */
[----:B------:R-:W-:-:S02]  /*0d80*/  FSET.BF.LT.FTZ.AND R31, R31, UR7, PT ;  /* 0x000000071f1f7c0a */ /* 0x000fc4000b811000 */
[----:B------:R-:W-:Y:S01]  /*0d90*/  SEL R23, RZ, 0x1, P0 ;  /* 0x00000001ff177807 */ /* 0x000fe20000000000 */
[--C-:B---3--:R-:W-:Y:S02]  /*0da0*/  HADD2.F32 R42, -RZ, R28.reuse.H0_H0 ;  /* 0x2000001cff2a7230 */ /* 0x108fe40000004100 */
[----:B------:R-:W-:Y:S02]  /*0db0*/  HADD2.F32 R46, -RZ, R28.H1_H1 ;  /* 0x3000001cff2e7230 */ /* 0x000fe40000004100 */
[--C-:B------:R-:W-:Y:S02]  /*0dc0*/  HADD2.F32 R28, -RZ, R29.reuse.H0_H0 ;  /* 0x2000001dff1c7230 */ /* 0x100fe40000004100 */
[----:B------:R-:W-:Y:S01]  /*0dd0*/  FMUL.FTZ R33, R33, R42 ;  /* 0x0000002a21217220 */ /* 0x000fe20000410000 */
[----:B------:R-:W-:Y:S01]  /*0de0*/  HADD2.F32 R29, -RZ, R29.H1_H1 ;  /* 0x3000001dff1d7230 */ /* 0x000fe20000004100 */
[----:B------:R-:W-:Y:S01]  /*0df0*/  PRMT R42, R47, 0x7054, R30 ;  /* 0x000070542f2a7816 */ /* 0x000fe2000000001e */
[----:B------:R-:W-:Y:S01]  /*0e00*/  FMUL.FTZ R31, R31, R46 ;  /* 0x0000002e1f1f7220 */ /* 0x000fe20000410000 */
[----:B------:R-:W-:Y:S01]  /*0e10*/  FMUL.FTZ R43, R41, R28 ;  /* 0x0000001c292b7220 */ /* 0x000fe20000410000 */
[----:B------:R-:W-:Y:S01]  /*0e20*/  FMUL.FTZ R28, R36, R33 ;  /* 0x00000021241c7220 */ /* 0x000fe20000410000 */
[----:B------:R-:W0:Y:S01]  /*0e30*/  LDC R41, c[0x0][RZ] ;  /* 0x00000000ff297b82 */ /* 0x000e220000000800 */
[----:B------:R-:W-:Y:S01]  /*0e40*/  FMUL.FTZ R49, R32, R29 ;  /* 0x0000001d20317220 */ /* 0x000fe20000410000 */
[C---:B------:R-:W-:Y:S01]  /*0e50*/  FMUL.FTZ R29, R36.reuse, R43 ;  /* 0x0000002b241d7220 */ /* 0x040fe20000410000 */
[----:B------:R-:W-:Y:S01]  /*0e60*/  PRMT R23, R23, 0x654, R42 ;  /* 0x0000065417177816 */ /* 0x000fe2000000002a */
[C---:B------:R-:W-:Y:S01]  /*0e70*/  FMUL.FTZ R31, R36.reuse, R31 ;  /* 0x0000001f241f7220 */ /* 0x040fe20000410000 */
[----:B------:R-:W-:Y:S01]  /*0e80*/  FMUL.FTZ R32, R36, R49 ;  /* 0x0000003124207220 */ /* 0x000fe20000410000 */
[----:B------:R-:W-:Y:S01]  /*0e90*/  ULDC UR6, c[0x0][0xc] ;  /* 0x0000030000067ab9 */ /* 0x000fe20000000800 */
[----:B------:R-:W-:-:S02]  /*0ea0*/  IADD3 R30, P0, R37, UR8, RZ ;  /* 0x00000008251e7c10 */ /* 0x000fc4000ff1e0ff */
[----:B------:R-:W-:Y:S02]  /*0eb0*/  F2FP.F16.F32.PACK_AB R28, R31, R28 ;  /* 0x0000001c1f1c723e */ /* 0x000fe400000000ff */
[----:B------:R-:W-:Y:S01]  /*0ec0*/  F2FP.F16.F32.PACK_AB R29, R32, R29 ;  /* 0x0000001d201d723e */ /* 0x000fe200000000ff */
[----:B--2---:R-:W-:Y:S01]  /*0ed0*/  IMAD.WIDE.U32 R32, R37, 0x2, R26 ;  /* 0x0000000225207825 */ /* 0x004fe200078e001a */
[----:B------:R-:W-:Y:S02]  /*0ee0*/  IADD3.X R31, RZ, UR9, RZ, P0, !PT ;  /* 0x00000009ff1f7c10 */ /* 0x000fe400087fe4ff */
[----:B------:R-:W-:Y:S02]  /*0ef0*/  MOV R43, R22 ;  /* 0x00000016002b7202 */ /* 0x000fe40000000f00 */
        /* <DEDUP_REMOVED lines=10> */
        .weak           $__internal_119_$__cuda_sm20_dblrcp_rn_slowpath_v3
        .type           $__internal_119_$__cuda_sm20_dblrcp_rn_slowpath_v3,@function
        .size           $__internal_119_$__cuda_sm20_dblrcp_rn_slowpath_v3,(.L_x_11730 - $__internal_119_$__cuda_sm20_dblrcp_rn_slowpath_v3)
$__internal_119_$__cuda_sm20_dblrcp_rn_slowpath_v3:
        /* <DEDUP_REMOVED lines=26> */
.L_x_4356:
        /* <DEDUP_REMOVED lines=10> */
.L_x_4354:
[----:B------:R-:W-:Y:S01]  /*11e0*/  LOP3.LUT R23, R29, 0x80000, RZ, 0xfc, !PT ;  /* 0x000800001d177812 */ /* 0x000fe200078efcff */
[----:B------:R-:W-:-:S07]  /*11f0*/  IMAD.MOV.U32 R22, RZ, RZ, R28 ;  /* 0x000000ffff167224 */ /* 0x000fce00078e001c */
.L_x_4355:
[----:B------:R-:W-:Y:S01]  /*1200*/  MOV R31, 0x0 ;  /* 0x00000000001f7802 */ /* 0x000fe20000000f00 */
[----:B------:R-:W-:Y:S01]  /*1210*/  IMAD.MOV.U32 R25, RZ, RZ, R23 ;  /* 0x000000ffff197224 */ /* 0x000fe200078e0017 */
[----:B------:R-:W-:Y:S02]  /*1220*/  MOV R24, R22 ;  /* 0x0000001600187202 */ /* 0x000fe40000000f00 */
[----:B------:R-:W-:Y:S05]  /*1230*/  RET.REL.NODEC R30 `(_ZN2at6native43_GLOBAL__N__7cc8d1ed_10_Dropout_cu_0e96ed3824fused_dropout_kernel_vecIN3c104HalfEfjLi1ELi4EbEEvNS_4cuda6detail10TensorInfoIKT_T1_EENS7_IS8_SA_EENS7_IT4_SA_EESA_T0_NS_15PhiloxCudaStateE) ;  /* 0xffffffec1e707950 */ /* 0x000fea0003c3ffff */
.L_x_4357:
        /* <DEDUP_REMOVED lines=12> */
.L_x_11730:


//--------------------- .text._ZN2at6native43_GLOBAL__N__7cc8d1ed_10_Dropout_cu_0e96ed3824fused_dropout_kernel_vecIN3c104HalfEfjLi1ELi8EbEEvNS_4cuda6detail10TensorInfoIKT_T1_EENS7_IS8_SA_EENS7_IT4_SA_EESA_T0_NS_15PhiloxCudaStateE --------------------------
	.section	.text._ZN2at6native43_GLOBAL__N__7cc8d1ed_10_Dropout_cu_0e96ed3824fused_dropout_kernel_vecIN3c104HalfEfjLi1ELi8EbEEvNS_4cuda6detail10TensorInfoIKT_T1_EENS7_IS8_SA_EENS7_IT4_SA_EESA_T0_NS_15PhiloxCudaStateE,"ax",@progbits
	.align	128
.text._ZN2at6native43_GLOBAL__N__7cc8d1ed_10_Dropout_cu_0e96ed3824fused_dropout_kernel_vecIN3c104HalfEfjLi1ELi8EbEEvNS_4cuda6detail10TensorInfoIKT_T1_EENS7_IS8_SA_EENS7_IT4_SA_EESA_T0_NS_15PhiloxCudaStateE:
        .type           _ZN2at6native43_GLOBAL__N__7cc8d1ed_10_Dropout_cu_0e96ed3824fused_dropout_kernel_vecIN3c104HalfEfjLi1ELi8EbEEvNS_4cuda6detail10TensorInfoIKT_T1_EENS7_IS8_SA_EENS7_IT4_SA_EESA_T0_NS_15PhiloxCudaStateE,@function
        .size           _ZN2at6native43_GLOBAL__N__7cc8d1ed_10_Dropout_cu_0e96ed3824fused_dropout_kernel_vecIN3c104HalfEfjLi1ELi8EbEEvNS_4cuda6detail10TensorInfoIKT_T1_EENS7_IS8_SA_EENS7_IT4_SA_EESA_T0_NS_15PhiloxCudaStateE,(.L_x_11732 - _ZN2at6native43_GLOBAL__N__7cc8d1ed_10_Dropout_cu_0e96ed3824fused_dropout_kernel_vecIN3c104HalfEfjLi1ELi8EbEEvNS_4cuda6detail10TensorInfoIKT_T1_EENS7_IS8_SA_EENS7_IT4_SA_EESA_T0_NS_15PhiloxCudaStateE)
        .other          _ZN2at6native43_GLOBAL__N__7cc8d1ed_10_Dropout_cu_0e96ed3824fused_dropout_kernel_vecIN3c104HalfEfjLi1ELi8EbEEvNS_4cuda6detail10TensorInfoIKT_T1_EENS7_IS8_SA_EENS7_IT4_SA_EESA_T0_NS_15PhiloxCudaStateE,@"STO_CUDA_ENTRY STV_DEFAULT"
_ZN2at6native43_GLOBAL__N__7cc8d1ed_10_Dropout_cu_0e96ed3824fused_dropout_kernel_vecIN3c104HalfEfjLi1ELi8EbEEvNS_4cuda6detail10TensorInfoIKT_T1_EENS7_IS8_SA_EENS7_IT4_SA_EESA_T0_NS_15PhiloxCudaStateE:
        /* <DEDUP_REMOVED lines=67> */
[----:B0-----:R-:W-:Y:S01]  /*0430*/  DFMA R12, -R14, R30, 1 ;  /* 0x3ff000000e0c742b */ /* 0x001fe2000000011e */
[----:B------:R-:W-:-:S02]  /*0440*/  IADD3 R9, R25, 0x1fd5c5a3, RZ ;  /* 0x1fd5c5a319097810 */ /* 0x000fc40007ffe0ff */
        /* <DEDUP_REMOVED lines=16> */
[----:B------:R-:W-:Y:S01]  /*0550*/  LOP3.LUT R33, R27, R4, R6, 0x96, !PT ;  /* 0x000000041b217212 */ /* 0x000fe200078e9606 */
[----:B------:R-:W-:Y:S01]  /*0560*/  DFMA R28, -R14, R12, 1 ;  /* 0x3ff000000e1c742b */ /* 0x000fe2000000010c */
[----:B------:R-:W-:-:S04]  /*0570*/  IMAD.HI.U32 R3, R31, -0x2daee0ad, RZ ;  /* 0xd2511f531f037827 */ /* 0x000fc800078e00ff */
[----:B------:R-:W-:Y:S01]  /*0580*/  IMAD.HI.U32 R27, R33, -0x326172a9, RZ ;  /* 0xcd9e8d57211b7827 */ /* 0x000fe200078e00ff */
[----:B------:R-:W-:Y:S02]  /*0590*/  LOP3.LUT R26, R3, R26, R5, 0x96, !PT ;  /* 0x0000001a031a7212 */ /* 0x000fe400078e9605 */
[----:B------:R-:W-:Y:S01]  /*05a0*/  DFMA R12, R12, R28, R12 ;  /* 0x0000001c0c0c722b */ /* 0x000fe2000000000c */
[----:B------:R-:W-:Y:S01]  /*05b0*/  VIADD R4, R24, 0x8ff34781 ;  /* 0x8ff3478118047836 */ /* 0x000fe20000000000 */
[----:B------:R-:W-:Y:S01]  /*05c0*/  MOV R3, R32 ;  /* 0x0000002000037202 */ /* 0x000fe20000000f00 */
[----:B------:R-:W-:-:S03]  /*05d0*/  IMAD.MOV.U32 R32, RZ, RZ, R26 ;  /* 0x000000ffff207224 */ /* 0x000fc600078e001a */
[----:B------:R-:W-:Y:S01]  /*05e0*/  LOP3.LUT R27, R27, R2, R4, 0x96, !PT ;  /* 0x000000021b1b7212 */ /* 0x000fe200078e9604 */
[----:B------:R-:W-:-:S03]  /*05f0*/  IMAD.MOV.U32 R2, RZ, RZ, R37 ;  /* 0x000000ffff027224 */ /* 0x000fc600078e0025 */
[----:B------:R-:W-:Y:S01]  /*0600*/  MOV R30, R27 ;  /* 0x0000001b001e7202 */ /* 0x000fe20000000f00 */
[----:B------:R-:W-:Y:S06]  /*0610*/  @P0 BRA `(.L_x_4358) ;  /* 0x0000000000180947 */ /* 0x000fec0003800000 */
[----:B------:R-:W-:Y:S02]  /*0620*/  LOP3.LUT R12, R15, 0x7fffffff, RZ, 0xc0, !PT ;  /* 0x7fffffff0f0c7812 */ /* 0x000fe400078ec0ff */
[----:B------:R-:W-:-:S03]  /*0630*/  MOV R36, 0x660 ;  /* 0x0000066000247802 */ /* 0x000fc60000000f00 */
[----:B------:R-:W-:-:S07]  /*0640*/  VIADD R37, R12, 0xfff00000 ;  /* 0xfff000000c257836 */ /* 0x000fce0000000000 */
[----:B------:R-:W-:Y:S05]  /*0650*/  CALL.REL.NOINC `($__internal_120_$__cuda_sm20_dblrcp_rn_slowpath_v3) ;  /* 0x00000018007c7944 */ /* 0x000fea0003c00000 */
[----:B------:R-:W-:Y:S01]  /*0660*/  IMAD.MOV.U32 R12, RZ, RZ, R14 ;  /* 0x000000ffff0c7224 */ /* 0x000fe200078e000e */
[----:B------:R-:W-:-:S07]  /*0670*/  MOV R13, R15 ;  /* 0x0000000f000d7202 */ /* 0x000fce0000000f00 */
.L_x_4358:
        /* <DEDUP_REMOVED lines=13> */
.L_x_4370:
[----:B------:R-:W-:Y:S01]  /*0750*/  ISETP.NE.AND P0, PT, R37, RZ, PT ;  /* 0x000000ff2500720c */ /* 0x000fe20003f05270 */
[----:B------:R-:W-:Y:S01]  /*0760*/  IMAD R47, R31, -0x2daee0ad, RZ ;  /* 0xd2511f531f2f7824 */ /* 0x000fe200078e02ff */
[----:B------:R-:W-:Y:S01]  /*0770*/  MOV R46, R33 ;  /* 0x00000021002e7202 */ /* 0x000fe20000000f00 */
[----:B------:R-:W-:-:S10]  /*0780*/  IMAD.MOV.U32 R45, RZ, RZ, R32 ;  /* 0x000000ffff2d7224 */ /* 0x000fd400078e0020 */
[----:B-1----:R-:W-:Y:S05]  /*0790*/  @!P0 BRA `(.L_x_4359) ;  /* 0x00000008006c8947 */ /* 0x002fea0003800000 */
        /* <DEDUP_REMOVED lines=13> */
.L_x_4361:
[----:B------:R-:W-:Y:S05]  /*0870*/  BSYNC B0 ;  /* 0x0000000000007941 */ /* 0x000fea0003800000 */
.L_x_4360:
        /* <DEDUP_REMOVED lines=58> */
.L_x_4362:
        /* <DEDUP_REMOVED lines=21> */
.L_x_4364:
[----:B------:R-:W-:Y:S05]  /*0d70*/  BSYNC B0 ;  /* 0x0000000000007941 */ /* 0x000fea0003800000 */
.L_x_4363:
        /* <DEDUP_REMOVED lines=61> */
.L_x_4359:
        /* <DEDUP_REMOVED lines=15> */
.L_x_4367:
[----:B------:R-:W-:Y:S05]  /*1240*/  BSYNC B0 ;  /* 0x0000000000007941 */ /* 0x000fea0003800000 */
.L_x_4366:
        /* <DEDUP_REMOVED lines=27> */
.L_x_4369:
[----:B------:R-:W-:Y:S05]  /*1400*/  BSYNC B0 ;  /* 0x0000000000007941 */ /* 0x000fea0003800000 */
.L_x_4368:
[----:B------:R-:W-:Y:S01]  /*1410*/  LOP3.LUT R12, R12, R49, RZ, 0x3c, !PT ;  /* 0x000000310c0c7212 */ /* 0x000fe200078e3cff */
[----:B------:R-:W-:Y:S01]  /*1420*/  IMAD R44, R48, -0x2daee0ad, RZ ;  /* 0xd2511f53302c7824 */ /* 0x000fe200078e02ff */
[--C-:B------:R-:W-:Y:S01]  /*1430*/  LOP3.LUT R40, R13, R2, R24.reuse, 0x96, !PT ;  /* 0x000000020d287212 */ /* 0x100fe200078e9618 */
[----:B------:R-:W-:Y:S01]  /*1440*/  IMAD R42, R42, -0x326172a9, RZ ;  /* 0xcd9e8d572a2a7824 */ /* 0x000fe200078e02ff */
[----:B------:R-:W-:Y:S01]  /*1450*/  LOP3.LUT R43, R32, R43, RZ, 0x3c, !PT ;  /* 0x0000002b202b7212 */ /* 0x000fe200078e3cff */
[----:B------:R-:W-:Y:S01]  /*1460*/  IMAD.WIDE.U32 R12, R12, -0x326172a9, RZ ;  /* 0xcd9e8d570c0c7825 */ /* 0x000fe200078e00ff */
[----:B------:R-:W-:-:S03]  /*1470*/  LOP3.LUT R14, R15, R33, R24, 0x96, !PT ;  /* 0x000000210f0e7212 */ /* 0x000fc600078e9618 */
[----:B------:R-:W-:Y:S01]  /*1480*/  IMAD.WIDE.U32 R40, R40, -0x2daee0ad, RZ ;  /* 0xd2511f5328287825 */ /* 0x000fe200078e00ff */
[----:B------:R-:W-:-:S03]  /*1490*/  LOP3.LUT R32, R31, R13, RZ, 0x3c, !PT ;  /* 0x0000000d1f207212 */ /* 0x000fc600078e3cff */
[C---:B------:R-:W-:Y:S01]  /*14a0*/  VIADD R48, R44.reuse, 0xa4a23ea6 ;  /* 0xa4a23ea62c307836 */ /* 0x040fe20000000000 */
[----:B------:R-:W-:Y:S01]  /*14b0*/  IADD3 R44, R44, -0x2daee0ad, RZ ;  /* 0xd2511f532c2c7810 */ /* 0x000fe20007ffe0ff */
[----:B------:R-:W-:-:S03]  /*14c0*/  IMAD.HI.U32 R13, R14, -0x2daee0ad, RZ ;  /* 0xd2511f530e0d7827 */ /* 0x000fc600078e00ff */
[--C-:B------:R-:W-:Y:S01]  /*14d0*/  LOP3.LUT R15, R41, R48, R35.reuse, 0x96, !PT ;  /* 0x00000030290f7212 */ /* 0x100fe200078e9623 */
        /* <DEDUP_REMOVED lines=39> */
[----:B------:R-:W-:Y:S02]  /*1750*/  IMAD R49, R15, -0x2daee0ad, RZ ;  /* 0xd2511f530f317824 */ /* 0x000fe400078e02ff */
[----:B------:R-:W-:-:S04]  /*1760*/  IMAD.HI.U32 R44, R31, -0x2daee0ad, RZ ;  /* 0xd2511f531f2c7827 */ /* 0x000fc800078e00ff */
[----:B------:R-:W-:-:S04]  /*1770*/  IMAD.WIDE.U32 R32, R32, -0x2daee0ad, RZ ;  /* 0xd2511f5320207825 */ /* 0x000fc800078e00ff */
[----:B------:R-:W-:Y:S01]  /*1780*/  IMAD.WIDE.U32 R14, R41, -0x326172a9, RZ ;  /* 0xcd9e8d57290e7825 */ /* 0x000fe200078e00ff */
[----:B------:R-:W-:Y:S02]  /*1790*/  LOP3.LUT R41, R13, R42, R17, 0x96, !PT ;  /* 0x0000002a0d297212 */ /* 0x000fe400078e9611 */
[--C-:B------:R-:W-:Y:S02]  /*17a0*/  LOP3.LUT R42, R44, R49, R10.reuse, 0x96, !PT ;  /* 0x000000312c2a7212 */ /* 0x100fe400078e960a */
[----:B------:R-:W-:Y:S01]  /*17b0*/  LOP3.LUT R13, R33, R40, R10, 0x96, !PT ;  /* 0x00000028210d7212 */ /* 0x000fe200078e960a */
        /* <DEDUP_REMOVED lines=25> */
[----:B------:R-:W-:Y:S01]  /*1950*/  IMAD.WIDE.U32 R12, R40, -0x326172a9, RZ ;  /* 0xcd9e8d57280c7825 */ /* 0x000fe200078e00ff */
[----:B------:R-:W-:-:S03]  /*1960*/  MOV R41, R45 ;  /* 0x0000002d00297202 */ /* 0x000fc60000000f00 */
[----:B------:R-:W-:Y:S01]  /*1970*/  IMAD.WIDE.U32 R42, R43, -0x326172a9, RZ ;  /* 0xcd9e8d572b2a7825 */ /* 0x000fe200078e00ff */
[----:B------:R-:W-:-:S03]  /*1980*/  LOP3.LUT R14, R13, R14, R4, 0x96, !PT ;  /* 0x0000000e0d0e7212 */ /* 0x000fc600078e9604 */
[----:B------:R-:W-:Y:S01]  /*1990*/  IMAD R44, R44, -0x2daee0ad, RZ ;  /* 0xd2511f532c2c7824 */ /* 0x000fe200078e02ff */
[----:B------:R-:W-:Y:S01]  /*19a0*/  LOP3.LUT R40, R43, R49, R4, 0x96, !PT ;  /* 0x000000312b287212 */ /* 0x000fe200078e9604 */
[----:B------:R-:W-:-:S04]  /*19b0*/  IMAD.HI.U32 R50, R15, -0x2daee0ad, RZ ;  /* 0xd2511f530f327827 */ /* 0x000fc800078e00ff */
[----:B------:R-:W-:Y:S01]  /*19c0*/  IMAD.HI.U32 R33, R31, -0x2daee0ad, RZ ;  /* 0xd2511f531f217827 */ /* 0x000fe200078e00ff */
[----:B------:R-:W-:Y:S02]  /*19d0*/  LOP3.LUT R50, R50, R44, R5, 0x96, !PT ;  /* 0x0000002c32327212 */ /* 0x000fe400078e9605 */
[----:B------:R-:W-:Y:S01]  /*19e0*/  MOV R44, R30 ;  /* 0x0000001e002c7202 */ /* 0x000fe20000000f00 */
[----:B------:R-:W-:Y:S01]  /*19f0*/  IMAD.MOV.U32 R43, RZ, RZ, R47 ;  /* 0x000000ffff2b7224 */ /* 0x000fe200078e002f */
[----:B------:R-:W-:Y:S01]  /*1a00*/  LOP3.LUT R32, R33, R32, R5, 0x96, !PT ;  /* 0x0000002021207212 */ /* 0x000fe200078e9605 */
[----:B------:R-:W-:Y:S01]  /*1a10*/  IMAD.MOV.U32 R33, RZ, RZ, R12 ;  /* 0x000000ffff217224 */ /* 0x000fe200078e000c */
[----:B------:R-:W-:Y:S01]  /*1a20*/  MOV R30, R14 ;  /* 0x0000000e001e7202 */ /* 0x000fe20000000f00 */
[----:B------:R-:W-:Y:S02]  /*1a30*/  IMAD.MOV.U32 R48, RZ, RZ, R46 ;  /* 0x000000ffff307224 */ /* 0x000fe400078e002e */
[----:B------:R-:W-:-:S07]  /*1a40*/  IMAD R47, R15, -0x2daee0ad, RZ ;  /* 0xd2511f530f2f7824 */ /* 0x000fce00078e02ff */
.L_x_4365:
[----:B0-----:R-:W-:-:S06]  /*1a50*/  IMAD.WIDE.U32 R12, R0, 0x2, R26 ;  /* 0x00000002000c7825 */ /* 0x001fcc00078e001a */
[----:B------:R-:W3:Y:S01]  /*1a60*/  LDG.E.128 R12, desc[UR4][R12.64] ;  /* 0x000000040c0c7981 */ /* 0x000ee2000c1e1d00 */
[----:B------:R-:W-:Y:S01]  /*1a70*/  I2FP.F32.U32 R49, R47 ;  /* 0x0000002f00317245 */ /* 0x000fe20000201000 */
[----:B------:R-:W-:Y:S05]  /*1a80*/  WARPSYNC.ALL ;  /* 0x0000000000007948 */ /* 0x000fea0003800000 */
[----:B------:R-:W-:Y:S01]  /*1a90*/  I2FP.F32.U32 R47, R42 ;  /* 0x0000002a002f7245 */ /* 0x000fe20000201000 */
[----:B------:R-:W-:Y:S01]  /*1aa0*/  IMAD.MOV.U32 R42, RZ, RZ, 0x2f800000 ;  /* 0x2f800000ff2a7424 */ /* 0x000fe200078e00ff */
        /* <DEDUP_REMOVED lines=8> */
[-C--:B------:R-:W-:Y:S01]  /*1b30*/  FFMA.FTZ R46, R43, R42.reuse, 1.1641532182693481445e-10 ;  /* 0x2f0000002b2e7423 */ /* 0x080fe2000001002a */
[----:B------:R-:W-:Y:S01]  /*1b40*/  I2FP.F32.U32 R41, R41 ;  /* 0x0000002900297245 */ /* 0x000fe20000201000 */
[-C--:B------:R-:W-:Y:S01]  /*1b50*/  FFMA.FTZ R43, R47, R42.reuse, 1.1641532182693481445e-10 ;  /* 0x2f0000002f2b7423 */ /* 0x080fe2000001002a */
[----:B------:R-:W-:Y:S01]  /*1b60*/  FSETP.GEU.FTZ.AND P2, PT, R49, UR7, PT ;  /* 0x0000000731007c0b */ /* 0x000fe2000bf5e000 */
[-C--:B------:R-:W-:Y:S01]  /*1b70*/  FFMA.FTZ R53, R53, R42.reuse, 1.1641532182693481445e-10 ;  /* 0x2f00000035357423 */ /* 0x080fe2000001002a */
[----:B------:R-:W-:Y:S01]  /*1b80*/  SEL R40, RZ, 0xffffffff, P3 ;  /* 0xffffffffff287807 */ /* 0x000fe20001800000 */
[----:B------:R-:W-:Y:S01]  /*1b90*/  FFMA.FTZ R47, R41, R42, 1.1641532182693481445e-10 ;  /* 0x2f000000292f7423 */ /* 0x000fe2000001002a */
[----:B------:R-:W-:-:S02]  /*1ba0*/  I2FP.F32.U32 R50, R44 ;  /* 0x0000002c00327245 */ /* 0x000fc40000201000 */
[----:B------:R-:W-:Y:S02]  /*1bb0*/  SEL R41, RZ, 0x1, P2 ;  /* 0x00000001ff297807 */ /* 0x000fe40001000000 */
[----:B------:R-:W-:Y:S01]  /*1bc0*/  SHF.L.U32 R40, R40, 0x8, RZ ;  /* 0x0000000828287819 */ /* 0x000fe200000006ff */
[----:B------:R-:W-:Y:S01]  /*1bd0*/  FFMA.FTZ R42, R50, R42, 1.1641532182693481445e-10 ;  /* 0x2f000000322a7423 */ /* 0x000fe2000001002a */
[C---:B------:R-:W-:Y:S02]  /*1be0*/  FSETP.GEU.FTZ.AND P2, PT, R53.reuse, UR7, PT ;  /* 0x0000000735007c0b */ /* 0x040fe4000bf5e000 */
[----:B------:R-:W-:Y:S02]  /*1bf0*/  LOP3.LUT R41, R40, 0x100, R41, 0xe2, !PT ;  /* 0x0000010028297812 */ /* 0x000fe400078ee229 */
[----:B------:R-:W-:Y:S02]  /*1c00*/  FSETP.GEU.FTZ.AND P1, PT, R46, UR7, PT ;  /* 0x000000072e007c0b */ /* 0x000fe4000bf3e000 */
[----:B------:R-:W-:-:S02]  /*1c10*/  FSET.BF.LT.FTZ.AND R53, R53, UR7, PT ;  /* 0x0000000735357c0a */ /* 0x000fc4000b811000 */
[C---:B------:R-:W-:Y:S02]  /*1c20*/  FSETP.GEU.FTZ.AND P3, PT, R43.reuse, UR7, PT ;  /* 0x000000072b007c0b */ /* 0x040fe4000bf7e000 */
[----:B------:R-:W-:Y:S02]  /*1c30*/  FSET.BF.LT.FTZ.AND R43, R43, UR7, PT ;  /* 0x000000072b2b7c0a */ /* 0x000fe4000b811000 */
[----:B------:R-:W-:Y:S02]  /*1c40*/  FSET.BF.LT.FTZ.AND R49, R49, UR7, PT ;  /* 0x0000000731317c0a */ /* 0x000fe4000b811000 */
[----:B------:R-:W-:Y:S02]  /*1c50*/  SEL R51, RZ, 0xffffffff, P1 ;  /* 0xffffffffff337807 */ /* 0x000fe40000800000 */
[C---:B------:R-:W-:Y:S02]  /*1c60*/  FSETP.GEU.FTZ.AND P1, PT, R45.reuse, UR7, PT ;  /* 0x000000072d007c0b */ /* 0x040fe4000bf3e000 */
[----:B------:R-:W-:Y:S01]  /*1c70*/  FSET.BF.LT.FTZ.AND R45, R45, UR7, PT ;  /* 0x000000072d2d7c0a */ /* 0x000fe2000b811000 */
[----:B------:R-:W-:Y:S01]  /*1c80*/  IMAD.SHL.U32 R51, R51, 0x100, RZ ;  /* 0x0000010033337824 */ /* 0x000fe200078e00ff */
[----:B------:R-:W-:-:S02]  /*1c90*/  FSETP.GEU.FTZ.AND P0, PT, R47, UR7, PT ;  /* 0x000000072f007c0b */ /* 0x000fc4000bf1e000 */
[----:B------:R-:W-:Y:S02]  /*1ca0*/  FSET.BF.LT.FTZ.AND R48, R48, UR7, PT ;  /* 0x0000000730307c0a */ /* 0x000fe4000b811000 */
[----:B------:R-:W-:Y:S02]  /*1cb0*/  SEL R44, RZ, 0x1, P0 ;  /* 0x00000001ff2c7807 */ /* 0x000fe40000000000 */
[----:B------:R-:W-:Y:S02]  /*1cc0*/  FSET.BF.LT.FTZ.AND R46, R46, UR7, PT ;  /* 0x000000072e2e7c0a */ /* 0x000fe4000b811000 */
[----:B------:R-:W-:Y:S02]  /*1cd0*/  LOP3.LUT R44, R51, 0x100, R44, 0xe2, !PT ;  /* 0x00000100332c7812 */ /* 0x000fe400078ee22c */
[----:B------:R-:W-:Y:S01]  /*1ce0*/  FSETP.GEU.FTZ.AND P0, PT, R42, UR7, PT ;  /* 0x000000072a007c0b */ /* 0x000fe2000bf1e000 */
[--C-:B---3--:R-:W-:Y:S02]  /*1cf0*/  HADD2.F32 R40, -RZ, R14.reuse.H0_H0 ;  /* 0x2000000eff287230 */ /* 0x108fe40000004100 */
[----:B------:R-:W-:-:S02]  /*1d00*/  HADD2.F32 R50, -RZ, R14.H1_H1 ;  /* 0x3000000eff327230 */ /* 0x000fc40000004100 */
[--C-:B------:R-:W-:Y:S02]  /*1d10*/  HADD2.F32 R14, -RZ, R15.reuse.H0_H0 ;  /* 0x2000000fff0e7230 */ /* 0x100fe40000004100 */
[----:B------:R-:W-:Y:S01]  /*1d20*/  FMUL.FTZ R53, R53, R40 ;  /* 0x0000002835357220 */ /* 0x000fe20000410000 */
[--C-:B------:R-:W-:Y:S02]  /*1d30*/  HADD2.F32 R52, -RZ, R12.reuse.H0_H0 ;  /* 0x2000000cff347230 */ /* 0x100fe40000004100 */
[----:B------:R-:W-:Y:S01]  /*1d40*/  FMUL.FTZ R43, R43, R50 ;  /* 0x000000322b2b7220 */ /* 0x000fe20000410000 */
[----:B------:R-:W-:Y:S02]  /*1d50*/  HADD2.F32 R12, -RZ, R12.H1_H1 ;  /* 0x3000000cff0c7230 */ /* 0x000fe40000004100 */
[----:B------:R-:W-:Y:S01]  /*1d60*/  FMUL.FTZ R49, R49, R14 ;  /* 0x0000000e31317220 */ /* 0x000fe20000410000 */
[C---:B------:R-:W-:Y:S01]  /*1d70*/  FMUL.FTZ R14, R36.reuse, R53 ;  /* 0x00000035240e7220 */ /* 0x040fe20000410000 */
[----:B------:R-:W-:Y:S01]  /*1d80*/  FMUL.FTZ R53, R36, R43 ;  /* 0x0000002b24357220 */ /* 0x000fe20000410000 */
[----:B------:R-:W-:-:S02]  /*1d90*/  HADD2.F32 R15, -RZ, R15.H1_H1 ;  /* 0x3000000fff0f7230 */ /* 0x000fc40000004100 */
[----:B------:R-:W-:Y:S01]  /*1da0*/  FMUL.FTZ R43, R45, R12 ;  /* 0x0000000c2d2b7220 */ /* 0x000fe20000410000 */
[--C-:B------:R-:W-:Y:S01]  /*1db0*/  HADD2.F32 R51, -RZ, R13.reuse.H0_H0 ;  /* 0x2000000dff337230 */ /* 0x100fe20000004100 */
[----:B------:R-:W0:Y:S01]  /*1dc0*/  LDC R45, c[0x0][RZ] ;  /* 0x00000000ff2d7b82 */ /* 0x000e220000000800 */
[----:B------:R-:W-:Y:S02]  /*1dd0*/  HADD2.F32 R13, -RZ, R13.H1_H1 ;  /* 0x3000000dff0d7230 */ /* 0x000fe40000004100 */
[----:B------:R-:W-:Y:S01]  /*1de0*/  FMUL.FTZ R15, R48, R15 ;  /* 0x0000000f300f7220 */ /* 0x000fe20000410000 */
[----:B------:R-:W-:Y:S01]  /*1df0*/  FSET.BF.LT.FTZ.AND R40, R47, UR7, PT ;  /* 0x000000072f287c0a */ /* 0x000fe2000b811000 */
[----:B------:R-:W-:Y:S01]  /*1e00*/  FMUL.FTZ R49, R36, R49 ;  /* 0x0000003124317220 */ /* 0x000fe20000410000 */
[----:B------:R-:W-:Y:S01]  /*1e10*/  FSET.BF.LT.FTZ.AND R47, R42, UR7, PT ;  /* 0x000000072a2f7c0a */ /* 0x000fe2000b811000 */
[----:B------:R-:W-:Y:S01]  /*1e20*/  FMUL.FTZ R42, R36, R15 ;  /* 0x0000000f242a7220 */ /* 0x000fe20000410000 */
[----:B------:R-:W-:Y:S01]  /*1e30*/  FMUL.FTZ R13, R46, R13 ;  /* 0x0000000d2e0d7220 */ /* 0x000fe20000410000 */
[----:B------:R-:W-:Y:S01]  /*1e40*/  FMUL.FTZ R51, R40, R51 ;  /* 0x0000003328337220 */ /* 0x000fe20000410000 */
[----:B------:R-:W-:Y:S01]  /*1e50*/  SEL R48, RZ, 0xffffffff, P1 ;  /* 0xffffffffff307807 */ /* 0x000fe20000800000 */
[----:B------:R-:W-:Y:S01]  /*1e60*/  FMUL.FTZ R47, R47, R52 ;  /* 0x000000342f2f7220 */ /* 0x000fe20000410000 */
[----:B------:R-:W-:Y:S01]  /*1e70*/  F2FP.F16.F32.PACK_AB R15, R42, R49 ;  /* 0x000000312a0f723e */ /* 0x000fe200000000ff */
[C---:B------:R-:W-:Y:S01]  /*1e80*/  FMUL.FTZ R51, R36.reuse, R51 ;  /* 0x0000003324337220 */ /* 0x040fe20000410000 */
[C---:B------:R-:W-:Y:S01]  /*1e90*/  FMUL.FTZ R40, R36.reuse, R13 ;  /* 0x0000000d24287220 */ /* 0x040fe20000410000 */
[----:B------:R-:W-:Y:S01]  /*1ea0*/  SEL R42, RZ, 0xffffffff, P3 ;  /* 0xffffffffff2a7807 */ /* 0x000fe20001800000 */
[C---:B------:R-:W-:Y:S01]  /*1eb0*/  FMUL.FTZ R12, R36.reuse, R47 ;  /* 0x0000002f240c7220 */ /* 0x040fe20000410000 */
[----:B------:R-:W-:Y:S01]  /*1ec0*/  FMUL.FTZ R43, R36, R43 ;  /* 0x0000002b242b7220 */ /* 0x000fe20000410000 */
[----:B------:R-:W-:Y:S01]  /*1ed0*/  SEL R46, RZ, 0x1, P0 ;  /* 0x00000001ff2e7807 */ /* 0x000fe20000000000 */
[----:B------:R-:W-:Y:S01]  /*1ee0*/  ULDC UR6, c[0x0][0xc] ;  /* 0x0000030000067ab9 */ /* 0x000fe20000000800 */
[----:B------:R-:W-:Y:S01]  /*1ef0*/  F2FP.F16.F32.PACK_AB R13, R40, R51 ;  /* 0x00000033280d723e */ /* 0x000fe200000000ff */
[----:B------:R-:W-:Y:S01]  /*1f00*/  IMAD.SHL.U32 R49, R42, 0x100, RZ ;  /* 0x000001002a317824 */ /* 0x000fe200078e00ff */
[----:B------:R-:W-:-:S02]  /*1f10*/  SHF.L.U32 R47, R48, 0x8, RZ ;  /* 0x00000008302f7819 */ /* 0x000fc400000006ff */
[----:B------:R-:W-:Y:S01]  /*1f20*/  SEL R40, RZ, 0x1, P2 ;  /* 0x00000001ff287807 */ /* 0x000fe20001000000 */
[----:B0-----:R-:W-:Y:S01]  /*1f30*/  IMAD.SHL.U32 R45, R45, 0x8, RZ ;  /* 0x000000082d2d7824 */ /* 0x001fe200078e00ff */
[----:B------:R-:W-:Y:S01]  /*1f40*/  F2FP.F16.F32.PACK_AB R12, R43, R12 ;  /* 0x0000000c2b0c723e */ /* 0x000fe200000000ff */
[C---:B--2---:R-:W-:Y:S01]  /*1f50*/  IMAD.WIDE.U32 R42, R0.reuse, 0x2, R28 ;  /* 0x00000002002a7825 */ /* 0x044fe200078e001c */
[----:B------:R-:W-:Y:S02]  /*1f60*/  F2FP.F16.F32.PACK_AB R14, R53, R14 ;  /* 0x0000000e350e723e */ /* 0x000fe400000000ff */
[----:B------:R-:W-:Y:S02]  /*1f70*/  LOP3.LUT R47, R47, 0x100, R46, 0xe2, !PT ;  /* 0x000001002f2f7812 */ /* 0x000fe400078ee22e */
[----:B------:R-:W-:Y:S01]  /*1f80*/  LOP3.LUT R46, R49, 0x100, R40, 0xe2, !PT ;  /* 0x00000100312e7812 */ /* 0x000fe200078ee228 */
[----:B------:R0:W-:Y:S01]  /*1f90*/  STG.E.128 desc[UR4][R42.64], R12 ;  /* 0x0000000c2a007986 */ /* 0x0001e2000c101d04 */
[----:B------:R-:W-:Y:S01]  /*1fa0*/  IADD3 R40, P0, R0, UR8, RZ ;  /* 0x0000000800287c10 */ /* 0x000fe2000ff1e0ff */
[----:B------:R-:W-:Y:S01]  /*1fb0*/  IMAD R0, R45, UR6, R0 ;  /* 0x000000062d007c24 */ /* 0x000fe2000f8e0200 */
[----:B------:R-:W-:-:S02]  /*1fc0*/  MOV R48, R38 ;  /* 0x0000002600307202 */ /* 0x000fc40000000f00 */
[----:B0-----:R-:W-:Y:S02]  /*1fd0*/  PRMT R13, R46, 0x5410, R41 ;  /* 0x000054102e0d7816 */ /* 0x001fe40000000029 */
[----:B------:R-:W-:Y:S02]  /*1fe0*/  IADD3.X R41, RZ, UR9, RZ, P0, !PT ;  /* 0x00000009ff297c10 */ /* 0x000fe400087fe4ff */
[----:B------:R-:W-:Y:S02]  /*1ff0*/  ISETP.GE.U32.AND P0, PT, R0, UR10, PT ;  /* 0x0000000a00007c0c */ /* 0x000fe4000bf06070 */
[----:B------:R-:W-:-:S05]  /*2000*/  PRMT R12, R47, 0x5410, R44 ;  /* 0x000054102f0c7816 */ /* 0x000fca000000002c */
[----:B------:R1:W-:Y:S01]  /*2010*/  STG.E.64 desc[UR4][R40.64], R12 ;  /* 0x0000000c28007986 */ /* 0x0003e2000c101b04 */
[----:B------:R-:W-:Y:S06]  /*2020*/  BAR.SYNC.DEFER_BLOCKING 0x0 ;  /* 0x0000000000007b1d */ /* 0x000fec0000010000 */
[----:B------:R-:W-:Y:S05]  /*2030*/  @!P0 BRA `(.L_x_4370) ;  /* 0xffffffe400c48947 */ /* 0x000fea000383ffff */
[----:B------:R-:W-:Y:S05]  /*2040*/  EXIT ;  /* 0x000000000000794d */ /* 0x000fea0003800000 */
        .weak           $__internal_120_$__cuda_sm20_dblrcp_rn_slowpath_v3
        .type           $__internal_120_$__cuda_sm20_dblrcp_rn_slowpath_v3,@function
        .size           $__internal_120_$__cuda_sm20_dblrcp_rn_slowpath_v3,(.L_x_11732 - $__internal_120_$__cuda_sm20_dblrcp_rn_slowpath_v3)
$__internal_120_$__cuda_sm20_dblrcp_rn_slowpath_v3:
        /* <DEDUP_REMOVED lines=26> */
.L_x_4373:
        /* <DEDUP_REMOVED lines=10> */
.L_x_4371:
[----:B------:R-:W-:Y:S01]  /*2290*/  LOP3.LUT R13, R29, 0x80000, RZ, 0xfc, !PT ;  /* 0x000800001d0d7812 */ /* 0x000fe200078efcff */
[----:B------:R-:W-:-:S07]  /*22a0*/  IMAD.MOV.U32 R12, RZ, RZ, R28 ;  /* 0x000000ffff0c7224 */ /* 0x000fce00078e001c */
.L_x_4372:
[----:B------:R-:W-:Y:S01]  /*22b0*/  MOV R37, 0x0 ;  /* 0x0000000000257802 */ /* 0x000fe20000000f00 */
[----:B------:R-:W-:Y:S01]  /*22c0*/  IMAD.MOV.U32 R15, RZ, RZ, R13 ;  /* 0x000000ffff0f7224 */ /* 0x000fe200078e000d */
[----:B------:R-:W-:Y:S02]  /*22d0*/  MOV R14, R12 ;  /* 0x0000000c000e7202 */ /* 0x000fe40000000f00 */
[----:B------:R-:W-:Y:S05]  /*22e0*/  RET.REL.NODEC R36 `(_ZN2at6native43_GLOBAL__N__7cc8d1ed_10_Dropout_cu_0e96ed3824fused_dropout_kernel_vecIN3c104HalfEfjLi1ELi8EbEEvNS_4cuda6detail10TensorInfoIKT_T1_EENS7_IS8_SA_EENS7_IT4_SA_EESA_T0_NS_15PhiloxCudaStateE) ;  /* 0xffffffdc24447950 */ /* 0x000fea0003c3ffff */
.L_x_4374:
        /* <DEDUP_REMOVED lines=9> */
.L_x_11732:


//--------------------- .text._ZN2at6native43_GLOBAL__N__7cc8d1ed_10_Dropout_cu_0e96ed3824fused_dropout_kernel_vecIN3c104HalfEfjLi1ELi16EbEEvNS_4cuda6detail10TensorInfoIKT_T1_EENS7_IS8_SA_EENS7_IT4_SA_EESA_T0_NS_15PhiloxCudaStateE --------------------------
	.section	.text._ZN2at6native43_GLOBAL__N__7cc8d1ed_10_Dropout_cu_0e96ed3824fused_dropout_kernel_vecIN3c104HalfEfjLi1ELi16EbEEvNS_4cuda6detail10TensorInfoIKT_T1_EENS7_IS8_SA_EENS7_IT4_SA_EESA_T0_NS_15PhiloxCudaStateE,"ax",@progbits
	.align	128
.text._ZN2at6native43_GLOBAL__N__7cc8d1ed_10_Dropout_cu_0e96ed3824fused_dropout_kernel_vecIN3c104HalfEfjLi1ELi16EbEEvNS_4cuda6detail10TensorInfoIKT_T1_EENS7_IS8_SA_EENS7_IT4_SA_EESA_T0_NS_15PhiloxCudaStateE:
        .type           _ZN2at6native43_GLOBAL__N__7cc8d1ed_10_Dropout_cu_0e96ed3824fused_dropout_kernel_vecIN3c104HalfEfjLi1ELi16EbEEvNS_4cuda6detail10TensorInfoIKT_T1_EENS7_IS8_SA_EENS7_IT4_SA_EESA_T0_NS_15PhiloxCudaStateE,@function
        .size           _ZN2at6native43_GLOBAL__N__7cc8d1ed_10_Dropout_cu_0e96ed3824fused_dropout_kernel_vecIN3c104HalfEfjLi1ELi16EbEEvNS_4cuda6detail10TensorInfoIKT_T1_EENS7_IS8_SA_EENS7_IT4_SA_EESA_T0_NS_15PhiloxCudaStateE,(.L_x_11734 - _ZN2at6native43_GLOBAL__N__7cc8d1ed_10_Dropout_cu_0e96ed3824fused_dropout_kernel_vecIN3c104HalfEfjLi1ELi16EbEEvNS_4cuda6detail10TensorInfoIKT_T1_EENS7_IS8_SA_EENS7_IT4_SA_EESA_T0_NS_15PhiloxCudaStateE)
        .other          _ZN2at6native43_GLOBAL__N__7cc8d1ed_10_Dropout_cu_0e96ed3824fused_dropout_kernel_vecIN3c104HalfEfjLi1ELi16EbEEvNS_4cuda6detail10TensorInfoIKT_T1_EENS7_IS8_SA_EENS7_IT4_SA_EESA_T0_NS_15PhiloxCudaStateE,@"STO_CUDA_ENTRY STV_DEFAULT"
_ZN2at6native43_GLOBAL__N__7cc8d1ed_10_Dropout_cu_0e96ed3824fused_dropout_kernel_vecIN3c104HalfEfjLi1ELi16EbEEvNS_4cuda6detail10TensorInfoIKT_T1_EENS7_IS8_SA_EENS7_IT4_SA_EESA_T0_NS_15PhiloxCudaStateE:
        /* <DEDUP_REMOVED lines=100> */
[----:B------:R-:W-:Y:S05]  /*0640*/  CALL.REL.NOINC `($__internal_121_$__cuda_sm20_dblrcp_rn_slowpath_v3) ;  /* 0x0000003000a87944 */ /* 0x000fea0003c00000 */
.L_x_4375:
        /* <DEDUP_REMOVED lines=16> */
.L_x_4397:
[----:B------:R-:W-:Y:S01]  /*0750*/  ISETP.NE.AND P0, PT, R4, RZ, PT ;  /* 0x000000ff0400720c */ /* 0x000fe20003f05270 */
[----:B---3--:R-:W-:Y:S02]  /*0760*/  IMAD R16, R35, -0x2daee0ad, RZ ;  /* 0xd2511f5323107824 */ /* 0x008fe400078e02ff */
        /* <DEDUP_REMOVED lines=16> */
.L_x_4378:
[----:B------:R-:W-:Y:S05]  /*0870*/  BSYNC B0 ;  /* 0x0000000000007941 */ /* 0x000fea0003800000 */
.L_x_4377:
        /* <DEDUP_REMOVED lines=58> */
.L_x_4379:
        /* <DEDUP_REMOVED lines=23> */
.L_x_4381:
[----:B------:R-:W-:Y:S05]  /*0d90*/  BSYNC B0 ;  /* 0x0000000000007941 */ /* 0x000fea0003800000 */
.L_x_4380:
        /* <DEDUP_REMOVED lines=55> */
.L_x_4382:
        /* <DEDUP_REMOVED lines=17> */
.L_x_4384:
[----:B------:R-:W-:Y:S05]  /*1220*/  BSYNC B0 ;  /* 0x0000000000007941 */ /* 0x000fea0003800000 */
.L_x_4383:
        /* <DEDUP_REMOVED lines=55> */
.L_x_4385:
        /* <DEDUP_REMOVED lines=17> */
.L_x_4387:
[----:B------:R-:W-:Y:S05]  /*16b0*/  BSYNC B0 ;  /* 0x0000000000007941 */ /* 0x000fea0003800000 */
.L_x_4386:
[----:B------:R-:W-:Y:S02]  /*16c0*/  LOP3.LUT R19, R19, UR4, R2, 0x96, !PT ;  /* 0x0000000413137c12 */ /* 0x000fe4000f8e9602 */
        /* <DEDUP_REMOVED lines=40> */
[----:B------:R-:W-:Y:S01]  /*1950*/  IMAD.MOV.U32 R31, RZ, RZ, R12 ;  /* 0x000000ffff1f7224 */ /* 0x000fe200078e000c */
        /* <DEDUP_REMOVED lines=19> */
.L_x_4376:
        /* <DEDUP_REMOVED lines=14> */
.L_x_4390:
[----:B------:R-:W-:Y:S05]  /*1b70*/  BSYNC B0 ;  /* 0x0000000000007941 */ /* 0x000fea0003800000 */
.L_x_4389:
        /* <DEDUP_REMOVED lines=30> */
.L_x_4392:
[----:B------:R-:W-:Y:S05]  /*1d60*/  BSYNC B0 ;  /* 0x0000000000007941 */ /* 0x000fea0003800000 */
.L_x_4391:
        /* <DEDUP_REMOVED lines=25> */
.L_x_4394:
[----:B------:R-:W-:Y:S05]  /*1f00*/  BSYNC B0 ;  /* 0x0000000000007941 */ /* 0x000fea0003800000 */
.L_x_4393:
        /* <DEDUP_REMOVED lines=24> */
.L_x_4396:
[----:B------:R-:W-:Y:S05]  /*2090*/  BSYNC B0 ;  /* 0x0000000000007941 */ /* 0x000fea0003800000 */
.L_x_4395:
        /* <DEDUP_REMOVED lines=213> */
.L_x_4388:
        /* <DEDUP_REMOVED lines=9> */
[----:B0-----:R-:W-:Y:S01]  /*2e80*/  FFMA.FTZ R37, R42, R21, 1.1641532182693481445e-10 ;  /* 0x2f0000002a257423 */ /* 0x001fe20000010015 */
[----:B------:R-:W-:Y:S02]  /*2e90*/  I2FP.F32.U32 R36, R31 ;  /* 0x0000001f00247245 */ /* 0x000fe40000201000 */
[----:B------:R-:W-:Y:S01]  /*2ea0*/  I2FP.F32.U32 R26, R11 ;  /* 0x0000000b001a7245 */ /* 0x000fe20000201000 */
[-C--:B------:R-:W-:Y:S01]  /*2eb0*/  FFMA.FTZ R11, R32, R21.reuse, 1.1641532182693481445e-10 ;  /* 0x2f000000200b7423 */ /* 0x080fe20000010015 */
[----:B------:R-:W-:Y:S01]  /*2ec0*/  I2FP.F32.U32 R41, R40 ;  /* 0x0000002800297245 */ /* 0x000fe20000201000 */
[-C--:B------:R-:W-:Y:S01]  /*2ed0*/  FFMA.FTZ R32, R36, R21.reuse, 1.1641532182693481445e-10 ;  /* 0x2f00000024207423 */ /* 0x080fe20000010015 */
[----:B------:R-:W-:Y:S02]  /*2ee0*/  I2FP.F32.U32 R34, R34 ;  /* 0x0000002200227245 */ /* 0x000fe40000201000 */
[----:B------:R-:W-:Y:S01]  /*2ef0*/  I2FP.F32.U32 R40, R10 ;  /* 0x0000000a00287245 */ /* 0x000fe20000201000 */
[-C--:B------:R-:W-:Y:S01]  /*2f00*/  FFMA.FTZ R10, R39, R21.reuse, 1.1641532182693481445e-10 ;  /* 0x2f000000270a7423 */ /* 0x080fe20000010015 */
[----:B------:R-:W-:Y:S01]  /*2f10*/  FSETP.GEU.FTZ.AND P1, PT, R32, UR30, PT ;  /* 0x0000001e20007c0b */ /* 0x000fe2000bf3e000 */
[----:B------:R-:W-:Y:S01]  /*2f20*/  FFMA.FTZ R36, R34, R21, 1.1641532182693481445e-10 ;  /* 0x2f00000022247423 */ /* 0x000fe20000010015 */
[----:B------:R-:W-:Y:S01]  /*2f30*/  I2FP.F32.U32 R50, R33 ;  /* 0x0000002100327245 */ /* 0x000fe20000201000 */
[----:B------:R-:W-:Y:S01]  /*2f40*/  FFMA.FTZ R33, R40, R21, 1.1641532182693481445e-10 ;  /* 0x2f00000028217423 */ /* 0x000fe20000010015 */
[----:B------:R-:W-:Y:S01]  /*2f50*/  I2FP.F32.U32 R7, R7 ;  /* 0x0000000700077245 */ /* 0x000fe20000201000 */
[----:B------:R-:W-:Y:S01]  /*2f60*/  FFMA.FTZ R39, R26, R21, 1.1641532182693481445e-10 ;  /* 0x2f0000001a277423 */ /* 0x000fe20000010015 */
[----:B------:R-:W-:-:S02]  /*2f70*/  I2FP.F32.U32 R44, R20 ;  /* 0x00000014002c7245 */ /* 0x000fc40000201000 */
[----:B------:R-:W-:Y:S02]  /*2f80*/  SEL R40, RZ, 0xffffffff, P1 ;  /* 0xffffffffff287807 */ /* 0x000fe40000800000 */
[----:B------:R-:W-:Y:S01]  /*2f90*/  I2FP.F32.U32 R20, R8 ;  /* 0x0000000800147245 */ /* 0x000fe20000201000 */
[----:B------:R-:W-:Y:S01]  /*2fa0*/  FFMA.FTZ R8, R41, R21, 1.1641532182693481445e-10 ;  /* 0x2f00000029087423 */ /* 0x000fe20000010015 */
[----:B------:R-:W-:Y:S01]  /*2fb0*/  I2FP.F32.U32 R48, R9 ;  /* 0x0000000900307245 */ /* 0x000fe20000201000 */
[-C--:B------:R-:W-:Y:S01]  /*2fc0*/  FFMA.FTZ R41, R7, R21.reuse, 1.1641532182693481445e-10 ;  /* 0x2f00000007297423 */ /* 0x080fe20000010015 */
[----:B------:R-:W-:Y:S01]  /*2fd0*/  FSETP.GEU.FTZ.AND P0, PT, R36, UR30, PT ;  /* 0x0000001e24007c0b */ /* 0x000fe2000bf1e000 */
[----:B------:R-:W-:Y:S01]  /*2fe0*/  IMAD.SHL.U32 R26, R40, 0x100, RZ ;  /* 0x00000100281a7824 */ /* 0x000fe200078e00ff */
        /* <DEDUP_REMOVED lines=8> */
[----:B------:R-:W-:Y:S01]  /*3070*/  LOP3.LUT R6, R26, 0x100, R7, 0xe2, !PT ;  /* 0x000001001a067812 */ /* 0x000fe200078ee207 */
[-C--:B------:R-:W-:Y:S01]  /*3080*/  FFMA.FTZ R9, R52, R21.reuse, 1.1641532182693481445e-10 ;  /* 0x2f00000034097423 */ /* 0x080fe20000010015 */
[----:B------:R-:W-:Y:S01]  /*3090*/  FSETP.GEU.FTZ.AND P3, PT, R40, UR30, PT ;  /* 0x0000001e28007c0b */ /* 0x000fe2000bf7e000 */
[-C--:B------:R-:W-:Y:S01]  /*30a0*/  FFMA.FTZ R31, R46, R21.reuse, 1.1641532182693481445e-10 ;  /* 0x2f0000002e1f7423 */ /* 0x080fe20000010015 */
[----:B------:R-:W-:Y:S01]  /*30b0*/  FSETP.GEU.FTZ.AND P5, PT, R48, UR30, PT ;  /* 0x0000001e30007c0b */ /* 0x000fe2000bfbe000 */
[----:B------:R-:W-:Y:S01]  /*30c0*/  FFMA.FTZ R27, R50, R21, 1.1641532182693481445e-10 ;  /* 0x2f000000321b7423 */ /* 0x000fe20000010015 */
[----:B------:R-:W-:-:S02]  /*30d0*/  SEL R7, RZ, 0x1, P6 ;  /* 0x00000001ff077807 */ /* 0x000fc40003000000 */
[----:B------:R-:W-:Y:S02]  /*30e0*/  FSETP.GEU.FTZ.AND P6, PT, R10, UR30, PT ;  /* 0x0000001e0a007c0b */ /* 0x000fe4000bfde000 */
[----:B------:R-:W-:Y:S02]  /*30f0*/  FSETP.GEU.FTZ.AND P1, PT, R37, UR30, PT ;  /* 0x0000001e25007c0b */ /* 0x000fe4000bf3e000 */
[----:B------:R-:W-:Y:S02]  /*3100*/  SEL R42, RZ, 0xffffffff, P3 ;  /* 0xffffffffff2a7807 */ /* 0x000fe40001800000 */
[----:B------:R-:W-:Y:S02]  /*3110*/  SEL R20, RZ, 0xffffffff, P5 ;  /* 0xffffffffff147807 */ /* 0x000fe40002800000 */
[----:B------:R-:W-:Y:S01]  /*3120*/  FSETP.GEU.FTZ.AND P4, PT, R45, UR30, PT ;  /* 0x0000001e2d007c0b */ /* 0x000fe2000bf9e000 */
[----:B------:R-:W-:Y:S01]  /*3130*/  IMAD.SHL.U32 R42, R42, 0x100, RZ ;  /* 0x000001002a2a7824 */ /* 0x000fe200078e00ff */
[----:B------:R-:W-:-:S02]  /*3140*/  SEL R46, RZ, 0xffffffff, P6 ;  /* 0xffffffffff2e7807 */ /* 0x000fc40003000000 */
[----:B------:R-:W-:Y:S02]  /*3150*/  FSETP.GEU.FTZ.AND P2, PT, R39, UR30, PT ;  /* 0x0000001e27007c0b */ /* 0x000fe4000bf5e000 */
[----:B------:R-:W-:Y:S01]  /*3160*/  SEL R44, RZ, 0xffffffff, P1 ;  /* 0xffffffffff2c7807 */ /* 0x000fe20000800000 */
[----:B------:R-:W-:Y:S01]  /*3170*/  IMAD.SHL.U32 R47, R46, 0x100, RZ ;  /* 0x000001002e2f7824 */ /* 0x000fe200078e00ff */
[----:B------:R-:W-:Y:S02]  /*3180*/  FSETP.GEU.FTZ.AND P0, PT, R11, UR30, PT ;  /* 0x0000001e0b007c0b */ /* 0x000fe4000bf1e000 */
[----:B------:R-:W-:Y:S02]  /*3190*/  SHF.L.U32 R20, R20, 0x8, RZ ;  /* 0x0000000814147819 */ /* 0x000fe400000006ff */
[----:B------:R-:W-:Y:S02]  /*31a0*/  SEL R21, RZ, 0x1, P4 ;  /* 0x00000001ff157807 */ /* 0x000fe40002000000 */
[----:B------:R-:W-:-:S02]  /*31b0*/  SEL R43, RZ, 0x1, P2 ;  /* 0x00000001ff2b7807 */ /* 0x000fc40001000000 */
[----:B------:R-:W-:Y:S02]  /*31c0*/  SHF.L.U32 R44, R44, 0x8, RZ ;  /* 0x000000082c2c7819 */ /* 0x000fe400000006ff */
[----:B------:R-:W-:Y:S02]  /*31d0*/  SEL R26, RZ, 0x1, P0 ;  /* 0x00000001ff1a7807 */ /* 0x000fe40000000000 */
[----:B------:R-:W-:Y:S02]  /*31e0*/  LOP3.LUT R7, R20, 0x100, R7, 0xe2, !PT ;  /* 0x0000010014077812 */ /* 0x000fe400078ee207 */
[----:B------:R-:W-:Y:S02]  /*31f0*/  LOP3.LUT R20, R42, 0x100, R21, 0xe2, !PT ;  /* 0x000001002a147812 */ /* 0x000fe400078ee215 */
[----:B------:R-:W-:Y:S02]  /*3200*/  LOP3.LUT R21, R44, 0x100, R43, 0xe2, !PT ;  /* 0x000001002c157812 */ /* 0x000fe400078ee22b */
[----:B------:R-:W-:-:S02]  /*3210*/  LOP3.LUT R26, R47, 0x100, R26, 0xe2, !PT ;  /* 0x000001002f1a7812 */ /* 0x000fc400078ee21a */
[----:B------:R-:W-:Y:S02]  /*3220*/  FSET.BF.LT.FTZ.AND R48, R48, UR30, PT ;  /* 0x0000001e30307c0a */ /* 0x000fe4000b811000 */
[----:B------:R-:W-:Y:S02]  /*3230*/  FSET.BF.LT.FTZ.AND R37, R37, UR30, PT ;  /* 0x0000001e25257c0a */ /* 0x000fe4000b811000 */
[----:B------:R-:W-:Y:S02]  /*3240*/  FSET.BF.LT.FTZ.AND R36, R36, UR30, PT ;  /* 0x0000001e24247c0a */ /* 0x000fe4000b811000 */
[----:B------:R-:W-:Y:S02]  /*3250*/  FSETP.GEU.FTZ.AND P2, PT, R31, UR30, PT ;  /* 0x0000001e1f007c0b */ /* 0x000fe4000bf5e000 */
[----:B------:R-:W-:Y:S02]  /*3260*/  FSETP.GEU.FTZ.AND P1, PT, R33, UR30, PT ;  /* 0x0000001e21007c0b */ /* 0x000fe4000bf3e000 */
[----:B------:R-:W-:-:S02]  /*3270*/  FSET.BF.LT.FTZ.AND R31, R31, UR30, PT ;  /* 0x0000001e1f1f7c0a */ /* 0x000fc4000b811000 */
[C---:B------:R-:W-:Y:S02]  /*3280*/  FSETP.GEU.FTZ.AND P5, PT, R8.reuse, UR30, PT ;  /* 0x0000001e08007c0b */ /* 0x040fe4000bfbe000 */
[----:B------:R-:W-:Y:S02]  /*3290*/  FSET.BF.LT.FTZ.AND R8, R8, UR30, PT ;  /* 0x0000001e08087c0a */ /* 0x000fe4000b811000 */
[----:B------:R-:W-:Y:S02]  /*32a0*/  FSETP.GEU.FTZ.AND P3, PT, R27, UR30, PT ;  /* 0x0000001e1b007c0b */ /* 0x000fe4000bf7e000 */
[C---:B------:R-:W-:Y:S02]  /*32b0*/  FSETP.GEU.FTZ.AND P4, PT, R9.reuse, UR30, PT ;  /* 0x0000001e09007c0b */ /* 0x040fe4000bf9e000 */
[----:B------:R-:W-:Y:S02]  /*32c0*/  FSET.BF.LT.FTZ.AND R9, R9, UR30, PT ;  /* 0x0000001e09097c0a */ /* 0x000fe4000b811000 */
[----:B------:R-:W-:-:S02]  /*32d0*/  FSETP.GEU.FTZ.AND P0, PT, R34, UR30, PT ;  /* 0x0000001e22007c0b */ /* 0x000fc4000bf1e000 */
[----:B------:R-:W-:Y:S01]  /*32e0*/  FSET.BF.LT.FTZ.AND R34, R34, UR30, PT ;  /* 0x0000001e22227c0a */ /* 0x000fe2000b811000 */
[--C-:B---3--:R-:W-:Y:S02]  /*32f0*/  HADD2.F32 R46, -RZ, R14.reuse.H0_H0 ;  /* 0x2000000eff2e7230 */ /* 0x108fe40000004100 */
[----:B------:R-:W-:Y:S01]  /*3300*/  HADD2.F32 R44, -RZ, R14.H1_H1 ;  /* 0x3000000eff2c7230 */ /* 0x000fe20000004100 */
[----:B------:R-:W-:Y:S01]  /*3310*/  FSET.BF.LT.FTZ.AND R14, R41, UR30, PT ;  /* 0x0000001e290e7c0a */ /* 0x000fe2000b811000 */
[----:B------:R-:W-:Y:S02]  /*3320*/  HADD2.F32 R47, -RZ, R13.H0_H0 ;  /* 0x2000000dff2f7230 */ /* 0x000fe40000004100 */
[--C-:B------:R-:W-:Y:S02]  /*3330*/  HADD2.F32 R43, -RZ, R15.reuse.H0_H0 ;  /* 0x2000000fff2b7230 */ /* 0x100fe40000004100 */
[----:B------:R-:W-:Y:S01]  /*3340*/  HADD2.F32 R42, -RZ, R15.H1_H1 ;  /* 0x3000000fff2a7230 */ /* 0x000fe20000004100 */
[----:B------:R-:W-:Y:S01]  /*3350*/  FSET.BF.LT.FTZ.AND R15, R45, UR30, PT ;  /* 0x0000001e2d0f7c0a */ /* 0x000fe2000b811000 */
[----:B------:R-:W-:-:S02]  /*3360*/  HADD2.F32 R41, -RZ, R12.H0_H0 ;  /* 0x2000000cff297230 */ /* 0x000fc40000004100 */
[----:B------:R-:W-:Y:S02]  /*3370*/  HADD2.F32 R45, -RZ, R12.H1_H1 ;  /* 0x3000000cff2d7230 */ /* 0x000fe40000004100 */
[----:B------:R-:W-:Y:S01]  /*3380*/  FMUL.FTZ R12, R14, R47 ;  /* 0x0000002f0e0c7220 */ /* 0x000fe20000410000 */
[----:B------:R-:W-:Y:S01]  /*3390*/  FMUL.FTZ R14, R15, R46 ;  /* 0x0000002e0f0e7220 */ /* 0x000fe20000410000 */
[----:B------:R-:W-:Y:S01]  /*33a0*/  FSET.BF.LT.FTZ.AND R15, R40, UR30, PT ;  /* 0x0000001e280f7c0a */ /* 0x000fe2000b811000 */
[----:B------:R-:W-:Y:S01]  /*33b0*/  HADD2.F32 R13, -RZ, R13.H1_H1 ;  /* 0x3000000dff0d7230 */ /* 0x000fe20000004100 */
[----:B------:R-:W-:Y:S01]  /*33c0*/  FSET.BF.LT.FTZ.AND R46, R39, UR30, PT ;  /* 0x0000001e272e7c0a */ /* 0x000fe2000b811000 */
[--C-:B----4-:R-:W-:Y:S01]  /*33d0*/  HADD2.F32 R39, -RZ, R16.reuse.H0_H0 ;  /* 0x20000010ff277230 */ /* 0x110fe20000004100 */
[----:B------:R-:W-:Y:S01]  /*33e0*/  FSET.BF.LT.FTZ.AND R40, R32, UR30, PT ;  /* 0x0000001e20287c0a */ /* 0x000fe2000b811000 */
[----:B------:R-:W-:Y:S01]  /*33f0*/  FMUL.FTZ R44, R15, R44 ;  /* 0x0000002c0f2c7220 */ /* 0x000fe20000410000 */
[----:B------:R-:W-:Y:S01]  /*3400*/  FMUL.FTZ R13, R48, R13 ;  /* 0x0000000d300d7220 */ /* 0x000fe20000410000 */
[----:B------:R-:W-:Y:S01]  /*3410*/  FMUL.FTZ R15, R46, R43 ;  /* 0x0000002b2e0f7220 */ /* 0x000fe20000410000 */
[----:B------:R-:W-:Y:S01]  /*3420*/  FMUL.FTZ R32, R37, R42 ;  /* 0x0000002a25207220 */ /* 0x000fe20000410000 */
[----:B------:R-:W-:-:S02]  /*3430*/  HADD2.F32 R42, -RZ, R16.H1_H1 ;  /* 0x30000010ff2a7230 */ /* 0x000fc40000004100 */
[----:B------:R-:W-:Y:S01]  /*3440*/  FMUL.FTZ R45, R40, R45 ;  /* 0x0000002d282d7220 */ /* 0x000fe20000410000 */
[--C-:B------:R-:W-:Y:S02]  /*3450*/  HADD2.F32 R46, -RZ, R17.reuse.H0_H0 ;  /* 0x20000011ff2e7230 */ /* 0x100fe40000004100 */
[----:B------:R-:W-:Y:S01]  /*3460*/  FMUL.FTZ R36, R36, R41 ;  /* 0x0000002924247220 */ /* 0x000fe20000410000 */
[----:B------:R-:W-:Y:S01]  /*3470*/  HADD2.F32 R48, -RZ, R17.H1_H1 ;  /* 0x30000011ff307230 */ /* 0x000fe20000004100 */
[----:B------:R-:W-:Y:S01]  /*3480*/  FSET.BF.LT.FTZ.AND R17, R33, UR30, PT ;  /* 0x0000001e21117c0a */ /* 0x000fe2000b811000 */
[--C-:B------:R-:W-:Y:S01]  /*3490*/  HADD2.F32 R16, -RZ, R19.reuse.H0_H0 ;  /* 0x20000013ff107230 */ /* 0x100fe20000004100 */
[----:B------:R-:W-:Y:S01]  /*34a0*/  FSET.BF.LT.FTZ.AND R33, R27, UR30, PT ;  /* 0x0000001e1b217c0a */ /* 0x000fe2000b811000 */
[----:B------:R-:W-:Y:S01]  /*34b0*/  HADD2.F32 R19, -RZ, R19.H1_H1 ;  /* 0x30000013ff137230 */ /* 0x000fe20000004100 */
[----:B------:R-:W-:Y:S01]  /*34c0*/  FSET.BF.LT.FTZ.AND R40, R11, UR30, PT ;  /* 0x0000001e0b287c0a */ /* 0x000fe2000b811000 */
[----:B------:R-:W-:-:S02]  /*34d0*/  HADD2.F32 R37, -RZ, R18.H0_H0 ;  /* 0x20000012ff257230 */ /* 0x000fc40000004100 */
[----:B------:R-:W-:Y:S01]  /*34e0*/  FMUL.FTZ R27, R31, R46 ;  /* 0x0000002e1f1b7220 */ /* 0x000fe20000410000 */
[----:B------:R-:W-:Y:S01]  /*34f0*/  FMUL.FTZ R31, R33, R48 ;  /* 0x00000030211f7220 */ /* 0x000fe20000410000 */
[----:B------:R-:W-:Y:S01]  /*3500*/  FMUL.FTZ R19, R8, R19 ;  /* 0x0000001308137220 */ /* 0x000fe20000410000 */
[----:B------:R-:W-:Y:S01]  /*3510*/  FMUL.FTZ R8, R36, UR6 ;  /* 0x0000000624087c20 */ /* 0x000fe20008410000 */
[----:B------:R-:W-:Y:S01]  /*3520*/  FMUL.FTZ R33, R40, R37 ;  /* 0x0000002528217220 */ /* 0x000fe20000410000 */
[----:B------:R-:W-:Y:S01]  /*3530*/  HADD2.F32 R18, -RZ, R18.H1_H1 ;  /* 0x30000012ff127230 */ /* 0x000fe20000004100 */
[----:B------:R-:W-:Y:S01]  /*3540*/  FSET.BF.LT.FTZ.AND R37, R10, UR30, PT ;  /* 0x0000001e0a257c0a */ /* 0x000fe2000b811000 */
[----:B------:R-:W0:Y:S01]  /*3550*/  LDC R36, c[0x0][RZ] ;  /* 0x00000000ff247b82 */ /* 0x000e220000000800 */
[----:B------:R-:W-:Y:S01]  /*3560*/  FMUL.FTZ R12, R12, UR6 ;  /* 0x000000060c0c7c20 */ /* 0x000fe20008410000 */
[----:B------:R-:W-:Y:S01]  /*3570*/  FMUL.FTZ R13, R13, UR6 ;  /* 0x000000060d0d7c20 */ /* 0x000fe20008410000 */
[----:B------:R-:W-:Y:S01]  /*3580*/  FMUL.FTZ R16, R9, R16 ;  /* 0x0000001009107220 */ /* 0x000fe20000410000 */
[----:B------:R-:W-:Y:S01]  /*3590*/  FMUL.FTZ R18, R37, R18 ;  /* 0x0000001225127220 */ /* 0x000fe20000410000 */
[----:B------:R-:W-:Y:S01]  /*35a0*/  FMUL.FTZ R10, R14, UR6 ;  /* 0x000000060e0a7c20 */ /* 0x000fe20008410000 */
[----:B------:R-:W-:Y:S01]  /*35b0*/  FMUL.FTZ R14, R31, UR6 ;  /* 0x000000061f0e7c20 */ /* 0x000fe20008410000 */
[----:B------:R-:W-:Y:S01]  /*35c0*/  F2FP.F16.F32.PACK_AB R9, R13, R12 ;  /* 0x0000000c0d09723e */ /* 0x000fe200000000ff */
[----:B------:R-:W-:Y:S01]  /*35d0*/  FMUL.FTZ R13, R27, UR6 ;  /* 0x000000061b0d7c20 */ /* 0x000fe20008410000 */
[----:B------:R-:W-:Y:S01]  /*35e0*/  FMUL.FTZ R33, R33, UR6 ;  /* 0x0000000621217c20 */ /* 0x000fe20008410000 */
[----:B------:R-:W-:Y:S01]  /*35f0*/  FMUL.FTZ R18, R18, UR6 ;  /* 0x0000000612127c20 */ /* 0x000fe20008410000 */
[----:B------:R-:W-:Y:S01]  /*3600*/  FMUL.FTZ R11, R34, R39 ;  /* 0x00000027220b7220 */ /* 0x000fe20000410000 */
[----:B------:R-:W-:Y:S01]  /*3610*/  FMUL.FTZ R15, R15, UR6 ;  /* 0x000000060f0f7c20 */ /* 0x000fe20008410000 */
[----:B------:R-:W-:Y:S01]  /*3620*/  FMUL.FTZ R32, R32, UR6 ;  /* 0x0000000620207c20 */ /* 0x000fe20008410000 */
[----:B------:R-:W-:Y:S01]  /*3630*/  FMUL.FTZ R17, R17, R42 ;  /* 0x0000002a11117220 */ /* 0x000fe20000410000 */
[----:B------:R-:W-:Y:S01]  /*3640*/  F2FP.F16.F32.PACK_AB R13, R14, R13 ;  /* 0x0000000d0e0d723e */ /* 0x000fe200000000ff */
[----:B------:R-:W-:Y:S01]  /*3650*/  FMUL.FTZ R12, R11, UR6 ;  /* 0x000000060b0c7c20 */ /* 0x000fe20008410000 */
[----:B------:R-:W-:Y:S01]  /*3660*/  F2FP.F16.F32.PACK_AB R14, R18, R33 ;  /* 0x00000021120e723e */ /* 0x000fe200000000ff */
[----:B------:R-:W-:Y:S01]  /*3670*/  FMUL.FTZ R17, R17, UR6 ;  /* 0x0000000611117c20 */ /* 0x000fe20008410000 */
[----:B------:R-:W-:Y:S01]  /*3680*/  F2FP.F16.F32.PACK_AB R11, R32, R15 ;  /* 0x0000000f200b723e */ /* 0x000fe200000000ff */
[----:B------:R-:W-:Y:S01]  /*3690*/  FMUL.FTZ R15, R16, UR6 ;  /* 0x00000006100f7c20 */ /* 0x000fe20008410000 */
[----:B------:R-:W-:Y:S01]  /*36a0*/  SEL R34, RZ, 0xffffffff, P5 ;  /* 0xffffffffff227807 */ /* 0x000fe20002800000 */
[----:B------:R-:W-:Y:S01]  /*36b0*/  FMUL.FTZ R16, R19, UR6 ;  /* 0x0000000613107c20 */ /* 0x000fe20008410000 */
[----:B------:R-:W-:Y:S01]  /*36c0*/  SEL R18, RZ, 0xffffffff, P1 ;  /* 0xffffffffff127807 */ /* 0x000fe20000800000 */
[----:B------:R-:W-:Y:S01]  /*36d0*/  ULDC UR7, c[0x0][0xc] ;  /* 0x0000030000077ab9 */ /* 0x000fe20000000800 */
[----:B------:R-:W-:Y:S01]  /*36e0*/  SEL R27, RZ, 0xffffffff, P3 ;  /* 0xffffffffff1b7807 */ /* 0x000fe20001800000 */
[----:B--2---:R-:W-:Y:S01]  /*36f0*/  IMAD.WIDE.U32 R32, R3, 0x2, R24 ;  /* 0x0000000203207825 */ /* 0x004fe200078e0018 */
[----:B------:R-:W-:-:S03]  /*3700*/  SEL R31, RZ, 0x1, P4 ;  /* 0x00000001ff1f7807 */ /* 0x000fc60002000000 */
[----:B------:R-:W-:Y:S01]  /*3710*/  FMUL.FTZ R39, R44, UR6 ;  /* 0x000000062c277c20 */ /* 0x000fe20008410000 */
[----:B------:R-:W-:Y:S01]  /*3720*/  SHF.L.U32 R40, R34, 0x8, RZ ;  /* 0x0000000822287819 */ /* 0x000fe200000006ff */
[----:B------:R-:W-:Y:S01]  /*3730*/  IMAD.SHL.U32 R18, R18, 0x100, RZ ;  /* 0x0000010012127824 */ /* 0x000fe200078e00ff */
[----:B------:R-:W-:Y:S01]  /*3740*/  F2FP.F16.F32.PACK_AB R12, R17, R12 ;  /* 0x0000000c110c723e */ /* 0x000fe200000000ff */
[----:B------:R-:W-:Y:S01]  /*3750*/  FMUL.FTZ R45, R45, UR6 ;  /* 0x000000062d2d7c20 */ /* 0x000fe20008410000 */
[----:B------:R-:W-:Y:S02]  /*3760*/  SEL R17, RZ, 0x1, P0 ;  /* 0x00000001ff117807 */ /* 0x000fe40000000000 */
[----:B------:R-:W-:Y:S02]  /*3770*/  SEL R19, RZ, 0x1, P2 ;  /* 0x00000001ff137807 */ /* 0x000fe40001000000 */
[----:B------:R-:W-:Y:S02]  /*3780*/  SHF.L.U32 R34, R27, 0x8, RZ ;  /* 0x000000081b227819 */ /* 0x000fe400000006ff */
[----:B------:R-:W-:-:S02]  /*3790*/  F2FP.F16.F32.PACK_AB R15, R16, R15 ;  /* 0x0000000f100f723e */ /* 0x000fc400000000ff */
[----:B------:R-:W-:Y:S02]  /*37a0*/  LOP3.LUT R31, R40, 0x100, R31, 0xe2, !PT ;  /* 0x00000100281f7812 */ /* 0x000fe400078ee21f */
[----:B------:R-:W-:Y:S01]  /*37b0*/  PRMT R16, R7, 0x1054, R6 ;  /* 0x0000105407107816 */ /* 0x000fe20000000006 */
[----:B------:R3:W-:Y:S01]  /*37c0*/  STG.E.128 desc[UR8][R32.64+0x10], R12 ;  /* 0x0000100c20007986 */ /* 0x0007e2000c101d08 */
[----:B0-----:R-:W-:Y:S02]  /*37d0*/  SHF.L.U32 R6, R36, 0x4, RZ ;  /* 0x0000000424067819 */ /* 0x001fe400000006ff */
[----:B------:R-:W-:Y:S02]  /*37e0*/  LOP3.LUT R17, R18, 0x100, R17, 0xe2, !PT ;  /* 0x0000010012117812 */ /* 0x000fe400078ee211 */
[----:B------:R-:W-:Y:S01]  /*37f0*/  LOP3.LUT R18, R34, 0x100, R19, 0xe2, !PT ;  /* 0x0000010022127812 */ /* 0x000fe200078ee213 */
[----:B------:R-:W-:Y:S01]  /*3800*/  IMAD.MOV.U32 R34, RZ, RZ, R28 ;  /* 0x000000ffff227224 */ /* 0x000fe200078e001c */
[----:B------:R-:W-:-:S02]  /*3810*/  PRMT R19, R31, 0x1054, R26 ;  /* 0x000010541f137816 */ /* 0x000fc4000000001a */
[----:B------:R-:W-:Y:S01]  /*3820*/  IADD3 R26, P0, R3, UR10, RZ ;  /* 0x0000000a031a7c10 */ /* 0x000fe2000ff1e0ff */
[----:B------:R-:W-:Y:S01]  /*3830*/  IMAD R3, R6, UR7, R3 ;  /* 0x0000000706037c24 */ /* 0x000fe2000f8e0203 */
[----:B------:R-:W-:Y:S02]  /*3840*/  F2FP.F16.F32.PACK_AB R10, R39, R10 ;  /* 0x0000000a270a723e */ /* 0x000fe400000000ff */
[----:B------:R-:W-:Y:S01]  /*3850*/  F2FP.F16.F32.PACK_AB R8, R45, R8 ;  /* 0x000000082d08723e */ /* 0x000fe200000000ff */
[----:B------:R-:W-:Y:S01]  /*3860*/  IMAD.X R27, RZ, RZ, UR11, P0 ;  /* 0x0000000bff1b7e24 */ /* 0x000fe200080e06ff */
[----:B------:R-:W-:Y:S02]  /*3870*/  ISETP.GE.U32.AND P0, PT, R3, UR31, PT ;  /* 0x0000001f03007c0c */ /* 0x000fe4000bf06070 */
[----:B------:R-:W-:Y:S01]  /*3880*/  PRMT R18, R18, 0x1054, R17 ;  /* 0x0000105412127816 */ /* 0x000fe20000000011 */
[----:B------:R3:W-:Y:S01]  /*3890*/  STG.E.128 desc[UR8][R32.64], R8 ;  /* 0x0000000820007986 */ /* 0x0007e2000c101d08 */
[----:B------:R-:W-:-:S05]  /*38a0*/  PRMT R17, R21, 0x1054, R20 ;  /* 0x0000105415117816 */ /* 0x000fca0000000014 */
[----:B------:R3:W-:Y:S01]  /*38b0*/  STG.E.128 desc[UR8][R26.64], R16 ;  /* 0x000000101a007986 */ /* 0x0007e2000c101d08 */
[----:B------:R-:W-:Y:S06]  /*38c0*/  BAR.SYNC.DEFER_BLOCKING 0x0 ;  /* 0x0000000000007b1d */ /* 0x000fec0000010000 */
[----:B------:R-:W-:Y:S05]  /*38d0*/  @!P0 BRA `(.L_x_4397) ;  /* 0xffffffcc009c8947 */ /* 0x000fea000383ffff */
[----:B------:R-:W-:Y:S05]  /*38e0*/  EXIT ;  /* 0x000000000000794d */ /* 0x000fea0003800000 */
        .weak           $__internal_121_$__cuda_sm20_dblrcp_rn_slowpath_v3
        .type           $__internal_121_$__cuda_sm20_dblrcp_rn_slowpath_v3,@function
        .size           $__internal_121_$__cuda_sm20_dblrcp_rn_slowpath_v3,(.L_x_11734 - $__internal_121_$__cuda_sm20_dblrcp_rn_slowpath_v3)
$__internal_121_$__cuda_sm20_dblrcp_rn_slowpath_v3:
        /* <DEDUP_REMOVED lines=23> */
.L_x_4400:
        /* <DEDUP_REMOVED lines=10> */
.L_x_4398:
[----:B------:R-:W-:Y:S01]  /*3b00*/  LOP3.LUT R11, R9, 0x80000, RZ, 0xfc, !PT ;  /* 0x00080000090b7812 */ /* 0x000fe200078efcff */
[----:B------:R-:W-:-:S07]  /*3b10*/  IMAD.MOV.U32 R10, RZ, RZ, R8 ;  /* 0x000000ffff0a7224 */ /* 0x000fce00078e0008 */
.L_x_4399:
[----:B------:R-:W-:-:S04]  /*3b20*/  MOV R7, 0x0 ;  /* 0x0000000000077802 */ /* 0x000fc80000000f00 */
[----:B------:R-:W-:Y:S05]  /*3b30*/  RET.REL.NODEC R6 `(_ZN2at6native43_GLOBAL__N__7cc8d1ed_10_Dropout_cu_0e96ed3824fused_dropout_kernel_vecIN3c104HalfEfjLi1ELi16EbEEvNS_4cuda6detail10TensorInfoIKT_T1_EENS7_IS8_SA_EENS7_IT4_SA_EESA_T0_NS_15PhiloxCudaStateE) ;  /* 0xffffffc406307950 */ /* 0x000fea0003c3ffff */
.L_x_4401:
        /* <DEDUP_REMOVED lines=12> */
.L_x_11734:


//--------------------- .text._ZN2at6native43_GLOBAL__N__7cc8d1ed_10_Dropout_cu_0e96ed3820fused_dropout_kernelIffjLin1ELin1EbEEvNS_4cuda6detail10TensorInfoIKT_T1_EENS5_IS6_S8_EENS5_IT4_S8_EES8_T0_NS_15PhiloxCudaStateE --------------------------
	.section	.text._ZN2at6native43_GLOBAL__N__7cc8d1ed_10_Dropout_cu_0e96ed3820fused_dropout_kernelIffjLin1ELin1EbEEvNS_4cuda6detail10TensorInfoIKT_T1_EENS5_IS6_S8_EENS5_IT4_S8_EES8_T0_NS_15PhiloxCudaStateE,"ax",@progbits
	.align	128
.text._ZN2at6native43_GLOBAL__N__7cc8d1ed_10_Dropout_cu_0e96ed3820fused_dropout_kernelIffjLin1ELin1EbEEvNS_4cuda6detail10TensorInfoIKT_T1_EENS5_IS6_S8_EENS5_IT4_S8_EES8_T0_NS_15PhiloxCudaStateE:
        .type           _ZN2at6native43_GLOBAL__N__7cc8d1ed_10_Dropout_cu_0e96ed3820fused_dropout_kernelIffjLin1ELin1EbEEvNS_4cuda6detail10TensorInfoIKT_T1_EENS5_IS6_S8_EENS5_IT4_S8_EES8_T0_NS_15PhiloxCudaStateE,@function
        .size           _ZN2at6native43_GLOBAL__N__7cc8d1ed_10_Dropout_cu_0e96ed3820fused_dropout_kernelIffjLin1ELin1EbEEvNS_4cuda6detail10TensorInfoIKT_T1_EENS5_IS6_S8_EENS5_IT4_S8_EES8_T0_NS_15PhiloxCudaStateE,(.L_x_11736 - _ZN2at6native43_GLOBAL__N__7cc8d1ed_10_Dropout_cu_0e96ed3820fused_dropout_kernelIffjLin1ELin1EbEEvNS_4cuda6detail10TensorInfoIKT_T1_EENS5_IS6_S8_EENS5_IT4_S8_EES8_T0_NS_15PhiloxCudaStateE)
        .other          _ZN2at6native43_GLOBAL__N__7cc8d1ed_10_Dropout_cu_0e96ed3820fused_dropout_kernelIffjLin1ELin1EbEEvNS_4cuda6detail10TensorInfoIKT_T1_EENS5_IS6_S8_EENS5_IT4_S8_EES8_T0_NS_15PhiloxCudaStateE,@"STO_CUDA_ENTRY STV_DEFAULT"
_ZN2at6native43_GLOBAL__N__7cc8d1ed_10_Dropout_cu_0e96ed3820fused_dropout_kernelIffjLin1ELin1EbEEvNS_4cuda6detail10TensorInfoIKT_T1_EENS5_IS6_S8_EENS5_IT4_S8_EES8_T0_NS_15PhiloxCudaStateE:
        /* <DEDUP_REMOVED lines=95> */
[----:B------:R-:W-:Y:S05]  /*05f0*/  CALL.REL.NOINC `($__internal_122_$__cuda_sm20_dblrcp_rn_slowpath_v3) ;  /* 0x0000007000487944 */ /* 0x000fea0003c00000 */
.L_x_4402:
        /* <DEDUP_REMOVED lines=48> */
.L_x_4446:
        /* <DEDUP_REMOVED lines=13> */
.L_x_4404:
[----:B------:R-:W-:Y:S05]  /*09d0*/  BSYNC B0 ;  /* 0x0000000000007941 */ /* 0x000fea0003800000 */
.L_x_4403:
        /* <DEDUP_REMOVED lines=69> */
.L_x_4406:
[----:B------:R-:W-:Y:S01]  /*0e30*/  MOV R28, R38 ;  /* 0x00000026001c7202 */ /* 0x000fe20000000f00 */
[----:B------:R-:W-:Y:S01]  /*0e40*/  IMAD.MOV.U32 R29, RZ, RZ, R35 ;  /* 0x000000ffff1d7224 */ /* 0x000fe200078e0023 */
[----:B------:R-:W-:Y:S01]  /*0e50*/  MOV R36, R33 ;  /* 0x0000002100247202 */ /* 0x000fe20000000f00 */
[----:B------:R-:W-:-:S07]  /*0e60*/  IMAD.MOV.U32 R37, RZ, RZ, R26 ;  /* 0x000000ffff257224 */ /* 0x000fce00078e001a */
.L_x_4405:
        /* <DEDUP_REMOVED lines=28> */
.L_x_4411:
        /* <DEDUP_REMOVED lines=99> */
.L_x_4410:
        /* <DEDUP_REMOVED lines=79> */
.L_x_4409:
[----:B------:R-:W0:Y:S01]  /*1b50*/  LDC.64 R28, c[0x0][0x210] ;  /* 0x00008400ff1c7b82 */ /* 0x000e220000000a00 */
[----:B------:R-:W-:Y:S02]  /*1b60*/  ULDC UR4, c[0x0][0x27c] ;  /* 0x00009f0000047ab9 */ /* 0x000fe40000000800 */
[----:B------:R-:W-:-:S04]  /*1b70*/  IMAD R45, R40, UR4, R45 ;  /* 0x00000004282d7c24 */ /* 0x000fc8000f8e022d */
[----:B0-----:R-:W-:-:S05]  /*1b80*/  IMAD.WIDE.U32 R28, R45, 0x4, R28 ;  /* 0x000000042d1c7825 */ /* 0x001fca00078e001c */
[----:B------:R0:W5:Y:S02]  /*1b90*/  LDG.E R40, desc[UR6][R28.64] ;  /* 0x000000061c287981 */ /* 0x000164000c1e1900 */
.L_x_4408:
[----:B------:R-:W-:Y:S05]  /*1ba0*/  BSYNC B0 ;  /* 0x0000000000007941 */ /* 0x000fea0003800000 */
.L_x_4407:
        /* <DEDUP_REMOVED lines=19> */
.L_x_4416:
        /* <DEDUP_REMOVED lines=99> */
.L_x_4415:
        /* <DEDUP_REMOVED lines=78> */
.L_x_4414:
[----:B------:R-:W0:Y:S01]  /*27f0*/  LDC.64 R28, c[0x0][0x210] ;  /* 0x00008400ff1c7b82 */ /* 0x000e220000000a00 */
[----:B------:R-:W-:Y:S02]  /*2800*/  ULDC UR4, c[0x0][0x27c] ;  /* 0x00009f0000047ab9 */ /* 0x000fe40000000800 */
[----:B------:R-:W-:-:S04]  /*2810*/  IMAD R41, R41, UR4, R44 ;  /* 0x0000000429297c24 */ /* 0x000fc8000f8e022c */
[----:B0-----:R-:W-:-:S05]  /*2820*/  IMAD.WIDE.U32 R28, R41, 0x4, R28 ;  /* 0x00000004291c7825 */ /* 0x001fca00078e001c */
[----:B------:R0:W5:Y:S02]  /*2830*/  LDG.E R41, desc[UR6][R28.64] ;  /* 0x000000061c297981 */ /* 0x000164000c1e1900 */
.L_x_4413:
[----:B------:R-:W-:Y:S05]  /*2840*/  BSYNC B0 ;  /* 0x0000000000007941 */ /* 0x000fea0003800000 */
.L_x_4412:
        /* <DEDUP_REMOVED lines=19> */
.L_x_4421:
        /* <DEDUP_REMOVED lines=99> */
.L_x_4420:
        /* <DEDUP_REMOVED lines=79> */
.L_x_4419:
[----:B------:R-:W0:Y:S01]  /*34a0*/  LDC.64 R28, c[0x0][0x210] ;  /* 0x00008400ff1c7b82 */ /* 0x000e220000000a00 */
[----:B------:R-:W-:Y:S02]  /*34b0*/  ULDC UR4, c[0x0][0x27c] ;  /* 0x00009f0000047ab9 */ /* 0x000fe40000000800 */
[----:B------:R-:W-:-:S04]  /*34c0*/  IMAD R45, R42, UR4, R45 ;  /* 0x000000042a2d7c24 */ /* 0x000fc8000f8e022d */
[----:B0-----:R-:W-:-:S05]  /*34d0*/  IMAD.WIDE.U32 R28, R45, 0x4, R28 ;  /* 0x000000042d1c7825 */ /* 0x001fca00078e001c */
[----:B------:R0:W5:Y:S02]  /*34e0*/  LDG.E R42, desc[UR6][R28.64] ;  /* 0x000000061c2a7981 */ /* 0x000164000c1e1900 */
.L_x_4418:
[----:B------:R-:W-:Y:S05]  /*34f0*/  BSYNC B0 ;  /* 0x0000000000007941 */ /* 0x000fea0003800000 */
.L_x_4417:
        /* <DEDUP_REMOVED lines=19> */
.L_x_4426:
        /* <DEDUP_REMOVED lines=99> */
.L_x_4425:
        /* <DEDUP_REMOVED lines=78> */
.L_x_4424:
[----:B------:R-:W0:Y:S01]  /*4140*/  LDC.64 R28, c[0x0][0x210] ;  /* 0x00008400ff1c7b82 */ /* 0x000e220000000a00 */
[----:B------:R-:W-:Y:S02]  /*4150*/  ULDC UR4, c[0x0][0x27c] ;  /* 0x00009f0000047ab9 */ /* 0x000fe40000000800 */
[----:B------:R-:W-:-:S04]  /*4160*/  IMAD R43, R43, UR4, R44 ;  /* 0x000000042b2b7c24 */ /* 0x000fc8000f8e022c */
[----:B0-----:R-:W-:-:S05]  /*4170*/  IMAD.WIDE.U32 R28, R43, 0x4, R28 ;  /* 0x000000042b1c7825 */ /* 0x001fca00078e001c */
[----:B------:R0:W5:Y:S02]  /*4180*/  LDG.E R43, desc[UR6][R28.64] ;  /* 0x000000061c2b7981 */ /* 0x000164000c1e1900 */
.L_x_4423:
[----:B------:R-:W-:Y:S05]  /*4190*/  BSYNC B0 ;  /* 0x0000000000007941 */ /* 0x000fea0003800000 */
.L_x_4422:
        /* <DEDUP_REMOVED lines=18> */
.L_x_4431:
        /* <DEDUP_REMOVED lines=100> */
.L_x_4430:
        /* <DEDUP_REMOVED lines=80> */
.L_x_4429:
[----:B------:R-:W0:Y:S01]  /*4e00*/  LDC.64 R28, c[0x0][0x2e8] ;  /* 0x0000ba00ff1c7b82 */ /* 0x000e220000000a00 */
[----:B------:R-:W-:Y:S01]  /*4e10*/  ULDC UR9, c[0x0][0x49c] ;  /* 0x0001270000097ab9 */ /* 0x000fe20000000800 */
[----:B------:R-:W-:Y:S01]  /*4e20*/  ULDC UR4, c[0x0][0x354] ;  /* 0x0000d50000047ab9 */ /* 0x000fe20000000800 */
[----:B------:R-:W-:Y:S01]  /*4e30*/  FSET.BF.LT.FTZ.AND R47, R36, UR9, PT ;  /* 0x00000009242f7c0a */ /* 0x000fe2000b811000 */
[----:B------:R-:W-:Y:S01]  /*4e40*/  IMAD R45, R44, UR4, R45 ;  /* 0x000000042c2d7c24 */ /* 0x000fe2000f8e022d */
[----:B------:R-:W-:Y:S01]  /*4e50*/  ULDC.64 UR4, c[0x0][0x3c0] ;  /* 0x0000f00000047ab9 */ /* 0x000fe20000000a00 */
[----:B------:R-:W-:Y:S02]  /*4e60*/  FSETP.GEU.FTZ.AND P0, PT, R36, UR9, PT ;  /* 0x0000000924007c0b */ /* 0x000fe4000bf1e000 */
[----:B-----5:R-:W-:Y:S01]  /*4e70*/  FMUL.FTZ R47, R40, R47 ;  /* 0x0000002f282f7220 */ /* 0x020fe20000410000 */
[C---:B------:R-:W-:Y:S02]  /*4e80*/  IADD3 R44, P1, R45.reuse, UR4, RZ ;  /* 0x000000042d2c7c10 */ /* 0x040fe4000ff3e0ff */
[----:B------:R-:W-:Y:S01]  /*4e90*/  SEL R49, RZ, 0x1, P0 ;  /* 0x00000001ff317807 */ /* 0x000fe20000000000 */
[----:B------:R-:W-:Y:S01]  /*4ea0*/  FMUL.FTZ R47, R14, R47 ;  /* 0x0000002f0e2f7220 */ /* 0x000fe20000410000 */
[----:B0-----:R-:W-:-:S04]  /*4eb0*/  IMAD.WIDE.U32 R28, R45, 0x4, R28 ;  /* 0x000000042d1c7825 */ /* 0x001fc800078e001c */
[----:B------:R-:W-:Y:S01]  /*4ec0*/  IMAD.X R45, RZ, RZ, UR5, P1 ;  /* 0x00000005ff2d7e24 */ /* 0x000fe200088e06ff */
[----:B------:R1:W-:Y:S04]  /*4ed0*/  STG.E desc[UR6][R28.64], R47 ;  /* 0x0000002f1c007986 */ /* 0x0003e8000c101906 */
[----:B------:R1:W-:Y:S02]  /*4ee0*/  STG.E.U8 desc[UR6][R44.64], R49 ;  /* 0x000000312c007986 */ /* 0x0003e4000c101106 */
.L_x_4428:
[----:B------:R-:W-:Y:S05]  /*4ef0*/  BSYNC B0 ;  /* 0x0000000000007941 */ /* 0x000fea0003800000 */
.L_x_4427:
[----:B------:R-:W-:Y:S01]  /*4f00*/  IMAD R36, R15, UR8, R0 ;  /* 0x000000080f247c24 */ /* 0x000fe2000f8e0200 */
        /* <DEDUP_REMOVED lines=15> */
.L_x_4436:
        /* <DEDUP_REMOVED lines=100> */
.L_x_4435:
        /* <DEDUP_REMOVED lines=80> */
.L_x_4434:
[----:B------:R-:W0:Y:S01]  /*5b40*/  LDC.64 R28, c[0x0][0x2e8] ;  /* 0x0000ba00ff1c7b82 */ /* 0x000e220000000a00 */
[----:B------:R-:W-:Y:S01]  /*5b50*/  ULDC UR5, c[0x0][0x49c] ;  /* 0x0001270000057ab9 */ /* 0x000fe20000000800 */
[----:B------:R-:W-:Y:S01]  /*5b60*/  ULDC UR4, c[0x0][0x354] ;  /* 0x0000d50000047ab9 */ /* 0x000fe20000000800 */
[C---:B------:R-:W-:Y:S01]  /*5b70*/  FSET.BF.LT.FTZ.AND R44, R37.reuse, UR5, PT ;  /* 0x00000005252c7c0a */ /* 0x040fe2000b811000 */
[----:B------:R-:W-:Y:S01]  /*5b80*/  IMAD R45, R36, UR4, R45 ;  /* 0x00000004242d7c24 */ /* 0x000fe2000f8e022d */
[----:B------:R-:W-:Y:S01]  /*5b90*/  ULDC.64 UR10, c[0x0][0x3c0] ;  /* 0x0000f000000a7ab9 */ /* 0x000fe20000000a00 */
[----:B------:R-:W-:Y:S02]  /*5ba0*/  FSETP.GEU.FTZ.AND P0, PT, R37, UR5, PT ;  /* 0x0000000525007c0b */ /* 0x000fe4000bf1e000 */
[----:B-----5:R-:W-:Y:S01]  /*5bb0*/  FMUL.FTZ R47, R41, R44 ;  /* 0x0000002c292f7220 */ /* 0x020fe20000410000 */
[----:B------:R-:W-:-:S03]  /*5bc0*/  IADD3 R36, P1, R45, UR10, RZ ;  /* 0x0000000a2d247c10 */ /* 0x000fc6000ff3e0ff */
[----:B------:R-:W-:Y:S01]  /*5bd0*/  FMUL.FTZ R47, R14, R47 ;  /* 0x0000002f0e2f7220 */ /* 0x000fe20000410000 */
[----:B------:R-:W-:Y:S01]  /*5be0*/  IADD3.X R37, RZ, UR11, RZ, P1, !PT ;  /* 0x0000000bff257c10 */ /* 0x000fe20008ffe4ff */
[----:B0-----:R-:W-:Y:S01]  /*5bf0*/  IMAD.WIDE.U32 R28, R45, 0x4, R28 ;  /* 0x000000042d1c7825 */ /* 0x001fe200078e001c */
[----:B------:R-:W-:-:S04]  /*5c00*/  SEL R45, RZ, 0x1, P0 ;  /* 0x00000001ff2d7807 */ /* 0x000fc80000000000 */
[----:B------:R2:W-:Y:S04]  /*5c10*/  STG.E desc[UR6][R28.64], R47 ;  /* 0x0000002f1c007986 */ /* 0x0005e8000c101906 */
[----:B------:R2:W-:Y:S02]  /*5c20*/  STG.E.U8 desc[UR6][R36.64], R45 ;  /* 0x0000002d24007986 */ /* 0x0005e4000c101106 */
.L_x_4433:
[----:B------:R-:W-:Y:S05]  /*5c30*/  BSYNC B0 ;  /* 0x0000000000007941 */ /* 0x000fea0003800000 */
.L_x_4432:
[----:B--2---:R-:W-:Y:S01]  /*5c40*/  IMAD R37, R17, 0x2, R0 ;  /* 0x0000000211257824 */ /* 0x004fe200078e0200 */
[----:B------:R-:W-:Y:S04]  /*5c50*/  BSSY B0, `(.L_x_4437) ;  /* 0x00000d2000007945 */ /* 0x000fe80003800000 */
[----:B------:R-:W-:-:S13]  /*5c60*/  ISETP.GE.U32.AND P0, PT, R37, R35, PT ;  /* 0x000000232500720c */ /* 0x000fda0003f06070 */
[----:B------:R-:W-:Y:S05]  /*5c70*/  @P0 BRA `(.L_x_4438) ;  /* 0x0000000c003c0947 */ /* 0x000fea0003800000 */
[----:B01----:R-:W0:Y:S01]  /*5c80*/  LDC R28, c[0x0][0x3b8] ;  /* 0x0000ee00ff1c7b82 */ /* 0x003e220000000800 */
        /* <DEDUP_REMOVED lines=11> */
.L_x_4441:
        /* <DEDUP_REMOVED lines=100> */
.L_x_4440:
        /* <DEDUP_REMOVED lines=80> */
.L_x_4439:
        /* <DEDUP_REMOVED lines=8> */
[C---:B------:R-:W-:Y:S02]  /*6900*/  IADD3 R36, P1, R37.reuse, UR10, RZ ;  /* 0x0000000a25247c10 */ /* 0x040fe4000ff3e0ff */
[----:B------:R-:W-:Y:S01]  /*6910*/  SEL R47, RZ, 0x1, P0 ;  /* 0x00000001ff2f7807 */ /* 0x000fe20000000000 */
[----:B------:R-:W-:Y:S01]  /*6920*/  FMUL.FTZ R45, R14, R45 ;  /* 0x0000002d0e2d7220 */ /* 0x000fe20000410000 */
[----:B0-----:R-:W-:Y:S01]  /*6930*/  IMAD.WIDE.U32 R28, R37, 0x4, R28 ;  /* 0x00000004251c7825 */ /* 0x001fe200078e001c */
[----:B------:R-:W-:-:S04]  /*6940*/  IADD3.X R37, RZ, UR11, RZ, P1, !PT ;  /* 0x0000000bff257c10 */ /* 0x000fc80008ffe4ff */
[----:B------:R2:W-:Y:S04]  /*6950*/  STG.E desc[UR6][R28.64], R45 ;  /* 0x0000002d1c007986 */ /* 0x0005e8000c101906 */
[----:B------:R2:W-:Y:S02]  /*6960*/  STG.E.U8 desc[UR6][R36.64], R47 ;  /* 0x0000002f24007986 */ /* 0x0005e4000c101106 */
.L_x_4438:
[----:B------:R-:W-:Y:S05]  /*6970*/  BSYNC B0 ;  /* 0x0000000000007941 */ /* 0x000fea0003800000 */
.L_x_4437:
[----:B--2---:R-:W-:-:S05]  /*6980*/  IMAD R36, R17, 0x3, R0 ;  /* 0x0000000311247824 */ /* 0x004fca00078e0200 */
        /* <DEDUP_REMOVED lines=14> */
.L_x_4445:
        /* <DEDUP_REMOVED lines=100> */
.L_x_4444:
        /* <DEDUP_REMOVED lines=79> */
.L_x_4443:
        /* <DEDUP_REMOVED lines=10> */
[----:B0-----:R-:W-:-:S04]  /*7640*/  IMAD.WIDE.U32 R28, R35, 0x4, R28 ;  /* 0x00000004231c7825 */ /* 0x001fc800078e001c */
[----:B------:R-:W-:Y:S01]  /*7650*/  FMUL.FTZ R35, R14, R37 ;  /* 0x000000250e237220 */ /* 0x000fe20000410000 */
[----:B------:R-:W-:-:S04]  /*7660*/  IADD3.X R37, RZ, UR11, RZ, P1, !PT ;  /* 0x0000000bff257c10 */ /* 0x000fc80008ffe4ff */
[----:B------:R2:W-:Y:S04]  /*7670*/  STG.E desc[UR6][R28.64], R35 ;  /* 0x000000231c007986 */ /* 0x0005e8000c101906 */
[----:B------:R2:W-:Y:S02]  /*7680*/  STG.E.U8 desc[UR6][R36.64], R39 ;  /* 0x0000002724007986 */ /* 0x0005e4000c101106 */
.L_x_4442:
[----:B------:R-:W-:Y:S01]  /*7690*/  LEA R0, R17, R0, 0x2 ;  /* 0x0000000011007211 */ /* 0x000fe200078e10ff */
[----:B------:R-:W-:Y:S05]  /*76a0*/  WARPSYNC.ALL ;  /* 0x0000000000007948 */ /* 0x000fea0003800000 */
[----:B------:R-:W-:Y:S01]  /*76b0*/  BAR.SYNC.DEFER_BLOCKING 0x0 ;  /* 0x0000000000007b1d */ /* 0x000fe20000010000 */
[----:B------:R-:W-:Y:S01]  /*76c0*/  ISETP.GE.U32.AND P0, PT, R0, R19, PT ;  /* 0x000000130000720c */ /* 0x000fe20003f06070 */
[----:B-1----:R-:W-:Y:S01]  /*76d0*/  IMAD.MOV.U32 R44, RZ, RZ, R26 ;  /* 0x000000ffff2c7224 */ /* 0x002fe200078e001a */
[----:B--2---:R-:W-:Y:S02]  /*76e0*/  MOV R39, R33 ;  /* 0x0000002100277202 */ /* 0x004fe40000000f00 */
[----:B------:R-:W-:-:S09]  /*76f0*/  MOV R38, R34 ;  /* 0x0000002200267202 */ /* 0x000fd20000000f00 */
[----:B------:R-:W-:Y:S05]  /*7700*/  @!P0 BRA `(.L_x_4446) ;  /* 0xffffff90007c8947 */ /* 0x000fea000383ffff */
[----:B------:R-:W-:Y:S05]  /*7710*/  EXIT ;  /* 0x000000000000794d */ /* 0x000fea0003800000 */
        .weak           $__internal_122_$__cuda_sm20_dblrcp_rn_slowpath_v3
        .type           $__internal_122_$__cuda_sm20_dblrcp_rn_slowpath_v3,@function
        .size           $__internal_122_$__cuda_sm20_dblrcp_rn_slowpath_v3,(.L_x_11736 - $__internal_122_$__cuda_sm20_dblrcp_rn_slowpath_v3)
$__internal_122_$__cuda_sm20_dblrcp_rn_slowpath_v3:
        /* <DEDUP_REMOVED lines=23> */
.L_x_4449:
        /* <DEDUP_REMOVED lines=10> */
.L_x_4447:
[----:B------:R-:W-:Y:S02]  /*7930*/  LOP3.LUT R19, R15, 0x80000, RZ, 0xfc, !PT ;  /* 0x000800000f137812 */ /* 0x000fe400078efcff */
[----:B------:R-:W-:-:S07]  /*7940*/  MOV R18, R14 ;  /* 0x0000000e00127202 */ /* 0x000fce0000000f00 */
.L_x_4448:
[----:B------:R-:W-:Y:S01]  /*7950*/  MOV R17, 0x0 ;  /* 0x0000000000117802 */ /* 0x000fe20000000f00 */
[----:B------:R-:W-:Y:S01]  /*7960*/  IMAD.MOV.U32 R22, RZ, RZ, R18 ;  /* 0x000000ffff167224 */ /* 0x000fe200078e0012 */
[----:B------:R-:W-:Y:S02]  /*7970*/  MOV R23, R19 ;  /* 0x0000001300177202 */ /* 0x000fe40000000f00 */
[----:B------:R-:W-:Y:S05]  /*7980*/  RET.REL.NODEC R16 `(_ZN2at6native43_GLOBAL__N__7cc8d1ed_10_Dropout_cu_0e96ed3820fused_dropout_kernelIffjLin1ELin1EbEEvNS_4cuda6detail10TensorInfoIKT_T1_EENS5_IS6_S8_EENS5_IT4_S8_EES8_T0_NS_15PhiloxCudaStateE) ;  /* 0xffffff84109c7950 */ /* 0x000fea0003c3ffff */
.L_x_4450:
        /* <DEDUP_REMOVED lines=15> */
.L_x_11736:


//--------------------- .text._ZN2at6native43_GLOBAL__N__7cc8d1ed_10_Dropout_cu_0e96ed3820fused_dropout_kernelIffjLin1ELi1EbEEvNS_4cuda6detail10TensorInfoIKT_T1_EENS5_IS6_S8_EENS5_IT4_S8_EES8_T0_NS_15PhiloxCudaStateE --------------------------
	.section	.text._ZN2at6native43_GLOBAL__N__7cc8d1ed_10_Dropout_cu_0e96ed3820fused_dropout_kernelIffjLin1ELi1EbEEvNS_4cuda6detail10TensorInfoIKT_T1_EENS5_IS6_S8_EENS5_IT4_S8_EES8_T0_NS_15PhiloxCudaStateE,"ax",@progbits
	.align	128
.text._ZN2at6native43_GLOBAL__N__7cc8d1ed_10_Dropout_cu_0e96ed3820fused_dropout_kernelIffjLin1ELi1EbEEvNS_4cuda6detail10TensorInfoIKT_T1_EENS5_IS6_S8_EENS5_IT4_S8_EES8_T0_NS_15PhiloxCudaStateE:
        .type           _ZN2at6native43_GLOBAL__N__7cc8d1ed_10_Dropout_cu_0e96ed3820fused_dropout_kernelIffjLin1ELi1EbEEvNS_4cuda6detail10TensorInfoIKT_T1_EENS5_IS6_S8_EENS5_IT4_S8_EES8_T0_NS_15PhiloxCudaStateE,@function
        .size           _ZN2at6native43_GLOBAL__N__7cc8d1ed_10_Dropout_cu_0e96ed3820fused_dropout_kernelIffjLin1ELi1EbEEvNS_4cuda6detail10TensorInfoIKT_T1_EENS5_IS6_S8_EENS5_IT4_S8_EES8_T0_NS_15PhiloxCudaStateE,(.L_x_11738 - _ZN2at6native43_GLOBAL__N__7cc8d1ed_10_Dropout_cu_0e96ed3820fused_dropout_kernelIffjLin1ELi1EbEEvNS_4cuda6detail10TensorInfoIKT_T1_EENS5_IS6_S8_EENS5_IT4_S8_EES8_T0_NS_15PhiloxCudaStateE)
        .other          _ZN2at6native43_GLOBAL__N__7cc8d1ed_10_Dropout_cu_0e96ed3820fused_dropout_kernelIffjLin1ELi1EbEEvNS_4cuda6detail10TensorInfoIKT_T1_EENS5_IS6_S8_EENS5_IT4_S8_EES8_T0_NS_15PhiloxCudaStateE,@"STO_CUDA_ENTRY STV_DEFAULT"
_ZN2at6native43_GLOBAL__N__7cc8d1ed_10_Dropout_cu_0e96ed3820fused_dropout_kernelIffjLin1ELi1EbEEvNS_4cuda6detail10TensorInfoIKT_T1_EENS5_IS6_S8_EENS5_IT4_S8_EES8_T0_NS_15PhiloxCudaStateE:
        /* <DEDUP_REMOVED lines=95> */
[----:B------:R-:W-:Y:S05]  /*05f0*/  CALL.REL.NOINC `($__internal_123_$__cuda_sm20_dblrcp_rn_slowpath_v3) ;  /* 0x0000004000047944 */ /* 0x000fea0003c00000 */
.L_x_4451:
        /* <DEDUP_REMOVED lines=42> */
.L_x_4483:
        /* <DEDUP_REMOVED lines=13> */
.L_x_4453:
[----:B------:R-:W-:Y:S05]  /*0970*/  BSYNC B0 ;  /* 0x0000000000007941 */ /* 0x000fea0003800000 */
.L_x_4452:
        /* <DEDUP_REMOVED lines=69> */
.L_x_4455:
[----:B------:R-:W-:Y:S01]  /*0dd0*/  MOV R28, R34 ;  /* 0x00000022001c7202 */ /* 0x000fe20000000f00 */
[----:B------:R-:W-:Y:S01]  /*0de0*/  IMAD.MOV.U32 R29, RZ, RZ, R33 ;  /* 0x000000ffff1d7224 */ /* 0x000fe200078e0021 */
[----:B------:R-:W-:Y:S01]  /*0df0*/  MOV R32, R30 ;  /* 0x0000001e00207202 */ /* 0x000fe20000000f00 */
[----:B------:R-:W-:-:S07]  /*0e00*/  IMAD.MOV.U32 R41, RZ, RZ, R26 ;  /* 0x000000ffff297224 */ /* 0x000fce00078e001a */
.L_x_4454:
        /* <DEDUP_REMOVED lines=28> */
.L_x_4460:
        /* <DEDUP_REMOVED lines=99> */
.L_x_4459:
        /* <DEDUP_REMOVED lines=78> */
.L_x_4458:
[----:B------:R-:W0:Y:S01]  /*1ae0*/  LDC.64 R28, c[0x0][0x210] ;  /* 0x00008400ff1c7b82 */ /* 0x000e220000000a00 */
[----:B------:R-:W-:Y:S02]  /*1af0*/  ULDC UR4, c[0x0][0x27c] ;  /* 0x00009f0000047ab9 */ /* 0x000fe40000000800 */
[----:B------:R-:W-:-:S04]  /*1b00*/  IMAD R37, R42, UR4, R37 ;  /* 0x000000042a257c24 */ /* 0x000fc8000f8e0225 */
[----:B0-----:R-:W-:-:S05]  /*1b10*/  IMAD.WIDE.U32 R28, R37, 0x4, R28 ;  /* 0x00000004251c7825 */ /* 0x001fca00078e001c */
[----:B------:R0:W5:Y:S02]  /*1b20*/  LDG.E R37, desc[UR6][R28.64] ;  /* 0x000000061c257981 */ /* 0x000164000c1e1900 */
.L_x_4457:
[----:B------:R-:W-:Y:S05]  /*1b30*/  BSYNC B0 ;  /* 0x0000000000007941 */ /* 0x000fea0003800000 */
.L_x_4456:
        /* <DEDUP_REMOVED lines=16> */
.L_x_4465:
        /* <DEDUP_REMOVED lines=99> */
.L_x_4464:
        /* <DEDUP_REMOVED lines=79> */
.L_x_4463:
[----:B------:R-:W0:Y:S01]  /*2760*/  LDC.64 R28, c[0x0][0x210] ;  /* 0x00008400ff1c7b82 */ /* 0x000e220000000a00 */
[----:B------:R-:W-:Y:S02]  /*2770*/  ULDC UR4, c[0x0][0x27c] ;  /* 0x00009f0000047ab9 */ /* 0x000fe40000000800 */
[----:B------:R-:W-:-:S04]  /*2780*/  IMAD R41, R41, UR4, R38 ;  /* 0x0000000429297c24 */ /* 0x000fc8000f8e0226 */
[----:B0-----:R-:W-:-:S05]  /*2790*/  IMAD.WIDE.U32 R28, R41, 0x4, R28 ;  /* 0x00000004291c7825 */ /* 0x001fca00078e001c */
[----:B------:R1:W5:Y:S02]  /*27a0*/  LDG.E R38, desc[UR6][R28.64] ;  /* 0x000000061c267981 */ /* 0x000364000c1e1900 */
.L_x_4462:
[----:B------:R-:W-:Y:S05]  /*27b0*/  BSYNC B0 ;  /* 0x0000000000007941 */ /* 0x000fea0003800000 */
.L_x_4461:
        /* <DEDUP_REMOVED lines=16> */
.L_x_4470:
        /* <DEDUP_REMOVED lines=99> */
.L_x_4469:
        /* <DEDUP_REMOVED lines=78> */
.L_x_4468:
[----:B------:R-:W0:Y:S01]  /*33d0*/  LDC.64 R28, c[0x0][0x210] ;  /* 0x00008400ff1c7b82 */ /* 0x000e220000000a00 */
[----:B------:R-:W-:Y:S02]  /*33e0*/  ULDC UR4, c[0x0][0x27c] ;  /* 0x00009f0000047ab9 */ /* 0x000fe40000000800 */
[----:B------:R-:W-:-:S04]  /*33f0*/  IMAD R39, R42, UR4, R39 ;  /* 0x000000042a277c24 */ /* 0x000fc8000f8e0227 */
[----:B0-----:R-:W-:-:S05]  /*3400*/  IMAD.WIDE.U32 R28, R39, 0x4, R28 ;  /* 0x00000004271c7825 */ /* 0x001fca00078e001c */
[----:B------:R2:W5:Y:S02]  /*3410*/  LDG.E R39, desc[UR6][R28.64] ;  /* 0x000000061c277981 */ /* 0x000564000c1e1900 */
.L_x_4467:
[----:B------:R-:W-:Y:S05]  /*3420*/  BSYNC B0 ;  /* 0x0000000000007941 */ /* 0x000fea0003800000 */
.L_x_4466:
        /* <DEDUP_REMOVED lines=16> */
.L_x_4475:
        /* <DEDUP_REMOVED lines=64> */
[----:B------:R-:W-:Y:S01]  /*3930*/  @P1 VIADD R28, R28, -UR11 ;  /* 0x8000000b1c1c1c36 */ /* 0x000fe20008000000 */
[----:B------:R-:W-:-:S04]  /*3940*/  @P1 IADD3 R44, R44, 0x1, RZ ;  /* 0x000000012c2c1810 */ /* 0x000fc80007ffe0ff */
[----:B------:R-:W-:Y:S02]  /*3950*/  ISETP.GE.U32.AND P2, PT, R28, UR11, PT ;  /* 0x0000000b1c007c0c */ /* 0x000fe4000bf46070 */
[----:B------:R-:W-:-:S05]  /*3960*/  MOV R28, RZ ;  /* 0x000000ff001c7202 */ /* 0x000fca0000000f00 */
[----:B------:R-:W-:-:S06]  /*3970*/  IMAD.HI.U32 R47, R29, R47, R28 ;  /* 0x0000002f1d2f7227 */ /* 0x000fcc00078e001c */
        /* <DEDUP_REMOVED lines=30> */
.L_x_4474:
        /* <DEDUP_REMOVED lines=79> */
.L_x_4473:
[----:B------:R-:W0:Y:S01]  /*4050*/  LDC.64 R28, c[0x0][0x210] ;  /* 0x00008400ff1c7b82 */ /* 0x000e220000000a00 */
[----:B------:R-:W-:Y:S02]  /*4060*/  ULDC UR4, c[0x0][0x27c] ;  /* 0x00009f0000047ab9 */ /* 0x000fe40000000800 */
[----:B------:R-:W-:-:S04]  /*4070*/  IMAD R41, R41, UR4, R40 ;  /* 0x0000000429297c24 */ /* 0x000fc8000f8e0228 */
[----:B0-----:R-:W-:-:S05]  /*4080*/  IMAD.WIDE.U32 R28, R41, 0x4, R28 ;  /* 0x00000004291c7825 */ /* 0x001fca00078e001c */
[----:B------:R3:W5:Y:S02]  /*4090*/  LDG.E R40, desc[UR6][R28.64] ;  /* 0x000000061c287981 */ /* 0x000764000c1e1900 */
.L_x_4472:
[----:B------:R-:W-:Y:S05]  /*40a0*/  BSYNC B0 ;  /* 0x0000000000007941 */ /* 0x000fea0003800000 */
.L_x_4471:
        /* <DEDUP_REMOVED lines=11> */
[----:B------:R-:W-:Y:S01]  /*4160*/  ULDC UR4, c[0x0][0x354] ;  /* 0x0000d50000047ab9 */ /* 0x000fe20000000800 */
[----:B------:R-:W-:Y:S01]  /*4170*/  FSET.BF.LT.FTZ.AND R42, R32, UR9, PT ;  /* 0x00000009202a7c0a */ /* 0x000fe2000b811000 */
[----:B------:R-:W-:Y:S01]  /*4180*/  IMAD R41, R0, UR4, RZ ;  /* 0x0000000400297c24 */ /* 0x000fe2000f8e02ff */
        /* <DEDUP_REMOVED lines=10> */
.L_x_4477:
[----:B------:R-:W-:Y:S05]  /*4230*/  BSYNC B0 ;  /* 0x0000000000007941 */ /* 0x000fea0003800000 */
.L_x_4476:
[----:B------:R-:W-:Y:S04]  /*4240*/  BSSY B0, `(.L_x_4478) ;  /* 0x0000011000007945 */ /* 0x000fe80003800000 */
[----:B------:R-:W-:Y:S05]  /*4250*/  @P2 BRA `(.L_x_4479) ;  /* 0x00000000003c2947 */ /* 0x000fea0003800000 */
[----:B01234-:R-:W0:Y:S01]  /*4260*/  LDC.64 R28, c[0x0][0x2e8] ;  /* 0x0000ba00ff1c7b82 */ /* 0x01fe220000000a00 */
[----:B------:R-:W-:Y:S01]  /*4270*/  ULDC UR4, c[0x0][0x49c] ;  /* 0x0001270000047ab9 */ /* 0x000fe20000000800 */
[----:B------:R-:W-:Y:S01]  /*4280*/  ULDC UR5, c[0x0][0x354] ;  /* 0x0000d50000057ab9 */ /* 0x000fe20000000800 */
[----:B------:R-:W-:Y:S01]  /*4290*/  FSET.BF.LT.FTZ.AND R41, R34, UR4, PT ;  /* 0x0000000422297c0a */ /* 0x000fe2000b811000 */
[----:B------:R-:W-:Y:S01]  /*42a0*/  IMAD R33, R48, UR5, RZ ;  /* 0x0000000530217c24 */ /* 0x000fe2000f8e02ff */
        /* <DEDUP_REMOVED lines=10> */
.L_x_4479:
[----:B------:R-:W-:Y:S05]  /*4350*/  BSYNC B0 ;  /* 0x0000000000007941 */ /* 0x000fea0003800000 */
.L_x_4478:
[----:B------:R-:W-:Y:S04]  /*4360*/  BSSY B0, `(.L_x_4480) ;  /* 0x0000011000007945 */ /* 0x000fe80003800000 */
[----:B------:R-:W-:Y:S05]  /*4370*/  @P1 BRA `(.L_x_4481) ;  /* 0x00000000003c1947 */ /* 0x000fea0003800000 */
[----:B01234-:R-:W0:Y:S01]  /*4380*/  LDC.64 R28, c[0x0][0x2e8] ;  /* 0x0000ba00ff1c7b82 */ /* 0x01fe220000000a00 */
[----:B------:R-:W-:Y:S01]  /*4390*/  ULDC UR4, c[0x0][0x49c] ;  /* 0x0001270000047ab9 */ /* 0x000fe20000000800 */
[----:B------:R-:W-:Y:S01]  /*43a0*/  ULDC UR5, c[0x0][0x354] ;  /* 0x0000d50000057ab9 */ /* 0x000fe20000000800 */
[C---:B------:R-:W-:Y:S01]  /*43b0*/  FSET.BF.LT.FTZ.AND R32, R35.reuse, UR4, PT ;  /* 0x0000000423207c0a */ /* 0x040fe2000b811000 */
[----:B------:R-:W-:Y:S01]  /*43c0*/  IMAD R33, R46, UR5, RZ ;  /* 0x000000052e217c24 */ /* 0x000fe2000f8e02ff */
        /* <DEDUP_REMOVED lines=10> */
.L_x_4481:
[----:B------:R-:W-:Y:S05]  /*4470*/  BSYNC B0 ;  /* 0x0000000000007941 */ /* 0x000fea0003800000 */
.L_x_4480:
        /* <DEDUP_REMOVED lines=16> */
.L_x_4482:
        /* <DEDUP_REMOVED lines=9> */
        .weak           $__internal_123_$__cuda_sm20_dblrcp_rn_slowpath_v3
        .type           $__internal_123_$__cuda_sm20_dblrcp_rn_slowpath_v3,@function
        .size           $__internal_123_$__cuda_sm20_dblrcp_rn_slowpath_v3,(.L_x_11738 - $__internal_123_$__cuda_sm20_dblrcp_rn_slowpath_v3)
$__internal_123_$__cuda_sm20_dblrcp_rn_slowpath_v3:
        /* <DEDUP_REMOVED lines=23> */
.L_x_4486:
        /* <DEDUP_REMOVED lines=10> */
.L_x_4484:
[----:B------:R-:W-:Y:S02]  /*4820*/  LOP3.LUT R19, R15, 0x80000, RZ, 0xfc, !PT ;  /* 0x000800000f137812 */ /* 0x000fe400078efcff */
[----:B------:R-:W-:-:S07]  /*4830*/  MOV R18, R14 ;  /* 0x0000000e00127202 */ /* 0x000fce0000000f00 */
.L_x_4485:
[----:B------:R-:W-:Y:S01]  /*4840*/  MOV R17, 0x0 ;  /* 0x0000000000117802 */ /* 0x000fe20000000f00 */
[----:B------:R-:W-:Y:S01]  /*4850*/  IMAD.MOV.U32 R22, RZ, RZ, R18 ;  /* 0x000000ffff167224 */ /* 0x000fe200078e0012 */
[----:B------:R-:W-:Y:S02]  /*4860*/  MOV R23, R19 ;  /* 0x0000001300177202 */ /* 0x000fe40000000f00 */
[----:B------:R-:W-:Y:S05]  /*4870*/  RET.REL.NODEC R16 `(_ZN2at6native43_GLOBAL__N__7cc8d1ed_10_Dropout_cu_0e96ed3820fused_dropout_kernelIffjLin1ELi1EbEEvNS_4cuda6detail10TensorInfoIKT_T1_EENS5_IS6_S8_EENS5_IT4_S8_EES8_T0_NS_15PhiloxCudaStateE) ;  /* 0xffffffb410e07950 */ /* 0x000fea0003c3ffff */
.L_x_4487:
        /* <DEDUP_REMOVED lines=16> */
.L_x_11738:


//--------------------- .text._ZN2at6native43_GLOBAL__N__7cc8d1ed_10_Dropout_cu_0e96ed3820fused_dropout_kernelIffjLi1ELi1EbEEvNS_4cuda6detail10TensorInfoIKT_T1_EENS5_IS6_S8_EENS5_IT4_S8_EES8_T0_NS_15PhiloxCudaStateE --------------------------
	.section	.text._ZN2at6native43_GLOBAL__N__7cc8d1ed_10_Dropout_cu_0e96ed3820fused_dropout_kernelIffjLi1ELi1EbEEvNS_4cuda6detail10TensorInfoIKT_T1_EENS5_IS6_S8_EENS5_IT4_S8_EES8_T0_NS_15PhiloxCudaStateE,"ax",@progbits
	.align	128
.text._ZN2at6native43_GLOBAL__N__7cc8d1ed_10_Dropout_cu_0e96ed3820fused_dropout_kernelIffjLi1ELi1EbEEvNS_4cuda6detail10TensorInfoIKT_T1_EENS5_IS6_S8_EENS5_IT4_S8_EES8_T0_NS_15PhiloxCudaStateE:
        .type           _ZN2at6native43_GLOBAL__N__7cc8d1ed_10_Dropout_cu_0e96ed3820fused_dropout_kernelIffjLi1ELi1EbEEvNS_4cuda6detail10TensorInfoIKT_T1_EENS5_IS6_S8_EENS5_IT4_S8_EES8_T0_NS_15PhiloxCudaStateE,@function
        .size           _ZN2at6native43_GLOBAL__N__7cc8d1ed_10_Dropout_cu_0e96ed3820fused_dropout_kernelIffjLi1ELi1EbEEvNS_4cuda6detail10TensorInfoIKT_T1_EENS5_IS6_S8_EENS5_IT4_S8_EES8_T0_NS_15PhiloxCudaStateE,(.L_x_11740 - _ZN2at6native43_GLOBAL__N__7cc8d1ed_10_Dropout_cu_0e96ed3820fused_dropout_kernelIffjLi1ELi1EbEEvNS_4cuda6detail10TensorInfoIKT_T1_EENS5_IS6_S8_EENS5_IT4_S8_EES8_T0_NS_15PhiloxCudaStateE)
        .other          _ZN2at6native43_GLOBAL__N__7cc8d1ed_10_Dropout_cu_0e96ed3820fused_dropout_kernelIffjLi1ELi1EbEEvNS_4cuda6detail10TensorInfoIKT_T1_EENS5_IS6_S8_EENS5_IT4_S8_EES8_T0_NS_15PhiloxCudaStateE,@"STO_CUDA_ENTRY STV_DEFAULT"
_ZN2at6native43_GLOBAL__N__7cc8d1ed_10_Dropout_cu_0e96ed3820fused_dropout_kernelIffjLi1ELi1EbEEvNS_4cuda6detail10TensorInfoIKT_T1_EENS5_IS6_S8_EENS5_IT4_S8_EES8_T0_NS_15PhiloxCudaStateE:
        /* <DEDUP_REMOVED lines=95> */
[----:B------:R-:W-:Y:S05]  /*05f0*/  CALL.REL.NOINC `($__internal_124_$__cuda_sm20_dblrcp_rn_slowpath_v3) ;  /* 0x0000000c008c7944 */ /* 0x000fea0003c00000 */
.L_x_4488:
        /* <DEDUP_REMOVED lines=41> */
.L_x_4500:
        /* <DEDUP_REMOVED lines=13> */
.L_x_4490:
[----:B------:R-:W-:Y:S05]  /*0960*/  BSYNC B0 ;  /* 0x0000000000007941 */ /* 0x000fea0003800000 */
.L_x_4489:
        /* <DEDUP_REMOVED lines=69> */
.L_x_4492:
[----:B------:R-:W-:Y:S01]  /*0dc0*/  IMAD.MOV.U32 R46, RZ, RZ, R32 ;  /* 0x000000ffff2e7224 */ /* 0x000fe200078e0020 */
[----:B------:R-:W-:Y:S01]  /*0dd0*/  MOV R43, R28 ;  /* 0x0000001c002b7202 */ /* 0x000fe20000000f00 */
[----:B------:R-:W-:Y:S01]  /*0de0*/  IMAD.MOV.U32 R45, RZ, RZ, R37 ;  /* 0x000000ffff2d7224 */ /* 0x000fe200078e0025 */
[----:B------:R-:W-:-:S07]  /*0df0*/  MOV R39, R24 ;  /* 0x0000001800277202 */ /* 0x000fce0000000f00 */
.L_x_4491:
        /* <DEDUP_REMOVED lines=35> */
[----:B------:R-:W-:Y:S01]  /*1030*/  IMAD R29, R4, UR4, RZ ;  /* 0x00000004041d7c24 */ /* 0x000fe2000f8e02ff */
[----:B------:R-:W-:-:S03]  /*1040*/  FSETP.GEU.FTZ.AND P3, PT, R47, UR11, PT ;  /* 0x0000000b2f007c0b */ /* 0x000fc6000bf7e000 */
[----:B-----5:R-:W-:Y:S01]  /*1050*/  FMUL.FTZ R27, R3, R26 ;  /* 0x0000001a031b7220 */ /* 0x020fe20000410000 */
[C---:B------:R-:W-:Y:S01]  /*1060*/  IADD3 R26, P4, R29.reuse, UR8, RZ ;  /* 0x000000081d1a7c10 */ /* 0x040fe2000ff9e0ff */
[----:B0-----:R-:W-:Y:S01]  /*1070*/  IMAD.WIDE.U32 R28, R29, 0x4, R22 ;  /* 0x000000041d1c7825 */ /* 0x001fe200078e0016 */
[----:B------:R-:W-:-:S03]  /*1080*/  SEL R33, RZ, 0x1, P3 ;  /* 0x00000001ff217807 */ /* 0x000fc60001800000 */
[----:B------:R-:W-:Y:S01]  /*1090*/  FMUL.FTZ R31, R18, R27 ;  /* 0x0000001b121f7220 */ /* 0x000fe20000410000 */
[----:B------:R-:W-:-:S04]  /*10a0*/  IADD3.X R27, RZ, UR9, RZ, P4, !PT ;  /* 0x00000009ff1b7c10 */ /* 0x000fc8000a7fe4ff */
[----:B------:R2:W-:Y:S04]  /*10b0*/  STG.E desc[UR6][R28.64], R31 ;  /* 0x0000001f1c007986 */ /* 0x0005e8000c101906 */
[----:B------:R2:W-:Y:S02]  /*10c0*/  STG.E.U8 desc[UR6][R26.64], R33 ;  /* 0x000000211a007986 */ /* 0x0005e4000c101106 */
.L_x_4494:
[----:B------:R-:W-:Y:S05]  /*10d0*/  BSYNC B0 ;  /* 0x0000000000007941 */ /* 0x000fea0003800000 */
.L_x_4493:
[----:B------:R-:W-:Y:S01]  /*10e0*/  BSSY B0, `(.L_x_4495) ;  /* 0x0000010000007945 */ /* 0x000fe20003800000 */
[----:B-12---:R-:W-:Y:S01]  /*10f0*/  I2FP.F32.U32 R31, R39 ;  /* 0x00000027001f7245 */ /* 0x006fe20000201000 */
[-C--:B------:R-:W-:Y:S01]  /*1100*/  FFMA.FTZ R45, R45, R46.reuse, 1.1641532182693481445e-10 ;  /* 0x2f0000002d2d7423 */ /* 0x080fe2000001002e */
[----:B------:R-:W-:Y:S01]  /*1110*/  FFMA.FTZ R43, R43, R46, 1.1641532182693481445e-10 ;  /* 0x2f0000002b2b7423 */ /* 0x000fe2000001002e */
[----:B------:R-:W-:Y:S06]  /*1120*/  @P2 BRA `(.L_x_4496) ;  /* 0x00000000002c2947 */ /* 0x000fec0003800000 */
[C---:B------:R-:W-:Y:S01]  /*1130*/  FSET.BF.LT.FTZ.AND R27, R43.reuse, UR11, PT ;  /* 0x0000000b2b1b7c0a */ /* 0x040fe2000b811000 */
[----:B------:R-:W-:Y:S01]  /*1140*/  IMAD R29, R40, UR4, RZ ;  /* 0x00000004281d7c24 */ /* 0x000fe2000f8e02ff */
[----:B------:R-:W-:-:S03]  /*1150*/  FSETP.GEU.FTZ.AND P2, PT, R43, UR11, PT ;  /* 0x0000000b2b007c0b */ /* 0x000fc6000bf5e000 */
[----:B-----5:R-:W-:Y:S01]  /*1160*/  FMUL.FTZ R27, R2, R27 ;  /* 0x0000001b021b7220 */ /* 0x020fe20000410000 */
[C---:B------:R-:W-:Y:S01]  /*1170*/  IADD3 R26, P3, R29.reuse, UR8, RZ ;  /* 0x000000081d1a7c10 */ /* 0x040fe2000ff7e0ff */
[----:B0-----:R-:W-:Y:S01]  /*1180*/  IMAD.WIDE.U32 R28, R29, 0x4, R22 ;  /* 0x000000041d1c7825 */ /* 0x001fe200078e0016 */
[----:B------:R-:W-:-:S03]  /*1190*/  SEL R39, RZ, 0x1, P2 ;  /* 0x00000001ff277807 */ /* 0x000fc60001000000 */
[----:B------:R-:W-:Y:S01]  /*11a0*/  FMUL.FTZ R33, R18, R27 ;  /* 0x0000001b12217220 */ /* 0x000fe20000410000 */
[----:B------:R-:W-:-:S04]  /*11b0*/  IMAD.X R27, RZ, RZ, UR9, P3 ;  /* 0x00000009ff1b7e24 */ /* 0x000fc800098e06ff */
[----:B------:R1:W-:Y:S04]  /*11c0*/  STG.E desc[UR6][R28.64], R33 ;  /* 0x000000211c007986 */ /* 0x0003e8000c101906 */
[----:B------:R1:W-:Y:S02]  /*11d0*/  STG.E.U8 desc[UR6][R26.64], R39 ;  /* 0x000000271a007986 */ /* 0x0003e4000c101106 */
.L_x_4496:
[----:B------:R-:W-:Y:S05]  /*11e0*/  BSYNC B0 ;  /* 0x0000000000007941 */ /* 0x000fea0003800000 */
.L_x_4495:
[----:B------:R-:W-:Y:S04]  /*11f0*/  BSSY B0, `(.L_x_4497) ;  /* 0x000000d000007945 */ /* 0x000fe80003800000 */
[----:B------:R-:W-:Y:S05]  /*1200*/  @P1 BRA `(.L_x_4498) ;  /* 0x00000000002c1947 */ /* 0x000fea0003800000 */
        /* <DEDUP_REMOVED lines=11> */
.L_x_4498:
[----:B------:R-:W-:Y:S05]  /*12c0*/  BSYNC B0 ;  /* 0x0000000000007941 */ /* 0x000fea0003800000 */
.L_x_4497:
[----:B------:R-:W-:Y:S01]  /*12d0*/  FFMA.FTZ R31, R31, R46, 1.1641532182693481445e-10 ;  /* 0x2f0000001f1f7423 */ /* 0x000fe2000001002e */
[----:B------:R-:W-:Y:S06]  /*12e0*/  @P0 BRA `(.L_x_4499) ;  /* 0x00000000002c0947 */ /* 0x000fec0003800000 */
[C---:B------:R-:W-:Y:S01]  /*12f0*/  FSET.BF.LT.FTZ.AND R4, R31.reuse, UR11, PT ;  /* 0x0000000b1f047c0a */ /* 0x040fe2000b811000 */
[----:B-12---:R-:W-:Y:S01]  /*1300*/  IMAD R29, R44, UR4, RZ ;  /* 0x000000042c1d7c24 */ /* 0x006fe2000f8e02ff */
        /* <DEDUP_REMOVED lines=9> */
.L_x_4499:
[----:B------:R-:W-:Y:S01]  /*13a0*/  IMAD R4, R17, UR5, R44 ;  /* 0x0000000511047c24 */ /* 0x000fe2000f8e022c */
[----:B------:R-:W-:Y:S05]  /*13b0*/  WARPSYNC.ALL ;  /* 0x0000000000007948 */ /* 0x000fea0003800000 */
[----:B------:R-:W-:Y:S01]  /*13c0*/  BAR.SYNC.DEFER_BLOCKING 0x0 ;  /* 0x0000000000007b1d */ /* 0x000fe20000010000 */
[----:B------:R-:W-:Y:S01]  /*13d0*/  ISETP.GE.U32.AND P0, PT, R4, R19, PT ;  /* 0x000000130400720c */ /* 0x000fe20003f06070 */
[----:B-123--:R-:W-:Y:S01]  /*13e0*/  IMAD.MOV.U32 R33, RZ, RZ, R37 ;  /* 0x000000ffff217224 */ /* 0x00efe200078e0025 */
[----:B------:R-:W-:Y:S02]  /*13f0*/  MOV R40, R24 ;  /* 0x0000001800287202 */ /* 0x000fe40000000f00 */
[----:B------:R-:W-:-:S09]  /*1400*/  MOV R32, R38 ;  /* 0x0000002600207202 */ /* 0x000fd20000000f00 */
[----:B------:R-:W-:Y:S05]  /*1410*/  @!P0 BRA `(.L_x_4500) ;  /* 0xfffffff4001c8947 */ /* 0x000fea000383ffff */
[----:B------:R-:W-:Y:S05]  /*1420*/  EXIT ;  /* 0x000000000000794d */ /* 0x000fea0003800000 */
        .weak           $__internal_124_$__cuda_sm20_dblrcp_rn_slowpath_v3
        .type           $__internal_124_$__cuda_sm20_dblrcp_rn_slowpath_v3,@function
        .size           $__internal_124_$__cuda_sm20_dblrcp_rn_slowpath_v3,(.L_x_11740 - $__internal_124_$__cuda_sm20_dblrcp_rn_slowpath_v3)
$__internal_124_$__cuda_sm20_dblrcp_rn_slowpath_v3:
        /* <DEDUP_REMOVED lines=23> */
.L_x_4503:
        /* <DEDUP_REMOVED lines=10> */
.L_x_4501:
[----:B------:R-:W-:Y:S02]  /*1640*/  LOP3.LUT R19, R3, 0x80000, RZ, 0xfc, !PT ;  /* 0x0008000003137812 */ /* 0x000fe400078efcff */
[----:B------:R-:W-:-:S07]  /*1650*/  MOV R18, R2 ;  /* 0x0000000200127202 */ /* 0x000fce0000000f00 */
.L_x_4502:
[----:B------:R-:W-:Y:S01]  /*1660*/  IMAD.MOV.U32 R2, RZ, RZ, R0 ;  /* 0x000000ffff027224 */ /* 0x000fe200078e0000 */
[----:B------:R-:W-:Y:S01]  /*1670*/  MOV R3, 0x0 ;  /* 0x0000000000037802 */ /* 0x000fe20000000f00 */
[----:B------:R-:W-:Y:S01]  /*1680*/  IMAD.MOV.U32 R24, RZ, RZ, R18 ;  /* 0x000000ffff187224 */ /* 0x000fe200078e0012 */
[----:B------:R-:W-:Y:S02]  /*1690*/  MOV R25, R19 ;  /* 0x0000001300197202 */ /* 0x000fe40000000f00 */
[----:B------:R-:W-:Y:S05]  /*16a0*/  RET.REL.NODEC R2 `(_ZN2at6native43_GLOBAL__N__7cc8d1ed_10_Dropout_cu_0e96ed3820fused_dropout_kernelIffjLi1ELi1EbEEvNS_4cuda6detail10TensorInfoIKT_T1_EENS5_IS6_S8_EENS5_IT4_S8_EES8_T0_NS_15PhiloxCudaStateE) ;  /* 0xffffffe802547950 */ /* 0x000fea0003c3ffff */
.L_x_4504:
        /* <DEDUP_REMOVED lines=13> */
.L_x_11740:


//--------------------- .text._ZN2at6native43_GLOBAL__N__7cc8d1ed_10_Dropout_cu_0e96ed3824fused_dropout_kernel_vecIffjLi1ELi2EbEEvNS_4cuda6detail10TensorInfoIKT_T1_EENS5_IS6_S8_EENS5_IT4_S8_EES8_T0_NS_15PhiloxCudaStateE --------------------------
	.section	.text._ZN2at6native43_GLOBAL__N__7cc8d1ed_10_Dropout_cu_0e96ed3824fused_dropout_kernel_vecIffjLi1ELi2EbEEvNS_4cuda6detail10TensorInfoIKT_T1_EENS5_IS6_S8_EENS5_IT4_S8_EES8_T0_NS_15PhiloxCudaStateE,"ax",@progbits
	.align	128
.text._ZN2at6native43_GLOBAL__N__7cc8d1ed_10_Dropout_cu_0e96ed3824fused_dropout_kernel_vecIffjLi1ELi2EbEEvNS_4cuda6detail10TensorInfoIKT_T1_EENS5_IS6_S8_EENS5_IT4_S8_EES8_T0_NS_15PhiloxCudaStateE:
        .type           _ZN2at6native43_GLOBAL__N__7cc8d1ed_10_Dropout_cu_0e96ed3824fused_dropout_kernel_vecIffjLi1ELi2EbEEvNS_4cuda6detail10TensorInfoIKT_T1_EENS5_IS6_S8_EENS5_IT4_S8_EES8_T0_NS_15PhiloxCudaStateE,@function
        .size           _ZN2at6native43_GLOBAL__N__7cc8d1ed_10_Dropout_cu_0e96ed3824fused_dropout_kernel_vecIffjLi1ELi2EbEEvNS_4cuda6detail10TensorInfoIKT_T1_EENS5_IS6_S8_EENS5_IT4_S8_EES8_T0_NS_15PhiloxCudaStateE,(.L_x_11742 - _ZN2at6native43_GLOBAL__N__7cc8d1ed_10_Dropout_cu_0e96ed3824fused_dropout_kernel_vecIffjLi1ELi2EbEEvNS_4cuda6detail10TensorInfoIKT_T1_EENS5_IS6_S8_EENS5_IT4_S8_EES8_T0_NS_15PhiloxCudaStateE)
        .other          _ZN2at6native43_GLOBAL__N__7cc8d1ed_10_Dropout_cu_0e96ed3824fused_dropout_kernel_vecIffjLi1ELi2EbEEvNS_4cuda6detail10TensorInfoIKT_T1_EENS5_IS6_S8_EENS5_IT4_S8_EES8_T0_NS_15PhiloxCudaStateE,@"STO_CUDA_ENTRY STV_DEFAULT"
_ZN2at6native43_GLOBAL__N__7cc8d1ed_10_Dropout_cu_0e96ed3824fused_dropout_kernel_vecIffjLi1ELi2EbEEvNS_4cuda6detail10TensorInfoIKT_T1_EENS5_IS6_S8_EENS5_IT4_S8_EES8_T0_NS_15PhiloxCudaStateE:
        /* <DEDUP_REMOVED lines=104> */
[----:B------:R-:W-:Y:S05]  /*0680*/  CALL.REL.NOINC `($__internal_125_$__cuda_sm20_dblrcp_rn_slowpath_v3) ;  /* 0x0000000400d47944 */ /* 0x000fea0003c00000 */
.L_x_4505:
        /* <DEDUP_REMOVED lines=14> */
.L_x_4510:
        /* <DEDUP_REMOVED lines=13> */
.L_x_4507:
[----:B------:R-:W-:Y:S05]  /*0840*/  BSYNC B0 ;  /* 0x0000000000007941 */ /* 0x000fea0003800000 */
.L_x_4506:
        /* <DEDUP_REMOVED lines=54> */
.L_x_4509:
[----:B------:R-:W-:Y:S01]  /*0bb0*/  MOV R43, R39 ;  /* 0x00000027002b7202 */ /* 0x000fe20000000f00 */
[----:B------:R-:W-:-:S07]  /*0bc0*/  IMAD.MOV.U32 R39, RZ, RZ, R40 ;  /* 0x000000ffff277224 */ /* 0x000fce00078e0028 */
.L_x_4508:
[----:B0-----:R-:W-:-:S06]  /*0bd0*/  IMAD.WIDE.U32 R24, R5, 0x4, R20 ;  /* 0x0000000405187825 */ /* 0x001fcc00078e0014 */
[----:B------:R-:W3:Y:S01]  /*0be0*/  LDG.E.64 R24, desc[UR6][R24.64] ;  /* 0x0000000618187981 */ /* 0x000ee2000c1e1b00 */
[----:B------:R-:W-:Y:S01]  /*0bf0*/  HFMA2.MMA R40, -RZ, RZ, 0.1171875, 0 ;  /* 0x2f800000ff287435 */ /* 0x000fe200000001ff */
[----:B------:R-:W0:Y:S01]  /*0c00*/  LDC R42, c[0x0][0xc] ;  /* 0x00000300ff2a7b82 */ /* 0x000e220000000800 */
[----:B------:R-:W-:Y:S01]  /*0c10*/  I2FP.F32.U32 R29, R43 ;  /* 0x0000002b001d7245 */ /* 0x000fe20000201000 */
[----:B------:R-:W-:Y:S05]  /*0c20*/  WARPSYNC.ALL ;  /* 0x0000000000007948 */ /* 0x000fea0003800000 */
[----:B------:R-:W-:Y:S02]  /*0c30*/  I2FP.F32.U32 R39, R39 ;  /* 0x0000002700277245 */ /* 0x000fe40000201000 */
[----:B------:R-:W-:-:S03]  /*0c40*/  FFMA.FTZ R29, R29, R40, 1.1641532182693481445e-10 ;  /* 0x2f0000001d1d7423 */ /* 0x000fc60000010028 */
[----:B------:R-:W-:Y:S02]  /*0c50*/  FFMA.FTZ R39, R39, R40, 1.1641532182693481445e-10 ;  /* 0x2f00000027277423 */ /* 0x000fe40000010028 */
[C---:B------:R-:W-:Y:S02]  /*0c60*/  FSET.BF.LT.FTZ.AND R41, R29.reuse, UR5, PT ;  /* 0x000000051d297c0a */ /* 0x040fe4000b811000 */
[----:B------:R-:W-:Y:S02]  /*0c70*/  FSETP.GEU.FTZ.AND P0, PT, R29, UR5, PT ;  /* 0x000000051d007c0b */ /* 0x000fe4000bf1e000 */
[C---:B------:R-:W-:Y:S02]  /*0c80*/  FSET.BF.LT.FTZ.AND R40, R39.reuse, UR5, PT ;  /* 0x0000000527287c0a */ /* 0x040fe4000b811000 */
[----:B------:R-:W-:Y:S02]  /*0c90*/  SEL R29, RZ, 0x1, P0 ;  /* 0x00000001ff1d7807 */ /* 0x000fe40000000000 */
[----:B------:R-:W-:-:S04]  /*0ca0*/  FSETP.GEU.FTZ.AND P1, PT, R39, UR5, PT ;  /* 0x0000000527007c0b */ /* 0x000fc8000bf3e000 */
[----:B------:R-:W-:-:S04]  /*0cb0*/  SEL R39, RZ, 0x1, P1 ;  /* 0x00000001ff277807 */ /* 0x000fc80000800000 */
[----:B------:R-:W-:Y:S02]  /*0cc0*/  PRMT R29, R39, 0x7604, R29 ;  /* 0x00007604271d7816 */ /* 0x000fe4000000001d */
[----:B------:R-:W-:Y:S01]  /*0cd0*/  MOV R39, R27 ;  /* 0x0000001b00277202 */ /* 0x000fe20000000f00 */
[----:B---3--:R-:W-:Y:S01]  /*0ce0*/  FMUL.FTZ R44, R41, R24 ;  /* 0x00000018292c7220 */ /* 0x008fe20000410000 */
[----:B------:R-:W-:Y:S01]  /*0cf0*/  FMUL.FTZ R25, R40, R25 ;  /* 0x0000001928197220 */ /* 0x000fe20000410000 */
[----:B--2---:R-:W-:-:S04]  /*0d00*/  IMAD.WIDE.U32 R40, R5, 0x4, R22 ;  /* 0x0000000405287825 */ /* 0x004fc800078e0016 */
[----:B------:R-:W-:Y:S01]  /*0d10*/  FMUL.FTZ R24, R3, R44 ;  /* 0x0000002c03187220 */ /* 0x000fe20000410000 */
[----:B------:R-:W-:Y:S01]  /*0d20*/  IADD3 R44, P0, R5, UR8, RZ ;  /* 0x00000008052c7c10 */ /* 0x000fe2000ff1e0ff */
[----:B0-----:R-:W-:Y:S02]  /*0d30*/  IMAD R5, R42, UR4, R5 ;  /* 0x000000042a057c24 */ /* 0x001fe4000f8e0205 */
[----:B------:R-:W-:Y:S01]  /*0d40*/  FMUL.FTZ R25, R3, R25 ;  /* 0x0000001903197220 */ /* 0x000fe20000410000 */
[----:B------:R-:W-:Y:S01]  /*0d50*/  MOV R42, R28 ;  /* 0x0000001c002a7202 */ /* 0x000fe20000000f00 */
[----:B------:R-:W-:Y:S01]  /*0d60*/  IMAD.X R45, RZ, RZ, UR9, P0 ;  /* 0x00000009ff2d7e24 */ /* 0x000fe200080e06ff */
[----:B------:R-:W-:Y:S02]  /*0d70*/  ISETP.GE.U32.AND P0, PT, R5, UR10, PT ;  /* 0x0000000a05007c0c */ /* 0x000fe4000bf06070 */
[----:B------:R0:W-:Y:S04]  /*0d80*/  STG.E.64 desc[UR6][R40.64], R24 ;  /* 0x0000001828007986 */ /* 0x0001e8000c101b06 */
[----:B------:R1:W-:Y:S01]  /*0d90*/  STG.E.U16 desc[UR6][R44.64], R29 ;  /* 0x0000001d2c007986 */ /* 0x0003e2000c101506 */
[----:B0-----:R-:W-:Y:S01]  /*0da0*/  IMAD.MOV.U32 R41, RZ, RZ, R26 ;  /* 0x000000ffff297224 */ /* 0x001fe200078e001a */
[----:B------:R-:W-:Y:S06]  /*0db0*/  BAR.SYNC.DEFER_BLOCKING 0x0 ;  /* 0x0000000000007b1d */ /* 0x000fec0000010000 */
[----:B-1----:R-:W-:Y:S05]  /*0dc0*/  @!P0 BRA `(.L_x_4510) ;  /* 0xfffffff800688947 */ /* 0x002fea000383ffff */
[----:B------:R-:W-:Y:S05]  /*0dd0*/  EXIT ;  /* 0x000000000000794d */ /* 0x000fea0003800000 */
        .weak           $__internal_125_$__cuda_sm20_dblrcp_rn_slowpath_v3
        .type           $__internal_125_$__cuda_sm20_dblrcp_rn_slowpath_v3,@function
        .size           $__internal_125_$__cuda_sm20_dblrcp_rn_slowpath_v3,(.L_x_11742 - $__internal_125_$__cuda_sm20_dblrcp_rn_slowpath_v3)
$__internal_125_$__cuda_sm20_dblrcp_rn_slowpath_v3:
        /* <DEDUP_REMOVED lines=25> */
.L_x_4513:
        /* <DEDUP_REMOVED lines=9> */
.L_x_4511:
[----:B------:R-:W-:Y:S01]  /*1000*/  LOP3.LUT R3, R25, 0x80000, RZ, 0xfc, !PT ;  /* 0x0008000019037812 */ /* 0x000fe200078efcff */
[----:B------:R-:W-:-:S07]  /*1010*/  IMAD.MOV.U32 R2, RZ, RZ, R24 ;  /* 0x000000ffff027224 */ /* 0x000fce00078e0018 */
.L_x_4512:
[----:B------:R-:W-:Y:S01]  /*1020*/  MOV R27, 0x0 ;  /* 0x00000000001b7802 */ /* 0x000fe20000000f00 */
[----:B------:R-:W-:Y:S01]  /*1030*/  IMAD.MOV.U32 R25, RZ, RZ, R3 ;  /* 0x000000ffff197224 */ /* 0x000fe200078e0003 */
[----:B------:R-:W-:Y:S02]  /*1040*/  MOV R24, R2 ;  /* 0x0000000200187202 */ /* 0x000fe40000000f00 */
[----:B------:R-:W-:Y:S05]  /*1050*/  RET.REL.NODEC R26 `(_ZN2at6native43_GLOBAL__N__7cc8d1ed_10_Dropout_cu_0e96ed3824fused_dropout_kernel_vecIffjLi1ELi2EbEEvNS_4cuda6detail10TensorInfoIKT_T1_EENS5_IS6_S8_EENS5_IT4_S8_EES8_T0_NS_15PhiloxCudaStateE) ;  /* 0xffffffec1ae87950 */ /* 0x000fea0003c3ffff */
.L_x_4514:
        /* <DEDUP_REMOVED lines=10> */
.L_x_11742:


//--------------------- .text._ZN2at6native43_GLOBAL__N__7cc8d1ed_10_Dropout_cu_0e96ed3824fused_dropout_kernel_vecIffjLi1ELi4EbEEvNS_4cuda6detail10TensorInfoIKT_T1_EENS5_IS6_S8_EENS5_IT4_S8_EES8_T0_NS_15PhiloxCudaStateE --------------------------
	.section	.text._ZN2at6native43_GLOBAL__N__7cc8d1ed_10_Dropout_cu_0e96ed3824fused_dropout_kernel_vecIffjLi1ELi4EbEEvNS_4cuda6detail10TensorInfoIKT_T1_EENS5_IS6_S8_EENS5_IT4_S8_EES8_T0_NS_15PhiloxCudaStateE,"ax",@progbits
	.align	128
.text._ZN2at6native43_GLOBAL__N__7cc8d1ed_10_Dropout_cu_0e96ed3824fused_dropout_kernel_vecIffjLi1ELi4EbEEvNS_4cuda6detail10TensorInfoIKT_T1_EENS5_IS6_S8_EENS5_IT4_S8_EES8_T0_NS_15PhiloxCudaStateE:
        .type           _ZN2at6native43_GLOBAL__N__7cc8d1ed_10_Dropout_cu_0e96ed3824fused_dropout_kernel_vecIffjLi1ELi4EbEEvNS_4cuda6detail10TensorInfoIKT_T1_EENS5_IS6_S8_EENS5_IT4_S8_EES8_T0_NS_15PhiloxCudaStateE,@function
        .size           _ZN2at6native43_GLOBAL__N__7cc8d1ed_10_Dropout_cu_0e96ed3824fused_dropout_kernel_vecIffjLi1ELi4EbEEvNS_4cuda6detail10TensorInfoIKT_T1_EENS5_IS6_S8_EENS5_IT4_S8_EES8_T0_NS_15PhiloxCudaStateE,(.L_x_11744 - _ZN2at6native43_GLOBAL__N__7cc8d1ed_10_Dropout_cu_0e96ed3824fused_dropout_kernel_vecIffjLi1ELi4EbEEvNS_4cuda6detail10TensorInfoIKT_T1_EENS5_IS6_S8_EENS5_IT4_S8_EES8_T0_NS_15PhiloxCudaStateE)
        .other          _ZN2at6native43_GLOBAL__N__7cc8d1ed_10_Dropout_cu_0e96ed3824fused_dropout_kernel_vecIffjLi1ELi4EbEEvNS_4cuda6detail10TensorInfoIKT_T1_EENS5_IS6_S8_EENS5_IT4_S8_EES8_T0_NS_15PhiloxCudaStateE,@"STO_CUDA_ENTRY STV_DEFAULT"
_ZN2at6native43_GLOBAL__N__7cc8d1ed_10_Dropout_cu_0e96ed3824fused_dropout_kernel_vecIffjLi1ELi4EbEEvNS_4cuda6detail10TensorInfoIKT_T1_EENS5_IS6_S8_EENS5_IT4_S8_EES8_T0_NS_15PhiloxCudaStateE:
        /* <DEDUP_REMOVED lines=99> */
[----:B------:R-:W-:Y:S05]  /*0630*/  CALL.REL.NOINC `($__internal_126_$__cuda_sm20_dblrcp_rn_slowpath_v3) ;  /* 0x0000000800407944 */ /* 0x000fea0003c00000 */
[----:B------:R-:W-:Y:S01]  /*0640*/  MOV R12, R14 ;  /* 0x0000000e000c7202 */ /* 0x000fe20000000f00 */
[----:B------:R-:W-:-:S07]  /*0650*/  IMAD.MOV.U32 R13, RZ, RZ, R15 ;  /* 0x000000ffff0d7224 */ /* 0x000fce00078e000f */
.L_x_4515:
        /* <DEDUP_REMOVED lines=13> */
.L_x_4520:
        /* <DEDUP_REMOVED lines=13> */
.L_x_4517:
[----:B------:R-:W-:Y:S05]  /*0800*/  BSYNC B0 ;  /* 0x0000000000007941 */ /* 0x000fea0003800000 */
.L_x_4516:
        /* <DEDUP_REMOVED lines=60> */
.L_x_4519:
[----:B------:R-:W-:Y:S01]  /*0bd0*/  IMAD.MOV.U32 R44, RZ, RZ, R41 ;  /* 0x000000ffff2c7224 */ /* 0x000fe200078e0029 */
[----:B------:R-:W-:Y:S01]  /*0be0*/  MOV R45, R33 ;  /* 0x00000021002d7202 */ /* 0x000fe20000000f00 */
[----:B------:R-:W-:Y:S01]  /*0bf0*/  IMAD.MOV.U32 R48, RZ, RZ, R46 ;  /* 0x000000ffff307224 */ /* 0x000fe200078e002e */
[----:B------:R-:W-:-:S07]  /*0c00*/  MOV R32, R30 ;  /* 0x0000001e00207202 */ /* 0x000fce0000000f00 */
.L_x_4518:
[----:B0-----:R-:W-:-:S06]  /*0c10*/  IMAD.WIDE.U32 R12, R37, 0x4, R26 ;  /* 0x00000004250c7825 */ /* 0x001fcc00078e001a */
[----:B------:R-:W3:Y:S01]  /*0c20*/  LDG.E.128 R12, desc[UR4][R12.64] ;  /* 0x000000040c0c7981 */ /* 0x000ee2000c1e1d00 */
        /* <DEDUP_REMOVED lines=13> */
[----:B------:R-:W-:Y:S02]  /*0d00*/  SEL R44, RZ, 0x1, P1 ;  /* 0x00000001ff2c7807 */ /* 0x000fe40000800000 */
[----:B------:R-:W-:Y:S02]  /*0d10*/  FSETP.GEU.FTZ.AND P0, PT, R33, UR7, PT ;  /* 0x0000000721007c0b */ /* 0x000fe4000bf1e000 */
[----:B------:R-:W-:-:S02]  /*0d20*/  PRMT R44, R44, 0x7604, R43 ;  /* 0x000076042c2c7816 */ /* 0x000fc4000000002b */
[----:B------:R-:W-:Y:S02]  /*0d30*/  SEL R43, RZ, 0x1, P0 ;  /* 0x00000001ff2b7807 */ /* 0x000fe40000000000 */
[----:B------:R-:W-:Y:S02]  /*0d40*/  FSET.BF.LT.FTZ.AND R41, R41, UR7, PT ;  /* 0x0000000729297c0a */ /* 0x000fe4000b811000 */
[----:B------:R-:W-:Y:S01]  /*0d50*/  PRMT R31, R43, 0x7054, R44 ;  /* 0x000070542b1f7816 */ /* 0x000fe2000000002c */
[----:B--2---:R-:W-:Y:S01]  /*0d60*/  IMAD.WIDE.U32 R44, R37, 0x4, R28 ;  /* 0x00000004252c7825 */ /* 0x004fe200078e001c */
[----:B------:R-:W-:Y:S02]  /*0d70*/  FSET.BF.LT.FTZ.AND R42, R42, UR7, PT ;  /* 0x000000072a2a7c0a */ /* 0x000fe4000b811000 */
[C---:B------:R-:W-:Y:S02]  /*0d80*/  FSETP.GEU.FTZ.AND P0, PT, R32.reuse, UR7, PT ;  /* 0x0000000720007c0b */ /* 0x040fe4000bf1e000 */
[----:B------:R-:W-:-:S02]  /*0d90*/  FSET.BF.LT.FTZ.AND R32, R32, UR7, PT ;  /* 0x0000000720207c0a */ /* 0x000fc4000b811000 */
[----:B------:R-:W-:Y:S01]  /*0da0*/  FSET.BF.LT.FTZ.AND R33, R33, UR7, PT ;  /* 0x0000000721217c0a */ /* 0x000fe2000b811000 */
[----:B---3--:R-:W-:Y:S01]  /*0db0*/  FMUL.FTZ R43, R41, R12 ;  /* 0x0000000c292b7220 */ /* 0x008fe20000410000 */
[----:B------:R-:W-:Y:S01]  /*0dc0*/  FMUL.FTZ R13, R42, R13 ;  /* 0x0000000d2a0d7220 */ /* 0x000fe20000410000 */
[----:B------:R-:W0:Y:S01]  /*0dd0*/  LDC R41, c[0x0][RZ] ;  /* 0x00000000ff297b82 */ /* 0x000e220000000800 */
[----:B------:R-:W-:Y:S01]  /*0de0*/  SEL R42, RZ, 0x1, P0 ;  /* 0x00000001ff2a7807 */ /* 0x000fe20000000000 */
[----:B------:R-:W-:Y:S01]  /*0df0*/  FMUL.FTZ R15, R32, R15 ;  /* 0x0000000f200f7220 */ /* 0x000fe20000410000 */
[----:B------:R-:W-:Y:S01]  /*0e00*/  ULDC UR6, c[0x0][0xc] ;  /* 0x0000030000067ab9 */ /* 0x000fe20000000800 */
[----:B------:R-:W-:Y:S01]  /*0e10*/  FMUL.FTZ R33, R33, R14 ;  /* 0x0000000e21217220 */ /* 0x000fe20000410000 */
[----:B------:R-:W-:Y:S01]  /*0e20*/  PRMT R31, R42, 0x654, R31 ;  /* 0x000006542a1f7816 */ /* 0x000fe2000000001f */
[C---:B------:R-:W-:Y:S01]  /*0e30*/  FMUL.FTZ R12, R36.reuse, R43 ;  /* 0x0000002b240c7220 */ /* 0x040fe20000410000 */
[----:B------:R-:W-:Y:S01]  /*0e40*/  IADD3 R32, P0, R37, UR8, RZ ;  /* 0x0000000825207c10 */ /* 0x000fe2000ff1e0ff */
[C---:B------:R-:W-:Y:S01]  /*0e50*/  FMUL.FTZ R14, R36.reuse, R33 ;  /* 0x00000021240e7220 */ /* 0x040fe20000410000 */
[C---:B------:R-:W-:Y:S01]  /*0e60*/  FMUL.FTZ R13, R36.reuse, R13 ;  /* 0x0000000d240d7220 */ /* 0x040fe20000410000 */
[----:B------:R-:W-:Y:S01]  /*0e70*/  FMUL.FTZ R15, R36, R15 ;  /* 0x0000000f240f7220 */ /* 0x000fe20000410000 */
[----:B------:R-:W-:-:S02]  /*0e80*/  IADD3.X R33, RZ, UR9, RZ, P0, !PT ;  /* 0x00000009ff217c10 */ /* 0x000fc400087fe4ff */
[----:B------:R-:W-:Y:S02]  /*0e90*/  MOV R43, R30 ;  /* 0x0000001e002b7202 */ /* 0x000fe40000000f00 */
[----:B------:R1:W-:Y:S04]  /*0ea0*/  STG.E.128 desc[UR4][R44.64], R12 ;  /* 0x0000000c2c007986 */ /* 0x0003e8000c101d04 */
        /* <DEDUP_REMOVED lines=9> */
        .weak           $__internal_126_$__cuda_sm20_dblrcp_rn_slowpath_v3
        .type           $__internal_126_$__cuda_sm20_dblrcp_rn_slowpath_v3,@function
        .size           $__internal_126_$__cuda_sm20_dblrcp_rn_slowpath_v3,(.L_x_11744 - $__internal_126_$__cuda_sm20_dblrcp_rn_slowpath_v3)
$__internal_126_$__cuda_sm20_dblrcp_rn_slowpath_v3:
        /* <DEDUP_REMOVED lines=26> */
.L_x_4523:
        /* <DEDUP_REMOVED lines=10> */
.L_x_4521:
[----:B------:R-:W-:Y:S01]  /*1180*/  LOP3.LUT R13, R29, 0x80000, RZ, 0xfc, !PT ;  /* 0x000800001d0d7812 */ /* 0x000fe200078efcff */
[----:B------:R-:W-:-:S07]  /*1190*/  IMAD.MOV.U32 R12, RZ, RZ, R28 ;  /* 0x000000ffff0c7224 */ /* 0x000fce00078e001c */
.L_x_4522:
[----:B------:R-:W-:Y:S01]  /*11a0*/  MOV R31, 0x0 ;  /* 0x00000000001f7802 */ /* 0x000fe20000000f00 */
[----:B------:R-:W-:Y:S01]  /*11b0*/  IMAD.MOV.U32 R15, RZ, RZ, R13 ;  /* 0x000000ffff0f7224 */ /* 0x000fe200078e000d */
[----:B------:R-:W-:Y:S02]  /*11c0*/  MOV R14, R12 ;  /* 0x0000000c000e7202 */ /* 0x000fe40000000f00 */
[----:B------:R-:W-:Y:S05]  /*11d0*/  RET.REL.NODEC R30 `(_ZN2at6native43_GLOBAL__N__7cc8d1ed_10_Dropout_cu_0e96ed3824fused_dropout_kernel_vecIffjLi1ELi4EbEEvNS_4cuda6detail10TensorInfoIKT_T1_EENS5_IS6_S8_EENS5_IT4_S8_EES8_T0_NS_15PhiloxCudaStateE) ;  /* 0xffffffec1e887950 */ /* 0x000fea0003c3ffff */
.L_x_4524:
        /* <DEDUP_REMOVED lines=10> */
.L_x_11744:


//--------------------- .text._ZN2at6native43_GLOBAL__N__7cc8d1ed_10_Dropout_cu_0e96ed3824fused_dropout_kernel_vecIffjLi1ELi8EbEEvNS_4cuda6detail10TensorInfoIKT_T1_EENS5_IS6_S8_EENS5_IT4_S8_EES8_T0_NS_15PhiloxCudaStateE --------------------------
	.section	.text._ZN2at6native43_GLOBAL__N__7cc8d1ed_10_Dropout_cu_0e96ed3824fused_dropout_kernel_vecIffjLi1ELi8EbEEvNS_4cuda6detail10TensorInfoIKT_T1_EENS5_IS6_S8_EENS5_IT4_S8_EES8_T0_NS_15PhiloxCudaStateE,"ax",@progbits
	.align	128
.text._ZN2at6native43_GLOBAL__N__7cc8d1ed_10_Dropout_cu_0e96ed3824fused_dropout_kernel_vecIffjLi1ELi8EbEEvNS_4cuda6detail10TensorInfoIKT_T1_EENS5_IS6_S8_EENS5_IT4_S8_EES8_T0_NS_15PhiloxCudaStateE:
        .type           _ZN2at6native43_GLOBAL__N__7cc8d1ed_10_Dropout_cu_0e96ed3824fused_dropout_kernel_vecIffjLi1ELi8EbEEvNS_4cuda6detail10TensorInfoIKT_T1_EENS5_IS6_S8_EENS5_IT4_S8_EES8_T0_NS_15PhiloxCudaStateE,@function
        .size           _ZN2at6native43_GLOBAL__N__7cc8d1ed_10_Dropout_cu_0e96ed3824fused_dropout_kernel_vecIffjLi1ELi8EbEEvNS_4cuda6detail10TensorInfoIKT_T1_EENS5_IS6_S8_EENS5_IT4_S8_EES8_T0_NS_15PhiloxCudaStateE,(.L_x_11746 - _ZN2at6native43_GLOBAL__N__7cc8d1ed_10_Dropout_cu_0e96ed3824fused_dropout_kernel_vecIffjLi1ELi8EbEEvNS_4cuda6detail10TensorInfoIKT_T1_EENS5_IS6_S8_EENS5_IT4_S8_EES8_T0_NS_15PhiloxCudaStateE)
        .other          _ZN2at6native43_GLOBAL__N__7cc8d1ed_10_Dropout_cu_0e96ed3824fused_dropout_kernel_vecIffjLi1ELi8EbEEvNS_4cuda6detail10TensorInfoIKT_T1_EENS5_IS6_S8_EENS5_IT4_S8_EES8_T0_NS_15PhiloxCudaStateE,@"STO_CUDA_ENTRY STV_DEFAULT"
_ZN2at6native43_GLOBAL__N__7cc8d1ed_10_Dropout_cu_0e96ed3824fused_dropout_kernel_vecIffjLi1ELi8EbEEvNS_4cuda6detail10TensorInfoIKT_T1_EENS5_IS6_S8_EENS5_IT4_S8_EES8_T0_NS_15PhiloxCudaStateE:
        /* <DEDUP_REMOVED lines=66> */
[----:B------:R-:W-:Y:S02]  /*0420*/  VIADD R20, R27, 0x646e171e ;  /* 0x646e171e1b147836 */ /* 0x000fe40000000000 */
[----:B------:R-:W-:Y:S01]  /*0430*/  IMAD.WIDE.U32 R12, R13, -0x326172a9, RZ ;  /* 0xcd9e8d570d0c7825 */ /* 0x000fe200078e00ff */
[----:B------:R-:W-:Y:S01]  /*0440*/  FSETP.GEU.AND P0, PT, |R32|, 5.8789094863358348022e-39, PT ;  /* 0x004004022000780b */ /* 0x000fe20003f0e200 */
[----:B0-----:R-:W-:Y:S02]  /*0450*/  DFMA R24, -R14, R32, 1 ;  /* 0x3ff000000e18742b */ /* 0x001fe40000000120 */
[----:B------:R-:W-:Y:S01]  /*0460*/  IMAD.WIDE.U32 R16, R16, -0x2daee0ad, RZ ;  /* 0xd2511f5310107825 */ /* 0x000fe200078e00ff */
[----:B------:R-:W-:Y:S02]  /*0470*/  LOP3.LUT R28, R13, R22, R11, 0x96, !PT ;  /* 0x000000160d1c7212 */ /* 0x000fe400078e960b */
[----:B------:R-:W-:Y:S01]  /*0480*/  IADD3 R22, R26, 0x5384540f, RZ ;  /* 0x5384540f1a167810 */ /* 0x000fe20007ffe0ff */
[----:B------:R-:W-:Y:S01]  /*0490*/  VIADD R21, R27, 0x1fd5c5a3 ;  /* 0x1fd5c5a31b157836 */ /* 0x000fe20000000000 */
[----:B------:R-:W-:Y:S01]  /*04a0*/  LOP3.LUT R30, R17, R18, R20, 0x96, !PT ;  /* 0x00000012111e7212 */ /* 0x000fe200078e9614 */
[----:B------:R-:W-:Y:S01]  /*04b0*/  DFMA R18, R24, R24, R24 ;  /* 0x000000181812722b */ /* 0x000fe20000000018 */
[----:B------:R-:W-:Y:S01]  /*04c0*/  IMAD.WIDE.U32 R28, R28, -0x2daee0ad, RZ ;  /* 0xd2511f531c1c7825 */ /* 0x000fe200078e00ff */
[----:B------:R-:W-:-:S03]  /*04d0*/  IADD3 R25, R27, -0x695add53, RZ ;  /* 0x96a522ad1b197810 */ /* 0x000fc60007ffe0ff */
        /* <DEDUP_REMOVED lines=19> */
[----:B------:R-:W-:-:S05]  /*0610*/  LOP3.LUT R19, R19, R16, R28, 0x96, !PT ;  /* 0x0000001013137212 */ /* 0x000fca00078e961c */
[----:B------:R-:W-:Y:S01]  /*0620*/  IMAD.MOV.U32 R35, RZ, RZ, R19 ;  /* 0x000000ffff237224 */ /* 0x000fe200078e0013 */
[----:B------:R-:W-:Y:S06]  /*0630*/  @P0 BRA `(.L_x_4525) ;  /* 0x0000000000180947 */ /* 0x000fec0003800000 */
[----:B------:R-:W-:Y:S02]  /*0640*/  LOP3.LUT R12, R15, 0x7fffffff, RZ, 0xc0, !PT ;  /* 0x7fffffff0f0c7812 */ /* 0x000fe400078ec0ff */
[----:B------:R-:W-:Y:S02]  /*0650*/  MOV R30, 0x680 ;  /* 0x00000680001e7802 */ /* 0x000fe40000000f00 */
[----:B------:R-:W-:-:S07]  /*0660*/  IADD3 R41, R12, -0x100000, RZ ;  /* 0xfff000000c297810 */ /* 0x000fce0007ffe0ff */
[----:B------:R-:W-:Y:S05]  /*0670*/  CALL.REL.NOINC `($__internal_127_$__cuda_sm20_dblrcp_rn_slowpath_v3) ;  /* 0x0000001800587944 */ /* 0x000fea0003c00000 */
[----:B------:R-:W-:Y:S02]  /*0680*/  IMAD.MOV.U32 R12, RZ, RZ, R14 ;  /* 0x000000ffff0c7224 */ /* 0x000fe400078e000e */
[----:B------:R-:W-:-:S07]  /*0690*/  IMAD.MOV.U32 R13, RZ, RZ, R15 ;  /* 0x000000ffff0d7224 */ /* 0x000fce00078e000f */
.L_x_4525:
        /* <DEDUP_REMOVED lines=11> */
.L_x_4537:
[----:B------:R-:W-:Y:S01]  /*0750*/  ISETP.NE.AND P0, PT, R38, RZ, PT ;  /* 0x000000ff2600720c */ /* 0x000fe20003f05270 */
[----:B------:R-:W-:Y:S02]  /*0760*/  IMAD R46, R33, -0x2daee0ad, RZ ;  /* 0xd2511f53212e7824 */ /* 0x000fe400078e02ff */
[----:B------:R-:W-:Y:S02]  /*0770*/  IMAD.MOV.U32 R44, RZ, RZ, R34 ;  /* 0x000000ffff2c7224 */ /* 0x000fe400078e0022 */
[----:B------:R-:W-:-:S08]  /*0780*/  IMAD.MOV.U32 R45, RZ, RZ, R37 ;  /* 0x000000ffff2d7224 */ /* 0x000fd000078e0025 */
[----:B0-----:R-:W-:Y:S05]  /*0790*/  @!P0 BRA `(.L_x_4526) ;  /* 0x00000008006c8947 */ /* 0x001fea0003800000 */
        /* <DEDUP_REMOVED lines=13> */
.L_x_4528:
[----:B------:R-:W-:Y:S05]  /*0870*/  BSYNC B0 ;  /* 0x0000000000007941 */ /* 0x000fea0003800000 */
.L_x_4527:
        /* <DEDUP_REMOVED lines=12> */
[----:B------:R-:W-:-:S03]  /*0940*/  LOP3.LUT R13, R19, R13, R0, 0x96, !PT ;  /* 0x0000000d130d7212 */ /* 0x000fc600078e9600 */
[----:B------:R-:W-:Y:S01]  /*0950*/  VIADD R32, R42, 0x2 ;  /* 0x000000022a207836 */ /* 0x000fe20000000000 */
[----:B------:R-:W-:Y:S01]  /*0960*/  LOP3.LUT R17, R15, R18, R4, 0x96, !PT ;  /* 0x000000120f117212 */ /* 0x000fe200078e9604 */
[----:B------:R-:W-:Y:S01]  /*0970*/  IMAD.WIDE.U32 R12, R13, -0x326172a9, RZ ;  /* 0xcd9e8d570d0c7825 */ /* 0x000fe200078e00ff */
[----:B------:R-:W-:-:S04]  /*0980*/  MOV R42, R46 ;  /* 0x0000002e002a7202 */ /* 0x000fc80000000f00 */
        /* <DEDUP_REMOVED lines=28> */
[----:B------:R-:W-:Y:S02]  /*0b50*/  LOP3.LUT R14, R30, R27, RZ, 0x3c, !PT ;  /* 0x0000001b1e0e7212 */ /* 0x000fe400078e3cff */
        /* <DEDUP_REMOVED lines=12> */
.L_x_4529:
        /* <DEDUP_REMOVED lines=21> */
.L_x_4531:
[----:B------:R-:W-:Y:S05]  /*0d70*/  BSYNC B0 ;  /* 0x0000000000007941 */ /* 0x000fea0003800000 */
.L_x_4530:
        /* <DEDUP_REMOVED lines=61> */
.L_x_4526:
        /* <DEDUP_REMOVED lines=15> */
.L_x_4534:
[----:B------:R-:W-:Y:S05]  /*1240*/  BSYNC B0 ;  /* 0x0000000000007941 */ /* 0x000fea0003800000 */
.L_x_4533:
[----:B------:R-:W-:Y:S01]  /*1250*/  ISETP.NE.AND P0, PT, R32, RZ, PT ;  /* 0x000000ff2000720c */ /* 0x000fe20003f05270 */
        /* <DEDUP_REMOVED lines=26> */
.L_x_4536:
[----:B------:R-:W-:Y:S05]  /*1400*/  BSYNC B0 ;  /* 0x0000000000007941 */ /* 0x000fea0003800000 */
.L_x_4535:
[----:B------:R-:W-:Y:S01]  /*1410*/  LOP3.LUT R12, R12, R41, RZ, 0x3c, !PT ;  /* 0x000000290c0c7212 */ /* 0x000fe200078e3cff */
[----:B------:R-:W-:Y:S01]  /*1420*/  IMAD R14, R42, -0x2daee0ad, RZ ;  /* 0xd2511f532a0e7824 */ /* 0x000fe200078e02ff */
[--C-:B------:R-:W-:Y:S01]  /*1430*/  LOP3.LUT R18, R13, R31, R26.reuse, 0x96, !PT ;  /* 0x0000001f0d127212 */ /* 0x100fe200078e961a */
[----:B------:R-:W-:Y:S01]  /*1440*/  IMAD.MOV.U32 R47, RZ, RZ, R35 ;  /* 0x000000ffff2f7224 */ /* 0x000fe200078e0023 */
[----:B------:R-:W-:Y:S01]  /*1450*/  LOP3.LUT R15, R15, R37, R26, 0x96, !PT ;  /* 0x000000250f0f7212 */ /* 0x000fe200078e961a */
[----:B------:R-:W-:Y:S01]  /*1460*/  IMAD.WIDE.U32 R12, R12, -0x326172a9, RZ ;  /* 0xcd9e8d570c0c7825 */ /* 0x000fe200078e00ff */
[----:B------:R-:W-:Y:S02]  /*1470*/  IADD3 R37, R14, -0x2daee0ad, RZ ;  /* 0xd2511f530e257810 */ /* 0x000fe40007ffe0ff */
[----:B------:R-:W-:Y:S01]  /*1480*/  LOP3.LUT R34, R43, R34, RZ, 0x3c, !PT ;  /* 0x000000222b227212 */ /* 0x000fe200078e3cff */
[----:B------:R-:W-:Y:S01]  /*1490*/  IMAD.WIDE.U32 R18, R18, -0x2daee0ad, RZ ;  /* 0xd2511f5312127825 */ /* 0x000fe200078e00ff */
[----:B------:R-:W-:-:S02]  /*14a0*/  LOP3.LUT R17, R17, R13, RZ, 0x3c, !PT ;  /* 0x0000000d11117212 */ /* 0x000fc400078e3cff */
[----:B------:R-:W-:Y:S01]  /*14b0*/  MOV R43, R46 ;  /* 0x0000002e002b7202 */ /* 0x000fe20000000f00 */
[----:B------:R-:W-:Y:S01]  /*14c0*/  VIADD R41, R14, 0xa4a23ea6 ;  /* 0xa4a23ea60e297836 */ /* 0x000fe20000000000 */
[----:B------:R-:W-:Y:S01]  /*14d0*/  MOV R48, R45 ;  /* 0x0000002d00307202 */ /* 0x000fe20000000f00 */
        /* <DEDUP_REMOVED lines=11> */
[----:B------:R-:W-:Y:S02]  /*1590*/  IMAD R40, R33, -0x326172a9, RZ ;  /* 0xcd9e8d5721287824 */ /* 0x000fe400078e02ff */
[----:B------:R-:W-:Y:S02]  /*15a0*/  IMAD R33, R13, -0x326172a9, RZ ;  /* 0xcd9e8d570d217824 */ /* 0x000fe400078e02ff */
        /* <DEDUP_REMOVED lines=75> */
.L_x_4532:
[----:B------:R-:W0:Y:S02]  /*1a60*/  LDC.64 R16, c[0x0][0x210] ;  /* 0x00008400ff107b82 */ /* 0x000e240000000a00 */
[----:B0-----:R-:W-:-:S05]  /*1a70*/  IMAD.WIDE.U32 R16, R39, 0x4, R16 ;  /* 0x0000000427107825 */ /* 0x001fca00078e0010 */
[----:B------:R-:W2:Y:S04]  /*1a80*/  LDG.E.128 R12, desc[UR4][R16.64] ;  /* 0x00000004100c7981 */ /* 0x000ea8000c1e1d00 */
[----:B------:R-:W3:Y:S01]  /*1a90*/  LDG.E.128 R16, desc[UR4][R16.64+0x10] ;  /* 0x0000100410107981 */ /* 0x000ee2000c1e1d00 */
[----:B------:R-:W-:Y:S01]  /*1aa0*/  I2FP.F32.U32 R53, R40 ;  /* 0x0000002800357245 */ /* 0x000fe20000201000 */
[----:B------:R-:W-:Y:S01]  /*1ab0*/  HFMA2.MMA R40, -RZ, RZ, 0.1171875, 0 ;  /* 0x2f800000ff287435 */ /* 0x000fe200000001ff */
[----:B------:R-:W-:Y:S01]  /*1ac0*/  I2FP.F32.U32 R45, R49 ;  /* 0x00000031002d7245 */ /* 0x000fe20000201000 */
[----:B------:R-:W-:Y:S05]  /*1ad0*/  WARPSYNC.ALL ;  /* 0x0000000000007948 */ /* 0x000fea0003800000 */
[----:B------:R-:W-:-:S02]  /*1ae0*/  I2FP.F32.U32 R49, R43 ;  /* 0x0000002b00317245 */ /* 0x000fc40000201000 */
[----:B------:R-:W-:Y:S02]  /*1af0*/  I2FP.F32.U32 R51, R41 ;  /* 0x0000002900337245 */ /* 0x000fe40000201000 */
[----:B------:R-:W-:Y:S01]  /*1b00*/  I2FP.F32.U32 R41, R42 ;  /* 0x0000002a00297245 */ /* 0x000fe20000201000 */
[----:B------:R-:W-:Y:S01]  /*1b10*/  FFMA.FTZ R42, R49, R40, 1.1641532182693481445e-10 ;  /* 0x2f000000312a7423 */ /* 0x000fe20000010028 */
[----:B------:R-:W-:Y:S02]  /*1b20*/  I2FP.F32.U32 R48, R48 ;  /* 0x0000003000307245 */ /* 0x000fe40000201000 */
[----:B------:R-:W-:Y:S01]  /*1b30*/  I2FP.F32.U32 R44, R46 ;  /* 0x0000002e002c7245 */ /* 0x000fe20000201000 */
[-C--:B------:R-:W-:Y:S01]  /*1b40*/  FFMA.FTZ R46, R53, R40.reuse, 1.1641532182693481445e-10 ;  /* 0x2f000000352e7423 */ /* 0x080fe20000010028 */
[----:B------:R-:W-:Y:S01]  /*1b50*/  FSETP.GEU.FTZ.AND P3, PT, R42, UR7, PT ;  /* 0x000000072a007c0b */ /* 0x000fe2000bf7e000 */
[-C--:B------:R-:W-:Y:S01]  /*1b60*/  FFMA.FTZ R50, R48, R40.reuse, 1.1641532182693481445e-10 ;  /* 0x2f00000030327423 */ /* 0x080fe20000010028 */
[----:B------:R-:W-:Y:S01]  /*1b70*/  FSET.BF.LT.FTZ.AND R42, R42, UR7, PT ;  /* 0x000000072a2a7c0a */ /* 0x000fe2000b811000 */
[----:B------:R-:W0:Y:S01]  /*1b80*/  LDC.64 R48, c[0x0][0x2e8] ;  /* 0x0000ba00ff307b82 */ /* 0x000e220000000a00 */
[----:B------:R-:W-:Y:S01]  /*1b90*/  I2FP.F32.U32 R47, R47 ;  /* 0x0000002f002f7245 */ /* 0x000fe20000201000 */
[-C--:B------:R-:W-:Y:S01]  /*1ba0*/  FFMA.FTZ R43, R44, R40.reuse, 1.1641532182693481445e-10 ;  /* 0x2f0000002c2b7423 */ /* 0x080fe20000010028 */
[-C--:B------:R-:W-:Y:S01]  /*1bb0*/  FFMA.FTZ R44, R45, R40.reuse, 1.1641532182693481445e-10 ;  /* 0x2f0000002d2c7423 */ /* 0x080fe20000010028 */
[-C--:B------:R-:W-:Y:S01]  /*1bc0*/  FFMA.FTZ R45, R51, R40.reuse, 1.1641532182693481445e-10 ;  /* 0x2f000000332d7423 */ /* 0x080fe20000010028 */
[C---:B------:R-:W-:Y:S01]  /*1bd0*/  FSETP.GEU.FTZ.AND P1, PT, R50.reuse, UR7, PT ;  /* 0x0000000732007c0b */ /* 0x040fe2000bf3e000 */
[-C--:B------:R-:W-:Y:S01]  /*1be0*/  FFMA.FTZ R51, R47, R40.reuse, 1.1641532182693481445e-10 ;  /* 0x2f0000002f337423 */ /* 0x080fe20000010028 */
[----:B------:R-:W-:Y:S01]  /*1bf0*/  FFMA.FTZ R47, R41, R40, 1.1641532182693481445e-10 ;  /* 0x2f000000292f7423 */ /* 0x000fe20000010028 */
[----:B------:R-:W-:-:S02]  /*1c00*/  FSET.BF.LT.FTZ.AND R50, R50, UR7, PT ;  /* 0x0000000732327c0a */ /* 0x000fc4000b811000 */
[----:B------:R-:W-:Y:S02]  /*1c10*/  SEL R52, RZ, 0xffffffff, P3 ;  /* 0xffffffffff347807 */ /* 0x000fe40001800000 */
[----:B------:R-:W-:Y:S02]  /*1c20*/  FSETP.GEU.FTZ.AND P2, PT, R47, UR7, PT ;  /* 0x000000072f007c0b */ /* 0x000fe4000bf5e000 */
[----:B------:R-:W-:Y:S02]  /*1c30*/  FSETP.GEU.FTZ.AND P0, PT, R51, UR7, PT ;  /* 0x0000000733007c0b */ /* 0x000fe4000bf1e000 */
[----:B------:R-:W-:Y:S02]  /*1c40*/  FSET.BF.LT.FTZ.AND R47, R47, UR7, PT ;  /* 0x000000072f2f7c0a */ /* 0x000fe4000b811000 */
[----:B------:R-:W-:Y:S02]  /*1c50*/  FSET.BF.LT.FTZ.AND R51, R51, UR7, PT ;  /* 0x0000000733337c0a */ /* 0x000fe4000b811000 */
[----:B------:R-:W-:-:S02]  /*1c60*/  SEL R41, RZ, 0x1, P2 ;  /* 0x00000001ff297807 */ /* 0x000fc40001000000 */
[----:B------:R-:W-:Y:S02]  /*1c70*/  FSETP.GEU.FTZ.AND P2, PT, R46, UR7, PT ;  /* 0x000000072e007c0b */ /* 0x000fe4000bf5e000 */
[----:B------:R-:W-:Y:S01]  /*1c80*/  FSETP.GEU.FTZ.AND P3, PT, R45, UR7, PT ;  /* 0x000000072d007c0b */ /* 0x000fe2000bf7e000 */
[----:B0-----:R-:W-:Y:S01]  /*1c90*/  IMAD.WIDE.U32 R48, R39, 0x4, R48 ;  /* 0x0000000427307825 */ /* 0x001fe200078e0030 */
[----:B------:R-:W-:Y:S02]  /*1ca0*/  FSETP.GEU.FTZ.AND P4, PT, R44, UR7, PT ;  /* 0x000000072c007c0b */ /* 0x000fe4000bf9e000 */
[----:B------:R-:W-:Y:S02]  /*1cb0*/  FSETP.GEU.FTZ.AND P5, PT, R43, UR7, PT ;  /* 0x000000072b007c0b */ /* 0x000fe4000bfbe000 */
[----:B------:R-:W-:Y:S02]  /*1cc0*/  SEL R40, RZ, 0x1, P4 ;  /* 0x00000001ff287807 */ /* 0x000fe40002000000 */
[----:B------:R-:W-:-:S02]  /*1cd0*/  SEL R53, RZ, 0xffffffff, P5 ;  /* 0xffffffffff357807 */ /* 0x000fc40002800000 */
[----:B------:R-:W-:-:S03]  /*1ce0*/  SHF.L.U32 R52, R52, 0x8, RZ ;  /* 0x0000000834347819 */ /* 0x000fc600000006ff */
[----:B------:R-:W-:Y:S01]  /*1cf0*/  IMAD.SHL.U32 R53, R53, 0x100, RZ ;  /* 0x0000010035357824 */ /* 0x000fe200078e00ff */
[----:B------:R-:W-:-:S04]  /*1d00*/  LOP3.LUT R41, R52, 0x100, R41, 0xe2, !PT ;  /* 0x0000010034297812 */ /* 0x000fc800078ee229 */
[----:B------:R-:W-:Y:S01]  /*1d10*/  LOP3.LUT R40, R53, 0x100, R40, 0xe2, !PT ;  /* 0x0000010035287812 */ /* 0x000fe200078ee228 */
[----:B--2---:R-:W-:Y:S01]  /*1d20*/  FMUL.FTZ R15, R42, R15 ;  /* 0x0000000f2a0f7220 */ /* 0x004fe20000410000 */
[----:B------:R-:W-:Y:S01]  /*1d30*/  FMUL.FTZ R14, R47, R14 ;  /* 0x0000000e2f0e7220 */ /* 0x000fe20000410000 */
[----:B------:R-:W0:Y:S01]  /*1d40*/  LDC R42, c[0x0][RZ] ;  /* 0x00000000ff2a7b82 */ /* 0x000e220000000800 */
[----:B------:R-:W-:Y:S01]  /*1d50*/  FMUL.FTZ R12, R51, R12 ;  /* 0x0000000c330c7220 */ /* 0x000fe20000410000 */
[----:B------:R-:W-:Y:S01]  /*1d60*/  FMUL.FTZ R13, R50, R13 ;  /* 0x0000000d320d7220 */ /* 0x000fe20000410000 */
[----:B------:R-:W-:Y:S01]  /*1d70*/  FSET.BF.LT.FTZ.AND R47, R46, UR7, PT ;  /* 0x000000072e2f7c0a */ /* 0x000fe2000b811000 */
[C---:B------:R-:W-:Y:S01]  /*1d80*/  FMUL.FTZ R14, R36.reuse, R14 ;  /* 0x0000000e240e7220 */ /* 0x040fe20000410000 */
[----:B------:R-:W-:Y:S01]  /*1d90*/  FSET.BF.LT.FTZ.AND R46, R45, UR7, PT ;  /* 0x000000072d2e7c0a */ /* 0x000fe2000b811000 */
[----:B------:R-:W-:Y:S01]  /*1da0*/  FMUL.FTZ R12, R36, R12 ;  /* 0x0000000c240c7220 */ /* 0x000fe20000410000 */
[----:B------:R-:W-:Y:S01]  /*1db0*/  FSET.BF.LT.FTZ.AND R45, R44, UR7, PT ;  /* 0x000000072c2d7c0a */ /* 0x000fe2000b811000 */
[C---:B------:R-:W-:Y:S01]  /*1dc0*/  FMUL.FTZ R13, R36.reuse, R13 ;  /* 0x0000000d240d7220 */ /* 0x040fe20000410000 */
[----:B------:R-:W-:Y:S01]  /*1dd0*/  FSET.BF.LT.FTZ.AND R44, R43, UR7, PT ;  /* 0x000000072b2c7c0a */ /* 0x000fe2000b811000 */
[----:B------:R-:W-:Y:S01]  /*1de0*/  FMUL.FTZ R15, R36, R15 ;  /* 0x0000000f240f7220 */ /* 0x000fe20000410000 */
[----:B---3--:R-:W-:Y:S01]  /*1df0*/  FMUL.FTZ R17, R46, R17 ;  /* 0x000000112e117220 */ /* 0x008fe20000410000 */
[----:B------:R-:W-:Y:S01]  /*1e00*/  FMUL.FTZ R18, R45, R18 ;  /* 0x000000122d127220 */ /* 0x000fe20000410000 */
[----:B------:R-:W-:Y:S01]  /*1e10*/  SEL R45, RZ, 0xffffffff, P3 ;  /* 0xffffffffff2d7807 */ /* 0x000fe20001800000 */
[----:B------:R-:W-:Y:S01]  /*1e20*/  FMUL.FTZ R19, R44, R19 ;  /* 0x000000132c137220 */ /* 0x000fe20000410000 */
[----:B------:R-:W-:Y:S01]  /*1e30*/  SEL R44, RZ, 0x1, P0 ;  /* 0x00000001ff2c7807 */ /* 0x000fe20000000000 */
[----:B------:R1:W-:Y:S01]  /*1e40*/  STG.E.128 desc[UR4][R48.64], R12 ;  /* 0x0000000c30007986 */ /* 0x0003e2000c101d04 */
[----:B------:R-:W-:Y:S01]  /*1e50*/  ULDC UR6, c[0x0][0xc] ;  /* 0x0000030000067ab9 */ /* 0x000fe20000000800 */
[----:B------:R-:W-:Y:S01]  /*1e60*/  SEL R46, RZ, 0xffffffff, P1 ;  /* 0xffffffffff2e7807 */ /* 0x000fe20000800000 */
[----:B------:R-:W-:Y:S01]  /*1e70*/  IMAD.SHL.U32 R45, R45, 0x100, RZ ;  /* 0x000001002d2d7824 */ /* 0x000fe200078e00ff */
[----:B------:R-:W-:Y:S01]  /*1e80*/  SEL R43, RZ, 0x1, P2 ;  /* 0x00000001ff2b7807 */ /* 0x000fe20001000000 */
[----:B------:R-:W-:Y:S01]  /*1e90*/  FMUL.FTZ R16, R47, R16 ;  /* 0x000000102f107220 */ /* 0x000fe20000410000 */
[----:B------:R-:W-:Y:S01]  /*1ea0*/  SHF.L.U32 R46, R46, 0x8, RZ ;  /* 0x000000082e2e7819 */ /* 0x000fe200000006ff */
[----:B------:R-:W-:Y:S01]  /*1eb0*/  FMUL.FTZ R17, R36, R17 ;  /* 0x0000001124117220 */ /* 0x000fe20000410000 */
[----:B0-----:R-:W-:Y:S01]  /*1ec0*/  SHF.L.U32 R42, R42, 0x3, RZ ;  /* 0x000000032a2a7819 */ /* 0x001fe200000006ff */
[----:B------:R-:W-:Y:S01]  /*1ed0*/  FMUL.FTZ R16, R36, R16 ;  /* 0x0000001024107220 */ /* 0x000fe20000410000 */
[----:B------:R-:W-:Y:S01]  /*1ee0*/  LOP3.LUT R44, R46, 0x100, R44, 0xe2, !PT ;  /* 0x000001002e2c7812 */ /* 0x000fe200078ee22c */
[C---:B------:R-:W-:Y:S01]  /*1ef0*/  FMUL.FTZ R18, R36.reuse, R18 ;  /* 0x0000001224127220 */ /* 0x040fe20000410000 */
[----:B------:R-:W-:Y:S01]  /*1f00*/  LOP3.LUT R43, R45, 0x100, R43, 0xe2, !PT ;  /* 0x000001002d2b7812 */ /* 0x000fe200078ee22b */
[----:B------:R-:W-:Y:S01]  /*1f10*/  FMUL.FTZ R19, R36, R19 ;  /* 0x0000001324137220 */ /* 0x000fe20000410000 */
[----:B-1----:R-:W-:Y:S01]  /*1f20*/  IADD3 R14, P0, R39, UR8, RZ ;  /* 0x00000008270e7c10 */ /* 0x002fe2000ff1e0ff */
[----:B------:R-:W-:Y:S01]  /*1f30*/  IMAD R39, R42, UR6, R39 ;  /* 0x000000062a277c24 */ /* 0x000fe2000f8e0227 */
[----:B------:R-:W-:-:S02]  /*1f40*/  PRMT R12, R44, 0x5410, R41 ;  /* 0x000054102c0c7816 */ /* 0x000fc40000000029 */
[----:B------:R0:W-:Y:S01]  /*1f50*/  STG.E.128 desc[UR4][R48.64+0x10], R16 ;  /* 0x0000101030007986 */ /* 0x0001e2000c101d04 */
[----:B------:R-:W-:Y:S01]  /*1f60*/  PRMT R13, R43, 0x5410, R40 ;  /* 0x000054102b0d7816 */ /* 0x000fe20000000028 */
[----:B------:R-:W-:Y:S01]  /*1f70*/  IMAD.X R15, RZ, RZ, UR9, P0 ;  /* 0x00000009ff0f7e24 */ /* 0x000fe200080e06ff */
[----:B------:R-:W-:Y:S01]  /*1f80*/  ISETP.GE.U32.AND P0, PT, R39, UR10, PT ;  /* 0x0000000a27007c0c */ /* 0x000fe2000bf06070 */
[----:B------:R-:W-:-:S03]  /*1f90*/  IMAD.MOV.U32 R42, RZ, RZ, R32 ;  /* 0x000000ffff2a7224 */ /* 0x000fc600078e0020 */
[----:B------:R0:W-:Y:S01]  /*1fa0*/  STG.E.64 desc[UR4][R14.64], R12 ;  /* 0x0000000c0e007986 */ /* 0x0001e2000c101b04 */
[----:B------:R-:W-:Y:S08]  /*1fb0*/  BAR.SYNC.DEFER_BLOCKING 0x0 ;  /* 0x0000000000007b1d */ /* 0x000ff00000010000 */
[----:B------:R-:W-:Y:S05]  /*1fc0*/  @!P0 BRA `(.L_x_4537) ;  /* 0xffffffe400e08947 */ /* 0x000fea000383ffff */
[----:B------:R-:W-:Y:S05]  /*1fd0*/  EXIT ;  /* 0x000000000000794d */ /* 0x000fea0003800000 */
        .weak           $__internal_127_$__cuda_sm20_dblrcp_rn_slowpath_v3
        .type           $__internal_127_$__cuda_sm20_dblrcp_rn_slowpath_v3,@function
        .size           $__internal_127_$__cuda_sm20_dblrcp_rn_slowpath_v3,(.L_x_11746 - $__internal_127_$__cuda_sm20_dblrcp_rn_slowpath_v3)
$__internal_127_$__cuda_sm20_dblrcp_rn_slowpath_v3:
        /* <DEDUP_REMOVED lines=26> */
.L_x_4540:
        /* <DEDUP_REMOVED lines=10> */
.L_x_4538:
[----:B------:R-:W-:Y:S02]  /*2220*/  LOP3.LUT R13, R19, 0x80000, RZ, 0xfc, !PT ;  /* 0x00080000130d7812 */ /* 0x000fe400078efcff */
[----:B------:R-:W-:-:S07]  /*2230*/  MOV R12, R18 ;  /* 0x00000012000c7202 */ /* 0x000fce0000000f00 */
.L_x_4539:
[----:B------:R-:W-:Y:S01]  /*2240*/  IMAD.MOV.U32 R14, RZ, RZ, R12 ;  /* 0x000000ffff0e7224 */ /* 0x000fe200078e000c */
[----:B------:R-:W-:Y:S01]  /*2250*/  MOV R15, R13 ;  /* 0x0000000d000f7202 */ /* 0x000fe20000000f00 */
[----:B------:R-:W-:Y:S01]  /*2260*/  IMAD.MOV.U32 R12, RZ, RZ, R30 ;  /* 0x000000ffff0c7224 */ /* 0x000fe200078e001e */
[----:B------:R-:W-:-:S04]  /*2270*/  MOV R13, 0x0 ;  /* 0x00000000000d7802 */ /* 0x000fc80000000f00 */
[----:B------:R-:W-:Y:S05]  /*2280*/  RET.REL.NODEC R12 `(_ZN2at6native43_GLOBAL__N__7cc8d1ed_10_Dropout_cu_0e96ed3824fused_dropout_kernel_vecIffjLi1ELi8EbEEvNS_4cuda6detail10TensorInfoIKT_T1_EENS5_IS6_S8_EENS5_IT4_S8_EES8_T0_NS_15PhiloxCudaStateE) ;  /* 0xffffffdc0c5c7950 */ /* 0x000fea0003c3ffff */
.L_x_4541:
        /* <DEDUP_REMOVED lines=15> */
.L_x_11746:


//--------------------- .text._ZN2at6native43_GLOBAL__N__7cc8d1ed_10_Dropout_cu_0e96ed3824fused_dropout_kernel_vecIffjLi1ELi16EbEEvNS_4cuda6detail10TensorInfoIKT_T1_EENS5_IS6_S8_EENS5_IT4_S8_EES8_T0_NS_15PhiloxCudaStateE --------------------------
	.section	.text._ZN2at6native43_GLOBAL__N__7cc8d1ed_10_Dropout_cu_0e96ed3824fused_dropout_kernel_vecIffjLi1ELi16EbEEvNS_4cuda6detail10TensorInfoIKT_T1_EENS5_IS6_S8_EENS5_IT4_S8_EES8_T0_NS_15PhiloxCudaStateE,"ax",@progbits
	.align	128
.text._ZN2at6native43_GLOBAL__N__7cc8d1ed_10_Dropout_cu_0e96ed3824fused_dropout_kernel_vecIffjLi1ELi16EbEEvNS_4cuda6detail10TensorInfoIKT_T1_EENS5_IS6_S8_EENS5_IT4_S8_EES8_T0_NS_15PhiloxCudaStateE:
        .type           _ZN2at6native43_GLOBAL__N__7cc8d1ed_10_Dropout_cu_0e96ed3824fused_dropout_kernel_vecIffjLi1ELi16EbEEvNS_4cuda6detail10TensorInfoIKT_T1_EENS5_IS6_S8_EENS5_IT4_S8_EES8_T0_NS_15PhiloxCudaStateE,@function
        .size           _ZN2at6native43_GLOBAL__N__7cc8d1ed_10_Dropout_cu_0e96ed3824fused_dropout_kernel_vecIffjLi1ELi16EbEEvNS_4cuda6detail10TensorInfoIKT_T1_EENS5_IS6_S8_EENS5_IT4_S8_EES8_T0_NS_15PhiloxCudaStateE,(.L_x_11748 - _ZN2at6native43_GLOBAL__N__7cc8d1ed_10_Dropout_cu_0e96ed3824fused_dropout_kernel_vecIffjLi1ELi16EbEEvNS_4cuda6detail10TensorInfoIKT_T1_EENS5_IS6_S8_EENS5_IT4_S8_EES8_T0_NS_15PhiloxCudaStateE)
        .other          _ZN2at6native43_GLOBAL__N__7cc8d1ed_10_Dropout_cu_0e96ed3824fused_dropout_kernel_vecIffjLi1ELi16EbEEvNS_4cuda6detail10TensorInfoIKT_T1_EENS5_IS6_S8_EENS5_IT4_S8_EES8_T0_NS_15PhiloxCudaStateE,@"STO_CUDA_ENTRY STV_DEFAULT"
_ZN2at6native43_GLOBAL__N__7cc8d1ed_10_Dropout_cu_0e96ed3824fused_dropout_kernel_vecIffjLi1ELi16EbEEvNS_4cuda6detail10TensorInfoIKT_T1_EENS5_IS6_S8_EENS5_IT4_S8_EES8_T0_NS_15PhiloxCudaStateE:
        /* <DEDUP_REMOVED lines=18> */
[----:B------:R-:W-:Y:S01]  /*0120*/  ULDC UR6, c[0x0][0x498] ;  /* 0x0001260000067ab9 */ /* 0x000fe20000000800 */
        /* <DEDUP_REMOVED lines=50> */
[----:B------:R-:W-:Y:S02]  /*0450*/  LOP3.LUT R5, R25, UR25, R2, 0x96, !PT ;  /* 0x0000001919057c12 */ /* 0x000fe4000f8e9602 */
[----:B------:R-:W-:Y:S02]  /*0460*/  SHF.L.U32 R23, R29, 0x4, RZ ;  /* 0x000000041d177819 */ /* 0x000fe400000006ff */
        /* <DEDUP_REMOVED lines=30> */
[----:B------:R-:W-:Y:S05]  /*0650*/  CALL.REL.NOINC `($__internal_128_$__cuda_sm20_dblrcp_rn_slowpath_v3) ;  /* 0x0000003000607944 */ /* 0x000fea0003c00000 */
.L_x_4542:
        /* <DEDUP_REMOVED lines=12> */
[----:B------:R-:W-:-:S05]  /*0720*/  MOV R0, UR6 ;  /* 0x0000000600007c02 */ /* 0x000fca0008000f00 */
[----:B------:R-:W-:-:S05]  /*0730*/  @!P0 FMUL R0, R0, 1.175494350822287508e-38 ;  /* 0x0080000000008820 */ /* 0x000fca0000400000 */
[----:B------:R-:W-:Y:S01]  /*0740*/  @!P0 R2UR UR6, R0 ;  /* 0x00000000000682ca */ /* 0x000fe200000e0000 */
[----:B------:R-:W-:-:S14]  /*0750*/  IMAD.MOV.U32 R0, RZ, RZ, RZ ;  /* 0x000000ffff007224 */ /* 0x000fdc00078e00ff */
.L_x_4564:
[----:B------:R-:W-:Y:S01]  /*0760*/  ISETP.NE.AND P0, PT, R22, RZ, PT ;  /* 0x000000ff1600720c */ /* 0x000fe20003f05270 */
[----:B---3--:R-:W-:Y:S01]  /*0770*/  IMAD R9, R27, -0x2daee0ad, RZ ;  /* 0xd2511f531b097824 */ /* 0x008fe200078e02ff */
        /* <DEDUP_REMOVED lines=16> */
.L_x_4545:
[----:B------:R-:W-:Y:S05]  /*0880*/  BSYNC B0 ;  /* 0x0000000000007941 */ /* 0x000fea0003800000 */
.L_x_4544:
        /* <DEDUP_REMOVED lines=37> */
[----:B------:R-:W-:Y:S02]  /*0ae0*/  ISETP.NE.AND P2, PT, R16, RZ, PT ;  /* 0x000000ff1000720c */ /* 0x000fe40003f45270 */
[----:B------:R-:W-:Y:S01]  /*0af0*/  LOP3.LUT R13, R0, UR5, RZ, 0x3c, !PT ;  /* 0x00000005000d7c12 */ /* 0x000fe2000f8e3cff */
        /* <DEDUP_REMOVED lines=19> */
.L_x_4546:
        /* <DEDUP_REMOVED lines=23> */
.L_x_4548:
[----:B------:R-:W-:Y:S05]  /*0da0*/  BSYNC B0 ;  /* 0x0000000000007941 */ /* 0x000fea0003800000 */
.L_x_4547:
        /* <DEDUP_REMOVED lines=43> */
[----:B------:R-:W-:-:S03]  /*1060*/  IMAD.HI.U32 R14, R17, -0x2daee0ad, RZ ;  /* 0xd2511f53110e7827 */ /* 0x000fc600078e00ff */
        /* <DEDUP_REMOVED lines=11> */
.L_x_4549:
        /* <DEDUP_REMOVED lines=17> */
.L_x_4551:
[----:B------:R-:W-:Y:S05]  /*1230*/  BSYNC B0 ;  /* 0x0000000000007941 */ /* 0x000fea0003800000 */
.L_x_4550:
[----:B------:R-:W-:Y:S01]  /*1240*/  LOP3.LUT R12, R11, UR4, R28, 0x96, !PT ;  /* 0x000000040b0c7c12 */ /* 0x000fe2000f8e961c */
[----:B------:R-:W-:Y:S01]  /*1250*/  IMAD R15, R7, R8, -0x5b5dc15a ;  /* 0xa4a23ea6070f7424 */ /* 0x000fe200078e0208 */
[----:B------:R-:W-:Y:S01]  /*1260*/  LOP3.LUT R14, R9, R14, RZ, 0x3c, !PT ;  /* 0x0000000e090e7212 */ /* 0x000fe200078e3cff */
[----:B------:R-:W-:Y:S01]  /*1270*/  IMAD R16, R16, -0x2daee0ad, RZ ;  /* 0xd2511f5310107824 */ /* 0x000fe200078e02ff */
[----:B------:R-:W-:Y:S01]  /*1280*/  IADD3 R30, R6, 0x4, RZ ;  /* 0x00000004061e7810 */ /* 0x000fe20007ffe0ff */
        /* <DEDUP_REMOVED lines=50> */
.L_x_4552:
        /* <DEDUP_REMOVED lines=17> */
.L_x_4554:
[----:B------:R-:W-:Y:S05]  /*16c0*/  BSYNC B0 ;  /* 0x0000000000007941 */ /* 0x000fea0003800000 */
.L_x_4553:
        /* <DEDUP_REMOVED lines=61> */
.L_x_4543:
        /* <DEDUP_REMOVED lines=14> */
.L_x_4557:
[----:B------:R-:W-:Y:S05]  /*1b80*/  BSYNC B0 ;  /* 0x0000000000007941 */ /* 0x000fea0003800000 */
.L_x_4556:
        /* <DEDUP_REMOVED lines=30> */
.L_x_4559:
[----:B------:R-:W-:Y:S05]  /*1d70*/  BSYNC B0 ;  /* 0x0000000000007941 */ /* 0x000fea0003800000 */
.L_x_4558:
        /* <DEDUP_REMOVED lines=25> */
.L_x_4561:
[----:B------:R-:W-:Y:S05]  /*1f10*/  BSYNC B0 ;  /* 0x0000000000007941 */ /* 0x000fea0003800000 */
.L_x_4560:
        /* <DEDUP_REMOVED lines=24> */
.L_x_4563:
[----:B------:R-:W-:Y:S05]  /*20a0*/  BSYNC B0 ;  /* 0x0000000000007941 */ /* 0x000fea0003800000 */
.L_x_4562:
[----:B------:R-:W-:Y:S01]  /*20b0*/  IMAD.HI.U32 R10, R36, -0x2daee0ad, RZ ;  /* 0xd2511f53240a7827 */ /* 0x000fe200078e00ff */
[----:B------:R-:W-:Y:S02]  /*20c0*/  LOP3.LUT R34, R11, UR4, R7, 0x96, !PT ;  /* 0x000000040b227c12 */ /* 0x000fe4000f8e9607 */
[----:B------:R-:W-:Y:S01]  /*20d0*/  LOP3.LUT R32, R13, UR4, R16, 0x96, !PT ;  /* 0x000000040d207c12 */ /* 0x000fe2000f8e9610 */
[----:B------:R-:W-:Y:S01]  /*20e0*/  IMAD.HI.U32 R16, R30, -0x2daee0ad, RZ ;  /* 0xd2511f531e107827 */ /* 0x000fe200078e00ff */
[----:B------:R-:W-:Y:S02]  /*20f0*/  LOP3.LUT R25, R17, R10, RZ, 0x3c, !PT ;  /* 0x0000000a11197212 */ /* 0x000fe400078e3cff */
[----:B------:R-:W-:Y:S01]  /*2100*/  LOP3.LUT R24, R19, UR4, R24, 0x96, !PT ;  /* 0x0000000413187c12 */ /* 0x000fe2000f8e9618 */
[----:B------:R-:W-:Y:S01]  /*2110*/  IMAD R6, R6, -0x2daee0ad, RZ ;  /* 0xd2511f5306067824 */ /* 0x000fe200078e02ff */
[----:B------:R-:W-:Y:S01]  /*2120*/  LOP3.LUT R11, R31, R16, RZ, 0x3c, !PT ;  /* 0x000000101f0b7212 */ /* 0x000fe200078e3cff */
[----:B------:R-:W-:Y:S01]  /*2130*/  IMAD.HI.U32 R10, R34, -0x2daee0ad, RZ ;  /* 0xd2511f53220a7827 */ /* 0x000fe200078e00ff */
[----:B------:R-:W-:-:S02]  /*2140*/  LOP3.LUT R33, R12, R33, RZ, 0x3c, !PT ;  /* 0x000000210c217212 */ /* 0x000fc400078e3cff */
[C---:B------:R-:W-:Y:S01]  /*2150*/  IADD3 R12, R6.reuse, -0x5b5dc15a, RZ ;  /* 0xa4a23ea6060c7810 */ /* 0x040fe20007ffe0ff */
[C---:B------:R-:W-:Y:S01]  /*2160*/  VIADD R7, R6.reuse, 0xd2511f53 ;  /* 0xd2511f5306077836 */ /* 0x040fe20000000000 */
[----:B------:R-:W-:Y:S01]  /*2170*/  IADD3 R37, R6, 0x49447d4c, RZ ;  /* 0x49447d4c06257810 */ /* 0x000fe20007ffe0ff */
[----:B------:R-:W-:Y:S01]  /*2180*/  IMAD.HI.U32 R17, R32, -0x2daee0ad, RZ ;  /* 0xd2511f5320117827 */ /* 0x000fe200078e00ff */
[----:B------:R-:W-:Y:S02]  /*2190*/  MOV R46, R26 ;  /* 0x0000001a002e7202 */ /* 0x000fe40000000f00 */
[----:B------:R-:W-:Y:S01]  /*21a0*/  LOP3.LUT R36, R10, UR13, R7, 0x96, !PT ;  /* 0x0000000d0a247c12 */ /* 0x000fe2000f8e9607 */
[----:B------:R-:W-:Y:S01]  /*21b0*/  IMAD.HI.U32 R16, R24, -0x2daee0ad, RZ ;  /* 0xd2511f5318107827 */ /* 0x000fe200078e00ff */
[----:B------:R-:W-:Y:S02]  /*21c0*/  LOP3.LUT R17, R17, UR13, R12, 0x96, !PT ;  /* 0x0000000d11117c12 */ /* 0x000fe4000f8e960c */
[----:B------:R-:W-:Y:S01]  /*21d0*/  LOP3.LUT R12, R35, UR4, R28, 0x96, !PT ;  /* 0x00000004230c7c12 */ /* 0x000fe2000f8e961c */
[----:B------:R-:W-:-:S02]  /*21e0*/  VIADD R19, R6, 0x76f35df9 ;  /* 0x76f35df906137836 */ /* 0x000fc40000000000 */
[----:B------:R-:W-:-:S03]  /*21f0*/  IMAD.WIDE.U32 R10, R11, -0x326172a9, RZ ;  /* 0xcd9e8d570b0a7825 */ /* 0x000fc600078e00ff */
[----:B------:R-:W-:Y:S01]  /*2200*/  LOP3.LUT R19, R16, UR13, R19, 0x96, !PT ;  /* 0x0000000d10137c12 */ /* 0x000fe2000f8e9613 */
[----:B------:R-:W-:Y:S01]  /*2210*/  IMAD.HI.U32 R31, R8, -0x2daee0ad, RZ ;  /* 0xd2511f53081f7827 */ /* 0x000fe200078e00ff */
[----:B------:R-:W-:-:S03]  /*2220*/  LOP3.LUT R6, R27, R11, RZ, 0x3c, !PT ;  /* 0x0000000b1b067212 */ /* 0x000fc600078e3cff */
[----:B------:R-:W-:Y:S02]  /*2230*/  IMAD R16, R34, -0x2daee0ad, RZ ;  /* 0xd2511f5322107824 */ /* 0x000fe400078e02ff */
[----:B------:R-:W-:-:S03]  /*2240*/  IMAD.HI.U32 R34, R25, -0x326172a9, RZ ;  /* 0xcd9e8d5719227827 */ /* 0x000fc600078e00ff */
[----:B------:R-:W-:Y:S01]  /*2250*/  LOP3.LUT R16, R31, UR15, R16, 0x96, !PT ;  /* 0x0000000f1f107c12 */ /* 0x000fe2000f8e9610 */
[----:B------:R-:W-:Y:S01]  /*2260*/  IMAD.WIDE.U32 R12, R12, -0x2daee0ad, RZ ;  /* 0xd2511f530c0c7825 */ /* 0x000fe200078e00ff */
[----:B------:R-:W-:-:S03]  /*2270*/  LOP3.LUT R31, R15, R34, RZ, 0x3c, !PT ;  /* 0x000000220f1f7212 */ /* 0x000fc600078e3cff */
[----:B------:R-:W-:Y:S01]  /*2280*/  IMAD.WIDE.U32 R6, R6, -0x2daee0ad, RZ ;  /* 0xd2511f5306067825 */ /* 0x000fe200078e00ff */
[----:B------:R-:W-:-:S03]  /*2290*/  LOP3.LUT R15, R13, UR13, R37, 0x96, !PT ;  /* 0x0000000d0d0f7c12 */ /* 0x000fc6000f8e9625 */
[----:B------:R-:W-:Y:S01]  /*22a0*/  IMAD.HI.U32 R27, R33, -0x326172a9, RZ ;  /* 0xcd9e8d57211b7827 */ /* 0x000fe200078e00ff */
[----:B------:R-:W-:-:S03]  /*22b0*/  LOP3.LUT R37, R7, UR15, R12, 0x96, !PT ;  /* 0x0000000f07257c12 */ /* 0x000fc6000f8e960c */
[----:B------:R-:W-:Y:S01]  /*22c0*/  IMAD R7, R14, -0x326172a9, RZ ;  /* 0xcd9e8d570e077824 */ /* 0x000fe200078e02ff */
[----:B------:R-:W-:Y:S01]  /*22d0*/  LOP3.LUT R27, R18, R27, RZ, 0x3c, !PT ;  /* 0x0000001b121b7212 */ /* 0x000fe200078e3cff */
[----:B------:R-:W-:-:S04]  /*22e0*/  IMAD.WIDE.U32 R14, R15, -0x326172a9, RZ ;  /* 0xcd9e8d570f0e7825 */ /* 0x000fc800078e00ff */
[----:B------:R-:W-:Y:S01]  /*22f0*/  IMAD.HI.U32 R12, R36, -0x326172a9, RZ ;  /* 0xcd9e8d57240c7827 */ /* 0x000fe200078e00ff */
[----:B------:R-:W-:-:S03]  /*2300*/  LOP3.LUT R10, R15, UR14, R10, 0x96, !PT ;  /* 0x0000000e0f0a7c12 */ /* 0x000fc6000f8e960a */
[----:B------:R-:W-:Y:S02]  /*2310*/  IMAD R34, R33, -0x326172a9, RZ ;  /* 0xcd9e8d5721227824 */ /* 0x000fe400078e02ff */
[----:B------:R-:W-:Y:S02]  /*2320*/  IMAD R18, R36, -0x326172a9, RZ ;  /* 0xcd9e8d5724127824 */ /* 0x000fe400078e02ff */
[----:B------:R-:W-:-:S04]  /*2330*/  IMAD.HI.U32 R11, R16, -0x326172a9, RZ ;  /* 0xcd9e8d57100b7827 */ /* 0x000fc800078e00ff */
[----:B------:R-:W-:Y:S01]  /*2340*/  IMAD.HI.U32 R13, R17, -0x326172a9, RZ ;  /* 0xcd9e8d57110d7827 */ /* 0x000fe200078e00ff */
[----:B------:R-:W-:-:S03]  /*2350*/  LOP3.LUT R18, R11, UR16, R18, 0x96, !PT ;  /* 0x000000100b127c12 */ /* 0x000fc6000f8e9612 */
[----:B------:R-:W-:Y:S01]  /*2360*/  IMAD R38, R32, -0x2daee0ad, RZ ;  /* 0xd2511f5320267824 */ /* 0x000fe200078e02ff */
[----:B------:R-:W-:Y:S01]  /*2370*/  LOP3.LUT R32, R12, UR14, R7, 0x96, !PT ;  /* 0x0000000e0c207c12 */ /* 0x000fe2000f8e9607 */
        /* <DEDUP_REMOVED lines=31> */
[----:B------:R-:W-:Y:S02]  /*2570*/  IMAD R6, R16, -0x326172a9, RZ ;  /* 0xcd9e8d5710067824 */ /* 0x000fe400078e02ff */
[----:B------:R-:W-:-:S04]  /*2580*/  IMAD.WIDE.U32 R14, R37, -0x2daee0ad, RZ ;  /* 0xd2511f53250e7825 */ /* 0x000fc800078e00ff */
[----:B------:R-:W-:Y:S01]  /*2590*/  IMAD R8, R8, -0x326172a9, RZ ;  /* 0xcd9e8d5708087824 */ /* 0x000fe200078e02ff */
[----:B------:R-:W-:Y:S01]  /*25a0*/  LOP3.LUT R37, R15, UR19, R10, 0x96, !PT ;  /* 0x000000130f257c12 */ /* 0x000fe2000f8e960a */
[----:B------:R-:W-:-:S04]  /*25b0*/  IMAD.HI.U32 R31, R13, -0x326172a9, RZ ;  /* 0xcd9e8d570d1f7827 */ /* 0x000fc800078e00ff */
[----:B------:R-:W-:Y:S01]  /*25c0*/  IMAD.HI.U32 R36, R24, -0x2daee0ad, RZ ;  /* 0xd2511f5318247827 */ /* 0x000fe200078e00ff */
[----:B------:R-:W-:-:S03]  /*25d0*/  LOP3.LUT R8, R31, UR20, R8, 0x96, !PT ;  /* 0x000000141f087c12 */ /* 0x000fc6000f8e9608 */
[----:B------:R-:W-:Y:S01]  /*25e0*/  IMAD.WIDE.U32 R16, R38, -0x326172a9, RZ ;  /* 0xcd9e8d5726107825 */ /* 0x000fe200078e00ff */
[----:B------:R-:W-:-:S03]  /*25f0*/  LOP3.LUT R33, R36, UR17, R33, 0x96, !PT ;  /* 0x0000001124217c12 */ /* 0x000fc6000f8e9621 */
        /* <DEDUP_REMOVED lines=105> */
[----:B------:R-:W-:Y:S01]  /*2c90*/  IMAD.WIDE.U32 R12, R11, -0x326172a9, RZ ;  /* 0xcd9e8d570b0c7825 */ /* 0x000fe200078e00ff */
[----:B------:R-:W-:-:S03]  /*2ca0*/  LOP3.LUT R15, R15, UR28, R10, 0x96, !PT ;  /* 0x0000001c0f0f7c12 */ /* 0x000fc6000f8e960a */
[----:B------:R-:W-:Y:S01]  /*2cb0*/  IMAD R32, R32, -0x2daee0ad, RZ ;  /* 0xd2511f5320207824 */ /* 0x000fe200078e02ff */
[----:B------:R-:W-:Y:S01]  /*2cc0*/  MOV R40, R12 ;  /* 0x0000000c00287202 */ /* 0x000fe20000000f00 */
[----:B------:R-:W-:Y:S01]  /*2cd0*/  IMAD.HI.U32 R41, R43, -0x2daee0ad, RZ ;  /* 0xd2511f532b297827 */ /* 0x000fe200078e00ff */
[----:B------:R-:W-:-:S03]  /*2ce0*/  MOV R26, R15 ;  /* 0x0000000f001a7202 */ /* 0x000fc60000000f00 */
[----:B------:R-:W-:Y:S01]  /*2cf0*/  IMAD R16, R16, -0x2daee0ad, RZ ;  /* 0xd2511f5310107824 */ /* 0x000fe200078e02ff */
[----:B------:R-:W-:Y:S01]  /*2d00*/  LOP3.LUT R41, R41, UR29, R32, 0x96, !PT ;  /* 0x0000001d29297c12 */ /* 0x000fe2000f8e9620 */
[----:B------:R-:W-:Y:S02]  /*2d10*/  IMAD R7, R7, -0x326172a9, RZ ;  /* 0xcd9e8d5707077824 */ /* 0x000fe400078e02ff */
[----:B------:R-:W-:Y:S02]  /*2d20*/  IMAD R19, R18, -0x326172a9, RZ ;  /* 0xcd9e8d5712137824 */ /* 0x000fe400078e02ff */
        /* <DEDUP_REMOVED lines=15> */
.L_x_4555:
[----:B-1----:R-:W-:-:S05]  /*2e20*/  IMAD.WIDE.U32 R32, R23, 0x4, R2 ;  /* 0x0000000417207825 */ /* 0x002fca00078e0002 */
[----:B------:R-:W3:Y:S04]  /*2e30*/  LDG.E.128 R16, desc[UR8][R32.64+0x30] ;  /* 0x0000300820107981 */ /* 0x000ee8000c1e1d00 */
[----:B------:R-:W4:Y:S04]  /*2e40*/  LDG.E.128 R12, desc[UR8][R32.64+0x20] ;  /* 0x00002008200c7981 */ /* 0x000f28000c1e1d00 */
[----:B------:R-:W5:Y:S04]  /*2e50*/  LDG.E.128 R8, desc[UR8][R32.64+0x10] ;  /* 0x0000100820087981 */ /* 0x000f68000c1e1d00 */
[----:B------:R0:W5:Y:S01]  /*2e60*/  LDG.E.128 R4, desc[UR8][R32.64] ;  /* 0x0000000820047981 */ /* 0x000162000c1e1d00 */
[----:B------:R-:W-:-:S02]  /*2e70*/  I2FP.F32.U32 R45, R45 ;  /* 0x0000002d002d7245 */ /* 0x000fc40000201000 */
[----:B------:R-:W-:Y:S02]  /*2e80*/  I2FP.F32.U32 R61, R37 ;  /* 0x00000025003d7245 */ /* 0x000fe40000201000 */
[----:B------:R-:W-:Y:S01]  /*2e90*/  I2FP.F32.U32 R37, R46 ;  /* 0x0000002e00257245 */ /* 0x000fe20000201000 */
[----:B0-----:R-:W-:Y:S01]  /*2ea0*/  IMAD.MOV.U32 R32, RZ, RZ, 0x2f800000 ;  /* 0x2f800000ff207424 */ /* 0x001fe200078e00ff */
[----:B------:R-:W-:Y:S02]  /*2eb0*/  I2FP.F32.U32 R53, R47 ;  /* 0x0000002f00357245 */ /* 0x000fe40000201000 */
[----:B------:R-:W-:Y:S01]  /*2ec0*/  I2FP.F32.U32 R43, R43 ;  /* 0x0000002b002b7245 */ /* 0x000fe20000201000 */
[----:B------:R-:W-:Y:S01]  /*2ed0*/  FFMA.FTZ R45, R45, R32, 1.1641532182693481445e-10 ;  /* 0x2f0000002d2d7423 */ /* 0x000fe20000010020 */
[----:B------:R-:W-:Y:S02]  /*2ee0*/  I2FP.F32.U32 R35, R35 ;  /* 0x0000002300237245 */ /* 0x000fe40000201000 */
[----:B------:R-:W-:-:S02]  /*2ef0*/  I2FP.F32.U32 R51, R41 ;  /* 0x0000002900337245 */ /* 0x000fc40000201000 */
[----:B------:R-:W-:Y:S02]  /*2f00*/  I2FP.F32.U32 R49, R39 ;  /* 0x0000002700317245 */ /* 0x000fe40000201000 */
[----:B------:R-:W-:Y:S01]  /*2f10*/  I2FP.F32.U32 R47, R31 ;  /* 0x0000001f002f7245 */ /* 0x000fe20000201000 */
[----:B------:R-:W-:Y:S01]  /*2f20*/  FFMA.FTZ R37, R37, R32, 1.1641532182693481445e-10 ;  /* 0x2f00000025257423 */ /* 0x000fe20000010020 */
[----:B------:R-:W-:Y:S01]  /*2f30*/  I2FP.F32.U32 R57, R44 ;  /* 0x0000002c00397245 */ /* 0x000fe20000201000 */
[----:B------:R-:W-:Y:S01]  /*2f40*/  FFMA.FTZ R61, R61, R32, 1.1641532182693481445e-10 ;  /* 0x2f0000003d3d7423 */ /* 0x000fe20000010020 */
[----:B------:R-:W-:Y:S02]  /*2f50*/  I2FP.F32.U32 R31, R34 ;  /* 0x00000022001f7245 */ /* 0x000fe40000201000 */
[----:B------:R-:W-:Y:S01]  /*2f60*/  I2FP.F32.U32 R44, R40 ;  /* 0x00000028002c7245 */ /* 0x000fe20000201000 */
[----:B------:R-:W-:Y:S01]  /*2f70*/  FFMA.FTZ R50, R35, R32, 1.1641532182693481445e-10 ;  /* 0x2f00000023327423 */ /* 0x000fe20000010020 */
        /* <DEDUP_REMOVED lines=12> */
[----:B------:R-:W-:-:S02]  /*3040*/  SEL R36, RZ, 0xffffffff, P1 ;  /* 0xffffffffff247807 */ /* 0x000fc40000800000 */
[----:B------:R-:W-:Y:S01]  /*3050*/  FSETP.GEU.FTZ.AND P6, PT, R61, UR30, PT ;  /* 0x0000001e3d007c0b */ /* 0x000fe2000bfde000 */
[-C--:B------:R-:W-:Y:S01]  /*3060*/  FFMA.FTZ R39, R53, R32.reuse, 1.1641532182693481445e-10 ;  /* 0x2f00000035277423 */ /* 0x080fe20000010020 */
[----:B------:R-:W-:Y:S01]  /*3070*/  FSETP.GEU.FTZ.AND P5, PT, R50, UR30, PT ;  /* 0x0000001e32007c0b */ /* 0x000fe2000bfbe000 */
[-C--:B------:R-:W-:Y:S01]  /*3080*/  FFMA.FTZ R46, R33, R32.reuse, 1.1641532182693481445e-10 ;  /* 0x2f000000212e7423 */ /* 0x080fe20000010020 */
[----:B------:R-:W-:Y:S01]  /*3090*/  FSETP.GEU.FTZ.AND P1, PT, R49, UR30, PT ;  /* 0x0000001e31007c0b */ /* 0x000fe2000bf3e000 */
[-C--:B------:R-:W-:Y:S01]  /*30a0*/  FFMA.FTZ R48, R48, R32.reuse, 1.1641532182693481445e-10 ;  /* 0x2f00000030307423 */ /* 0x080fe20000010020 */
[----:B------:R-:W-:Y:S01]  /*30b0*/  SEL R34, RZ, 0x1, P0 ;  /* 0x00000001ff227807 */ /* 0x000fe20000000000 */
[----:B------:R-:W-:Y:S01]  /*30c0*/  FFMA.FTZ R40, R55, R32, 1.1641532182693481445e-10 ;  /* 0x2f00000037287423 */ /* 0x000fe20000010020 */
[----:B------:R-:W-:Y:S02]  /*30d0*/  SHF.L.U32 R53, R36, 0x8, RZ ;  /* 0x0000000824357819 */ /* 0x000fe400000006ff */
[----:B------:R-:W-:-:S02]  /*30e0*/  FSETP.GEU.FTZ.AND P3, PT, R51, UR30, PT ;  /* 0x0000001e33007c0b */ /* 0x000fc4000bf7e000 */
[----:B------:R-:W-:Y:S02]  /*30f0*/  SEL R31, RZ, 0x1, P6 ;  /* 0x00000001ff1f7807 */ /* 0x000fe40003000000 */
[----:B------:R-:W-:Y:S02]  /*3100*/  FSETP.GEU.FTZ.AND P2, PT, R47, UR30, PT ;  /* 0x0000001e2f007c0b */ /* 0x000fe4000bf5e000 */
[----:B------:R-:W-:Y:S01]  /*3110*/  FSETP.GEU.FTZ.AND P6, PT, R44, UR30, PT ;  /* 0x0000001e2c007c0b */ /* 0x000fe2000bfde000 */
[-C--:B------:R-:W-:Y:S01]  /*3120*/  FFMA.FTZ R38, R59, R32.reuse, 1.1641532182693481445e-10 ;  /* 0x2f0000003b267423 */ /* 0x080fe20000010020 */
[----:B------:R-:W-:Y:S01]  /*3130*/  SEL R33, RZ, 0xffffffff, P5 ;  /* 0xffffffffff217807 */ /* 0x000fe20002800000 */
[----:B------:R-:W-:Y:S01]  /*3140*/  FFMA.FTZ R41, R57, R32, 1.1641532182693481445e-10 ;  /* 0x2f00000039297423 */ /* 0x000fe20000010020 */
[----:B------:R-:W-:Y:S02]  /*3150*/  SEL R52, RZ, 0xffffffff, P1 ;  /* 0xffffffffff347807 */ /* 0x000fe40000800000 */
[----:B------:R-:W-:-:S02]  /*3160*/  LOP3.LUT R32, R53, 0x100, R34, 0xe2, !PT ;  /* 0x0000010035207812 */ /* 0x000fc400078ee222 */
[----:B------:R-:W-:Y:S02]  /*3170*/  FSETP.GEU.FTZ.AND P4, PT, R46, UR30, PT ;  /* 0x0000001e2e007c0b */ /* 0x000fe4000bf9e000 */
[----:B------:R-:W-:Y:S02]  /*3180*/  SEL R35, RZ, 0xffffffff, P3 ;  /* 0xffffffffff237807 */ /* 0x000fe40001800000 */
[----:B------:R-:W-:Y:S02]  /*3190*/  FSETP.GEU.FTZ.AND P0, PT, R48, UR30, PT ;  /* 0x0000001e30007c0b */ /* 0x000fe4000bf1e000 */
[----:B------:R-:W-:Y:S02]  /*31a0*/  SEL R36, RZ, 0x1, P2 ;  /* 0x00000001ff247807 */ /* 0x000fe40001000000 */
[----:B------:R-:W-:Y:S01]  /*31b0*/  SEL R53, RZ, 0xffffffff, P6 ;  /* 0xffffffffff357807 */ /* 0x000fe20003000000 */
[----:B------:R-:W-:Y:S01]  /*31c0*/  IMAD.SHL.U32 R54, R33, 0x100, RZ ;  /* 0x0000010021367824 */ /* 0x000fe200078e00ff */
[----:B------:R-:W-:Y:S01]  /*31d0*/  FSETP.GEU.FTZ.AND P2, PT, R40, UR30, PT ;  /* 0x0000001e28007c0b */ /* 0x000fe2000bf5e000 */
[----:B------:R-:W-:Y:S01]  /*31e0*/  IMAD.SHL.U32 R55, R52, 0x100, RZ ;  /* 0x0000010034377824 */ /* 0x000fe200078e00ff */
[----:B------:R-:W-:-:S02]  /*31f0*/  FSET.BF.LT.FTZ.AND R40, R40, UR30, PT ;  /* 0x0000001e28287c0a */ /* 0x000fc4000b811000 */
[----:B------:R-:W-:Y:S02]  /*3200*/  SEL R34, RZ, 0x1, P4 ;  /* 0x00000001ff227807 */ /* 0x000fe40002000000 */
[----:B------:R-:W-:Y:S02]  /*3210*/  SHF.L.U32 R33, R35, 0x8, RZ ;  /* 0x0000000823217819 */ /* 0x000fe400000006ff */
[----:B------:R-:W-:Y:S02]  /*3220*/  SHF.L.U32 R52, R53, 0x8, RZ ;  /* 0x0000000835347819 */ /* 0x000fe400000006ff */
[----:B------:R-:W-:Y:S02]  /*3230*/  SEL R35, RZ, 0x1, P0 ;  /* 0x00000001ff237807 */ /* 0x000fe40000000000 */
[----:B------:R-:W-:Y:S02]  /*3240*/  FSETP.GEU.FTZ.AND P1, PT, R42, UR30, PT ;  /* 0x0000001e2a007c0b */ /* 0x000fe4000bf3e000 */
[----:B------:R-:W-:-:S02]  /*3250*/  LOP3.LUT R33, R33, 0x100, R34, 0xe2, !PT ;  /* 0x0000010021217812 */ /* 0x000fc400078ee222 */
[----:B------:R-:W-:Y:S02]  /*3260*/  LOP3.LUT R34, R52, 0x100, R35, 0xe2, !PT ;  /* 0x0000010034227812 */ /* 0x000fe400078ee223 */
[----:B------:R-:W-:Y:S02]  /*3270*/  SEL R35, RZ, 0xffffffff, P1 ;  /* 0xffffffffff237807 */ /* 0x000fe40000800000 */
[----:B------:R-:W-:Y:S02]  /*3280*/  FSETP.GEU.FTZ.AND P1, PT, R41, UR30, PT ;  /* 0x0000001e29007c0b */ /* 0x000fe4000bf3e000 */
[----:B------:R-:W-:Y:S01]  /*3290*/  LOP3.LUT R31, R54, 0x100, R31, 0xe2, !PT ;  /* 0x00000100361f7812 */ /* 0x000fe200078ee21f */
[----:B------:R-:W-:Y:S01]  /*32a0*/  IMAD.SHL.U32 R54, R35, 0x100, RZ ;  /* 0x0000010023367824 */ /* 0x000fe200078e00ff */
[----:B------:R-:W-:Y:S02]  /*32b0*/  FSET.BF.LT.FTZ.AND R42, R42, UR30, PT ;  /* 0x0000001e2a2a7c0a */ /* 0x000fe4000b811000 */
[----:B------:R-:W-:-:S02]  /*32c0*/  SEL R35, RZ, 0x1, P1 ;  /* 0x00000001ff237807 */ /* 0x000fc40000800000 */
[----:B------:R-:W-:Y:S02]  /*32d0*/  FSETP.GEU.FTZ.AND P1, PT, R38, UR30, PT ;  /* 0x0000001e26007c0b */ /* 0x000fe4000bf3e000 */
[----:B------:R-:W-:Y:S02]  /*32e0*/  FSETP.GEU.FTZ.AND P0, PT, R43, UR30, PT ;  /* 0x0000001e2b007c0b */ /* 0x000fe4000bf1e000 */
[----:B------:R-:W-:Y:S02]  /*32f0*/  FSET.BF.LT.FTZ.AND R53, R37, UR30, PT ;  /* 0x0000001e25357c0a */ /* 0x000fe4000b811000 */
[----:B------:R-:W-:Y:S02]  /*3300*/  SEL R52, RZ, 0xffffffff, P2 ;  /* 0xffffffffff347807 */ /* 0x000fe40001000000 */
[----:B------:R-:W-:Y:S02]  /*3310*/  FSET.BF.LT.FTZ.AND R41, R41, UR30, PT ;  /* 0x0000001e29297c0a */ /* 0x000fe4000b811000 */
[----:B------:R-:W-:-:S02]  /*3320*/  SEL R37, RZ, 0x1, P0 ;  /* 0x00000001ff257807 */ /* 0x000fc40000000000 */
[C---:B------:R-:W-:Y:S02]  /*3330*/  FSETP.GEU.FTZ.AND P0, PT, R39.reuse, UR30, PT ;  /* 0x0000001e27007c0b */ /* 0x040fe4000bf1e000 */
[----:B------:R-:W-:Y:S02]  /*3340*/  SHF.L.U32 R52, R52, 0x8, RZ ;  /* 0x0000000834347819 */ /* 0x000fe400000006ff */
[----:B------:R-:W-:Y:S02]  /*3350*/  FSET.BF.LT.FTZ.AND R39, R39, UR30, PT ;  /* 0x0000001e27277c0a */ /* 0x000fe4000b811000 */
[----:B------:R-:W-:Y:S02]  /*3360*/  LOP3.LUT R35, R52, 0x100, R35, 0xe2, !PT ;  /* 0x0000010034237812 */ /* 0x000fe400078ee223 */
[----:B------:R-:W-:Y:S02]  /*3370*/  FSET.BF.LT.FTZ.AND R52, R45, UR30, PT ;  /* 0x0000001e2d347c0a */ /* 0x000fe4000b811000 */
[----:B------:R-:W-:-:S02]  /*3380*/  FSET.BF.LT.FTZ.AND R38, R38, UR30, PT ;  /* 0x0000001e26267c0a */ /* 0x000fc4000b811000 */
[----:B------:R-:W-:Y:S02]  /*3390*/  FSET.BF.LT.FTZ.AND R45, R46, UR30, PT ;  /* 0x0000001e2e2d7c0a */ /* 0x000fe4000b811000 */
[----:B------:R-:W-:Y:S01]  /*33a0*/  FSET.BF.LT.FTZ.AND R46, R51, UR30, PT ;  /* 0x0000001e332e7c0a */ /* 0x000fe2000b811000 */
[----:B------:R-:W-:Y:S05]  /*33b0*/  WARPSYNC.ALL ;  /* 0x0000000000007948 */ /* 0x000fea0003800000 */
[----:B------:R-:W-:Y:S02]  /*33c0*/  FSET.BF.LT.FTZ.AND R43, R43, UR30, PT ;  /* 0x0000001e2b2b7c0a */ /* 0x000fe4000b811000 */
[----:B------:R-:W-:-:S02]  /*33d0*/  FSET.BF.LT.FTZ.AND R61, R61, UR30, PT ;  /* 0x0000001e3d3d7c0a */ /* 0x000fc4000b811000 */
[----:B------:R-:W-:Y:S02]  /*33e0*/  FSET.BF.LT.FTZ.AND R50, R50, UR30, PT ;  /* 0x0000001e32327c0a */ /* 0x000fe4000b811000 */
[----:B------:R-:W-:Y:S02]  /*33f0*/  FSET.BF.LT.FTZ.AND R47, R47, UR30, PT ;  /* 0x0000001e2f2f7c0a */ /* 0x000fe4000b811000 */
[----:B------:R-:W-:Y:S02]  /*3400*/  FSET.BF.LT.FTZ.AND R44, R44, UR30, PT ;  /* 0x0000001e2c2c7c0a */ /* 0x000fe4000b811000 */
[----:B------:R-:W-:Y:S02]  /*3410*/  LOP3.LUT R36, R55, 0x100, R36, 0xe2, !PT ;  /* 0x0000010037247812 */ /* 0x000fe400078ee224 */
[----:B------:R-:W-:Y:S02]  /*3420*/  LOP3.LUT R37, R54, 0x100, R37, 0xe2, !PT ;  /* 0x0000010036257812 */ /* 0x000fe400078ee225 */
[----:B------:R-:W-:-:S02]  /*3430*/  PRMT R33, R36, 0x1054, R33 ;  /* 0x0000105424217816 */ /* 0x000fc40000000021 */
[----:B------:R-:W-:Y:S02]  /*3440*/  PRMT R34, R37, 0x1054, R34 ;  /* 0x0000105425227816 */ /* 0x000fe40000000022 */
[----:B------:R-:W-:Y:S01]  /*3450*/  PRMT R32, R31, 0x1054, R32 ;  /* 0x000010541f207816 */ /* 0x000fe20000000020 */
[----:B---3--:R-:W-:Y:S02]  /*3460*/  FMUL.FTZ R17, R40, R17 ;  /* 0x0000001128117220 */ /* 0x008fe40000410000 */
[----:B------:R-:W0:Y:S01]  /*3470*/  LDC R40, c[0x0][RZ] ;  /* 0x00000000ff287b82 */ /* 0x000e220000000800 */
[----:B----4-:R-:W-:Y:S01]  /*3480*/  FMUL.FTZ R15, R42, R15 ;  /* 0x0000000f2a0f7220 */ /* 0x010fe20000410000 */
[----:B------:R-:W-:Y:S01]  /*3490*/  SEL R42, RZ, 0xffffffff, P1 ;  /* 0xffffffffff2a7807 */ /* 0x000fe20000800000 */
[----:B------:R-:W-:Y:S01]  /*34a0*/  FMUL.FTZ R16, R41, R16 ;  /* 0x0000001029107220 */ /* 0x000fe20000410000 */
[----:B------:R-:W-:-:S03]  /*34b0*/  SEL R41, RZ, 0x1, P0 ;  /* 0x00000001ff297807 */ /* 0x000fc60000000000 */
[----:B------:R-:W-:Y:S02]  /*34c0*/  IMAD.SHL.U32 R42, R42, 0x100, RZ ;  /* 0x000001002a2a7824 */ /* 0x000fe400078e00ff */
[----:B------:R-:W-:-:S03]  /*34d0*/  FMUL.FTZ R18, R39, R18 ;  /* 0x0000001227127220 */ /* 0x000fc60000410000 */
[----:B------:R-:W-:Y:S01]  /*34e0*/  LOP3.LUT R42, R42, 0x100, R41, 0xe2, !PT ;  /* 0x000001002a2a7812 */ /* 0x000fe200078ee229 */
[----:B------:R-:W-:Y:S01]  /*34f0*/  FMUL.FTZ R19, R38, R19 ;  /* 0x0000001326137220 */ /* 0x000fe20000410000 */
[----:B------:R-:W-:Y:S01]  /*3500*/  ULDC UR7, c[0x0][0xc] ;  /* 0x0000030000077ab9 */ /* 0x000fe20000000800 */
[----:B--2---:R-:W-:Y:S01]  /*3510*/  IMAD.WIDE.U32 R38, R23, 0x4, R20 ;  /* 0x0000000417267825 */ /* 0x004fe200078e0014 */
[----:B------:R-:W-:-:S03]  /*3520*/  PRMT R35, R42, 0x1054, R35 ;  /* 0x000010542a237816 */ /* 0x000fc60000000023 */
[----:B-----5:R-:W-:Y:S01]  /*3530*/  FMUL.FTZ R8, R45, R8 ;  /* 0x000000082d087220 */ /* 0x020fe20000410000 */
[----:B------:R-:W-:Y:S01]  /*3540*/  IADD3 R42, P0, R23, UR10, RZ ;  /* 0x0000000a172a7c10 */ /* 0x000fe2000ff1e0ff */
[----:B------:R-:W-:Y:S01]  /*3550*/  FMUL.FTZ R9, R46, R9 ;  /* 0x000000092e097220 */ /* 0x000fe20000410000 */
[----:B0-----:R-:W-:Y:S01]  /*3560*/  IMAD.SHL.U32 R40, R40, 0x10, RZ ;  /* 0x0000001028287824 */ /* 0x001fe200078e00ff */
[----:B------:R-:W-:Y:S02]  /*3570*/  FSET.BF.LT.FTZ.AND R46, R49, UR30, PT ;  /* 0x0000001e312e7c0a */ /* 0x000fe4000b811000 */
[----:B------:R-:W-:Y:S01]  /*3580*/  FSET.BF.LT.FTZ.AND R45, R48, UR30, PT ;  /* 0x0000001e302d7c0a */ /* 0x000fe2000b811000 */
[----:B------:R-:W-:Y:S02]  /*3590*/  IMAD R23, R40, UR7, R23 ;  /* 0x0000000728177c24 */ /* 0x000fe4000f8e0217 */
[----:B------:R-:W-:Y:S01]  /*35a0*/  FMUL.FTZ R14, R43, R14 ;  /* 0x0000000e2b0e7220 */ /* 0x000fe20000410000 */
[----:B------:R-:W-:Y:S01]  /*35b0*/  IADD3.X R43, RZ, UR11, RZ, P0, !PT ;  /* 0x0000000bff2b7c10 */ /* 0x000fe200087fe4ff */
[----:B------:R-:W-:Y:S01]  /*35c0*/  FMUL.FTZ R4, R53, R4 ;  /* 0x0000000435047220 */ /* 0x000fe20000410000 */
        /* <DEDUP_REMOVED lines=33> */
        .weak           $__internal_128_$__cuda_sm20_dblrcp_rn_slowpath_v3
        .type           $__internal_128_$__cuda_sm20_dblrcp_rn_slowpath_v3,@function
        .size           $__internal_128_$__cuda_sm20_dblrcp_rn_slowpath_v3,(.L_x_11748 - $__internal_128_$__cuda_sm20_dblrcp_rn_slowpath_v3)
$__internal_128_$__cuda_sm20_dblrcp_rn_slowpath_v3:
        /* <DEDUP_REMOVED lines=23> */
.L_x_4567:
        /* <DEDUP_REMOVED lines=10> */
.L_x_4565:
[----:B------:R-:W-:Y:S02]  /*39f0*/  LOP3.LUT R5, R3, 0x80000, RZ, 0xfc, !PT ;  /* 0x0008000003057812 */ /* 0x000fe400078efcff */
[----:B------:R-:W-:-:S07]  /*3a00*/  MOV R4, R2 ;  /* 0x0000000200047202 */ /* 0x000fce0000000f00 */
.L_x_4566:
[----:B------:R-:W-:Y:S01]  /*3a10*/  IMAD.MOV.U32 R2, RZ, RZ, R7 ;  /* 0x000000ffff027224 */ /* 0x000fe200078e0007 */
[----:B------:R-:W-:Y:S01]  /*3a20*/  MOV R3, 0x0 ;  /* 0x0000000000037802 */ /* 0x000fe20000000f00 */
[----:B------:R-:W-:Y:S01]  /*3a30*/  IMAD.MOV.U32 R8, RZ, RZ, R4 ;  /* 0x000000ffff087224 */ /* 0x000fe200078e0004 */
[----:B------:R-:W-:Y:S02]  /*3a40*/  MOV R9, R5 ;  /* 0x0000000500097202 */ /* 0x000fe40000000f00 */
[----:B------:R-:W-:Y:S05]  /*3a50*/  RET.REL.NODEC R2 `(_ZN2at6native43_GLOBAL__N__7cc8d1ed_10_Dropout_cu_0e96ed3824fused_dropout_kernel_vecIffjLi1ELi16EbEEvNS_4cuda6detail10TensorInfoIKT_T1_EENS5_IS6_S8_EENS5_IT4_S8_EES8_T0_NS_15PhiloxCudaStateE) ;  /* 0xffffffc402687950 */ /* 0x000fea0003c3ffff */
.L_x_4568:
        /* <DEDUP_REMOVED lines=10> */
.L_x_11748:


//--------------------- .text._ZN2at6native43_GLOBAL__N__7cc8d1ed_10_Dropout_cu_0e96ed3820fused_dropout_kernelIddjLin1ELin1EbEEvNS_4cuda6detail10TensorInfoIKT_T1_EENS5_IS6_S8_EENS5_IT4_S8_EES8_T0_NS_15PhiloxCudaStateE --------------------------
	.section	.text._ZN2at6native43_GLOBAL__N__7cc8d1ed_10_Dropout_cu_0e96ed3820fused_dropout_kernelIddjLin1ELin1EbEEvNS_4cuda6detail10TensorInfoIKT_T1_EENS5_IS6_S8_EENS5_IT4_S8_EES8_T0_NS_15PhiloxCudaStateE,"ax",@progbits
	.align	128
.text._ZN2at6native43_GLOBAL__N__7cc8d1ed_10_Dropout_cu_0e96ed3820fused_dropout_kernelIddjLin1ELin1EbEEvNS_4cuda6detail10TensorInfoIKT_T1_EENS5_IS6_S8_EENS5_IT4_S8_EES8_T0_NS_15PhiloxCudaStateE:
        .type           _ZN2at6native43_GLOBAL__N__7cc8d1ed_10_Dropout_cu_0e96ed3820fused_dropout_kernelIddjLin1ELin1EbEEvNS_4cuda6detail10TensorInfoIKT_T1_EENS5_IS6_S8_EENS5_IT4_S8_EES8_T0_NS_15PhiloxCudaStateE,@function
        .size           _ZN2at6native43_GLOBAL__N__7cc8d1ed_10_Dropout_cu_0e96ed3820fused_dropout_kernelIddjLin1ELin1EbEEvNS_4cuda6detail10TensorInfoIKT_T1_EENS5_IS6_S8_EENS5_IT4_S8_EES8_T0_NS_15PhiloxCudaStateE,(.L_x_11750 - _ZN2at6native43_GLOBAL__N__7cc8d1ed_10_Dropout_cu_0e96ed3820fused_dropout_kernelIddjLin1ELin1EbEEvNS_4cuda6detail10TensorInfoIKT_T1_EENS5_IS6_S8_EENS5_IT4_S8_EES8_T0_NS_15PhiloxCudaStateE)
        .other          _ZN2at6native43_GLOBAL__N__7cc8d1ed_10_Dropout_cu_0e96ed3820fused_dropout_kernelIddjLin1ELin1EbEEvNS_4cuda6detail10TensorInfoIKT_T1_EENS5_IS6_S8_EENS5_IT4_S8_EES8_T0_NS_15PhiloxCudaStateE,@"STO_CUDA_ENTRY STV_DEFAULT"
_ZN2at6native43_GLOBAL__N__7cc8d1ed_10_Dropout_cu_0e96ed3820fused_dropout_kernelIddjLin1ELin1EbEEvNS_4cuda6detail10TensorInfoIKT_T1_EENS5_IS6_S8_EENS5_IT4_S8_EES8_T0_NS_15PhiloxCudaStateE:
        /* <DEDUP_REMOVED lines=94> */
[----:B------:R-:W-:Y:S05]  /*05e0*/  CALL.REL.NOINC `($__internal_129_$__cuda_sm20_dblrcp_rn_slowpath_v3) ;  /* 0x00000070004c7944 */ /* 0x000fea0003c00000 */
.L_x_4569:
        /* <DEDUP_REMOVED lines=43> */
.L_x_4613:
        /* <DEDUP_REMOVED lines=13> */
.L_x_4571:
[----:B------:R-:W-:Y:S05]  /*0970*/  BSYNC B0 ;  /* 0x0000000000007941 */ /* 0x000fea0003800000 */
.L_x_4570:
        /* <DEDUP_REMOVED lines=69> */
.L_x_4573:
[----:B------:R-:W-:Y:S01]  /*0dd0*/  MOV R36, R46 ;  /* 0x0000002e00247202 */ /* 0x000fe20000000f00 */
[----:B------:R-:W-:Y:S01]  /*0de0*/  IMAD.MOV.U32 R37, RZ, RZ, R49 ;  /* 0x000000ffff257224 */ /* 0x000fe200078e0031 */
[----:B------:R-:W-:Y:S01]  /*0df0*/  MOV R38, R44 ;  /* 0x0000002c00267202 */ /* 0x000fe20000000f00 */
[----:B------:R-:W-:-:S07]  /*0e00*/  IMAD.MOV.U32 R39, RZ, RZ, R26 ;  /* 0x000000ffff277224 */ /* 0x000fce00078e001a */
.L_x_4572:
        /* <DEDUP_REMOVED lines=28> */
.L_x_4578:
        /* <DEDUP_REMOVED lines=99> */
.L_x_4577:
        /* <DEDUP_REMOVED lines=78> */
.L_x_4576:
[----:B------:R-:W0:Y:S01]  /*1ae0*/  LDC.64 R28, c[0x0][0x210] ;  /* 0x00008400ff1c7b82 */ /* 0x000e220000000a00 */
[----:B------:R-:W-:Y:S02]  /*1af0*/  ULDC UR4, c[0x0][0x27c] ;  /* 0x00009f0000047ab9 */ /* 0x000fe40000000800 */
[----:B------:R-:W-:-:S04]  /*1b00*/  IMAD R37, R37, UR4, R36 ;  /* 0x0000000425257c24 */ /* 0x000fc8000f8e0224 */
[----:B0-----:R-:W-:-:S06]  /*1b10*/  IMAD.WIDE.U32 R28, R37, 0x8, R28 ;  /* 0x00000008251c7825 */ /* 0x001fcc00078e001c */
[----:B------:R-:W5:Y:S02]  /*1b20*/  LDG.E.64 R28, desc[UR6][R28.64] ;  /* 0x000000061c1c7981 */ /* 0x000f64000c1e1b00 */
.L_x_4575:
[----:B------:R-:W-:Y:S05]  /*1b30*/  BSYNC B0 ;  /* 0x0000000000007941 */ /* 0x000fea0003800000 */
.L_x_4574:
        /* <DEDUP_REMOVED lines=16> */
.L_x_4583:
        /* <DEDUP_REMOVED lines=99> */
.L_x_4582:
        /* <DEDUP_REMOVED lines=78> */
.L_x_4581:
[----:B------:R-:W0:Y:S01]  /*2750*/  LDC.64 R30, c[0x0][0x210] ;  /* 0x00008400ff1e7b82 */ /* 0x000e220000000a00 */
[----:B------:R-:W-:Y:S02]  /*2760*/  ULDC UR4, c[0x0][0x27c] ;  /* 0x00009f0000047ab9 */ /* 0x000fe40000000800 */
[----:B------:R-:W-:-:S04]  /*2770*/  IMAD R37, R37, UR4, R36 ;  /* 0x0000000425257c24 */ /* 0x000fc8000f8e0224 */
[----:B0-----:R-:W-:-:S06]  /*2780*/  IMAD.WIDE.U32 R30, R37, 0x8, R30 ;  /* 0x00000008251e7825 */ /* 0x001fcc00078e001e */
[----:B------:R-:W5:Y:S02]  /*2790*/  LDG.E.64 R30, desc[UR6][R30.64] ;  /* 0x000000061e1e7981 */ /* 0x000f64000c1e1b00 */
.L_x_4580:
[----:B------:R-:W-:Y:S05]  /*27a0*/  BSYNC B0 ;  /* 0x0000000000007941 */ /* 0x000fea0003800000 */
.L_x_4579:
        /* <DEDUP_REMOVED lines=16> */
.L_x_4588:
        /* <DEDUP_REMOVED lines=99> */
.L_x_4587:
        /* <DEDUP_REMOVED lines=78> */
.L_x_4586:
[----:B------:R-:W0:Y:S01]  /*33c0*/  LDC.64 R32, c[0x0][0x210] ;  /* 0x00008400ff207b82 */ /* 0x000e220000000a00 */
[----:B------:R-:W-:Y:S02]  /*33d0*/  ULDC UR4, c[0x0][0x27c] ;  /* 0x00009f0000047ab9 */ /* 0x000fe40000000800 */
[----:B------:R-:W-:-:S04]  /*33e0*/  IMAD R37, R37, UR4, R36 ;  /* 0x0000000425257c24 */ /* 0x000fc8000f8e0224 */
[----:B0-----:R-:W-:-:S06]  /*33f0*/  IMAD.WIDE.U32 R32, R37, 0x8, R32 ;  /* 0x0000000825207825 */ /* 0x001fcc00078e0020 */
[----:B------:R-:W5:Y:S02]  /*3400*/  LDG.E.64 R32, desc[UR6][R32.64] ;  /* 0x0000000620207981 */ /* 0x000f64000c1e1b00 */
.L_x_4585:
[----:B------:R-:W-:Y:S05]  /*3410*/  BSYNC B0 ;  /* 0x0000000000007941 */ /* 0x000fea0003800000 */
.L_x_4584:
        /* <DEDUP_REMOVED lines=16> */
.L_x_4593:
        /* <DEDUP_REMOVED lines=99> */
.L_x_4592:
        /* <DEDUP_REMOVED lines=78> */
.L_x_4591:
[----:B------:R-:W0:Y:S01]  /*4030*/  LDC.64 R34, c[0x0][0x210] ;  /* 0x00008400ff227b82 */ /* 0x000e220000000a00 */
[----:B------:R-:W-:Y:S02]  /*4040*/  ULDC UR4, c[0x0][0x27c] ;  /* 0x00009f0000047ab9 */ /* 0x000fe40000000800 */
[----:B------:R-:W-:-:S04]  /*4050*/  IMAD R37, R37, UR4, R36 ;  /* 0x0000000425257c24 */ /* 0x000fc8000f8e0224 */
[----:B0-----:R-:W-:-:S06]  /*4060*/  IMAD.WIDE.U32 R34, R37, 0x8, R34 ;  /* 0x0000000825227825 */ /* 0x001fcc00078e0022 */
[----:B------:R-:W5:Y:S02]  /*4070*/  LDG.E.64 R34, desc[UR6][R34.64] ;  /* 0x0000000622227981 */ /* 0x000f64000c1e1b00 */
.L_x_4590:
[----:B------:R-:W-:Y:S05]  /*4080*/  BSYNC B0 ;  /* 0x0000000000007941 */ /* 0x000fea0003800000 */
.L_x_4589:
        /* <DEDUP_REMOVED lines=18> */
.L_x_4598:
        /* <DEDUP_REMOVED lines=101> */
.L_x_4597:
        /* <DEDUP_REMOVED lines=79> */
.L_x_4596:
        /* <DEDUP_REMOVED lines=10> */
[----:B------:R-:W-:-:S04]  /*4d90*/  FMUL.FTZ R54, R36, 1 ;  /* 0x3f80000024367820 */ /* 0x000fc80000410000 */
[----:B------:R-:W0:Y:S02]  /*4da0*/  F2F.F64.F32 R36, R54 ;  /* 0x0000003600247310 */ /* 0x000e240000201800 */
[----:B0----5:R-:W-:Y:S01]  /*4db0*/  DMUL R50, R28, R36 ;  /* 0x000000241c327228 */ /* 0x021fe20000000000 */
[----:B------:R-:W-:Y:S02]  /*4dc0*/  IADD3 R36, P1, R53, UR4, RZ ;  /* 0x0000000435247c10 */ /* 0x000fe4000ff3e0ff */
[----:B------:R-:W-:Y:S02]  /*4dd0*/  SEL R53, RZ, 0x1, P0 ;  /* 0x00000001ff357807 */ /* 0x000fe40000000000 */
[----:B------:R-:W-:-:S03]  /*4de0*/  IADD3.X R37, RZ, UR5, RZ, P1, !PT ;  /* 0x00000005ff257c10 */ /* 0x000fc60008ffe4ff */
[----:B------:R-:W-:-:S07]  /*4df0*/  DMUL R50, R50, R22 ;  /* 0x0000001632327228 */ /* 0x000fce0000000000 */
[----:B------:R0:W-:Y:S04]  /*4e00*/  STG.E.64 desc[UR6][R38.64], R50 ;  /* 0x0000003226007986 */ /* 0x0001e8000c101b06 */
[----:B------:R0:W-:Y:S02]  /*4e10*/  STG.E.U8 desc[UR6][R36.64], R53 ;  /* 0x0000003524007986 */ /* 0x0001e4000c101106 */
.L_x_4595:
[----:B------:R-:W-:Y:S05]  /*4e20*/  BSYNC B0 ;  /* 0x0000000000007941 */ /* 0x000fea0003800000 */
.L_x_4594:
[----:B0-----:R-:W-:Y:S01]  /*4e30*/  IMAD R39, R15, UR8, R0 ;  /* 0x000000080f277c24 */ /* 0x001fe2000f8e0200 */
        /* <DEDUP_REMOVED lines=15> */
.L_x_4603:
        /* <DEDUP_REMOVED lines=100> */
.L_x_4602:
        /* <DEDUP_REMOVED lines=80> */
.L_x_4601:
[----:B------:R-:W-:Y:S01]  /*5a70*/  FMUL.FTZ R46, R46, 1 ;  /* 0x3f8000002e2e7820 */ /* 0x000fe20000410000 */
[----:B------:R-:W-:-:S03]  /*5a80*/  ULDC.64 UR4, c[0x0][0x4a0] ;  /* 0x0001280000047ab9 */ /* 0x000fc60000000a00 */
[----:B------:R-:W0:Y:S02]  /*5a90*/  F2F.F64.F32 R36, R46 ;  /* 0x0000002e00247310 */ /* 0x000e240000201800 */
[----:B0-----:R-:W-:Y:S01]  /*5aa0*/  DSETP.GEU.AND P0, PT, R36, UR4, PT ;  /* 0x0000000424007e2a */ /* 0x001fe2000bf0e000 */
[----:B------:R-:W-:Y:S02]  /*5ab0*/  ULDC UR4, c[0x0][0x354] ;  /* 0x0000d50000047ab9 */ /* 0x000fe40000000800 */
[----:B------:R-:W-:Y:S01]  /*5ac0*/  IMAD R53, R39, UR4, R38 ;  /* 0x0000000427357c24 */ /* 0x000fe2000f8e0226 */
[----:B------:R-:W-:Y:S02]  /*5ad0*/  ULDC.64 UR4, c[0x0][0x3c0] ;  /* 0x0000f00000047ab9 */ /* 0x000fe40000000a00 */
[----:B------:R-:W-:Y:S02]  /*5ae0*/  FSEL R36, RZ, 1, P0 ;  /* 0x3f800000ff247808 */ /* 0x000fe40000000000 */
[----:B------:R-:W-:-:S03]  /*5af0*/  IADD3 R38, P1, R53, UR4, RZ ;  /* 0x0000000435267c10 */ /* 0x000fc6000ff3e0ff */
[----:B------:R-:W-:Y:S01]  /*5b00*/  FMUL.FTZ R52, R36, 1 ;  /* 0x3f80000024347820 */ /* 0x000fe20000410000 */
[----:B------:R-:W-:Y:S01]  /*5b10*/  IADD3.X R39, RZ, UR5, RZ, P1, !PT ;  /* 0x00000005ff277c10 */ /* 0x000fe20008ffe4ff */
[----:B------:R-:W0:Y:S02]  /*5b20*/  LDC.64 R36, c[0x0][0x2e8] ;  /* 0x0000ba00ff247b82 */ /* 0x000e240000000a00 */
[----:B------:R-:W1:Y:S02]  /*5b30*/  F2F.F64.F32 R50, R52 ;  /* 0x0000003400327310 */ /* 0x000e640000201800 */
[----:B-1---5:R-:W-:Y:S01]  /*5b40*/  DMUL R50, R30, R50 ;  /* 0x000000321e327228 */ /* 0x022fe20000000000 */
[----:B0-----:R-:W-:-:S07]  /*5b50*/  IMAD.WIDE.U32 R36, R53, 0x8, R36 ;  /* 0x0000000835247825 */ /* 0x001fce00078e0024 */
[----:B------:R-:W-:Y:S01]  /*5b60*/  DMUL R50, R50, R22 ;  /* 0x0000001632327228 */ /* 0x000fe20000000000 */
[----:B------:R-:W-:-:S06]  /*5b70*/  SEL R53, RZ, 0x1, P0 ;  /* 0x00000001ff357807 */ /* 0x000fcc0000000000 */
[----:B------:R0:W-:Y:S04]  /*5b80*/  STG.E.64 desc[UR6][R36.64], R50 ;  /* 0x0000003224007986 */ /* 0x0001e8000c101b06 */
[----:B------:R0:W-:Y:S02]  /*5b90*/  STG.E.U8 desc[UR6][R38.64], R53 ;  /* 0x0000003526007986 */ /* 0x0001e4000c101106 */
.L_x_4600:
[----:B------:R-:W-:Y:S05]  /*5ba0*/  BSYNC B0 ;  /* 0x0000000000007941 */ /* 0x000fea0003800000 */
.L_x_4599:
        /* <DEDUP_REMOVED lines=16> */
.L_x_4608:
        /* <DEDUP_REMOVED lines=100> */
.L_x_4607:
        /* <DEDUP_REMOVED lines=80> */
.L_x_4606:
        /* <DEDUP_REMOVED lines=19> */
.L_x_4605:
[----:B------:R-:W-:Y:S05]  /*6920*/  BSYNC B0 ;  /* 0x0000000000007941 */ /* 0x000fea0003800000 */
.L_x_4604:
        /* <DEDUP_REMOVED lines=15> */
.L_x_4612:
        /* <DEDUP_REMOVED lines=100> */
.L_x_4611:
        /* <DEDUP_REMOVED lines=80> */
.L_x_4610:
        /* <DEDUP_REMOVED lines=8> */
[----:B------:R-:W-:-:S02]  /*75e0*/  IADD3 R38, P1, R51, UR4, RZ ;  /* 0x0000000433267c10 */ /* 0x000fc4000ff3e0ff */
[----:B------:R-:W-:Y:S01]  /*75f0*/  SEL R49, RZ, 0x1, P0 ;  /* 0x00000001ff317807 */ /* 0x000fe20000000000 */
[----:B------:R-:W-:Y:S01]  /*7600*/  FMUL.FTZ R48, R36, 1 ;  /* 0x3f80000024307820 */ /* 0x000fe20000410000 */
[----:B------:R-:W-:Y:S01]  /*7610*/  IADD3.X R39, RZ, UR5, RZ, P1, !PT ;  /* 0x00000005ff277c10 */ /* 0x000fe20008ffe4ff */
[----:B------:R-:W0:Y:S02]  /*7620*/  LDC.64 R36, c[0x0][0x2e8] ;  /* 0x0000ba00ff247b82 */ /* 0x000e240000000a00 */
[----:B------:R-:W1:Y:S02]  /*7630*/  F2F.F64.F32 R46, R48 ;  /* 0x00000030002e7310 */ /* 0x000e640000201800 */
[----:B-1---5:R-:W-:Y:S01]  /*7640*/  DMUL R46, R34, R46 ;  /* 0x0000002e222e7228 */ /* 0x022fe20000000000 */
[----:B0-----:R-:W-:-:S07]  /*7650*/  IMAD.WIDE.U32 R36, R51, 0x8, R36 ;  /* 0x0000000833247825 */ /* 0x001fce00078e0024 */
[----:B------:R-:W-:-:S07]  /*7660*/  DMUL R46, R46, R22 ;  /* 0x000000162e2e7228 */ /* 0x000fce0000000000 */
[----:B------:R0:W-:Y:S04]  /*7670*/  STG.E.64 desc[UR6][R36.64], R46 ;  /* 0x0000002e24007986 */ /* 0x0001e8000c101b06 */
[----:B------:R0:W-:Y:S02]  /*7680*/  STG.E.U8 desc[UR6][R38.64], R49 ;  /* 0x0000003126007986 */ /* 0x0001e4000c101106 */
.L_x_4609:
        /* <DEDUP_REMOVED lines=9> */
        .weak           $__internal_129_$__cuda_sm20_dblrcp_rn_slowpath_v3
        .type           $__internal_129_$__cuda_sm20_dblrcp_rn_slowpath_v3,@function
        .size           $__internal_129_$__cuda_sm20_dblrcp_rn_slowpath_v3,(.L_x_11750 - $__internal_129_$__cuda_sm20_dblrcp_rn_slowpath_v3)
$__internal_129_$__cuda_sm20_dblrcp_rn_slowpath_v3:
        /* <DEDUP_REMOVED lines=26> */
.L_x_4616:
        /* <DEDUP_REMOVED lines=10> */
.L_x_4614:
[----:B------:R-:W0:Y:S01]  /*7960*/  LDC R20, c[0x0][0x4a0] ;  /* 0x00012800ff147b82 */ /* 0x000e220000000800 */
[----:B------:R-:W-:-:S07]  /*7970*/  LOP3.LUT R21, R17, 0x80000, RZ, 0xfc, !PT ;  /* 0x0008000011157812 */ /* 0x000fce00078efcff */
.L_x_4615:
[----:B------:R-:W-:Y:S01]  /*7980*/  MOV R17, 0x0 ;  /* 0x0000000000117802 */ /* 0x000fe20000000f00 */
[----:B0-----:R-:W-:Y:S01]  /*7990*/  IMAD.MOV.U32 R22, RZ, RZ, R20 ;  /* 0x000000ffff167224 */ /* 0x001fe200078e0014 */
[----:B------:R-:W-:Y:S02]  /*79a0*/  MOV R23, R21 ;  /* 0x0000001500177202 */ /* 0x000fe40000000f00 */
[----:B------:R-:W-:Y:S05]  /*79b0*/  RET.REL.NODEC R16 `(_ZN2at6native43_GLOBAL__N__7cc8d1ed_10_Dropout_cu_0e96ed3820fused_dropout_kernelIddjLin1ELin1EbEEvNS_4cuda6detail10TensorInfoIKT_T1_EENS5_IS6_S8_EENS5_IT4_S8_EES8_T0_NS_15PhiloxCudaStateE) ;  /* 0xffffff8410907950 */ /* 0x000fea0003c3ffff */
.L_x_4617:
        /* <DEDUP_REMOVED lines=12> */
.L_x_11750:


//--------------------- .text._ZN2at6native43_GLOBAL__N__7cc8d1ed_10_Dropout_cu_0e96ed3820fused_dropout_kernelIddjLin1ELi1EbEEvNS_4cuda6detail10TensorInfoIKT_T1_EENS5_IS6_S8_EENS5_IT4_S8_EES8_T0_NS_15PhiloxCudaStateE --------------------------
	.section	.text._ZN2at6native43_GLOBAL__N__7cc8d1ed_10_Dropout_cu_0e96ed3820fused_dropout_kernelIddjLin1ELi1EbEEvNS_4cuda6detail10TensorInfoIKT_T1_EENS5_IS6_S8_EENS5_IT4_S8_EES8_T0_NS_15PhiloxCudaStateE,"ax",@progbits
	.align	128
.text._ZN2at6native43_GLOBAL__N__7cc8d1ed_10_Dropout_cu_0e96ed3820fused_dropout_kernelIddjLin1ELi1EbEEvNS_4cuda6detail10TensorInfoIKT_T1_EENS5_IS6_S8_EENS5_IT4_S8_EES8_T0_NS_15PhiloxCudaStateE:
        .type           _ZN2at6native43_GLOBAL__N__7cc8d1ed_10_Dropout_cu_0e96ed3820fused_dropout_kernelIddjLin1ELi1EbEEvNS_4cuda6detail10TensorInfoIKT_T1_EENS5_IS6_S8_EENS5_IT4_S8_EES8_T0_NS_15PhiloxCudaStateE,@function
        .size           _ZN2at6native43_GLOBAL__N__7cc8d1ed_10_Dropout_cu_0e96ed3820fused_dropout_kernelIddjLin1ELi1EbEEvNS_4cuda6detail10TensorInfoIKT_T1_EENS5_IS6_S8_EENS5_IT4_S8_EES8_T0_NS_15PhiloxCudaStateE,(.L_x_11752 - _ZN2at6native43_GLOBAL__N__7cc8d1ed_10_Dropout_cu_0e96ed3820fused_dropout_kernelIddjLin1ELi1EbEEvNS_4cuda6detail10TensorInfoIKT_T1_EENS5_IS6_S8_EENS5_IT4_S8_EES8_T0_NS_15PhiloxCudaStateE)
        .other          _ZN2at6native43_GLOBAL__N__7cc8d1ed_10_Dropout_cu_0e96ed3820fused_dropout_kernelIddjLin1ELi1EbEEvNS_4cuda6detail10TensorInfoIKT_T1_EENS5_IS6_S8_EENS5_IT4_S8_EES8_T0_NS_15PhiloxCudaStateE,@"STO_CUDA_ENTRY STV_DEFAULT"
_ZN2at6native43_GLOBAL__N__7cc8d1ed_10_Dropout_cu_0e96ed3820fused_dropout_kernelIddjLin1ELi1EbEEvNS_4cuda6detail10TensorInfoIKT_T1_EENS5_IS6_S8_EENS5_IT4_S8_EES8_T0_NS_15PhiloxCudaStateE:
        /* <DEDUP_REMOVED lines=94> */
[----:B------:R-:W-:Y:S05]  /*05e0*/  CALL.REL.NOINC `($__internal_130_$__cuda_sm20_dblrcp_rn_slowpath_v3) ;  /* 0x0000004000387944 */ /* 0x000fea0003c00000 */
.L_x_4618:
        /* <DEDUP_REMOVED lines=37> */
.L_x_4650:
        /* <DEDUP_REMOVED lines=13> */
.L_x_4620:
[----:B------:R-:W-:Y:S05]  /*0910*/  BSYNC B0 ;  /* 0x0000000000007941 */ /* 0x000fea0003800000 */
.L_x_4619:
        /* <DEDUP_REMOVED lines=69> */
.L_x_4622:
[----:B------:R-:W-:Y:S01]  /*0d70*/  MOV R34, R46 ;  /* 0x0000002e00227202 */ /* 0x000fe20000000f00 */
[----:B------:R-:W-:Y:S01]  /*0d80*/  IMAD.MOV.U32 R37, RZ, RZ, R36 ;  /* 0x000000ffff257224 */ /* 0x000fe200078e0024 */
[----:B------:R-:W-:Y:S01]  /*0d90*/  MOV R38, R42 ;  /* 0x0000002a00267202 */ /* 0x000fe20000000f00 */
[----:B------:R-:W-:-:S07]  /*0da0*/  IMAD.MOV.U32 R39, RZ, RZ, R24 ;  /* 0x000000ffff277224 */ /* 0x000fce00078e0018 */
.L_x_4621:
        /* <DEDUP_REMOVED lines=28> */
.L_x_4627:
        /* <DEDUP_REMOVED lines=99> */
.L_x_4626:
        /* <DEDUP_REMOVED lines=79> */
.L_x_4625:
[----:B------:R-:W0:Y:S01]  /*1a90*/  LDC.64 R26, c[0x0][0x210] ;  /* 0x00008400ff1a7b82 */ /* 0x000e220000000a00 */
[----:B------:R-:W-:Y:S02]  /*1aa0*/  ULDC UR4, c[0x0][0x27c] ;  /* 0x00009f0000047ab9 */ /* 0x000fe40000000800 */
[----:B------:R-:W-:-:S04]  /*1ab0*/  IMAD R37, R36, UR4, R37 ;  /* 0x0000000424257c24 */ /* 0x000fc8000f8e0225 */
[----:B0-----:R-:W-:-:S06]  /*1ac0*/  IMAD.WIDE.U32 R26, R37, 0x8, R26 ;  /* 0x00000008251a7825 */ /* 0x001fcc00078e001a */
[----:B------:R-:W5:Y:S02]  /*1ad0*/  LDG.E.64 R26, desc[UR6][R26.64] ;  /* 0x000000061a1a7981 */ /* 0x000f64000c1e1b00 */
.L_x_4624:
[----:B------:R-:W-:Y:S05]  /*1ae0*/  BSYNC B0 ;  /* 0x0000000000007941 */ /* 0x000fea0003800000 */
.L_x_4623:
        /* <DEDUP_REMOVED lines=16> */
.L_x_4632:
        /* <DEDUP_REMOVED lines=99> */
.L_x_4631:
        /* <DEDUP_REMOVED lines=79> */
.L_x_4630:
[----:B------:R-:W0:Y:S01]  /*2710*/  LDC.64 R28, c[0x0][0x210] ;  /* 0x00008400ff1c7b82 */ /* 0x000e220000000a00 */
[----:B------:R-:W-:Y:S02]  /*2720*/  ULDC UR4, c[0x0][0x27c] ;  /* 0x00009f0000047ab9 */ /* 0x000fe40000000800 */
[----:B------:R-:W-:-:S04]  /*2730*/  IMAD R37, R36, UR4, R37 ;  /* 0x0000000424257c24 */ /* 0x000fc8000f8e0225 */
[----:B0-----:R-:W-:-:S06]  /*2740*/  IMAD.WIDE.U32 R28, R37, 0x8, R28 ;  /* 0x00000008251c7825 */ /* 0x001fcc00078e001c */
[----:B------:R-:W5:Y:S02]  /*2750*/  LDG.E.64 R28, desc[UR6][R28.64] ;  /* 0x000000061c1c7981 */ /* 0x000f64000c1e1b00 */
.L_x_4629:
[----:B------:R-:W-:Y:S05]  /*2760*/  BSYNC B0 ;  /* 0x0000000000007941 */ /* 0x000fea0003800000 */
.L_x_4628:
        /* <DEDUP_REMOVED lines=16> */
.L_x_4637:
        /* <DEDUP_REMOVED lines=99> */
.L_x_4636:
        /* <DEDUP_REMOVED lines=79> */
.L_x_4635:
[----:B------:R-:W0:Y:S01]  /*3390*/  LDC.64 R30, c[0x0][0x210] ;  /* 0x00008400ff1e7b82 */ /* 0x000e220000000a00 */
[----:B------:R-:W-:Y:S02]  /*33a0*/  ULDC UR4, c[0x0][0x27c] ;  /* 0x00009f0000047ab9 */ /* 0x000fe40000000800 */
[----:B------:R-:W-:-:S04]  /*33b0*/  IMAD R37, R36, UR4, R37 ;  /* 0x0000000424257c24 */ /* 0x000fc8000f8e0225 */
[----:B0-----:R-:W-:-:S06]  /*33c0*/  IMAD.WIDE.U32 R30, R37, 0x8, R30 ;  /* 0x00000008251e7825 */ /* 0x001fcc00078e001e */
[----:B------:R-:W5:Y:S02]  /*33d0*/  LDG.E.64 R30, desc[UR6][R30.64] ;  /* 0x000000061e1e7981 */ /* 0x000f64000c1e1b00 */
.L_x_4634:
[----:B------:R-:W-:Y:S05]  /*33e0*/  BSYNC B0 ;  /* 0x0000000000007941 */ /* 0x000fea0003800000 */
.L_x_4633:
        /* <DEDUP_REMOVED lines=16> */
.L_x_4642:
        /* <DEDUP_REMOVED lines=99> */
.L_x_4641:
        /* <DEDUP_REMOVED lines=79> */
.L_x_4640:
[----:B------:R-:W0:Y:S01]  /*4010*/  LDC.64 R32, c[0x0][0x210] ;  /* 0x00008400ff207b82 */ /* 0x000e220000000a00 */
[----:B------:R-:W-:Y:S02]  /*4020*/  ULDC UR4, c[0x0][0x27c] ;  /* 0x00009f0000047ab9 */ /* 0x000fe40000000800 */
[----:B------:R-:W-:-:S04]  /*4030*/  IMAD R37, R36, UR4, R37 ;  /* 0x0000000424257c24 */ /* 0x000fc8000f8e0225 */
[----:B0-----:R-:W-:-:S06]  /*4040*/  IMAD.WIDE.U32 R32, R37, 0x8, R32 ;  /* 0x0000000825207825 */ /* 0x001fcc00078e0020 */
[----:B------:R-:W5:Y:S02]  /*4050*/  LDG.E.64 R32, desc[UR6][R32.64] ;  /* 0x0000000620207981 */ /* 0x000f64000c1e1b00 */
.L_x_4639:
[----:B------:R-:W-:Y:S05]  /*4060*/  BSYNC B0 ;  /* 0x0000000000007941 */ /* 0x000fea0003800000 */
.L_x_4638:
        /* <DEDUP_REMOVED lines=10> */
[----:B------:R-:W-:Y:S01]  /*4110*/  ULDC.64 UR4, c[0x0][0x4a0] ;  /* 0x0001280000047ab9 */ /* 0x000fe20000000a00 */
[----:B------:R-:W0:Y:S04]  /*4120*/  LDC.64 R38, c[0x0][0x2e8] ;  /* 0x0000ba00ff267b82 */ /* 0x000e280000000a00 */
[----:B------:R-:W1:Y:S02]  /*4130*/  F2F.F64.F32 R34, R34 ;  /* 0x0000002200227310 */ /* 0x000e640000201800 */
[----:B-1----:R-:W-:Y:S01]  /*4140*/  DSETP.GEU.AND P3, PT, R34, UR4, PT ;  /* 0x0000000422007e2a */ /* 0x002fe2000bf6e000 */
[----:B------:R-:W-:Y:S02]  /*4150*/  ULDC UR4, c[0x0][0x354] ;  /* 0x0000d50000047ab9 */ /* 0x000fe40000000800 */
[----:B------:R-:W-:Y:S01]  /*4160*/  IMAD R51, R0, UR4, RZ ;  /* 0x0000000400337c24 */ /* 0x000fe2000f8e02ff */
[----:B------:R-:W-:-:S02]  /*4170*/  ULDC.64 UR4, c[0x0][0x3c0] ;  /* 0x0000f00000047ab9 */ /* 0x000fc40000000a00 */
[----:B------:R-:W-:Y:S01]  /*4180*/  FSEL R35, RZ, 1, P3 ;  /* 0x3f800000ff237808 */ /* 0x000fe20001800000 */
[C---:B0-----:R-:W-:Y:S01]  /*4190*/  IMAD.WIDE.U32 R38, R51.reuse, 0x8, R38 ;  /* 0x0000000833267825 */ /* 0x041fe200078e0026 */
[----:B------:R-:W-:Y:S02]  /*41a0*/  IADD3 R34, P4, R51, UR4, RZ ;  /* 0x0000000433227c10 */ /* 0x000fe4000ff9e0ff */
[----:B------:R-:W-:Y:S01]  /*41b0*/  SEL R51, RZ, 0x1, P3 ;  /* 0x00000001ff337807 */ /* 0x000fe20001800000 */
[----:B------:R-:W-:Y:S01]  /*41c0*/  FMUL.FTZ R52, R35, 1 ;  /* 0x3f80000023347820 */ /* 0x000fe20000410000 */
[----:B------:R-:W-:-:S03]  /*41d0*/  IADD3.X R35, RZ, UR5, RZ, P4, !PT ;  /* 0x00000005ff237c10 */ /* 0x000fc6000a7fe4ff */
[----:B------:R-:W0:Y:S02]  /*41e0*/  F2F.F64.F32 R36, R52 ;  /* 0x0000003400247310 */ /* 0x000e240000201800 */
[----:B0----5:R-:W-:-:S08]  /*41f0*/  DMUL R36, R26, R36 ;  /* 0x000000241a247228 */ /* 0x021fd00000000000 */
[----:B------:R-:W-:-:S07]  /*4200*/  DMUL R36, R36, R22 ;  /* 0x0000001624247228 */ /* 0x000fce0000000000 */
[----:B------:R0:W-:Y:S04]  /*4210*/  STG.E.64 desc[UR6][R38.64], R36 ;  /* 0x0000002426007986 */ /* 0x0001e8000c101b06 */
[----:B------:R0:W-:Y:S02]  /*4220*/  STG.E.U8 desc[UR6][R34.64], R51 ;  /* 0x0000003322007986 */ /* 0x0001e4000c101106 */
.L_x_4644:
[----:B------:R-:W-:Y:S05]  /*4230*/  BSYNC B0 ;  /* 0x0000000000007941 */ /* 0x000fea0003800000 */
.L_x_4643:
[----:B------:R-:W-:Y:S04]  /*4240*/  BSSY B0, `(.L_x_4645) ;  /* 0x0000015000007945 */ /* 0x000fe80003800000 */
[----:B------:R-:W-:Y:S05]  /*4250*/  @P2 BRA `(.L_x_4646) ;  /* 0x00000000004c2947 */ /* 0x000fea0003800000 */
[----:B------:R-:W-:Y:S01]  /*4260*/  FMUL.FTZ R45, R45, 1 ;  /* 0x3f8000002d2d7820 */ /* 0x000fe20000410000 */
[----:B------:R-:W-:-:S03]  /*4270*/  ULDC.64 UR4, c[0x0][0x4a0] ;  /* 0x0001280000047ab9 */ /* 0x000fc60000000a00 */
[----:B0-----:R-:W0:Y:S02]  /*4280*/  F2F.F64.F32 R34, R45 ;  /* 0x0000002d00227310 */ /* 0x001e240000201800 */
[----:B0-----:R-:W-:Y:S01]  /*4290*/  DSETP.GEU.AND P2, PT, R34, UR4, PT ;  /* 0x0000000422007e2a */ /* 0x001fe2000bf4e000 */
[----:B------:R-:W-:Y:S02]  /*42a0*/  ULDC UR4, c[0x0][0x354] ;  /* 0x0000d50000047ab9 */ /* 0x000fe40000000800 */
[----:B------:R-:W-:Y:S01]  /*42b0*/  IMAD R51, R48, UR4, RZ ;  /* 0x0000000430337c24 */ /* 0x000fe2000f8e02ff */
        /* <DEDUP_REMOVED lines=13> */
.L_x_4646:
[----:B------:R-:W-:Y:S05]  /*4390*/  BSYNC B0 ;  /* 0x0000000000007941 */ /* 0x000fea0003800000 */
.L_x_4645:
[----:B------:R-:W-:Y:S04]  /*43a0*/  BSSY B0, `(.L_x_4647) ;  /* 0x0000015000007945 */ /* 0x000fe80003800000 */
[----:B------:R-:W-:Y:S05]  /*43b0*/  @P1 BRA `(.L_x_4648) ;  /* 0x00000000004c1947 */ /* 0x000fea0003800000 */
[----:B------:R-:W-:Y:S01]  /*43c0*/  FMUL.FTZ R46, R46, 1 ;  /* 0x3f8000002e2e7820 */ /* 0x000fe20000410000 */
[----:B------:R-:W-:-:S03]  /*43d0*/  ULDC.64 UR4, c[0x0][0x4a0] ;  /* 0x0001280000047ab9 */ /* 0x000fc60000000a00 */
[----:B01----:R-:W0:Y:S02]  /*43e0*/  F2F.F64.F32 R34, R46 ;  /* 0x0000002e00227310 */ /* 0x003e240000201800 */
[----:B0-----:R-:W-:Y:S01]  /*43f0*/  DSETP.GEU.AND P1, PT, R34, UR4, PT ;  /* 0x0000000422007e2a */ /* 0x001fe2000bf2e000 */
[----:B------:R-:W-:Y:S02]  /*4400*/  ULDC UR4, c[0x0][0x354] ;  /* 0x0000d50000047ab9 */ /* 0x000fe40000000800 */
[----:B------:R-:W-:Y:S01]  /*4410*/  IMAD R49, R49, UR4, RZ ;  /* 0x0000000431317c24 */ /* 0x000fe2000f8e02ff */
[----:B------:R-:W-:Y:S02]  /*4420*/  ULDC.64 UR4, c[0x0][0x3c0] ;  /* 0x0000f00000047ab9 */ /* 0x000fe40000000a00 */
[----:B------:R-:W-:Y:S02]  /*4430*/  FSEL R34, RZ, 1, P1 ;  /* 0x3f800000ff227808 */ /* 0x000fe40000800000 */
[----:B------:R-:W-:-:S03]  /*4440*/  IADD3 R36, P2, R49, UR4, RZ ;  /* 0x0000000431247c10 */ /* 0x000fc6000ff5e0ff */
[----:B------:R-:W-:Y:S02]  /*4450*/  FMUL.FTZ R45, R34, 1 ;  /* 0x3f800000222d7820 */ /* 0x000fe40000410000 */
[----:B------:R-:W0:Y:S01]  /*4460*/  LDC.64 R34, c[0x0][0x2e8] ;  /* 0x0000ba00ff227b82 */ /* 0x000e220000000a00 */
[----:B------:R-:W-:Y:S01]  /*4470*/  IMAD.X R37, RZ, RZ, UR5, P2 ;  /* 0x00000005ff257e24 */ /* 0x000fe200090e06ff */
[----:B------:R-:W1:Y:S02]  /*4480*/  F2F.F64.F32 R38, R45 ;  /* 0x0000002d00267310 */ /* 0x000e640000201800 */
[----:B-1---5:R-:W-:Y:S01]  /*4490*/  DMUL R38, R30, R38 ;  /* 0x000000261e267228 */ /* 0x022fe20000000000 */
[----:B0-----:R-:W-:-:S07]  /*44a0*/  IMAD.WIDE.U32 R34, R49, 0x8, R34 ;  /* 0x0000000831227825 */ /* 0x001fce00078e0022 */
[----:B------:R-:W-:Y:S01]  /*44b0*/  DMUL R38, R38, R22 ;  /* 0x0000001626267228 */ /* 0x000fe20000000000 */
[----:B------:R-:W-:-:S06]  /*44c0*/  SEL R49, RZ, 0x1, P1 ;  /* 0x00000001ff317807 */ /* 0x000fcc0000800000 */
[----:B------:R2:W-:Y:S04]  /*44d0*/  STG.E.64 desc[UR6][R34.64], R38 ;  /* 0x0000002622007986 */ /* 0x0005e8000c101b06 */
[----:B------:R2:W-:Y:S02]  /*44e0*/  STG.E.U8 desc[UR6][R36.64], R49 ;  /* 0x0000003124007986 */ /* 0x0005e4000c101106 */
.L_x_4648:
[----:B------:R-:W-:Y:S05]  /*44f0*/  BSYNC B0 ;  /* 0x0000000000007941 */ /* 0x000fea0003800000 */
.L_x_4647:
[----:B------:R-:W-:Y:S05]  /*4500*/  @P0 BRA `(.L_x_4649) ;  /* 0x00000000004c0947 */ /* 0x000fea0003800000 */
[----:B------:R-:W-:Y:S01]  /*4510*/  FMUL.FTZ R47, R47, 1 ;  /* 0x3f8000002f2f7820 */ /* 0x000fe20000410000 */
[----:B------:R-:W-:-:S03]  /*4520*/  ULDC.64 UR4, c[0x0][0x4a0] ;  /* 0x0001280000047ab9 */ /* 0x000fc60000000a00 */
[----:B012---:R-:W0:Y:S02]  /*4530*/  F2F.F64.F32 R34, R47 ;  /* 0x0000002f00227310 */ /* 0x007e240000201800 */
[----:B0-----:R-:W-:Y:S01]  /*4540*/  DSETP.GEU.AND P0, PT, R34, UR4, PT ;  /* 0x0000000422007e2a */ /* 0x001fe2000bf0e000 */
[----:B------:R-:W-:Y:S02]  /*4550*/  ULDC UR4, c[0x0][0x354] ;  /* 0x0000d50000047ab9 */ /* 0x000fe40000000800 */
[----:B------:R-:W-:Y:S01]  /*4560*/  IMAD R45, R50, UR4, RZ ;  /* 0x00000004322d7c24 */ /* 0x000fe2000f8e02ff */
        /* <DEDUP_REMOVED lines=13> */
.L_x_4649:
        /* <DEDUP_REMOVED lines=9> */
        .weak           $__internal_130_$__cuda_sm20_dblrcp_rn_slowpath_v3
        .type           $__internal_130_$__cuda_sm20_dblrcp_rn_slowpath_v3,@function
        .size           $__internal_130_$__cuda_sm20_dblrcp_rn_slowpath_v3,(.L_x_11752 - $__internal_130_$__cuda_sm20_dblrcp_rn_slowpath_v3)
$__internal_130_$__cuda_sm20_dblrcp_rn_slowpath_v3:
        /* <DEDUP_REMOVED lines=26> */
.L_x_4653:
        /* <DEDUP_REMOVED lines=10> */
.L_x_4651:
[----:B------:R-:W0:Y:S01]  /*4910*/  LDC R22, c[0x0][0x4a0] ;  /* 0x00012800ff167b82 */ /* 0x000e220000000800 */
[----:B------:R-:W-:-:S07]  /*4920*/  LOP3.LUT R23, R17, 0x80000, RZ, 0xfc, !PT ;  /* 0x0008000011177812 */ /* 0x000fce00078efcff */
.L_x_4652:
[----:B------:R-:W-:-:S04]  /*4930*/  MOV R17, 0x0 ;  /* 0x0000000000117802 */ /* 0x000fc80000000f00 */
[----:B0-----:R-:W-:Y:S05]  /*4940*/  RET.REL.NODEC R16 `(_ZN2at6native43_GLOBAL__N__7cc8d1ed_10_Dropout_cu_0e96ed3820fused_dropout_kernelIddjLin1ELi1EbEEvNS_4cuda6detail10TensorInfoIKT_T1_EENS5_IS6_S8_EENS5_IT4_S8_EES8_T0_NS_15PhiloxCudaStateE) ;  /* 0xffffffb410ac7950 */ /* 0x001fea0003c3ffff */
.L_x_4654:
        /* <DEDUP_REMOVED lines=11> */
.L_x_11752:


//--------------------- .text._ZN2at6native43_GLOBAL__N__7cc8d1ed_10_Dropout_cu_0e96ed3820fused_dropout_kernelIddjLi1ELi1EbEEvNS_4cuda6detail10TensorInfoIKT_T1_EENS5_IS6_S8_EENS5_IT4_S8_EES8_T0_NS_15PhiloxCudaStateE --------------------------
	.section	.text._ZN2at6native43_GLOBAL__N__7cc8d1ed_10_Dropout_cu_0e96ed3820fused_dropout_kernelIddjLi1ELi1EbEEvNS_4cuda6detail10TensorInfoIKT_T1_EENS5_IS6_S8_EENS5_IT4_S8_EES8_T0_NS_15PhiloxCudaStateE,"ax",@progbits
	.align	128
.text._ZN2at6native43_GLOBAL__N__7cc8d1ed_10_Dropout_cu_0e96ed3820fused_dropout_kernelIddjLi1ELi1EbEEvNS_4cuda6detail10TensorInfoIKT_T1_EENS5_IS6_S8_EENS5_IT4_S8_EES8_T0_NS_15PhiloxCudaStateE:
        .type           _ZN2at6native43_GLOBAL__N__7cc8d1ed_10_Dropout_cu_0e96ed3820fused_dropout_kernelIddjLi1ELi1EbEEvNS_4cuda6detail10TensorInfoIKT_T1_EENS5_IS6_S8_EENS5_IT4_S8_EES8_T0_NS_15PhiloxCudaStateE,@function
        .size           _ZN2at6native43_GLOBAL__N__7cc8d1ed_10_Dropout_cu_0e96ed3820fused_dropout_kernelIddjLi1ELi1EbEEvNS_4cuda6detail10TensorInfoIKT_T1_EENS5_IS6_S8_EENS5_IT4_S8_EES8_T0_NS_15PhiloxCudaStateE,(.L_x_11754 - _ZN2at6native43_GLOBAL__N__7cc8d1ed_10_Dropout_cu_0e96ed3820fused_dropout_kernelIddjLi1ELi1EbEEvNS_4cuda6detail10TensorInfoIKT_T1_EENS5_IS6_S8_EENS5_IT4_S8_EES8_T0_NS_15PhiloxCudaStateE)
        .other          _ZN2at6native43_GLOBAL__N__7cc8d1ed_10_Dropout_cu_0e96ed3820fused_dropout_kernelIddjLi1ELi1EbEEvNS_4cuda6detail10TensorInfoIKT_T1_EENS5_IS6_S8_EENS5_IT4_S8_EES8_T0_NS_15PhiloxCudaStateE,@"STO_CUDA_ENTRY STV_DEFAULT"
_ZN2at6native43_GLOBAL__N__7cc8d1ed_10_Dropout_cu_0e96ed3820fused_dropout_kernelIddjLi1ELi1EbEEvNS_4cuda6detail10TensorInfoIKT_T1_EENS5_IS6_S8_EENS5_IT4_S8_EES8_T0_NS_15PhiloxCudaStateE:
        /* <DEDUP_REMOVED lines=94> */
[----:B------:R-:W-:Y:S05]  /*05e0*/  CALL.REL.NOINC `($__internal_131_$__cuda_sm20_dblrcp_rn_slowpath_v3) ;  /* 0x0000000c00c07944 */ /* 0x000fea0003c00000 */
[----:B------:R-:W-:Y:S01]  /*05f0*/  IMAD.MOV.U32 R18, RZ, RZ, R22 ;  /* 0x000000ffff127224 */ /* 0x000fe200078e0016 */
[----:B------:R-:W-:-:S07]  /*0600*/  MOV R19, R23 ;  /* 0x0000001700137202 */ /* 0x000fce0000000f00 */
.L_x_4655:
        /* <DEDUP_REMOVED lines=35> */
.L_x_4667:
        /* <DEDUP_REMOVED lines=13> */
.L_x_4657:
[----:B------:R-:W-:Y:S05]  /*0910*/  BSYNC B0 ;  /* 0x0000000000007941 */ /* 0x000fea0003800000 */
.L_x_4656:
        /* <DEDUP_REMOVED lines=69> */
.L_x_4659:
[----:B------:R-:W-:Y:S01]  /*0d70*/  MOV R49, R38 ;  /* 0x0000002600317202 */ /* 0x000fe20000000f00 */
[----:B------:R-:W-:Y:S01]  /*0d80*/  IMAD.MOV.U32 R45, RZ, RZ, R34 ;  /* 0x000000ffff2d7224 */ /* 0x000fe200078e0022 */
[----:B------:R-:W-:Y:S01]  /*0d90*/  MOV R47, R40 ;  /* 0x00000028002f7202 */ /* 0x000fe20000000f00 */
[----:B------:R-:W-:-:S07]  /*0da0*/  IMAD.MOV.U32 R43, RZ, RZ, R22 ;  /* 0x000000ffff2b7224 */ /* 0x000fce00078e0016 */
.L_x_4658:
        /* <DEDUP_REMOVED lines=40> */
[----:B------:R-:W-:-:S03]  /*1030*/  SEL R47, RZ, 0x1, P3 ;  /* 0x00000001ff2f7807 */ /* 0x000fc60001800000 */
[----:B------:R-:W-:Y:S01]  /*1040*/  FMUL.FTZ R39, R32, 1 ;  /* 0x3f80000020277820 */ /* 0x000fe20000410000 */
[C---:B------:R-:W-:Y:S01]  /*1050*/  IADD3 R32, P4, R35.reuse, UR8, RZ ;  /* 0x0000000823207c10 */ /* 0x040fe2000ff9e0ff */
[----:B-1----:R-:W-:Y:S02]  /*1060*/  IMAD.WIDE.U32 R34, R35, 0x8, R50 ;  /* 0x0000000823227825 */ /* 0x002fe400078e0032 */
[----:B------:R-:W0:Y:S02]  /*1070*/  F2F.F64.F32 R36, R39 ;  /* 0x0000002700247310 */ /* 0x000e240000201800 */
[----:B------:R-:W-:Y:S01]  /*1080*/  IMAD.X R33, RZ, RZ, UR9, P4 ;  /* 0x00000009ff217e24 */ /* 0x000fe2000a0e06ff */
[----:B0----5:R-:W-:-:S08]  /*1090*/  DMUL R36, R24, R36 ;  /* 0x0000002418247228 */ /* 0x021fd00000000000 */
[----:B------:R-:W-:-:S07]  /*10a0*/  DMUL R36, R36, R18 ;  /* 0x0000001224247228 */ /* 0x000fce0000000000 */
[----:B------:R0:W-:Y:S04]  /*10b0*/  STG.E.64 desc[UR6][R34.64], R36 ;  /* 0x0000002422007986 */ /* 0x0001e8000c101b06 */
[----:B------:R0:W-:Y:S02]  /*10c0*/  STG.E.U8 desc[UR6][R32.64], R47 ;  /* 0x0000002f20007986 */ /* 0x0001e4000c101106 */
.L_x_4661:
[----:B------:R-:W-:Y:S05]  /*10d0*/  BSYNC B0 ;  /* 0x0000000000007941 */ /* 0x000fea0003800000 */
.L_x_4660:
[----:B------:R-:W-:Y:S01]  /*10e0*/  BSSY B0, `(.L_x_4662) ;  /* 0x0000014000007945 */ /* 0x000fe20003800000 */
[----:B------:R-:W-:Y:S01]  /*10f0*/  I2FP.F32.U32 R0, R43 ;  /* 0x0000002b00007245 */ /* 0x000fe20000201000 */
[-C--:B------:R-:W-:Y:S01]  /*1100*/  FFMA.FTZ R45, R45, R49.reuse, 1.1641532182693481445e-10 ;  /* 0x2f0000002d2d7423 */ /* 0x080fe20000010031 */
[----:B------:R-:W-:Y:S01]  /*1110*/  FFMA.FTZ R38, R52, R49, 1.1641532182693481445e-10 ;  /* 0x2f00000034267423 */ /* 0x000fe20000010031 */
[----:B------:R-:W-:Y:S06]  /*1120*/  @P2 BRA `(.L_x_4663) ;  /* 0x00000000003c2947 */ /* 0x000fec0003800000 */
[----:B------:R-:W-:Y:S01]  /*1130*/  FMUL.FTZ R38, R38, 1 ;  /* 0x3f80000026267820 */ /* 0x000fe20000410000 */
[----:B0-----:R-:W-:-:S03]  /*1140*/  IMAD R35, R44, UR4, RZ ;  /* 0x000000042c237c24 */ /* 0x001fc6000f8e02ff */
[----:B------:R-:W0:Y:S02]  /*1150*/  F2F.F64.F32 R32, R38 ;  /* 0x0000002600207310 */ /* 0x000e240000201800 */
[----:B0-----:R-:W-:-:S06]  /*1160*/  DSETP.GEU.AND P2, PT, R32, UR12, PT ;  /* 0x0000000c20007e2a */ /* 0x001fcc000bf4e000 */
[----:B------:R-:W-:Y:S02]  /*1170*/  FSEL R32, RZ, 1, P2 ;  /* 0x3f800000ff207808 */ /* 0x000fe40001000000 */
[----:B------:R-:W-:-:S03]  /*1180*/  SEL R43, RZ, 0x1, P2 ;  /* 0x00000001ff2b7807 */ /* 0x000fc60001000000 */
[----:B------:R-:W-:Y:S01]  /*1190*/  FMUL.FTZ R39, R32, 1 ;  /* 0x3f80000020277820 */ /* 0x000fe20000410000 */
[C---:B------:R-:W-:Y:S01]  /*11a0*/  IADD3 R32, P3, R35.reuse, UR8, RZ ;  /* 0x0000000823207c10 */ /* 0x040fe2000ff7e0ff */
[----:B-1----:R-:W-:Y:S02]  /*11b0*/  IMAD.WIDE.U32 R34, R35, 0x8, R50 ;  /* 0x0000000823227825 */ /* 0x002fe400078e0032 */
[----:B------:R-:W0:Y:S01]  /*11c0*/  F2F.F64.F32 R36, R39 ;  /* 0x0000002700247310 */ /* 0x000e220000201800 */
[----:B------:R-:W-:Y:S01]  /*11d0*/  IADD3.X R33, RZ, UR9, RZ, P3, !PT ;  /* 0x00000009ff217c10 */ /* 0x000fe20009ffe4ff */
[----:B0----5:R-:W-:-:S08]  /*11e0*/  DMUL R36, R26, R36 ;  /* 0x000000241a247228 */ /* 0x021fd00000000000 */
[----:B------:R-:W-:-:S07]  /*11f0*/  DMUL R36, R36, R18 ;  /* 0x0000001224247228 */ /* 0x000fce0000000000 */
[----:B------:R2:W-:Y:S04]  /*1200*/  STG.E.64 desc[UR6][R34.64], R36 ;  /* 0x0000002422007986 */ /* 0x0005e8000c101b06 */
[----:B------:R2:W-:Y:S02]  /*1210*/  STG.E.U8 desc[UR6][R32.64], R43 ;  /* 0x0000002b20007986 */ /* 0x0005e4000c101106 */
.L_x_4663:
[----:B------:R-:W-:Y:S05]  /*1220*/  BSYNC B0 ;  /* 0x0000000000007941 */ /* 0x000fea0003800000 */
.L_x_4662:
[----:B------:R-:W-:Y:S04]  /*1230*/  BSSY B0, `(.L_x_4664) ;  /* 0x0000011000007945 */ /* 0x000fe80003800000 */
[----:B------:R-:W-:Y:S05]  /*1240*/  @P1 BRA `(.L_x_4665) ;  /* 0x00000000003c1947 */ /* 0x000fea0003800000 */
[----:B------:R-:W-:Y:S01]  /*1250*/  FMUL.FTZ R45, R45, 1 ;  /* 0x3f8000002d2d7820 */ /* 0x000fe20000410000 */
[----:B0-2---:R-:W-:-:S03]  /*1260*/  IMAD R35, R46, UR4, RZ ;  /* 0x000000042e237c24 */ /* 0x005fc6000f8e02ff */
        /* <DEDUP_REMOVED lines=13> */
.L_x_4665:
[----:B------:R-:W-:Y:S05]  /*1340*/  BSYNC B0 ;  /* 0x0000000000007941 */ /* 0x000fea0003800000 */
.L_x_4664:
[----:B------:R-:W-:Y:S01]  /*1350*/  FFMA.FTZ R0, R0, R49, 1.1641532182693481445e-10 ;  /* 0x2f00000000007423 */ /* 0x000fe20000010031 */
[----:B------:R-:W-:Y:S06]  /*1360*/  @P0 BRA `(.L_x_4666) ;  /* 0x00000000003c0947 */ /* 0x000fec0003800000 */
[----:B------:R-:W-:Y:S01]  /*1370*/  FMUL.FTZ R0, R0, 1 ;  /* 0x3f80000000007820 */ /* 0x000fe20000410000 */
[----:B0-23--:R-:W-:-:S03]  /*1380*/  IMAD R37, R48, UR4, RZ ;  /* 0x0000000430257c24 */ /* 0x00dfc6000f8e02ff */
[----:B------:R-:W0:Y:S01]  /*1390*/  F2F.F64.F32 R32, R0 ;  /* 0x0000000000207310 */ /* 0x000e220000201800 */
[----:B-1----:R-:W-:Y:S01]  /*13a0*/  IMAD.WIDE.U32 R50, R37, 0x8, R50 ;  /* 0x0000000825327825 */ /* 0x002fe200078e0032 */
[----:B0-----:R-:W-:-:S06]  /*13b0*/  DSETP.GEU.AND P0, PT, R32, UR12, PT ;  /* 0x0000000c20007e2a */ /* 0x001fcc000bf0e000 */
[----:B------:R-:W-:-:S05]  /*13c0*/  FSEL R32, RZ, 1, P0 ;  /* 0x3f800000ff207808 */ /* 0x000fca0000000000 */
[----:B------:R-:W-:Y:S01]  /*13d0*/  FMUL.FTZ R36, R32, 1 ;  /* 0x3f80000020247820 */ /* 0x000fe20000410000 */
[----:B------:R-:W-:Y:S02]  /*13e0*/  IADD3 R32, P1, R37, UR8, RZ ;  /* 0x0000000825207c10 */ /* 0x000fe4000ff3e0ff */
[----:B------:R-:W-:Y:S01]  /*13f0*/  SEL R37, RZ, 0x1, P0 ;  /* 0x00000001ff257807 */ /* 0x000fe20000000000 */
[----:B------:R-:W0:Y:S01]  /*1400*/  F2F.F64.F32 R34, R36 ;  /* 0x0000002400227310 */ /* 0x000e220000201800 */
[----:B------:R-:W-:Y:S01]  /*1410*/  IADD3.X R33, RZ, UR9, RZ, P1, !PT ;  /* 0x00000009ff217c10 */ /* 0x000fe20008ffe4ff */
[----:B0----5:R-:W-:-:S08]  /*1420*/  DMUL R34, R30, R34 ;  /* 0x000000221e227228 */ /* 0x021fd00000000000 */
[----:B------:R-:W-:-:S07]  /*1430*/  DMUL R34, R34, R18 ;  /* 0x0000001222227228 */ /* 0x000fce0000000000 */
[----:B------:R4:W-:Y:S04]  /*1440*/  STG.E.64 desc[UR6][R50.64], R34 ;  /* 0x0000002232007986 */ /* 0x0009e8000c101b06 */
[----:B------:R4:W-:Y:S02]  /*1450*/  STG.E.U8 desc[UR6][R32.64], R37 ;  /* 0x0000002520007986 */ /* 0x0009e4000c101106 */
.L_x_4666:
[----:B------:R-:W-:Y:S01]  /*1460*/  IMAD R0, R15, UR5, R48 ;  /* 0x000000050f007c24 */ /* 0x000fe2000f8e0230 */
[----:B------:R-:W-:Y:S05]  /*1470*/  WARPSYNC.ALL ;  /* 0x0000000000007948 */ /* 0x000fea0003800000 */
[----:B------:R-:W-:Y:S01]  /*1480*/  BAR.SYNC.DEFER_BLOCKING 0x0 ;  /* 0x0000000000007b1d */ /* 0x000fe20000010000 */
[----:B------:R-:W-:Y:S01]  /*1490*/  ISETP.GE.U32.AND P0, PT, R0, R17, PT ;  /* 0x000000110000720c */ /* 0x000fe20003f06070 */
[----:B------:R-:W-:Y:S01]  /*14a0*/  IMAD.MOV.U32 R44, RZ, RZ, R22 ;  /* 0x000000ffff2c7224 */ /* 0x000fe200078e0016 */
[----:B---3--:R-:W-:Y:S01]  /*14b0*/  MOV R39, R40 ;  /* 0x0000002800277202 */ /* 0x008fe20000000f00 */
[----:B------:R-:W-:-:S10]  /*14c0*/  IMAD.MOV.U32 R38, RZ, RZ, R42 ;  /* 0x000000ffff267224 */ /* 0x000fd400078e002a */
[----:B------:R-:W-:Y:S05]  /*14d0*/  @!P0 BRA `(.L_x_4667) ;  /* 0xfffffff000d88947 */ /* 0x000fea000383ffff */
[----:B------:R-:W-:Y:S05]  /*14e0*/  EXIT ;  /* 0x000000000000794d */ /* 0x000fea0003800000 */
        .weak           $__internal_131_$__cuda_sm20_dblrcp_rn_slowpath_v3
        .type           $__internal_131_$__cuda_sm20_dblrcp_rn_slowpath_v3,@function
        .size           $__internal_131_$__cuda_sm20_dblrcp_rn_slowpath_v3,(.L_x_11754 - $__internal_131_$__cuda_sm20_dblrcp_rn_slowpath_v3)
$__internal_131_$__cuda_sm20_dblrcp_rn_slowpath_v3:
        /* <DEDUP_REMOVED lines=26> */
.L_x_4670:
        /* <DEDUP_REMOVED lines=10> */
.L_x_4668:
[----:B------:R-:W0:Y:S01]  /*1730*/  LDC R22, c[0x0][0x4a0] ;  /* 0x00012800ff167b82 */ /* 0x000e220000000800 */
[----:B------:R-:W-:-:S07]  /*1740*/  LOP3.LUT R23, R17, 0x80000, RZ, 0xfc, !PT ;  /* 0x0008000011177812 */ /* 0x000fce00078efcff */
.L_x_4669:
[----:B------:R-:W-:-:S04]  /*1750*/  IMAD.MOV.U32 R19, RZ, RZ, 0x0 ;  /* 0x00000000ff137424 */ /* 0x000fc800078e00ff */
[----:B0-----:R-:W-:Y:S05]  /*1760*/  RET.REL.NODEC R18 `(_ZN2at6native43_GLOBAL__N__7cc8d1ed_10_Dropout_cu_0e96ed3820fused_dropout_kernelIddjLi1ELi1EbEEvNS_4cuda6detail10TensorInfoIKT_T1_EENS5_IS6_S8_EENS5_IT4_S8_EES8_T0_NS_15PhiloxCudaStateE) ;  /* 0xffffffe812247950 */ /* 0x001fea0003c3ffff */
.L_x_4671:
        /* <DEDUP_REMOVED lines=9> */
.L_x_11754:


//--------------------- .text._ZN2at6native43_GLOBAL__N__7cc8d1ed_10_Dropout_cu_0e96ed3824fused_dropout_kernel_vecIddjLi1ELi2EbEEvNS_4cuda6detail10TensorInfoIKT_T1_EENS5_IS6_S8_EENS5_IT4_S8_EES8_T0_NS_15PhiloxCudaStateE --------------------------
	.section	.text._ZN2at6native43_GLOBAL__N__7cc8d1ed_10_Dropout_cu_0e96ed3824fused_dropout_kernel_vecIddjLi1ELi2EbEEvNS_4cuda6detail10TensorInfoIKT_T1_EENS5_IS6_S8_EENS5_IT4_S8_EES8_T0_NS_15PhiloxCudaStateE,"ax",@progbits
	.align	128
.text._ZN2at6native43_GLOBAL__N__7cc8d1ed_10_Dropout_cu_0e96ed3824fused_dropout_kernel_vecIddjLi1ELi2EbEEvNS_4cuda6detail10TensorInfoIKT_T1_EENS5_IS6_S8_EENS5_IT4_S8_EES8_T0_NS_15PhiloxCudaStateE:
        .type           _ZN2at6native43_GLOBAL__N__7cc8d1ed_10_Dropout_cu_0e96ed3824fused_dropout_kernel_vecIddjLi1ELi2EbEEvNS_4cuda6detail10TensorInfoIKT_T1_EENS5_IS6_S8_EENS5_IT4_S8_EES8_T0_NS_15PhiloxCudaStateE,@function
        .size           _ZN2at6native43_GLOBAL__N__7cc8d1ed_10_Dropout_cu_0e96ed3824fused_dropout_kernel_vecIddjLi1ELi2EbEEvNS_4cuda6detail10TensorInfoIKT_T1_EENS5_IS6_S8_EENS5_IT4_S8_EES8_T0_NS_15PhiloxCudaStateE,(.L_x_11756 - _ZN2at6native43_GLOBAL__N__7cc8d1ed_10_Dropout_cu_0e96ed3824fused_dropout_kernel_vecIddjLi1ELi2EbEEvNS_4cuda6detail10TensorInfoIKT_T1_EENS5_IS6_S8_EENS5_IT4_S8_EES8_T0_NS_15PhiloxCudaStateE)
        .other          _ZN2at6native43_GLOBAL__N__7cc8d1ed_10_Dropout_cu_0e96ed3824fused_dropout_kernel_vecIddjLi1ELi2EbEEvNS_4cuda6detail10TensorInfoIKT_T1_EENS5_IS6_S8_EENS5_IT4_S8_EES8_T0_NS_15PhiloxCudaStateE,@"STO_CUDA_ENTRY STV_DEFAULT"
_ZN2at6native43_GLOBAL__N__7cc8d1ed_10_Dropout_cu_0e96ed3824fused_dropout_kernel_vecIddjLi1ELi2EbEEvNS_4cuda6detail10TensorInfoIKT_T1_EENS5_IS6_S8_EENS5_IT4_S8_EES8_T0_NS_15PhiloxCudaStateE:
        /* <DEDUP_REMOVED lines=98> */
[----:B------:R-:W-:Y:S05]  /*0620*/  CALL.REL.NOINC `($__internal_132_$__cuda_sm20_dblrcp_rn_slowpath_v3) ;  /* 0x0000000400dc7944 */ /* 0x000fea0003c00000 */
.L_x_4672:
        /* <DEDUP_REMOVED lines=8> */
.L_x_4677:
        /* <DEDUP_REMOVED lines=13> */
.L_x_4674:
[----:B------:R-:W-:Y:S05]  /*0780*/  BSYNC B0 ;  /* 0x0000000000007941 */ /* 0x000fea0003800000 */
.L_x_4673:
        /* <DEDUP_REMOVED lines=53> */
.L_x_4676:
[----:B------:R-:W-:Y:S01]  /*0ae0*/  IMAD.MOV.U32 R34, RZ, RZ, R42 ;  /* 0x000000ffff227224 */ /* 0x000fe200078e002a */
[----:B------:R-:W-:-:S07]  /*0af0*/  MOV R42, R35 ;  /* 0x00000023002a7202 */ /* 0x000fce0000000f00 */
.L_x_4675:
        /* <DEDUP_REMOVED lines=9> */
[----:B------:R-:W-:Y:S01]  /*0b90*/  USHF.L.U32 UR4, UR5, 0x1, URZ ;  /* 0x0000000105047899 */ /* 0x000fe2000800063f */
[----:B-1----:R-:W-:-:S04]  /*0ba0*/  IMAD.WIDE.U32 R46, R39, 0x8, R28 ;  /* 0x00000008272e7825 */ /* 0x002fc800078e001c */
[----:B------:R-:W-:Y:S01]  /*0bb0*/  FMUL.FTZ R31, R31, 1 ;  /* 0x3f8000001f1f7820 */ /* 0x000fe20000410000 */
[----:B------:R-:W-:-:S03]  /*0bc0*/  FMUL.FTZ R44, R34, 1 ;  /* 0x3f800000222c7820 */ /* 0x000fc60000410000 */
[----:B------:R-:W1:Y:S08]  /*0bd0*/  F2F.F64.F32 R42, R31 ;  /* 0x0000001f002a7310 */ /* 0x000e700000201800 */
[----:B------:R-:W3:Y:S01]  /*0be0*/  F2F.F64.F32 R34, R44 ;  /* 0x0000002c00227310 */ /* 0x000ee20000201800 */
[----:B-1----:R-:W-:-:S06]  /*0bf0*/  DSETP.GEU.AND P0, PT, R42, UR10, PT ;  /* 0x0000000a2a007e2a */ /* 0x002fcc000bf0e000 */
[----:B------:R-:W-:Y:S01]  /*0c00*/  SEL R31, RZ, 0x1, P0 ;  /* 0x00000001ff1f7807 */ /* 0x000fe20000000000 */
[----:B---3--:R-:W-:Y:S01]  /*0c10*/  DSETP.GEU.AND P1, PT, R34, UR10, PT ;  /* 0x0000000a22007e2a */ /* 0x008fe2000bf2e000 */
[----:B------:R-:W-:-:S05]  /*0c20*/  FSEL R34, RZ, 1, P0 ;  /* 0x3f800000ff227808 */ /* 0x000fca0000000000 */
[----:B------:R-:W-:Y:S01]  /*0c30*/  FSEL R35, RZ, 1, P1 ;  /* 0x3f800000ff237808 */ /* 0x000fe20000800000 */
[----:B------:R-:W-:Y:S01]  /*0c40*/  FMUL.FTZ R42, R34, 1 ;  /* 0x3f800000222a7820 */ /* 0x000fe20000410000 */
[----:B------:R-:W-:-:S03]  /*0c50*/  SEL R44, RZ, 0x1, P1 ;  /* 0x00000001ff2c7807 */ /* 0x000fc60000800000 */
[----:B------:R-:W-:Y:S01]  /*0c60*/  FMUL.FTZ R49, R35, 1 ;  /* 0x3f80000023317820 */ /* 0x000fe20000410000 */
[----:B------:R-:W-:Y:S01]  /*0c70*/  PRMT R31, R44, 0x7604, R31 ;  /* 0x000076042c1f7816 */ /* 0x000fe2000000001f */
[----:B------:R-:W-:Y:S01]  /*0c80*/  F2F.F64.F32 R42, R42 ;  /* 0x0000002a002a7310 */ /* 0x000fe20000201800 */
[----:B------:R-:W-:-:S07]  /*0c90*/  IMAD.MOV.U32 R44, RZ, RZ, R30 ;  /* 0x000000ffff2c7224 */ /* 0x000fce00078e001e */
[----:B------:R-:W2:Y:S02]  /*0ca0*/  F2F.F64.F32 R34, R49 ;  /* 0x0000003100227310 */ /* 0x000ea40000201800 */
[----:B--2---:R-:W-:Y:S01]  /*0cb0*/  DMUL R14, R14, R34 ;  /* 0x000000220e0e7228 */ /* 0x004fe20000000000 */
[----:B------:R-:W-:Y:S01]  /*0cc0*/  IADD3 R34, P0, R39, UR8, RZ ;  /* 0x0000000827227c10 */ /* 0x000fe2000ff1e0ff */
[----:B------:R-:W-:Y:S01]  /*0cd0*/  DMUL R12, R12, R42 ;  /* 0x0000002a0c0c7228 */ /* 0x000fe20000000000 */
[----:B0-----:R-:W-:Y:S01]  /*0ce0*/  IMAD R39, R50, UR4, R39 ;  /* 0x0000000432277c24 */ /* 0x001fe2000f8e0227 */
[----:B------:R-:W-:Y:S01]  /*0cf0*/  MOV R43, R45 ;  /* 0x0000002d002b7202 */ /* 0x000fe20000000f00 */
[----:B------:R-:W-:Y:S01]  /*0d00*/  IMAD.MOV.U32 R42, RZ, RZ, R48 ;  /* 0x000000ffff2a7224 */ /* 0x000fe200078e0030 */
[----:B------:R-:W-:Y:S02]  /*0d10*/  IADD3.X R35, RZ, UR9, RZ, P0, !PT ;  /* 0x00000009ff237c10 */ /* 0x000fe400087fe4ff */
[-C--:B------:R-:W-:Y:S01]  /*0d20*/  DMUL R14, R14, R24.reuse ;  /* 0x000000180e0e7228 */ /* 0x080fe20000000000 */
[----:B------:R-:W-:Y:S01]  /*0d30*/  ISETP.GE.U32.AND P0, PT, R39, UR12, PT ;  /* 0x0000000c27007c0c */ /* 0x000fe2000bf06070 */
[----:B------:R-:W-:-:S07]  /*0d40*/  DMUL R12, R12, R24 ;  /* 0x000000180c0c7228 */ /* 0x000fce0000000000 */
[----:B------:R2:W-:Y:S04]  /*0d50*/  STG.E.128 desc[UR6][R46.64], R12 ;  /* 0x0000000c2e007986 */ /* 0x0005e8000c101d06 */
[----:B------:R2:W-:Y:S01]  /*0d60*/  STG.E.U16 desc[UR6][R34.64], R31 ;  /* 0x0000001f22007986 */ /* 0x0005e2000c101506 */
[----:B------:R-:W-:Y:S06]  /*0d70*/  BAR.SYNC.DEFER_BLOCKING 0x0 ;  /* 0x0000000000007b1d */ /* 0x000fec0000010000 */
[----:B------:R-:W-:Y:S05]  /*0d80*/  @!P0 BRA `(.L_x_4677) ;  /* 0xfffffff800488947 */ /* 0x000fea000383ffff */
[----:B------:R-:W-:Y:S05]  /*0d90*/  EXIT ;  /* 0x000000000000794d */ /* 0x000fea0003800000 */
        .weak           $__internal_132_$__cuda_sm20_dblrcp_rn_slowpath_v3
        .type           $__internal_132_$__cuda_sm20_dblrcp_rn_slowpath_v3,@function
        .size           $__internal_132_$__cuda_sm20_dblrcp_rn_slowpath_v3,(.L_x_11756 - $__internal_132_$__cuda_sm20_dblrcp_rn_slowpath_v3)
$__internal_132_$__cuda_sm20_dblrcp_rn_slowpath_v3:
        /* <DEDUP_REMOVED lines=27> */
.L_x_4680:
        /* <DEDUP_REMOVED lines=10> */
.L_x_4678:
[----:B------:R-:W0:Y:S01]  /*0ff0*/  LDC R14, c[0x0][0x4a0] ;  /* 0x00012800ff0e7b82 */ /* 0x000e220000000800 */
[----:B------:R-:W-:-:S07]  /*1000*/  LOP3.LUT R15, R26, 0x80000, RZ, 0xfc, !PT ;  /* 0x000800001a0f7812 */ /* 0x000fce00078efcff */
.L_x_4679:
[----:B------:R-:W-:Y:S01]  /*1010*/  MOV R29, 0x0 ;  /* 0x00000000001d7802 */ /* 0x000fe20000000f00 */
[----:B------:R-:W-:Y:S01]  /*1020*/  IMAD.MOV.U32 R25, RZ, RZ, R15 ;  /* 0x000000ffff197224 */ /* 0x000fe200078e000f */
[----:B0-----:R-:W-:Y:S02]  /*1030*/  MOV R24, R14 ;  /* 0x0000000e00187202 */ /* 0x001fe40000000f00 */
[----:B------:R-:W-:Y:S05]  /*1040*/  RET.REL.NODEC R28 `(_ZN2at6native43_GLOBAL__N__7cc8d1ed_10_Dropout_cu_0e96ed3824fused_dropout_kernel_vecIddjLi1ELi2EbEEvNS_4cuda6detail10TensorInfoIKT_T1_EENS5_IS6_S8_EENS5_IT4_S8_EES8_T0_NS_15PhiloxCudaStateE) ;  /* 0xffffffec1cec7950 */ /* 0x000fea0003c3ffff */
.L_x_4681:
        /* <DEDUP_REMOVED lines=11> */
.L_x_11756:


//--------------------- .text._ZN2at6native43_GLOBAL__N__7cc8d1ed_10_Dropout_cu_0e96ed3824fused_dropout_kernel_vecIddjLi1ELi4EbEEvNS_4cuda6detail10TensorInfoIKT_T1_EENS5_IS6_S8_EENS5_IT4_S8_EES8_T0_NS_15PhiloxCudaStateE --------------------------
	.section	.text._ZN2at6native43_GLOBAL__N__7cc8d1ed_10_Dropout_cu_0e96ed3824fused_dropout_kernel_vecIddjLi1ELi4EbEEvNS_4cuda6detail10TensorInfoIKT_T1_EENS5_IS6_S8_EENS5_IT4_S8_EES8_T0_NS_15PhiloxCudaStateE,"ax",@progbits
	.align	128
.text._ZN2at6native43_GLOBAL__N__7cc8d1ed_10_Dropout_cu_0e96ed3824fused_dropout_kernel_vecIddjLi1ELi4EbEEvNS_4cuda6detail10TensorInfoIKT_T1_EENS5_IS6_S8_EENS5_IT4_S8_EES8_T0_NS_15PhiloxCudaStateE:
        .type           _ZN2at6native43_GLOBAL__N__7cc8d1ed_10_Dropout_cu_0e96ed3824fused_dropout_kernel_vecIddjLi1ELi4EbEEvNS_4cuda6detail10TensorInfoIKT_T1_EENS5_IS6_S8_EENS5_IT4_S8_EES8_T0_NS_15PhiloxCudaStateE,@function
        .size           _ZN2at6native43_GLOBAL__N__7cc8d1ed_10_Dropout_cu_0e96ed3824fused_dropout_kernel_vecIddjLi1ELi4EbEEvNS_4cuda6detail10TensorInfoIKT_T1_EENS5_IS6_S8_EENS5_IT4_S8_EES8_T0_NS_15PhiloxCudaStateE,(.L_x_11758 - _ZN2at6native43_GLOBAL__N__7cc8d1ed_10_Dropout_cu_0e96ed3824fused_dropout_kernel_vecIddjLi1ELi4EbEEvNS_4cuda6detail10TensorInfoIKT_T1_EENS5_IS6_S8_EENS5_IT4_S8_EES8_T0_NS_15PhiloxCudaStateE)
        .other          _ZN2at6native43_GLOBAL__N__7cc8d1ed_10_Dropout_cu_0e96ed3824fused_dropout_kernel_vecIddjLi1ELi4EbEEvNS_4cuda6detail10TensorInfoIKT_T1_EENS5_IS6_S8_EENS5_IT4_S8_EES8_T0_NS_15PhiloxCudaStateE,@"STO_CUDA_ENTRY STV_DEFAULT"
_ZN2at6native43_GLOBAL__N__7cc8d1ed_10_Dropout_cu_0e96ed3824fused_dropout_kernel_vecIddjLi1ELi4EbEEvNS_4cuda6detail10TensorInfoIKT_T1_EENS5_IS6_S8_EENS5_IT4_S8_EES8_T0_NS_15PhiloxCudaStateE:
        /* <DEDUP_REMOVED lines=18> */
[----:B------:R-:W-:Y:S01]  /*0120*/  ULDC UR6, c[0x0][0x498] ;  /* 0x0001260000067ab9 */ /* 0x000fe20000000800 */
[----:B---3--:R-:W-:Y:S02]  /*0130*/  @P0 IADD3 R44, P1, R2, R7, RZ ;  /* 0x00000007022c0210 */ /* 0x008fe40007f3e0ff */
        /* <DEDUP_REMOVED lines=27> */
[----:B------:R-:W-:-:S02]  /*02f0*/  LOP3.LUT R16, R13, R8, R4, 0x96, !PT ;  /* 0x000000080d107212 */ /* 0x000fc400078e9604 */
[----:B------:R-:W-:Y:S01]  /*0300*/  IADD3 R33, R25, -0x695add53, RZ ;  /* 0x96a522ad19217810 */ /* 0x000fe20007ffe0ff */
        /* <DEDUP_REMOVED lines=49> */
[----:B------:R-:W-:Y:S05]  /*0620*/  CALL.REL.NOINC `($__internal_133_$__cuda_sm20_dblrcp_rn_slowpath_v3) ;  /* 0x0000000800747944 */ /* 0x000fea0003c00000 */
[----:B------:R-:W-:Y:S01]  /*0630*/  MOV R26, R14 ;  /* 0x0000000e001a7202 */ /* 0x000fe20000000f00 */
[----:B------:R-:W-:-:S07]  /*0640*/  IMAD.MOV.U32 R27, RZ, RZ, R15 ;  /* 0x000000ffff1b7224 */ /* 0x000fce00078e000f */
.L_x_4682:
[----:B------:R-:W-:Y:S01]  /*0650*/  IMAD R47, R47, -0x326172a9, RZ ;  /* 0xcd9e8d572f2f7824 */ /* 0x000fe200078e02ff */
[----:B------:R-:W-:Y:S01]  /*0660*/  LOP3.LUT R44, R44, 0x3, RZ, 0xc0, !PT ;  /* 0x000000032c2c7812 */ /* 0x000fe200078ec0ff */
[----:B------:R-:W-:Y:S01]  /*0670*/  IMAD.MOV.U32 R41, RZ, RZ, RZ ;  /* 0x000000ffff297224 */ /* 0x000fe200078e00ff */
[----:B------:R-:W-:Y:S01]  /*0680*/  ULDC.64 UR10, c[0x0][0x4a0] ;  /* 0x00012800000a7ab9 */ /* 0x000fe20000000a00 */
[----:B------:R-:W-:Y:S01]  /*0690*/  ULDC UR7, c[0x0][0x498] ;  /* 0x0001260000077ab9 */ /* 0x000fe20000000800 */
[----:B------:R-:W-:-:S05]  /*06a0*/  ULDC.64 UR8, c[0x0][0x3c0] ;  /* 0x0000f00000087ab9 */ /* 0x000fca0000000a00 */
.L_x_4687:
        /* <DEDUP_REMOVED lines=13> */
.L_x_4684:
[----:B------:R-:W-:Y:S05]  /*0780*/  BSYNC B0 ;  /* 0x0000000000007941 */ /* 0x000fea0003800000 */
.L_x_4683:
        /* <DEDUP_REMOVED lines=60> */
.L_x_4686:
[----:B------:R-:W-:Y:S01]  /*0b50*/  MOV R50, R30 ;  /* 0x0000001e00327202 */ /* 0x000fe20000000f00 */
[----:B------:R-:W-:Y:S01]  /*0b60*/  IMAD.MOV.U32 R31, RZ, RZ, R15 ;  /* 0x000000ffff1f7224 */ /* 0x000fe200078e000f */
[----:B------:R-:W-:Y:S01]  /*0b70*/  MOV R49, R43 ;  /* 0x0000002b00317202 */ /* 0x000fe20000000f00 */
[----:B------:R-:W-:-:S07]  /*0b80*/  IMAD.MOV.U32 R48, RZ, RZ, R28 ;  /* 0x000000ffff307224 */ /* 0x000fce00078e001c */
.L_x_4685:
        /* <DEDUP_REMOVED lines=8> */
[----:B0-----:R-:W-:Y:S01]  /*0c10*/  I2FP.F32.U32 R34, R48 ;  /* 0x0000003000227245 */ /* 0x001fe20000201000 */
[-C--:B------:R-:W-:Y:S02]  /*0c20*/  FFMA.FTZ R50, R50, R29.reuse, 1.1641532182693481445e-10 ;  /* 0x2f00000032327423 */ /* 0x080fe4000001001d */
[----:B------:R-:W-:Y:S02]  /*0c30*/  FFMA.FTZ R46, R30, R29, 1.1641532182693481445e-10 ;  /* 0x2f0000001e2e7423 */ /* 0x000fe4000001001d */
[----:B------:R-:W-:Y:S01]  /*0c40*/  FMUL.FTZ R31, R50, 1 ;  /* 0x3f800000321f7820 */ /* 0x000fe20000410000 */
[----:B------:R-:W-:Y:S01]  /*0c50*/  I2FP.F32.U32 R50, R49 ;  /* 0x0000003100327245 */ /* 0x000fe20000201000 */
[----:B------:R-:W-:-:S04]  /*0c60*/  FMUL.FTZ R46, R46, 1 ;  /* 0x3f8000002e2e7820 */ /* 0x000fc80000410000 */
[----:B------:R-:W0:Y:S01]  /*0c70*/  F2F.F64.F32 R30, R31 ;  /* 0x0000001f001e7310 */ /* 0x000e220000201800 */
[-C--:B------:R-:W-:Y:S01]  /*0c80*/  FFMA.FTZ R50, R50, R29.reuse, 1.1641532182693481445e-10 ;  /* 0x2f00000032327423 */ /* 0x080fe2000001001d */
[----:B------:R-:W-:-:S03]  /*0c90*/  FFMA.FTZ R29, R34, R29, 1.1641532182693481445e-10 ;  /* 0x2f000000221d7423 */ /* 0x000fc6000001001d */
[----:B------:R-:W-:Y:S01]  /*0ca0*/  FMUL.FTZ R35, R50, 1 ;  /* 0x3f80000032237820 */ /* 0x000fe20000410000 */
[----:B------:R-:W-:Y:S02]  /*0cb0*/  FMUL.FTZ R52, R29, 1 ;  /* 0x3f8000001d347820 */ /* 0x000fe40000410000 */
[----:B------:R-:W1:Y:S01]  /*0cc0*/  F2F.F64.F32 R46, R46 ;  /* 0x0000002e002e7310 */ /* 0x000e620000201800 */
[----:B0-----:R-:W-:-:S07]  /*0cd0*/  DSETP.GEU.AND P0, PT, R30, UR10, PT ;  /* 0x0000000a1e007e2a */ /* 0x001fce000bf0e000 */
[----:B------:R-:W0:Y:S01]  /*0ce0*/  F2F.F64.F32 R34, R35 ;  /* 0x0000002300227310 */ /* 0x000e220000201800 */
[----:B------:R-:W-:Y:S01]  /*0cf0*/  FSEL R29, RZ, 1, P0 ;  /* 0x3f800000ff1d7808 */ /* 0x000fe20000000000 */
[----:B-1----:R-:W-:-:S06]  /*0d00*/  DSETP.GEU.AND P1, PT, R46, UR10, PT ;  /* 0x0000000a2e007e2a */ /* 0x002fcc000bf2e000 */
        /* <DEDUP_REMOVED lines=8> */
[----:B------:R-:W0:Y:S01]  /*0d90*/  F2F.F64.F32 R48, R48 ;  /* 0x0000003000307310 */ /* 0x000e220000201800 */
[----:B------:R-:W-:Y:S01]  /*0da0*/  FMUL.FTZ R46, R29, 1 ;  /* 0x3f8000001d2e7820 */ /* 0x000fe20000410000 */
[----:B------:R-:W-:Y:S02]  /*0db0*/  SEL R29, RZ, 0x1, P1 ;  /* 0x00000001ff1d7807 */ /* 0x000fe40000800000 */
[----:B------:R-:W-:-:S04]  /*0dc0*/  FSEL R30, RZ, 1, P3 ;  /* 0x3f800000ff1e7808 */ /* 0x000fc80001800000 */
[----:B------:R-:W-:Y:S01]  /*0dd0*/  F2F.F64.F32 R46, R46 ;  /* 0x0000002e002e7310 */ /* 0x000fe20000201800 */
[----:B------:R-:W-:Y:S02]  /*0de0*/  FMUL.FTZ R34, R30, 1 ;  /* 0x3f8000001e227820 */ /* 0x000fe40000410000 */
[----:B------:R-:W1:Y:S05]  /*0df0*/  LDC.64 R30, c[0x0][0x2e8] ;  /* 0x0000ba00ff1e7b82 */ /* 0x000e6a0000000a00 */
[----:B------:R-:W3:Y:S01]  /*0e00*/  F2F.F64.F32 R34, R34 ;  /* 0x0000002200227310 */ /* 0x000ee20000201800 */
[----:B-1----:R-:W-:Y:S01]  /*0e10*/  IMAD.WIDE.U32 R30, R45, 0x8, R30 ;  /* 0x000000082d1e7825 */ /* 0x002fe200078e001e */
[----:B--2---:R-:W-:Y:S01]  /*0e20*/  DMUL R12, R12, R50 ;  /* 0x000000320c0c7228 */ /* 0x004fe20000000000 */
[----:B------:R-:W-:Y:S01]  /*0e30*/  SEL R50, RZ, 0x1, P0 ;  /* 0x00000001ff327807 */ /* 0x000fe20000000000 */
[----:B0-----:R-:W-:-:S02]  /*0e40*/  DMUL R14, R14, R48 ;  /* 0x000000300e0e7228 */ /* 0x001fc40000000000 */
[----:B---3--:R-:W-:Y:S01]  /*0e50*/  DMUL R18, R18, R34 ;  /* 0x0000002212127228 */ /* 0x008fe20000000000 */
[----:B------:R-:W-:Y:S01]  /*0e60*/  PRMT R50, R29, 0x7604, R50 ;  /* 0x000076041d327816 */ /* 0x000fe20000000032 */
[----:B------:R-:W-:Y:S01]  /*0e70*/  DMUL R16, R16, R46 ;  /* 0x0000002e10107228 */ /* 0x000fe20000000000 */
[----:B------:R-:W0:Y:S01]  /*0e80*/  LDC R29, c[0x0][RZ] ;  /* 0x00000000ff1d7b82 */ /* 0x000e220000000800 */
[----:B------:R-:W-:Y:S01]  /*0e90*/  SEL R35, RZ, 0x1, P2 ;  /* 0x00000001ff237807 */ /* 0x000fe20001000000 */
[----:B------:R-:W-:Y:S01]  /*0ea0*/  ULDC UR6, c[0x0][0xc] ;  /* 0x0000030000067ab9 */ /* 0x000fe20000000800 */
[----:B------:R-:W-:Y:S01]  /*0eb0*/  IADD3 R34, P0, R45, UR8, RZ ;  /* 0x000000082d227c10 */ /* 0x000fe2000ff1e0ff */
[-C--:B------:R-:W-:Y:S01]  /*0ec0*/  DMUL R12, R12, R26.reuse ;  /* 0x0000001a0c0c7228 */ /* 0x080fe20000000000 */
[----:B------:R-:W-:Y:S01]  /*0ed0*/  PRMT R50, R35, 0x7054, R50 ;  /* 0x0000705423327816 */ /* 0x000fe20000000032 */
[-C--:B------:R-:W-:Y:S01]  /*0ee0*/  DMUL R14, R14, R26.reuse ;  /* 0x0000001a0e0e7228 */ /* 0x080fe20000000000 */
[----:B------:R-:W-:Y:S01]  /*0ef0*/  SEL R35, RZ, 0x1, P3 ;  /* 0x00000001ff237807 */ /* 0x000fe20001800000 */
[-C--:B------:R-:W-:Y:S01]  /*0f00*/  DMUL R16, R16, R26.reuse ;  /* 0x0000001a10107228 */ /* 0x080fe20000000000 */
[----:B------:R-:W-:Y:S01]  /*0f10*/  IMAD.MOV.U32 R47, RZ, RZ, R28 ;  /* 0x000000ffff2f7224 */ /* 0x000fe200078e001c */
[----:B------:R-:W-:Y:S01]  /*0f20*/  DMUL R18, R18, R26 ;  /* 0x0000001a12127228 */ /* 0x000fe20000000000 */
[----:B------:R-:W-:Y:S01]  /*0f30*/  PRMT R49, R35, 0x654, R50 ;  /* 0x0000065423317816 */ /* 0x000fe20000000032 */
[----:B------:R-:W-:Y:S01]  /*0f40*/  IMAD.X R35, RZ, RZ, UR9, P0 ;  /* 0x00000009ff237e24 */ /* 0x000fe200080e06ff */
[----:B------:R-:W-:Y:S04]  /*0f50*/  STG.E.128 desc[UR4][R30.64], R12 ;  /* 0x0000000c1e007986 */ /* 0x000fe8000c101d04 */
[----:B------:R1:W-:Y:S04]  /*0f60*/  STG.E.128 desc[UR4][R30.64+0x10], R16 ;  /* 0x000010101e007986 */ /* 0x0003e8000c101d04 */
[----:B------:R2:W-:Y:S01]  /*0f70*/  STG.E desc[UR4][R34.64], R49 ;  /* 0x0000003122007986 */ /* 0x0005e2000c101904 */
[----:B0-----:R-:W-:-:S05]  /*0f80*/  SHF.L.U32 R46, R29, 0x2, RZ ;  /* 0x000000021d2e7819 */ /* 0x001fca00000006ff */
[----:B------:R-:W-:Y:S01]  /*0f90*/  IMAD R45, R46, UR6, R45 ;  /* 0x000000062e2d7c24 */ /* 0x000fe2000f8e022d */
[----:B------:R-:W-:Y:S01]  /*0fa0*/  MOV R46, R43 ;  /* 0x0000002b002e7202 */ /* 0x000fe20000000f00 */
[----:B------:R-:W-:Y:S03]  /*0fb0*/  BAR.SYNC.DEFER_BLOCKING 0x0 ;  /* 0x0000000000007b1d */ /* 0x000fe60000010000 */
[----:B------:R-:W-:Y:S01]  /*0fc0*/  ISETP.GE.U32.AND P0, PT, R45, UR7, PT ;  /* 0x000000072d007c0c */ /* 0x000fe2000bf06070 */
[----:B-1----:R-:W-:-:S12]  /*0fd0*/  IMAD.MOV.U32 R30, RZ, RZ, R42 ;  /* 0x000000ffff1e7224 */ /* 0x002fd800078e002a */
[----:B--2---:R-:W-:Y:S05]  /*0fe0*/  @!P0 BRA `(.L_x_4687) ;  /* 0xfffffff400b08947 */ /* 0x004fea000383ffff */
[----:B------:R-:W-:Y:S05]  /*0ff0*/  EXIT ;  /* 0x000000000000794d */ /* 0x000fea0003800000 */
        .weak           $__internal_133_$__cuda_sm20_dblrcp_rn_slowpath_v3
        .type           $__internal_133_$__cuda_sm20_dblrcp_rn_slowpath_v3,@function
        .size           $__internal_133_$__cuda_sm20_dblrcp_rn_slowpath_v3,(.L_x_11758 - $__internal_133_$__cuda_sm20_dblrcp_rn_slowpath_v3)
$__internal_133_$__cuda_sm20_dblrcp_rn_slowpath_v3:
        /* <DEDUP_REMOVED lines=27> */
.L_x_4690:
        /* <DEDUP_REMOVED lines=10> */
.L_x_4688:
[----:B------:R-:W0:Y:S01]  /*1250*/  LDC R14, c[0x0][0x4a0] ;  /* 0x00012800ff0e7b82 */ /* 0x000e220000000800 */
[----:B------:R-:W-:-:S07]  /*1260*/  LOP3.LUT R15, R18, 0x80000, RZ, 0xfc, !PT ;  /* 0x00080000120f7812 */ /* 0x000fce00078efcff */
.L_x_4689:
[----:B------:R-:W-:-:S04]  /*1270*/  MOV R27, 0x0 ;  /* 0x00000000001b7802 */ /* 0x000fc80000000f00 */
[----:B0-----:R-:W-:Y:S05]  /*1280*/  RET.REL.NODEC R26 `(_ZN2at6native43_GLOBAL__N__7cc8d1ed_10_Dropout_cu_0e96ed3824fused_dropout_kernel_vecIddjLi1ELi4EbEEvNS_4cuda6detail10TensorInfoIKT_T1_EENS5_IS6_S8_EENS5_IT4_S8_EES8_T0_NS_15PhiloxCudaStateE) ;  /* 0xffffffec1a5c7950 */ /* 0x001fea0003c3ffff */
.L_x_4691:
        /* <DEDUP_REMOVED lines=15> */
.L_x_11758:


//--------------------- .text._ZN2at6native43_GLOBAL__N__7cc8d1ed_10_Dropout_cu_0e96ed3824fused_dropout_kernel_vecIddjLi1ELi8EbEEvNS_4cuda6detail10TensorInfoIKT_T1_EENS5_IS6_S8_EENS5_IT4_S8_EES8_T0_NS_15PhiloxCudaStateE --------------------------
	.section	.text._ZN2at6native43_GLOBAL__N__7cc8d1ed_10_Dropout_cu_0e96ed3824fused_dropout_kernel_vecIddjLi1ELi8EbEEvNS_4cuda6detail10TensorInfoIKT_T1_EENS5_IS6_S8_EENS5_IT4_S8_EES8_T0_NS_15PhiloxCudaStateE,"ax",@progbits
	.align	128
.text._ZN2at6native43_GLOBAL__N__7cc8d1ed_10_Dropout_cu_0e96ed3824fused_dropout_kernel_vecIddjLi1ELi8EbEEvNS_4cuda6detail10TensorInfoIKT_T1_EENS5_IS6_S8_EENS5_IT4_S8_EES8_T0_NS_15PhiloxCudaStateE:
        .type           _ZN2at6native43_GLOBAL__N__7cc8d1ed_10_Dropout_cu_0e96ed3824fused_dropout_kernel_vecIddjLi1ELi8EbEEvNS_4cuda6detail10TensorInfoIKT_T1_EENS5_IS6_S8_EENS5_IT4_S8_EES8_T0_NS_15PhiloxCudaStateE,@function
        .size           _ZN2at6native43_GLOBAL__N__7cc8d1ed_10_Dropout_cu_0e96ed3824fused_dropout_kernel_vecIddjLi1ELi8EbEEvNS_4cuda6detail10TensorInfoIKT_T1_EENS5_IS6_S8_EENS5_IT4_S8_EES8_T0_NS_15PhiloxCudaStateE,(.L_x_11760 - _ZN2at6native43_GLOBAL__N__7cc8d1ed_10_Dropout_cu_0e96ed3824fused_dropout_kernel_vecIddjLi1ELi8EbEEvNS_4cuda6detail10TensorInfoIKT_T1_EENS5_IS6_S8_EENS5_IT4_S8_EES8_T0_NS_15PhiloxCudaStateE)
        .other          _ZN2at6native43_GLOBAL__N__7cc8d1ed_10_Dropout_cu_0e96ed3824fused_dropout_kernel_vecIddjLi1ELi8EbEEvNS_4cuda6detail10TensorInfoIKT_T1_EENS5_IS6_S8_EENS5_IT4_S8_EES8_T0_NS_15PhiloxCudaStateE,@"STO_CUDA_ENTRY STV_DEFAULT"
_ZN2at6native43_GLOBAL__N__7cc8d1ed_10_Dropout_cu_0e96ed3824fused_dropout_kernel_vecIddjLi1ELi8EbEEvNS_4cuda6detail10TensorInfoIKT_T1_EENS5_IS6_S8_EENS5_IT4_S8_EES8_T0_NS_15PhiloxCudaStateE:
        /* <DEDUP_REMOVED lines=95> */
[----:B------:R-:W-:Y:S01]  /*05f0*/  DFMA R28, R6, R28, R6 ;  /* 0x0000001c061c722b */ /* 0x000fe20000000006 */
[----:B------:R-:W-:Y:S01]  /*0600*/  IMAD.MOV.U32 R6, RZ, RZ, R10 ;  /* 0x000000ffff067224 */ /* 0x000fe200078e000a */
[----:B------:R-:W-:Y:S09]  /*0610*/  @P0 BRA `(.L_x_4692) ;  /* 0x0000000000100947 */ /* 0x000ff20003800000 */
[----:B------:R-:W-:Y:S02]  /*0620*/  LOP3.LUT R7, R11, 0x7fffffff, RZ, 0xc0, !PT ;  /* 0x7fffffff0b077812 */ /* 0x000fe400078ec0ff */
[----:B------:R-:W-:Y:S02]  /*0630*/  MOV R8, 0x660 ;  /* 0x0000066000087802 */ /* 0x000fe40000000f00 */
[----:B------:R-:W-:-:S07]  /*0640*/  IADD3 R7, R7, -0x100000, RZ ;  /* 0xfff0000007077810 */ /* 0x000fce0007ffe0ff */
[----:B------:R-:W-:Y:S05]  /*0650*/  CALL.REL.NOINC `($__internal_134_$__cuda_sm20_dblrcp_rn_slowpath_v3) ;  /* 0x0000001800c87944 */ /* 0x000fea0003c00000 */
.L_x_4692:
        /* <DEDUP_REMOVED lines=8> */
.L_x_4704:
        /* <DEDUP_REMOVED lines=18> */
.L_x_4695:
[----:B------:R-:W-:Y:S05]  /*0800*/  BSYNC B0 ;  /* 0x0000000000007941 */ /* 0x000fea0003800000 */
.L_x_4694:
[----:B------:R-:W-:Y:S01]  /*0810*/  IMAD.HI.U32 R6, R0, -0x326172a9, RZ ;  /* 0xcd9e8d5700067827 */ /* 0x000fe200078e00ff */
[----:B------:R-:W-:Y:S02]  /*0820*/  LOP3.LUT R16, R5, UR5, R2, 0x96, !PT ;  /* 0x0000000505107c12 */ /* 0x000fe4000f8e9602 */
[----:B------:R-:W-:Y:S01]  /*0830*/  ISETP.NE.AND P0, PT, R31, 0x1, PT ;  /* 0x000000011f00780c */ /* 0x000fe20003f05270 */
[----:B------:R-:W-:Y:S01]  /*0840*/  IMAD.MOV.U32 R5, RZ, RZ, -0x2daee0ad ;  /* 0xd2511f53ff057424 */ /* 0x000fe200078e00ff */
[----:B------:R-:W-:Y:S01]  /*0850*/  LOP3.LUT R6, R6, UR4, R3, 0x96, !PT ;  /* 0x0000000406067c12 */ /* 0x000fe2000f8e9603 */
[----:B------:R-:W-:Y:S01]  /*0860*/  IMAD R21, R0, -0x326172a9, RZ ;  /* 0xcd9e8d5700157824 */ /* 0x000fe200078e02ff */
[----:B------:R-:W-:Y:S01]  /*0870*/  ISETP.NE.AND P2, PT, R15, -0x2, PT ;  /* 0xfffffffe0f00780c */ /* 0x000fe20003f45270 */
        /* <DEDUP_REMOVED lines=39> */
[----:B------:R-:W-:Y:S02]  /*0af0*/  IADD3 R7, R15, 0x2, RZ ;  /* 0x000000020f077810 */ /* 0x000fe40007ffe0ff */
[----:B------:R-:W-:Y:S01]  /*0b00*/  LOP3.LUT R15, R2, UR5, RZ, 0x3c, !PT ;  /* 0x00000005020f7c12 */ /* 0x000fe2000f8e3cff */
        /* <DEDUP_REMOVED lines=10> */
.L_x_4696:
        /* <DEDUP_REMOVED lines=21> */
.L_x_4698:
[----:B------:R-:W-:Y:S05]  /*0d00*/  BSYNC B0 ;  /* 0x0000000000007941 */ /* 0x000fea0003800000 */
.L_x_4697:
[----:B------:R-:W-:Y:S01]  /*0d10*/  LOP3.LUT R12, R12, UR4, R3, 0x96, !PT ;  /* 0x000000040c0c7c12 */ /* 0x000fe2000f8e9603 */
[----:B------:R-:W-:Y:S01]  /*0d20*/  IMAD.MOV.U32 R34, RZ, RZ, R13 ;  /* 0x000000ffff227224 */ /* 0x000fe200078e000d */
[----:B------:R-:W-:Y:S01]  /*0d30*/  LOP3.LUT R16, R15, R18, RZ, 0x3c, !PT ;  /* 0x000000120f107212 */ /* 0x000fe200078e3cff */
[----:B------:R-:W-:Y:S02]  /*0d40*/  IMAD R15, R4, R5, -0x2daee0ad ;  /* 0xd2511f53040f7424 */ /* 0x000fe400078e0205 */
[----:B------:R-:W-:-:S04]  /*0d50*/  IMAD.WIDE.U32 R4, R12, -0x2daee0ad, RZ ;  /* 0xd2511f530c047825 */ /* 0x000fc800078e00ff */
[----:B------:R-:W-:Y:S01]  /*0d60*/  IMAD.WIDE.U32 R16, R16, -0x326172a9, RZ ;  /* 0xcd9e8d5710107825 */ /* 0x000fe200078e00ff */
[----:B------:R-:W-:-:S03]  /*0d70*/  LOP3.LUT R15, R5, UR12, R15, 0x96, !PT ;  /* 0x0000000c050f7c12 */ /* 0x000fc6000f8e960f */
[----:B------:R-:W-:Y:S01]  /*0d80*/  IMAD R12, R6, -0x2daee0ad, RZ ;  /* 0xd2511f53060c7824 */ /* 0x000fe200078e02ff */
[----:B------:R-:W-:Y:S01]  /*0d90*/  LOP3.LUT R19, R19, R17, RZ, 0x3c, !PT ;  /* 0x0000001113137212 */ /* 0x000fe200078e3cff */
[----:B------:R-:W-:-:S03]  /*0da0*/  IMAD.WIDE.U32 R20, R15, -0x326172a9, RZ ;  /* 0xcd9e8d570f147825 */ /* 0x000fc600078e00ff */
[----:B------:R-:W-:Y:S01]  /*0db0*/  MOV R37, R12 ;  /* 0x0000000c00257202 */ /* 0x000fe20000000f00 */
        /* <DEDUP_REMOVED lines=32> */
[----:B------:R-:W-:-:S04]  /*0fc0*/  LOP3.LUT R5, R21, UR27, R16, 0x96, !PT ;  /* 0x0000001b15057c12 */ /* 0x000fc8000f8e9610 */
        /* <DEDUP_REMOVED lines=17> */
.L_x_4693:
        /* <DEDUP_REMOVED lines=15> */
.L_x_4701:
[----:B------:R-:W-:Y:S05]  /*11d0*/  BSYNC B0 ;  /* 0x0000000000007941 */ /* 0x000fea0003800000 */
.L_x_4700:
[C---:B------:R-:W-:Y:S01]  /*11e0*/  ISETP.NE.AND P0, PT, R7.reuse, RZ, PT ;  /* 0x000000ff0700720c */ /* 0x040fe20003f05270 */
        /* <DEDUP_REMOVED lines=26> */
.L_x_4703:
[----:B------:R-:W-:Y:S05]  /*1390*/  BSYNC B0 ;  /* 0x0000000000007941 */ /* 0x000fea0003800000 */
.L_x_4702:
[----:B------:R-:W-:Y:S01]  /*13a0*/  LOP3.LUT R21, R4, R21, RZ, 0x3c, !PT ;  /* 0x0000001504157212 */ /* 0x000fe200078e3cff */
[----:B------:R-:W-:Y:S01]  /*13b0*/  IMAD R24, R24, -0x326172a9, RZ ;  /* 0xcd9e8d5718187824 */ /* 0x000fe200078e02ff */
[----:B------:R-:W-:Y:S01]  /*13c0*/  LOP3.LUT R18, R6, UR4, R3, 0x96, !PT ;  /* 0x0000000406127c12 */ /* 0x000fe2000f8e9603 */
[----:B------:R-:W-:Y:S01]  /*13d0*/  IMAD R6, R15, -0x2daee0ad, RZ ;  /* 0xd2511f530f067824 */ /* 0x000fe200078e02ff */
[----:B------:R-:W-:Y:S01]  /*13e0*/  LOP3.LUT R4, R20, R19, RZ, 0x3c, !PT ;  /* 0x0000001314047212 */ /* 0x000fe200078e3cff */
[----:B------:R-:W-:Y:S01]  /*13f0*/  IMAD.WIDE.U32 R20, R21, -0x326172a9, RZ ;  /* 0xcd9e8d5715147825 */ /* 0x000fe200078e00ff */
[----:B------:R-:W-:Y:S02]  /*1400*/  LOP3.LUT R16, R17, UR4, R23, 0x96, !PT ;  /* 0x0000000411107c12 */ /* 0x000fe4000f8e9617 */
[----:B------:R-:W-:Y:S01]  /*1410*/  IADD3 R15, R6, -0x5b5dc15a, RZ ;  /* 0xa4a23ea6060f7810 */ /* 0x000fe20007ffe0ff */
[----:B------:R-:W-:Y:S01]  /*1420*/  IMAD.WIDE.U32 R18, R18, -0x2daee0ad, RZ ;  /* 0xd2511f5312127825 */ /* 0x000fe200078e00ff */
[----:B------:R-:W-:-:S02]  /*1430*/  LOP3.LUT R17, R25, R21, RZ, 0x3c, !PT ;  /* 0x0000001519117212 */ /* 0x000fc400078e3cff */
[----:B------:R-:W-:Y:S01]  /*1440*/  MOV R35, R13 ;  /* 0x0000000d00237202 */ /* 0x000fe20000000f00 */
[----:B------:R-:W-:Y:S01]  /*1450*/  VIADD R6, R6, 0xd2511f53 ;  /* 0xd2511f5306067836 */ /* 0x000fe20000000000 */
        /* <DEDUP_REMOVED lines=76> */
[----:B------:R-:W-:Y:S01]  /*1920*/  IMAD.WIDE.U32 R36, R36, -0x326172a9, RZ ;  /* 0xcd9e8d5724247825 */ /* 0x000fe200078e00ff */
[----:B------:R-:W-:-:S03]  /*1930*/  MOV R30, R18 ;  /* 0x00000012001e7202 */ /* 0x000fc60000000f00 */
[----:B------:R-:W-:Y:S01]  /*1940*/  IMAD R17, R15, -0x2daee0ad, RZ ;  /* 0xd2511f530f117824 */ /* 0x000fe200078e02ff */
[----:B------:R-:W-:Y:S01]  /*1950*/  LOP3.LUT R38, R37, UR27, R21, 0x96, !PT ;  /* 0x0000001b25267c12 */ /* 0x000fe2000f8e9615 */
[----:B------:R-:W-:-:S04]  /*1960*/  IMAD.HI.U32 R15, R4, -0x2daee0ad, RZ ;  /* 0xd2511f53040f7827 */ /* 0x000fc800078e00ff */
[----:B------:R-:W-:Y:S01]  /*1970*/  IMAD.HI.U32 R20, R32, -0x2daee0ad, RZ ;  /* 0xd2511f5320147827 */ /* 0x000fe200078e00ff */
[----:B------:R-:W-:-:S03]  /*1980*/  LOP3.LUT R6, R15, UR28, R22, 0x96, !PT ;  /* 0x0000001c0f067c12 */ /* 0x000fc6000f8e9616 */
[----:B------:R-:W-:Y:S01]  /*1990*/  IMAD.MOV.U32 R34, RZ, RZ, R5 ;  /* 0x000000ffff227224 */ /* 0x000fe200078e0005 */
[----:B------:R-:W-:Y:S01]  /*19a0*/  LOP3.LUT R37, R20, UR28, R17, 0x96, !PT ;  /* 0x0000001c14257c12 */ /* 0x000fe2000f8e9611 */
[----:B------:R-:W-:Y:S02]  /*19b0*/  IMAD.MOV.U32 R40, RZ, RZ, R14 ;  /* 0x000000ffff287224 */ /* 0x000fe400078e000e */
[----:B------:R-:W-:Y:S02]  /*19c0*/  IMAD R32, R32, -0x2daee0ad, RZ ;  /* 0xd2511f5320207824 */ /* 0x000fe400078e02ff */
[----:B------:R-:W-:-:S07]  /*19d0*/  IMAD.MOV.U32 R5, RZ, RZ, R16 ;  /* 0x000000ffff057224 */ /* 0x000fce00078e0010 */
.L_x_4699:
[----:B0-----:R-:W-:-:S05]  /*19e0*/  IMAD.WIDE.U32 R42, R33, 0x8, R10 ;  /* 0x00000008212a7825 */ /* 0x001fca00078e000a */
[----:B------:R-:W2:Y:S04]  /*19f0*/  LDG.E.128 R24, desc[UR6][R42.64+0x30] ;  /* 0x000030062a187981 */ /* 0x000ea8000c1e1d00 */
[----:B------:R-:W3:Y:S04]  /*1a00*/  LDG.E.128 R16, desc[UR6][R42.64+0x10] ;  /* 0x000010062a107981 */ /* 0x000ee8000c1e1d00 */
[----:B------:R-:W4:Y:S04]  /*1a10*/  LDG.E.128 R20, desc[UR6][R42.64+0x20] ;  /* 0x000020062a147981 */ /* 0x000f28000c1e1d00 */
[----:B------:R0:W5:Y:S01]  /*1a20*/  LDG.E.128 R12, desc[UR6][R42.64] ;  /* 0x000000062a0c7981 */ /* 0x000162000c1e1d00 */
[----:B------:R-:W-:Y:S01]  /*1a30*/  HFMA2.MMA R48, -RZ, RZ, 0.1171875, 0 ;  /* 0x2f800000ff307435 */ /* 0x000fe200000001ff */
[----:B------:R-:W-:-:S02]  /*1a40*/  I2FP.F32.U32 R41, R34 ;  /* 0x0000002200297245 */ /* 0x000fc40000201000 */
[----:B------:R-:W-:-:S07]  /*1a50*/  I2FP.F32.U32 R39, R39 ;  /* 0x0000002700277245 */ /* 0x000fce0000201000 */
[----:B------:R-:W-:Y:S01]  /*1a60*/  FFMA.FTZ R41, R41, R48, 1.1641532182693481445e-10 ;  /* 0x2f00000029297423 */ /* 0x000fe20000010030 */
[----:B------:R-:W-:-:S03]  /*1a70*/  I2FP.F32.U32 R35, R35 ;  /* 0x0000002300237245 */ /* 0x000fc60000201000 */
[----:B------:R-:W-:Y:S01]  /*1a80*/  FMUL.FTZ R34, R41, 1 ;  /* 0x3f80000029227820 */ /* 0x000fe20000410000 */
[----:B------:R-:W-:Y:S01]  /*1a90*/  I2FP.F32.U32 R41, R40 ;  /* 0x0000002800297245 */ /* 0x000fe20000201000 */
[----:B------:R-:W-:Y:S01]  /*1aa0*/  FFMA.FTZ R40, R39, R48, 1.1641532182693481445e-10 ;  /* 0x2f00000027287423 */ /* 0x000fe20000010030 */
[----:B------:R-:W-:Y:S02]  /*1ab0*/  I2FP.F32.U32 R39, R38 ;  /* 0x0000002600277245 */ /* 0x000fe40000201000 */
[----:B------:R-:W-:Y:S01]  /*1ac0*/  I2FP.F32.U32 R37, R37 ;  /* 0x0000002500257245 */ /* 0x000fe20000201000 */
[-C--:B------:R-:W-:Y:S02]  /*1ad0*/  FFMA.FTZ R44, R35, R48.reuse, 1.1641532182693481445e-10 ;  /* 0x2f000000232c7423 */ /* 0x080fe40000010030 */
[----:B------:R-:W-:Y:S01]  /*1ae0*/  FFMA.FTZ R38, R39, R48, 1.1641532182693481445e-10 ;  /* 0x2f00000027267423 */ /* 0x000fe20000010030 */
[----:B------:R-:W-:Y:S01]  /*1af0*/  I2FP.F32.U32 R39, R36 ;  /* 0x0000002400277245 */ /* 0x000fe20000201000 */
[-C--:B------:R-:W-:Y:S01]  /*1b00*/  FFMA.FTZ R36, R37, R48.reuse, 1.1641532182693481445e-10 ;  /* 0x2f00000025247423 */ /* 0x080fe20000010030 */
[----:B------:R-:W1:Y:S01]  /*1b10*/  F2F.F64.F32 R34, R34 ;  /* 0x0000002200227310 */ /* 0x000e620000201800 */
[----:B------:R-:W-:Y:S01]  /*1b20*/  FMUL.FTZ R46, R44, 1 ;  /* 0x3f8000002c2e7820 */ /* 0x000fe20000410000 */
[----:B------:R-:W-:Y:S01]  /*1b30*/  FFMA.FTZ R41, R41, R48, 1.1641532182693481445e-10 ;  /* 0x2f00000029297423 */ /* 0x000fe20000010030 */
[----:B------:R-:W-:Y:S01]  /*1b40*/  I2FP.F32.U32 R37, R32 ;  /* 0x0000002000257245 */ /* 0x000fe20000201000 */
[----:B------:R-:W-:Y:S01]  /*1b50*/  FMUL.FTZ R36, R36, 1 ;  /* 0x3f80000024247820 */ /* 0x000fe20000410000 */
[----:B------:R-:W-:Y:S01]  /*1b60*/  FFMA.FTZ R39, R39, R48, 1.1641532182693481445e-10 ;  /* 0x2f00000027277423 */ /* 0x000fe20000010030 */
[----:B------:R-:W-:-:S02]  /*1b70*/  FMUL.FTZ R44, R41, 1 ;  /* 0x3f800000292c7820 */ /* 0x000fc40000410000 */
[----:B------:R-:W1:Y:S01]  /*1b80*/  F2F.F64.F32 R46, R46 ;  /* 0x0000002e002e7310 */ /* 0x000e620000201800 */
[----:B------:R-:W-:Y:S01]  /*1b90*/  FMUL.FTZ R39, R39, 1 ;  /* 0x3f80000027277820 */ /* 0x000fe20000410000 */
[----:B------:R-:W-:Y:S01]  /*1ba0*/  FFMA.FTZ R48, R37, R48, 1.1641532182693481445e-10 ;  /* 0x2f00000025307423 */ /* 0x000fe20000010030 */
[----:B0-----:R-:W-:Y:S01]  /*1bb0*/  FMUL.FTZ R42, R40, 1 ;  /* 0x3f800000282a7820 */ /* 0x001fe20000410000 */
[----:B------:R-:W-:-:S04]  /*1bc0*/  FMUL.FTZ R40, R38, 1 ;  /* 0x3f80000026287820 */ /* 0x000fc80000410000 */
[----:B------:R-:W0:Y:S01]  /*1bd0*/  F2F.F64.F32 R36, R36 ;  /* 0x0000002400247310 */ /* 0x000e220000201800 */
[----:B-1----:R-:W-:-:S07]  /*1be0*/  DSETP.GEU.AND P1, PT, R34, UR30, PT ;  /* 0x0000001e22007e2a */ /* 0x002fce000bf2e000 */
[----:B------:R-:W1:Y:S01]  /*1bf0*/  F2F.F64.F32 R44, R44 ;  /* 0x0000002c002c7310 */ /* 0x000e620000201800 */
[----:B------:R-:W-:-:S07]  /*1c00*/  FSEL R32, RZ, 1, P1 ;  /* 0x3f800000ff207808 */ /* 0x000fce0000800000 */
[----:B------:R-:W1:Y:S01]  /*1c10*/  F2F.F64.F32 R38, R39 ;  /* 0x0000002700267310 */ /* 0x000e620000201800 */
[----:B------:R-:W-:-:S07]  /*1c20*/  DSETP.GEU.AND P0, PT, R46, UR30, PT ;  /* 0x0000001e2e007e2a */ /* 0x000fce000bf0e000 */
[----:B------:R-:W1:Y:S01]  /*1c30*/  F2F.F64.F32 R42, R42 ;  /* 0x0000002a002a7310 */ /* 0x000e620000201800 */
[----:B0-----:R-:W-:Y:S01]  /*1c40*/  DSETP.GEU.AND P6, PT, R36, UR30, PT ;  /* 0x0000001e24007e2a */ /* 0x001fe2000bfce000 */
[----:B------:R-:W-:Y:S01]  /*1c50*/  FMUL.FTZ R34, R48, 1 ;  /* 0x3f80000030227820 */ /* 0x000fe20000410000 */
[----:B------:R-:W-:Y:S01]  /*1c60*/  FMUL.FTZ R48, R32, 1 ;  /* 0x3f80000020307820 */ /* 0x000fe20000410000 */
[----:B------:R-:W-:Y:S01]  /*1c70*/  FSEL R32, RZ, 1, P0 ;  /* 0x3f800000ff207808 */ /* 0x000fe20000000000 */
[----:B-1----:R-:W-:-:S03]  /*1c80*/  DSETP.GEU.AND P3, PT, R44, UR30, PT ;  /* 0x0000001e2c007e2a */ /* 0x002fc6000bf6e000 */
[----:B------:R-:W0:Y:S01]  /*1c90*/  F2F.F64.F32 R40, R40 ;  /* 0x0000002800287310 */ /* 0x000e220000201800 */
[----:B------:R-:W-:Y:S01]  /*1ca0*/  DSETP.GEU.AND P4, PT, R38, UR30, PT ;  /* 0x0000001e26007e2a */ /* 0x000fe2000bf8e000 */
[----:B------:R-:W-:Y:S01]  /*1cb0*/  FSEL R37, RZ, 1, P6 ;  /* 0x3f800000ff257808 */ /* 0x000fe20003000000 */
[----:B------:R-:W-:Y:S01]  /*1cc0*/  FMUL.FTZ R46, R32, 1 ;  /* 0x3f800000202e7820 */ /* 0x000fe20000410000 */
[----:B------:R-:W-:Y:S01]  /*1cd0*/  FSEL R32, RZ, 1, P3 ;  /* 0x3f800000ff207808 */ /* 0x000fe20001800000 */
[----:B------:R-:W-:Y:S02]  /*1ce0*/  DSETP.GEU.AND P2, PT, R42, UR30, PT ;  /* 0x0000001e2a007e2a */ /* 0x000fe4000bf4e000 */
[----:B------:R-:W-:Y:S01]  /*1cf0*/  FSEL R36, RZ, 1, P4 ;  /* 0x3f800000ff247808 */ /* 0x000fe20002000000 */
[----:B------:R-:W-:Y:S01]  /*1d00*/  FMUL.FTZ R37, R37, 1 ;  /* 0x3f80000025257820 */ /* 0x000fe20000410000 */
[----:B------:R-:W1:Y:S01]  /*1d10*/  F2F.F64.F32 R34, R34 ;  /* 0x0000002200227310 */ /* 0x000e620000201800 */
[----:B------:R-:W-:Y:S01]  /*1d20*/  FMUL.FTZ R44, R32, 1 ;  /* 0x3f800000202c7820 */ /* 0x000fe20000410000 */
[----:B------:R-:W-:Y:S01]  /*1d30*/  FSEL R32, RZ, 1, P2 ;  /* 0x3f800000ff207808 */ /* 0x000fe20001000000 */
[----:B------:R-:W-:Y:S01]  /*1d40*/  FMUL.FTZ R38, R36, 1 ;  /* 0x3f80000024267820 */ /* 0x000fe20000410000 */
[----:B0-----:R-:W-:-:S04]  /*1d50*/  DSETP.GEU.AND P5, PT, R40, UR30, PT ;  /* 0x0000001e28007e2a */ /* 0x001fc8000bfae000 */
[----:B------:R-:W2:Y:S01]  /*1d60*/  F2F.F64.F32 R36, R37 ;  /* 0x0000002500247310 */ /* 0x000ea20000201800 */
[----:B------:R-:W-:Y:S01]  /*1d70*/  FMUL.FTZ R42, R32, 1 ;  /* 0x3f800000202a7820 */ /* 0x000fe20000410000 */
[----:B------:R-:W-:-:S05]  /*1d80*/  FSEL R32, RZ, 1, P5 ;  /* 0x3f800000ff207808 */ /* 0x000fca0002800000 */
[----:B------:R-:W-:Y:S01]  /*1d90*/  FMUL.FTZ R40, R32, 1 ;  /* 0x3f80000020287820 */ /* 0x000fe20000410000 */
[----:B------:R-:W3:Y:S01]  /*1da0*/  F2F.F64.F32 R44, R44 ;  /* 0x0000002c002c7310 */ /* 0x000ee20000201800 */
[----:B------:R-:W-:Y:S01]  /*1db0*/  SEL R32, RZ, 0x1, P6 ;  /* 0x00000001ff207807 */ /* 0x000fe20003000000 */
[----:B-1----:R-:W-:-:S06]  /*1dc0*/  DSETP.GEU.AND P6, PT, R34, UR30, PT ;  /* 0x0000001e22007e2a */ /* 0x002fcc000bfce000 */
[----:B------:R-:W4:Y:S01]  /*1dd0*/  F2F.F64.F32 R40, R40 ;  /* 0x0000002800287310 */ /* 0x000f220000201800 */
[----:B------:R-:W-:-:S05]  /*1de0*/  FSEL R34, RZ, 1, P6 ;  /* 0x3f800000ff227808 */ /* 0x000fca0003000000 */
[----:B------:R-:W-:Y:S02]  /*1df0*/  FMUL.FTZ R34, R34, 1 ;  /* 0x3f80000022227820 */ /* 0x000fe40000410000 */
[----:B------:R-:W0:Y:S08]  /*1e00*/  F2F.F64.F32 R42, R42 ;  /* 0x0000002a002a7310 */ /* 0x000e300000201800 */
[----:B------:R-:W1:Y:S08]  /*1e10*/  F2F.F64.F32 R38, R38 ;  /* 0x0000002600267310 */ /* 0x000e700000201800 */
[----:B------:R-:W1:Y:S08]  /*1e20*/  F2F.F64.F32 R34, R34 ;  /* 0x0000002200227310 */ /* 0x000e700000201800 */
[----:B------:R-:W5:Y:S08]  /*1e30*/  F2F.F64.F32 R48, R48 ;  /* 0x0000003000307310 */ /* 0x000f700000201800 */
[----:B------:R-:W5:Y:S01]  /*1e40*/  F2F.F64.F32 R46, R46 ;  /* 0x0000002e002e7310 */ /* 0x000f620000201800 */
[----:B------:R-:W-:Y:S05]  /*1e50*/  WARPSYNC.ALL ;  /* 0x0000000000007948 */ /* 0x000fea0003800000 */
[----:B--2---:R-:W-:Y:S01]  /*1e60*/  DMUL R24, R24, R36 ;  /* 0x0000002418187228 */ /* 0x004fe20000000000 */
[----:B------:R-:W2:Y:S01]  /*1e70*/  LDC R36, c[0x0][RZ] ;  /* 0x00000000ff247b82 */ /* 0x000ea20000000800 */
[----:B---3--:R-:W-:Y:S01]  /*1e80*/  DMUL R16, R16, R44 ;  /* 0x0000002c10107228 */ /* 0x008fe20000000000 */
[----:B------:R-:W-:Y:S01]  /*1e90*/  SEL R44, RZ, 0xffffffff, P6 ;  /* 0xffffffffff2c7807 */ /* 0x000fe20003000000 */
[----:B----4-:R-:W-:-:S04]  /*1ea0*/  DMUL R20, R20, R40 ;  /* 0x0000002814147228 */ /* 0x010fc80000000000 */
[----:B------:R-:W-:Y:S01]  /*1eb0*/  IMAD.SHL.U32 R41, R44, 0x100, RZ ;  /* 0x000001002c297824 */ /* 0x000fe200078e00ff */
[----:B------:R-:W-:Y:S01]  /*1ec0*/  SEL R40, RZ, 0xffffffff, P4 ;  /* 0xffffffffff287807 */ /* 0x000fe20002000000 */
[----:B0-----:R-:W-:-:S03]  /*1ed0*/  DMUL R18, R18, R42 ;  /* 0x0000002a12127228 */ /* 0x001fc60000000000 */
[----:B------:R-:W-:Y:S01]  /*1ee0*/  LOP3.LUT R32, R41, 0x100, R32, 0xe2, !PT ;  /* 0x0000010029207812 */ /* 0x000fe200078ee220 */
[----:B-1----:R-:W-:Y:S01]  /*1ef0*/  DMUL R22, R22, R38 ;  /* 0x0000002616167228 */ /* 0x002fe20000000000 */
[----:B------:R-:W-:Y:S02]  /*1f00*/  SEL R41, RZ, 0xffffffff, P2 ;  /* 0xffffffffff297807 */ /* 0x000fe40001000000 */
[----:B------:R-:W-:Y:S02]  /*1f10*/  SEL R38, RZ, 0x1, P5 ;  /* 0x00000001ff267807 */ /* 0x000fe40002800000 */
[----:B------:R-:W-:Y:S02]  /*1f20*/  SHF.L.U32 R43, R40, 0x8, RZ ;  /* 0x00000008282b7819 */ /* 0x000fe400000006ff */
[----:B------:R-:W-:Y:S02]  /*1f30*/  SEL R42, RZ, 0xffffffff, P0 ;  /* 0xffffffffff2a7807 */ /* 0x000fe40000000000 */
[----:B--2---:R-:W-:Y:S01]  /*1f40*/  SHF.L.U32 R36, R36, 0x3, RZ ;  /* 0x0000000324247819 */ /* 0x004fe200000006ff */
[----:B------:R-:W-:Y:S01]  /*1f50*/  IMAD.SHL.U32 R40, R41, 0x100, RZ ;  /* 0x0000010029287824 */ /* 0x000fe200078e00ff */
[----:B------:R-:W-:Y:S01]  /*1f60*/  DMUL R26, R26, R34 ;  /* 0x000000221a1a7228 */ /* 0x000fe20000000000 */
[----:B------:R-:W-:Y:S01]  /*1f70*/  SEL R37, RZ, 0x1, P3 ;  /* 0x00000001ff257807 */ /* 0x000fe20001800000 */
[----:B------:R-:W-:Y:S01]  /*1f80*/  ULDC UR8, c[0x0][0xc] ;  /* 0x0000030000087ab9 */ /* 0x000fe20000000800 */
[----:B------:R-:W-:Y:S01]  /*1f90*/  LOP3.LUT R41, R43, 0x100, R38, 0xe2, !PT ;  /* 0x000001002b297812 */ /* 0x000fe200078ee226 */
[C---:B------:R-:W-:Y:S01]  /*1fa0*/  IMAD.WIDE.U32 R34, R33.reuse, 0x8, R8 ;  /* 0x0000000821227825 */ /* 0x040fe200078e0008 */
[----:B------:R-:W-:Y:S01]  /*1fb0*/  SEL R39, RZ, 0x1, P1 ;  /* 0x00000001ff277807 */ /* 0x000fe20000800000 */
[----:B-----5:R-:W-:Y:S01]  /*1fc0*/  DMUL R12, R12, R48 ;  /* 0x000000300c0c7228 */ /* 0x020fe20000000000 */
[----:B------:R-:W-:Y:S01]  /*1fd0*/  SHF.L.U32 R42, R42, 0x8, RZ ;  /* 0x000000082a2a7819 */ /* 0x000fe200000006ff */
[----:B------:R-:W-:Y:S01]  /*1fe0*/  DMUL R14, R14, R46 ;  /* 0x0000002e0e0e7228 */ /* 0x000fe20000000000 */
[----:B------:R-:W-:Y:S01]  /*1ff0*/  IADD3 R38, P0, R33, UR10, RZ ;  /* 0x0000000a21267c10 */ /* 0x000fe2000ff1e0ff */
[----:B------:R-:W-:Y:S01]  /*2000*/  IMAD R33, R36, UR8, R33 ;  /* 0x0000000824217c24 */ /* 0x000fe2000f8e0221 */
[----:B------:R-:W-:-:S02]  /*2010*/  LOP3.LUT R37, R40, 0x100, R37, 0xe2, !PT ;  /* 0x0000010028257812 */ /* 0x000fc400078ee225 */
[----:B------:R-:W-:Y:S01]  /*2020*/  LOP3.LUT R40, R42, 0x100, R39, 0xe2, !PT ;  /* 0x000001002a287812 */ /* 0x000fe200078ee227 */
[----:B------:R-:W-:Y:S01]  /*2030*/  IMAD.X R39, RZ, RZ, UR11, P0 ;  /* 0x0000000bff277e24 */ /* 0x000fe200080e06ff */
[----:B------:R-:W-:Y:S01]  /*2040*/  ISETP.GE.U32.AND P0, PT, R33, UR29, PT ;  /* 0x0000001d21007c0c */ /* 0x000fe2000bf06070 */
[-C--:B------:R-:W-:Y:S02]  /*2050*/  DMUL R12, R12, R28.reuse ;  /* 0x0000001c0c0c7228 */ /* 0x080fe40000000000 */
[-C--:B------:R-:W-:Y:S02]  /*2060*/  DMUL R14, R14, R28.reuse ;  /* 0x0000001c0e0e7228 */ /* 0x080fe40000000000 */
[-C--:B------:R-:W-:Y:S02]  /*2070*/  DMUL R16, R16, R28.reuse ;  /* 0x0000001c10107228 */ /* 0x080fe40000000000 */
[-C--:B------:R-:W-:Y:S02]  /*2080*/  DMUL R18, R18, R28.reuse ;  /* 0x0000001c12127228 */ /* 0x080fe40000000000 */
[----:B------:R-:W-:-:S02]  /*2090*/  DMUL R20, R20, R28 ;  /* 0x0000001c14147228 */ /* 0x000fc40000000000 */
[-C--:B------:R-:W-:Y:S02]  /*20a0*/  DMUL R22, R22, R28.reuse ;  /* 0x0000001c16167228 */ /* 0x080fe40000000000 */
[-C--:B------:R-:W-:Y:S02]  /*20b0*/  DMUL R24, R24, R28.reuse ;  /* 0x0000001c18187228 */ /* 0x080fe40000000000 */
        /* <DEDUP_REMOVED lines=8> */
[----:B0-----:R-:W-:Y:S01]  /*2140*/  IMAD.MOV.U32 R15, RZ, RZ, R7 ;  /* 0x000000ffff0f7224 */ /* 0x001fe200078e0007 */
[----:B------:R-:W-:Y:S06]  /*2150*/  BAR.SYNC.DEFER_BLOCKING 0x0 ;  /* 0x0000000000007b1d */ /* 0x000fec0000010000 */
[----:B------:R-:W-:Y:S05]  /*2160*/  @!P0 BRA `(.L_x_4704) ;  /* 0xffffffe4005c8947 */ /* 0x000fea000383ffff */
[----:B------:R-:W-:Y:S05]  /*2170*/  EXIT ;  /* 0x000000000000794d */ /* 0x000fea0003800000 */
        .weak           $__internal_134_$__cuda_sm20_dblrcp_rn_slowpath_v3
        .type           $__internal_134_$__cuda_sm20_dblrcp_rn_slowpath_v3,@function
        .size           $__internal_134_$__cuda_sm20_dblrcp_rn_slowpath_v3,(.L_x_11760 - $__internal_134_$__cuda_sm20_dblrcp_rn_slowpath_v3)
$__internal_134_$__cuda_sm20_dblrcp_rn_slowpath_v3:
        /* <DEDUP_REMOVED lines=27> */
.L_x_4707:
        /* <DEDUP_REMOVED lines=10> */
.L_x_4705:
[----:B------:R-:W0:Y:S01]  /*23d0*/  LDC R10, c[0x0][0x4a0] ;  /* 0x00012800ff0a7b82 */ /* 0x000e220000000800 */
[----:B------:R-:W-:-:S07]  /*23e0*/  LOP3.LUT R11, R9, 0x80000, RZ, 0xfc, !PT ;  /* 0x00080000090b7812 */ /* 0x000fce00078efcff */
.L_x_4706:
[----:B------:R-:W-:Y:S01]  /*23f0*/  MOV R9, 0x0 ;  /* 0x0000000000097802 */ /* 0x000fe20000000f00 */
[----:B------:R-:W-:Y:S01]  /*2400*/  IMAD.MOV.U32 R29, RZ, RZ, R11 ;  /* 0x000000ffff1d7224 */ /* 0x000fe200078e000b */
[----:B0-----:R-:W-:Y:S02]  /*2410*/  MOV R28, R10 ;  /* 0x0000000a001c7202 */ /* 0x001fe40000000f00 */
[----:B------:R-:W-:Y:S05]  /*2420*/  RET.REL.NODEC R8 `(_ZN2at6native43_GLOBAL__N__7cc8d1ed_10_Dropout_cu_0e96ed3824fused_dropout_kernel_vecIddjLi1ELi8EbEEvNS_4cuda6detail10TensorInfoIKT_T1_EENS5_IS6_S8_EENS5_IT4_S8_EES8_T0_NS_15PhiloxCudaStateE) ;  /* 0xffffffd808f47950 */ /* 0x000fea0003c3ffff */
.L_x_4708:
        /* <DEDUP_REMOVED lines=13> */
.L_x_11760:


//--------------------- .text._ZN2at6native43_GLOBAL__N__7cc8d1ed_10_Dropout_cu_0e96ed3824fused_dropout_kernel_vecIddjLi1ELi16EbEEvNS_4cuda6detail10TensorInfoIKT_T1_EENS5_IS6_S8_EENS5_IT4_S8_EES8_T0_NS_15PhiloxCudaStateE --------------------------
	.section	.text._ZN2at6native43_GLOBAL__N__7cc8d1ed_10_Dropout_cu_0e96ed3824fused_dropout_kernel_vecIddjLi1ELi16EbEEvNS_4cuda6detail10TensorInfoIKT_T1_EENS5_IS6_S8_EENS5_IT4_S8_EES8_T0_NS_15PhiloxCudaStateE,"ax",@progbits
	.align	128
.text._ZN2at6native43_GLOBAL__N__7cc8d1ed_10_Dropout_cu_0e96ed3824fused_dropout_kernel_vecIddjLi1ELi16EbEEvNS_4cuda6detail10TensorInfoIKT_T1_EENS5_IS6_S8_EENS5_IT4_S8_EES8_T0_NS_15PhiloxCudaStateE:
        .type           _ZN2at6native43_GLOBAL__N__7cc8d1ed_10_Dropout_cu_0e96ed3824fused_dropout_kernel_vecIddjLi1ELi16EbEEvNS_4cuda6detail10TensorInfoIKT_T1_EENS5_IS6_S8_EENS5_IT4_S8_EES8_T0_NS_15PhiloxCudaStateE,@function
        .size           _ZN2at6native43_GLOBAL__N__7cc8d1ed_10_Dropout_cu_0e96ed3824fused_dropout_kernel_vecIddjLi1ELi16EbEEvNS_4cuda6detail10TensorInfoIKT_T1_EENS5_IS6_S8_EENS5_IT4_S8_EES8_T0_NS_15PhiloxCudaStateE,(.L_x_11762 - _ZN2at6native43_GLOBAL__N__7cc8d1ed_10_Dropout_cu_0e96ed3824fused_dropout_kernel_vecIddjLi1ELi16EbEEvNS_4cuda6detail10TensorInfoIKT_T1_EENS5_IS6_S8_EENS5_IT4_S8_EES8_T0_NS_15PhiloxCudaStateE)
        .other          _ZN2at6native43_GLOBAL__N__7cc8d1ed_10_Dropout_cu_0e96ed3824fused_dropout_kernel_vecIddjLi1ELi16EbEEvNS_4cuda6detail10TensorInfoIKT_T1_EENS5_IS6_S8_EENS5_IT4_S8_EES8_T0_NS_15PhiloxCudaStateE,@"STO_CUDA_ENTRY STV_DEFAULT"
_ZN2at6native43_GLOBAL__N__7cc8d1ed_10_Dropout_cu_0e96ed3824fused_dropout_kernel_vecIddjLi1ELi16EbEEvNS_4cuda6detail10TensorInfoIKT_T1_EENS5_IS6_S8_EENS5_IT4_S8_EES8_T0_NS_15PhiloxCudaStateE:
        /* <DEDUP_REMOVED lines=31> */
[----:B------:R-:W-:Y:S01]  /*01f0*/  IMAD.U32 R5, RZ, RZ, UR14 ;  /* 0x0000000eff057e24 */ /* 0x000fe2000f8e00ff */
[----:B------:R-:W-:Y:S02]  /*0200*/  UIMAD.WIDE.U32 UR12, UR7, -0x2daee0ad, URZ ;  /* 0xd2511f53070c78a5 */ /* 0x000fe4000f8e003f */
[----:B------:R-:W-:Y:S01]  /*0210*/  UIADD3 UR15, UR10, -0x61c88647, URZ ;  /* 0x9e3779b90a0f7890 */ /* 0x000fe2000fffe03f */
[----:B------:R-:W-:Y:S01]  /*0220*/  MOV R7, UR5 ;  /* 0x0000000500077c02 */ /* 0x000fe20008000f00 */
[----:B------:R-:W-:Y:S01]  /*0230*/  ULOP3.LUT UR4, UR13, UR11, URZ, 0x3c, !UPT ;  /* 0x0000000b0d047292 */ /* 0x000fe2000f8e3c3f */
[----:B------:R-:W-:Y:S01]  /*0240*/  LOP3.LUT R4, R3, UR10, R5, 0x96, !PT ;  /* 0x0000000a03047c12 */ /* 0x000fe2000f8e9605 */
[----:B------:R-:W-:-:S02]  /*0250*/  UIADD3 UR13, UR10, 0x3c6ef372, URZ ;  /* 0x3c6ef3720a0d7890 */ /* 0x000fc4000fffe03f */
[----:B------:R-:W-:Y:S01]  /*0260*/  UIMAD.WIDE.U32 UR4, UR4, -0x326172a9, URZ ;  /* 0xcd9e8d57040478a5 */ /* 0x000fe2000f8e003f */
[----:B------:R-:W-:Y:S01]  /*0270*/  IMAD.U32 R3, RZ, RZ, UR15 ;  /* 0x0000000fff037e24 */ /* 0x000fe2000f8e00ff */
[----:B------:R-:W-:Y:S01]  /*0280*/  UIADD3 UR15, UR11, -0x126145ec, URZ ;  /* 0xed9eba140b0f7890 */ /* 0x000fe2000fffe03f */
[----:B------:R-:W-:Y:S01]  /*0290*/  IMAD.WIDE.U32 R4, R4, -0x2daee0ad, RZ ;  /* 0xd2511f5304047825 */ /* 0x000fe200078e00ff */
[----:B------:R-:W-:Y:S02]  /*02a0*/  UIADD3 UR17, UR11, -0x56f99767, URZ ;  /* 0xa90668990b117890 */ /* 0x000fe4000fffe03f */
[----:B------:R-:W-:Y:S01]  /*02b0*/  LOP3.LUT R2, R3, UR5, R2, 0x96, !PT ;  /* 0x0000000503027c12 */ /* 0x000fe2000f8e9602 */
[----:B------:R-:W-:Y:S01]  /*02c0*/  UIADD3 UR5, UR11, 0x76cf5d0a, URZ ;  /* 0x76cf5d0a0b057890 */ /* 0x000fe2000fffe03f */
[----:B------:R-:W-:Y:S01]  /*02d0*/  LOP3.LUT R6, R5, UR12, R7, 0x96, !PT ;  /* 0x0000000c05067c12 */ /* 0x000fe2000f8e9607 */
[----:B------:R-:W-:Y:S01]  /*02e0*/  IMAD.U32 R5, RZ, RZ, UR13 ;  /* 0x0000000dff057e24 */ /* 0x000fe2000f8e00ff */
[----:B------:R-:W-:Y:S01]  /*02f0*/  UIADD3 UR16, UR10, 0x1715609d, URZ ;  /* 0x1715609d0a107890 */ /* 0x000fe2000fffe03f */
[----:B------:R-:W-:Y:S01]  /*0300*/  IMAD.WIDE.U32 R2, R2, -0x2daee0ad, RZ ;  /* 0xd2511f5302027825 */ /* 0x000fe200078e00ff */
[----:B------:R-:W-:-:S02]  /*0310*/  UIADD3 UR18, UR10, -0x4ab325aa, URZ ;  /* 0xb54cda560a127890 */ /* 0x000fc4000fffe03f */
[----:B------:R-:W-:Y:S01]  /*0320*/  UIADD3 UR19, UR11, 0x646e171e, URZ ;  /* 0x646e171e0b137890 */ /* 0x000fe2000fffe03f */
[----:B------:R-:W-:Y:S01]  /*0330*/  IMAD.WIDE.U32 R6, R6, -0x326172a9, RZ ;  /* 0xcd9e8d5706067825 */ /* 0x000fe200078e00ff */
[----:B------:R-:W-:Y:S01]  /*0340*/  LOP3.LUT R8, R3, UR5, R4, 0x96, !PT ;  /* 0x0000000503087c12 */ /* 0x000fe2000f8e9604 */
[----:B------:R-:W-:Y:S02]  /*0350*/  UIADD3 UR5, UR11, 0x32370b8f, URZ ;  /* 0x32370b8f0b057890 */ /* 0x000fe4000fffe03f */
[----:B------:R-:W-:Y:S01]  /*0360*/  UIADD3 UR21, UR11, 0x1fd5c5a3, URZ ;  /* 0x1fd5c5a30b157890 */ /* 0x000fe2000fffe03f */
[----:B------:R-:W-:Y:S01]  /*0370*/  LOP3.LUT R5, R7, UR4, R5, 0x96, !PT ;  /* 0x0000000407057c12 */ /* 0x000fe2000f8e9605 */
[----:B------:R-:W-:Y:S01]  /*0380*/  UIADD3 UR4, UR10, -0x255992d5, URZ ;  /* 0xdaa66d2b0a047890 */ /* 0x000fe2000fffe03f */
[----:B------:R-:W-:Y:S01]  /*0390*/  IMAD.WIDE.U32 R8, R8, -0x326172a9, RZ ;  /* 0xcd9e8d5708087825 */ /* 0x000fe200078e00ff */
[----:B------:R-:W-:Y:S02]  /*03a0*/  UIADD3 UR20, UR10, 0x5384540f, URZ ;  /* 0x5384540f0a147890 */ /* 0x000fe4000fffe03f */
[----:B------:R-:W-:Y:S01]  /*03b0*/  UIADD3 UR22, UR10, -0xe443238, URZ ;  /* 0xf1bbcdc80a167890 */ /* 0x000fe2000fffe03f */
[----:B------:R-:W-:Y:S01]  /*03c0*/  IMAD.WIDE.U32 R4, R5, -0x2daee0ad, RZ ;  /* 0xd2511f5305047825 */ /* 0x000fe200078e00ff */
[----:B------:R-:W-:-:S02]  /*03d0*/  UIADD3 UR23, UR11, -0x24c28bd8, URZ ;  /* 0xdb3d74280b177890 */ /* 0x000fc4000fffe03f */
[----:B------:R-:W-:Y:S02]  /*03e0*/  UIADD3 UR24, UR10, -0x700cb87f, URZ ;  /* 0x8ff347810a187890 */ /* 0x000fe4000fffe03f */
[----:B------:R-:W-:Y:S01]  /*03f0*/  LOP3.LUT R7, R5, UR5, R2, 0x96, !PT ;  /* 0x0000000505077c12 */ /* 0x000fe2000f8e9602 */
[----:B------:R-:W-:Y:S01]  /*0400*/  UIADD3 UR25, UR11, -0x695add53, URZ ;  /* 0x96a522ad0b197890 */ /* 0x000fe2000fffe03f */
[----:B------:R-:W-:Y:S01]  /*0410*/  LOP3.LUT R2, R9, UR4, R6, 0x96, !PT ;  /* 0x0000000409027c12 */ /* 0x000fe2000f8e9606 */
[----:B------:R-:W-:Y:S02]  /*0420*/  UIADD3 UR4, UR10, 0x78dde6e4, URZ ;  /* 0x78dde6e40a047890 */ /* 0x000fe4000fffe03f */
[----:B------:R-:W-:-:S04]  /*0430*/  IMAD.WIDE.U32 R6, R7, -0x326172a9, RZ ;  /* 0xcd9e8d5707067825 */ /* 0x000fc800078e00ff */
[----:B------:R-:W-:Y:S01]  /*0440*/  IMAD.WIDE.U32 R2, R2, -0x2daee0ad, RZ ;  /* 0xd2511f5302027825 */ /* 0x000fe200078e00ff */
[----:B------:R-:W-:Y:S01]  /*0450*/  LOP3.LUT R5, R7, UR4, R8, 0x96, !PT ;  /* 0x0000000407057c12 */ /* 0x000fe2000f8e9608 */
[----:B------:R-:W-:Y:S02]  /*0460*/  ULDC UR4, c[0x0][0x498] ;  /* 0x0001260000047ab9 */ /* 0x000fe40000000800 */
[----:B------:R-:W-:Y:S02]  /*0470*/  ISETP.GE.U32.AND P0, PT, R52, UR4, PT ;  /* 0x0000000434007c0c */ /* 0x000fe4000bf06070 */
        /* <DEDUP_REMOVED lines=23> */
[----:B------:R-:W-:-:S07]  /*05f0*/  IMAD.U32 R16, RZ, RZ, UR7 ;  /* 0x00000007ff107e24 */ /* 0x000fce000f8e00ff */
        /* <DEDUP_REMOVED lines=8> */
[----:B------:R-:W-:Y:S02]  /*0680*/  IMAD.MOV.U32 R2, RZ, RZ, R10 ;  /* 0x000000ffff027224 */ /* 0x000fe400078e000a */
[----:B------:R-:W-:-:S04]  /*0690*/  IMAD.U32 R6, RZ, RZ, UR14 ;  /* 0x0000000eff067e24 */ /* 0x000fc8000f8e00ff */
[----:B------:R-:W-:-:S08]  /*06a0*/  DFMA R8, R4, -R8, 1 ;  /* 0x3ff000000408742b */ /* 0x000fd00000000808 */
[----:B------:R-:W-:-:S10]  /*06b0*/  DFMA R8, R4, R8, R4 ;  /* 0x000000080408722b */ /* 0x000fd40000000004 */
[----:B------:R-:W-:Y:S02]  /*06c0*/  R2UR UR4, R8 ;  /* 0x00000000080472ca */ /* 0x000fe400000e0000 */
[----:B------:R-:W-:Y:S01]  /*06d0*/  R2UR UR5, R9 ;  /* 0x00000000090572ca */ /* 0x000fe200000e0000 */
[----:B------:R-:W-:-:S14]  /*06e0*/  @P0 BRA `(.L_x_4709) ;  /* 0x0000000000100947 */ /* 0x000fdc0003800000 */
[----:B------:R-:W-:Y:S02]  /*06f0*/  LOP3.LUT R4, R11, 0x7fffffff, RZ, 0xc0, !PT ;  /* 0x7fffffff0b047812 */ /* 0x000fe400078ec0ff */
[----:B------:R-:W-:Y:S02]  /*0700*/  MOV R14, 0x730 ;  /* 0x00000730000e7802 */ /* 0x000fe40000000f00 */
[----:B------:R-:W-:-:S07]  /*0710*/  IADD3 R8, R4, -0x100000, RZ ;  /* 0xfff0000004087810 */ /* 0x000fce0007ffe0ff */
[----:B------:R-:W-:Y:S05]  /*0720*/  CALL.REL.NOINC `($__internal_135_$__cuda_sm20_dblrcp_rn_slowpath_v3) ;  /* 0x0000003400a87944 */ /* 0x000fea0003c00000 */
.L_x_4709:
[----:B------:R-:W-:Y:S01]  /*0730*/  IMAD R7, R7, -0x326172a9, RZ ;  /* 0xcd9e8d5707077824 */ /* 0x000fe200078e02ff */
[----:B------:R-:W-:Y:S01]  /*0740*/  ULOP3.LUT UR6, UR6, 0x3, URZ, 0xc0, !UPT ;  /* 0x0000000306067892 */ /* 0x000fe2000f8ec03f */
[----:B------:R-:W-:Y:S01]  /*0750*/  IMAD.MOV.U32 R5, RZ, RZ, RZ ;  /* 0x000000ffff057224 */ /* 0x000fe200078e00ff */
[----:B------:R-:W-:Y:S01]  /*0760*/  ULDC.64 UR26, c[0x0][0x4a0] ;  /* 0x00012800001a7ab9 */ /* 0x000fe20000000a00 */
[----:B------:R-:W-:Y:S01]  /*0770*/  ULDC UR14, c[0x0][0x498] ;  /* 0x00012600000e7ab9 */ /* 0x000fe20000000800 */
[----:B------:R-:W-:-:S08]  /*0780*/  ULDC.64 UR12, c[0x0][0x3c0] ;  /* 0x0000f000000c7ab9 */ /* 0x000fd00000000a00 */
.L_x_4731:
[----:B------:R-:W-:Y:S01]  /*0790*/  ISETP.NE.AND P0, PT, RZ, UR6, PT ;  /* 0x00000006ff007c0c */ /* 0x000fe2000bf05270 */
[----:B------:R-:W-:Y:S01]  /*07a0*/  IMAD R19, R2, -0x2daee0ad, RZ ;  /* 0xd2511f5302137824 */ /* 0x000fe200078e02ff */
[----:B------:R-:W-:Y:S01]  /*07b0*/  MOV R9, R7 ;  /* 0x0000000700097202 */ /* 0x000fe20000000f00 */
[----:B------:R-:W-:Y:S01]  /*07c0*/  IMAD.U32 R2, RZ, RZ, UR10 ;  /* 0x0000000aff027e24 */ /* 0x000fe2000f8e00ff */
[----:B------:R-:W-:Y:S01]  /*07d0*/  MOV R7, UR11 ;  /* 0x0000000b00077c02 */ /* 0x000fe20008000f00 */
[----:B------:R-:W-:Y:S01]  /*07e0*/  IMAD.U32 R10, RZ, RZ, UR10 ;  /* 0x0000000aff0a7e24 */ /* 0x000fe2000f8e00ff */
[----:B------:R-:W-:Y:S01]  /*07f0*/  MOV R11, UR11 ;  /* 0x0000000b000b7c02 */ /* 0x000fe20008000f00 */
[----:B------:R-:W-:Y:S01]  /*0800*/  IMAD.U32 R15, RZ, RZ, UR10 ;  /* 0x0000000aff0f7e24 */ /* 0x000fe2000f8e00ff */
[----:B-1----:R-:W-:Y:S01]  /*0810*/  MOV R22, UR11 ;  /* 0x0000000b00167c02 */ /* 0x002fe20008000f00 */
[----:B------:R-:W-:Y:S01]  /*0820*/  IMAD.U32 R23, RZ, RZ, UR10 ;  /* 0x0000000aff177e24 */ /* 0x000fe2000f8e00ff */
[----:B------:R-:W-:Y:S01]  /*0830*/  IADD3 R2, R2, -0x61c88647, RZ ;  /* 0x9e3779b902027810 */ /* 0x000fe20007ffe0ff */
[----:B------:R-:W-:Y:S01]  /*0840*/  IMAD.MOV.U32 R8, RZ, RZ, R53 ;  /* 0x000000ffff087224 */ /* 0x000fe200078e0035 */
[----:B------:R-:W-:Y:S01]  /*0850*/  IADD3 R10, R10, 0x3c6ef372, RZ ;  /* 0x3c6ef3720a0a7810 */ /* 0x000fe20007ffe0ff */
[----:B------:R-:W-:Y:S01]  /*0860*/  VIADD R7, R7, 0xbb67ae85 ;  /* 0xbb67ae8507077836 */ /* 0x000fe20000000000 */
[----:B------:R-:W-:Y:S01]  /*0870*/  IADD3 R15, R15, -0x255992d5, RZ ;  /* 0xdaa66d2b0f0f7810 */ /* 0x000fe20007ffe0ff */
[----:B------:R-:W-:Y:S01]  /*0880*/  VIADD R11, R11, 0x76cf5d0a ;  /* 0x76cf5d0a0b0b7836 */ /* 0x000fe20000000000 */
[----:B------:R-:W-:Y:S01]  /*0890*/  IADD3 R23, R23, 0x78dde6e4, RZ ;  /* 0x78dde6e417177810 */ /* 0x000fe20007ffe0ff */
[----:B------:R-:W-:Y:S01]  /*08a0*/  VIADD R22, R22, 0x32370b8f ;  /* 0x32370b8f16167836 */ /* 0x000fe20000000000 */
[----:B------:R-:W-:Y:S06]  /*08b0*/  @!P0 BRA `(.L_x_4710) ;  /* 0x0000001000cc8947 */ /* 0x000fec0003800000 */
        /* <DEDUP_REMOVED lines=13> */
.L_x_4712:
[----:B------:R-:W-:Y:S05]  /*0990*/  BSYNC B0 ;  /* 0x0000000000007941 */ /* 0x000fea0003800000 */
.L_x_4711:
[----:B------:R-:W-:Y:S01]  /*09a0*/  IMAD.HI.U32 R13, R0, -0x326172a9, RZ ;  /* 0xcd9e8d57000d7827 */ /* 0x000fe200078e00ff */
[----:B------:R-:W-:Y:S01]  /*09b0*/  HFMA2.MMA R29, -RZ, RZ, -50.53125, 0.007152557373046875 ;  /* 0xd2511f53ff1d7435 */ /* 0x000fe200000001ff */
[----:B------:R-:W-:Y:S02]  /*09c0*/  LOP3.LUT R4, R4, UR11, R5, 0x96, !PT ;  /* 0x0000000b04047c12 */ /* 0x000fe4000f8e9605 */
[----:B------:R-:W-:Y:S01]  /*09d0*/  IMAD R17, R0, -0x326172a9, RZ ;  /* 0xcd9e8d5700117824 */ /* 0x000fe200078e02ff */
[----:B------:R-:W-:Y:S01]  /*09e0*/  LOP3.LUT R13, R13, UR10, R6, 0x96, !PT ;  /* 0x0000000a0d0d7c12 */ /* 0x000fe2000f8e9606 */
[----:B------:R-:W-:Y:S02]  /*09f0*/  IMAD.U32 R14, RZ, RZ, UR6 ;  /* 0x00000006ff0e7e24 */ /* 0x000fe4000f8e00ff */
[----:B------:R-:W-:-:S03]  /*0a00*/  IMAD.WIDE.U32 R20, R4, -0x326172a9, RZ ;  /* 0xcd9e8d5704147825 */ /* 0x000fc600078e00ff */
[----:B------:R-:W-:Y:S01]  /*0a10*/  ISETP.NE.AND P0, PT, R14, 0x1, PT ;  /* 0x000000010e00780c */ /* 0x000fe20003f05270 */
[----:B------:R-:W-:Y:S01]  /*0a20*/  IMAD R4, R16, R29, -0x2daee0ad ;  /* 0xd2511f5310047424 */ /* 0x000fe200078e021d */
        /* <DEDUP_REMOVED lines=36> */
[----:B------:R-:W-:Y:S02]  /*0c70*/  LOP3.LUT R25, R13, UR24, R24, 0x96, !PT ;  /* 0x000000180d197c12 */ /* 0x000fe4000f8e9618 */
[----:B------:R-:W-:Y:S02]  /*0c80*/  LOP3.LUT R24, R5, UR11, RZ, 0x3c, !PT ;  /* 0x0000000b05187c12 */ /* 0x000fe4000f8e3cff */
[----:B------:R-:W-:Y:S02]  /*0c90*/  LOP3.LUT R32, R17, UR25, R32, 0x96, !PT ;  /* 0x0000001911207c12 */ /* 0x000fe4000f8e9620 */
        /* <DEDUP_REMOVED lines=12> */
.L_x_4713:
        /* <DEDUP_REMOVED lines=21> */
.L_x_4715:
[----:B------:R-:W-:Y:S05]  /*0eb0*/  BSYNC B0 ;  /* 0x0000000000007941 */ /* 0x000fea0003800000 */
.L_x_4714:
        /* <DEDUP_REMOVED lines=36> */
[----:B------:R-:W-:Y:S01]  /*1100*/  IMAD.MOV.U32 R27, RZ, RZ, R4 ;  /* 0x000000ffff1b7224 */ /* 0x000fe200078e0004 */
[----:B------:R-:W-:Y:S01]  /*1110*/  LOP3.LUT R18, R31, UR23, R18, 0x96, !PT ;  /* 0x000000171f127c12 */ /* 0x000fe2000f8e9612 */
[----:B------:R-:W-:Y:S01]  /*1120*/  IMAD.HI.U32 R17, R26, -0x2daee0ad, RZ ;  /* 0xd2511f531a117827 */ /* 0x000fe200078e00ff */
[----:B------:R-:W-:-:S03]  /*1130*/  ISETP.NE.AND P1, PT, R21, RZ, PT ;  /* 0x000000ff1500720c */ /* 0x000fc60003f25270 */
[----:B------:R-:W-:Y:S01]  /*1140*/  IMAD.WIDE.U32 R18, R18, -0x326172a9, RZ ;  /* 0xcd9e8d5712127825 */ /* 0x000fe200078e00ff */
[----:B------:R-:W-:-:S03]  /*1150*/  LOP3.LUT R17, R17, UR25, R30, 0x96, !PT ;  /* 0x0000001911117c12 */ /* 0x000fc6000f8e961e */
[----:B------:R-:W-:Y:S01]  /*1160*/  IMAD.HI.U32 R21, R21, -0x2daee0ad, RZ ;  /* 0xd2511f5315157827 */ /* 0x000fe200078e00ff */
[----:B------:R-:W-:-:S04]  /*1170*/  LOP3.LUT R20, R19, UR24, R20, 0x96, !PT ;  /* 0x0000001813147c12 */ /* 0x000fc8000f8e9614 */
        /* <DEDUP_REMOVED lines=12> */
.L_x_4716:
        /* <DEDUP_REMOVED lines=17> */
.L_x_4718:
[----:B------:R-:W-:Y:S05]  /*1350*/  BSYNC B0 ;  /* 0x0000000000007941 */ /* 0x000fea0003800000 */
.L_x_4717:
        /* <DEDUP_REMOVED lines=57> */
.L_x_4719:
        /* <DEDUP_REMOVED lines=17> */
.L_x_4721:
[----:B------:R-:W-:Y:S05]  /*1800*/  BSYNC B0 ;  /* 0x0000000000007941 */ /* 0x000fea0003800000 */
.L_x_4720:
[----:B------:R-:W-:Y:S01]  /*1810*/  LOP3.LUT R2, R28, UR10, R6, 0x96, !PT ;  /* 0x0000000a1c027c12 */ /* 0x000fe2000f8e9606 */
[----:B------:R-:W-:Y:S01]  /*1820*/  IMAD R36, R36, -0x2daee0ad, RZ ;  /* 0xd2511f5324247824 */ /* 0x000fe200078e02ff */
[----:B------:R-:W-:Y:S01]  /*1830*/  LOP3.LUT R28, R24, R31, RZ, 0x3c, !PT ;  /* 0x0000001f181c7212 */ /* 0x000fe200078e3cff */
[----:B------:R-:W-:Y:S02]  /*1840*/  IMAD R24, R3, R29, 0x76f35df9 ;  /* 0x76f35df903187424 */ /* 0x000fe400078e021d */
        /* <DEDUP_REMOVED lines=35> */
[----:B------:R-:W-:Y:S02]  /*1a80*/  LOP3.LUT R53, R53, UR25, R22, 0x96, !PT ;  /* 0x0000001935357c12 */ /* 0x000fe4000f8e9616 */
[----:B------:R-:W-:Y:S01]  /*1a90*/  MOV R22, R8 ;  /* 0x0000000800167202 */ /* 0x000fe20000000f00 */
[----:B------:R-:W-:Y:S01]  /*1aa0*/  IMAD.MOV.U32 R7, RZ, RZ, R24 ;  /* 0x000000ffff077224 */ /* 0x000fe200078e0018 */
[----:B------:R-:W-:Y:S02]  /*1ab0*/  LOP3.LUT R3, R25, UR24, R10, 0x96, !PT ;  /* 0x0000001819037c12 */ /* 0x000fe4000f8e960a */
[----:B------:R-:W-:-:S03]  /*1ac0*/  MOV R24, R36 ;  /* 0x0000002400187202 */ /* 0x000fc60000000f00 */
        /* <DEDUP_REMOVED lines=18> */
.L_x_4710:
        /* <DEDUP_REMOVED lines=14> */
.L_x_4724:
[----:B------:R-:W-:Y:S05]  /*1cd0*/  BSYNC B0 ;  /* 0x0000000000007941 */ /* 0x000fea0003800000 */
.L_x_4723:
        /* <DEDUP_REMOVED lines=30> */
.L_x_4726:
[----:B------:R-:W-:Y:S05]  /*1ec0*/  BSYNC B0 ;  /* 0x0000000000007941 */ /* 0x000fea0003800000 */
.L_x_4725:
        /* <DEDUP_REMOVED lines=25> */
.L_x_4728:
[----:B------:R-:W-:Y:S05]  /*2060*/  BSYNC B0 ;  /* 0x0000000000007941 */ /* 0x000fea0003800000 */
.L_x_4727:
        /* <DEDUP_REMOVED lines=24> */
.L_x_4730:
[----:B------:R-:W-:Y:S05]  /*21f0*/  BSYNC B0 ;  /* 0x0000000000007941 */ /* 0x000fea0003800000 */
.L_x_4729:
        /* <DEDUP_REMOVED lines=8> */
[----:B------:R-:W-:Y:S01]  /*2280*/  VIADD R2, R12, 0xd2511f53 ;  /* 0xd2511f530c027836 */ /* 0x000fe20000000000 */
[----:B------:R-:W-:Y:S01]  /*2290*/  LOP3.LUT R33, R33, UR10, R6, 0x96, !PT ;  /* 0x0000000a21217c12 */ /* 0x000fe2000f8e9606 */
[----:B------:R-:W-:Y:S01]  /*22a0*/  IMAD.HI.U32 R30, R4, -0x2daee0ad, RZ ;  /* 0xd2511f53041e7827 */ /* 0x000fe200078e00ff */
[----:B------:R-:W-:-:S02]  /*22b0*/  IADD3 R28, R12, -0x5b5dc15a, RZ ;  /* 0xa4a23ea60c1c7810 */ /* 0x000fc40007ffe0ff */
[----:B------:R-:W-:Y:S01]  /*22c0*/  LOP3.LUT R2, R20, R2, R7, 0x96, !PT ;  /* 0x0000000214027212 */ /* 0x000fe200078e9607 */
[----:B------:R-:W-:Y:S01]  /*22d0*/  IMAD.HI.U32 R29, R27, -0x326172a9, RZ ;  /* 0xcd9e8d571b1d7827 */ /* 0x000fe200078e00ff */
[----:B------:R-:W-:-:S03]  /*22e0*/  LOP3.LUT R34, R31, R30, RZ, 0x3c, !PT ;  /* 0x0000001e1f227212 */ /* 0x000fc600078e3cff */
[----:B------:R-:W-:Y:S01]  /*22f0*/  IMAD.HI.U32 R35, R37, -0x326172a9, RZ ;  /* 0xcd9e8d5725237827 */ /* 0x000fe200078e00ff */
[----:B------:R-:W-:-:S03]  /*2300*/  LOP3.LUT R18, R18, R29, RZ, 0x3c, !PT ;  /* 0x0000001d12127212 */ /* 0x000fc600078e3cff */
[----:B------:R-:W-:Y:S01]  /*2310*/  VIADD R20, R12, 0x76f35df9 ;  /* 0x76f35df90c147836 */ /* 0x000fe20000000000 */
[----:B------:R-:W-:Y:S01]  /*2320*/  LOP3.LUT R29, R26, R35, RZ, 0x3c, !PT ;  /* 0x000000231a1d7212 */ /* 0x000fe200078e3cff */
[----:B------:R-:W-:Y:S01]  /*2330*/  IMAD.HI.U32 R32, R16, -0x2daee0ad, RZ ;  /* 0xd2511f5310207827 */ /* 0x000fe200078e00ff */
[----:B------:R-:W-:-:S03]  /*2340*/  IADD3 R35, R12, 0x49447d4c, RZ ;  /* 0x49447d4c0c237810 */ /* 0x000fc60007ffe0ff */
[----:B------:R-:W-:Y:S01]  /*2350*/  IMAD.HI.U32 R24, R21, -0x2daee0ad, RZ ;  /* 0xd2511f5315187827 */ /* 0x000fe200078e00ff */
[----:B------:R-:W-:-:S03]  /*2360*/  LOP3.LUT R32, R32, R20, R7, 0x96, !PT ;  /* 0x0000001420207212 */ /* 0x000fc600078e9607 */
[----:B------:R-:W-:Y:S01]  /*2370*/  IMAD R26, R13, -0x2daee0ad, RZ ;  /* 0xd2511f530d1a7824 */ /* 0x000fe200078e02ff */
[----:B------:R-:W-:Y:S01]  /*2380*/  LOP3.LUT R24, R24, R28, R7, 0x96, !PT ;  /* 0x0000001c18187212 */ /* 0x000fe200078e9607 */
        /* <DEDUP_REMOVED lines=47> */
[----:B------:R-:W-:Y:S01]  /*2680*/  IMAD.HI.U32 R15, R20, -0x2daee0ad, RZ ;  /* 0xd2511f53140f7827 */ /* 0x000fe200078e00ff */
[----:B------:R-:W-:-:S03]  /*2690*/  LOP3.LUT R25, R25, R18, R22, 0x96, !PT ;  /* 0x0000001219197212 */ /* 0x000fc600078e9616 */
[----:B------:R-:W-:Y:S01]  /*26a0*/  IMAD R18, R7, -0x326172a9, RZ ;  /* 0xcd9e8d5707127824 */ /* 0x000fe200078e02ff */
[----:B------:R-:W-:Y:S01]  /*26b0*/  LOP3.LUT R24, R15, UR15, R24, 0x96, !PT ;  /* 0x0000000f0f187c12 */ /* 0x000fe2000f8e9618 */
        /* <DEDUP_REMOVED lines=115> */
[----:B------:R-:W-:Y:S01]  /*2df0*/  IMAD.MOV.U32 R7, RZ, RZ, R22 ;  /* 0x000000ffff077224 */ /* 0x000fe200078e0016 */
[----:B------:R-:W-:Y:S01]  /*2e00*/  LOP3.LUT R16, R18, UR25, R27, 0x96, !PT ;  /* 0x0000001912107c12 */ /* 0x000fe2000f8e961b */
[----:B------:R-:W-:Y:S02]  /*2e10*/  IMAD R20, R20, -0x2daee0ad, RZ ;  /* 0xd2511f5314147824 */ /* 0x000fe400078e02ff */
[----:B------:R-:W-:-:S04]  /*2e20*/  IMAD.WIDE.U32 R22, R15, -0x326172a9, RZ ;  /* 0xcd9e8d570f167825 */ /* 0x000fc800078e00ff */
[----:B------:R-:W-:-:S04]  /*2e30*/  IMAD.HI.U32 R27, R10, -0x2daee0ad, RZ ;  /* 0xd2511f530a1b7827 */ /* 0x000fc800078e00ff */
[----:B------:R-:W-:Y:S01]  /*2e40*/  IMAD R29, R30, -0x326172a9, RZ ;  /* 0xcd9e8d571e1d7824 */ /* 0x000fe200078e02ff */
[----:B------:R-:W-:Y:S01]  /*2e50*/  LOP3.LUT R27, R27, UR25, R20, 0x96, !PT ;  /* 0x000000191b1b7c12 */ /* 0x000fe2000f8e9614 */
[----:B------:R-:W-:Y:S02]  /*2e60*/  IMAD R13, R13, -0x2daee0ad, RZ ;  /* 0xd2511f530d0d7824 */ /* 0x000fe400078e02ff */
[----:B------:R-:W-:-:S04]  /*2e70*/  IMAD.HI.U32 R24, R25, -0x2daee0ad, RZ ;  /* 0xd2511f5319187827 */ /* 0x000fc800078e00ff */
[----:B------:R-:W-:Y:S01]  /*2e80*/  IMAD.WIDE.U32 R14, R17, -0x326172a9, RZ ;  /* 0xcd9e8d57110e7825 */ /* 0x000fe200078e00ff */
[----:B------:R-:W-:Y:S02]  /*2e90*/  LOP3.LUT R24, R24, UR25, R13, 0x96, !PT ;  /* 0x0000001918187c12 */ /* 0x000fe4000f8e960d */
[----:B------:R-:W-:Y:S01]  /*2ea0*/  MOV R17, R22 ;  /* 0x0000001600117202 */ /* 0x000fe20000000f00 */
[----:B------:R-:W-:Y:S01]  /*2eb0*/  IMAD R11, R11, -0x326172a9, RZ ;  /* 0xcd9e8d570b0b7824 */ /* 0x000fe200078e02ff */
[----:B------:R-:W-:Y:S01]  /*2ec0*/  LOP3.LUT R20, R15, UR24, R29, 0x96, !PT ;  /* 0x000000180f147c12 */ /* 0x000fe2000f8e961d */
[----:B------:R-:W-:Y:S01]  /*2ed0*/  IMAD.MOV.U32 R26, RZ, RZ, R14 ;  /* 0x000000ffff1a7224 */ /* 0x000fe200078e000e */
[----:B------:R-:W-:Y:S01]  /*2ee0*/  MOV R15, R3 ;  /* 0x00000003000f7202 */ /* 0x000fe20000000f00 */
[----:B------:R-:W-:Y:S01]  /*2ef0*/  IMAD.MOV.U32 R13, RZ, RZ, R19 ;  /* 0x000000ffff0d7224 */ /* 0x000fe200078e0013 */
[----:B------:R-:W-:Y:S01]  /*2f00*/  LOP3.LUT R18, R23, UR24, R11, 0x96, !PT ;  /* 0x0000001817127c12 */ /* 0x000fe2000f8e960b */
[----:B------:R-:W-:Y:S01]  /*2f10*/  IMAD.MOV.U32 R22, RZ, RZ, R9 ;  /* 0x000000ffff167224 */ /* 0x000fe200078e0009 */
[----:B------:R-:W-:Y:S01]  /*2f20*/  MOV R14, R8 ;  /* 0x00000008000e7202 */ /* 0x000fe20000000f00 */
[----:B------:R-:W-:Y:S01]  /*2f30*/  IMAD R21, R21, -0x2daee0ad, RZ ;  /* 0xd2511f5315157824 */ /* 0x000fe200078e02ff */
[----:B------:R-:W-:Y:S01]  /*2f40*/  MOV R3, R28 ;  /* 0x0000001c00037202 */ /* 0x000fe20000000f00 */
[----:B------:R-:W-:-:S02]  /*2f50*/  IMAD R19, R10, -0x2daee0ad, RZ ;  /* 0xd2511f530a137824 */ /* 0x000fc400078e02ff */
[----:B------:R-:W-:-:S07]  /*2f60*/  IMAD R25, R25, -0x2daee0ad, RZ ;  /* 0xd2511f5319197824 */ /* 0x000fce00078e02ff */
.L_x_4722:
[----:B------:R-:W0:Y:S02]  /*2f70*/  LDC.64 R28, c[0x0][0x210] ;  /* 0x00008400ff1c7b82 */ /* 0x000e240000000a00 */
[----:B0-----:R-:W-:-:S05]  /*2f80*/  IMAD.WIDE.U32 R28, R52, 0x8, R28 ;  /* 0x00000008341c7825 */ /* 0x001fca00078e001c */
[----:B------:R-:W2:Y:S01]  /*2f90*/  LDG.E.128 R8, desc[UR8][R28.64] ;  /* 0x000000081c087981 */ /* 0x000ea2000c1e1d00 */
[----:B------:R-:W-:Y:S01]  /*2fa0*/  I2FP.F32.U32 R15, R15 ;  /* 0x0000000f000f7245 */ /* 0x000fe20000201000 */
[----:B------:R-:W-:Y:S01]  /*2fb0*/  IMAD.MOV.U32 R54, RZ, RZ, 0x2f800000 ;  /* 0x2f800000ff367424 */ /* 0x000fe200078e00ff */
[----:B------:R-:W-:Y:S02]  /*2fc0*/  I2FP.F32.U32 R13, R13 ;  /* 0x0000000d000d7245 */ /* 0x000fe40000201000 */
[----:B------:R-:W-:Y:S01]  /*2fd0*/  I2FP.F32.U32 R33, R12 ;  /* 0x0000000c00217245 */ /* 0x000fe20000201000 */
[----:B------:R-:W-:Y:S01]  /*2fe0*/  FFMA.FTZ R23, R15, R54, 1.1641532182693481445e-10 ;  /* 0x2f0000000f177423 */ /* 0x000fe20000010036 */
[----:B------:R-:W-:Y:S01]  /*2ff0*/  I2FP.F32.U32 R15, R22 ;  /* 0x00000016000f7245 */ /* 0x000fe20000201000 */
[----:B------:R-:W-:Y:S01]  /*3000*/  FFMA.FTZ R13, R13, R54, 1.1641532182693481445e-10 ;  /* 0x2f0000000d0d7423 */ /* 0x000fe20000010036 */
[----:B------:R-:W-:Y:S01]  /*3010*/  I2FP.F32.U32 R27, R27 ;  /* 0x0000001b001b7245 */ /* 0x000fe20000201000 */
[----:B------:R-:W-:-:S02]  /*3020*/  FMUL.FTZ R23, R23, 1 ;  /* 0x3f80000017177820 */ /* 0x000fc40000410000 */
[----:B------:R-:W-:Y:S01]  /*3030*/  FFMA.FTZ R30, R15, R54, 1.1641532182693481445e-10 ;  /* 0x2f0000000f1e7423 */ /* 0x000fe20000010036 */
[----:B------:R-:W-:Y:S01]  /*3040*/  I2FP.F32.U32 R15, R14 ;  /* 0x0000000e000f7245 */ /* 0x000fe20000201000 */
[----:B------:R-:W-:Y:S01]  /*3050*/  FMUL.FTZ R50, R13, 1 ;  /* 0x3f8000000d327820 */ /* 0x000fe20000410000 */
[-C--:B------:R-:W-:Y:S01]  /*3060*/  FFMA.FTZ R27, R27, R54.reuse, 1.1641532182693481445e-10 ;  /* 0x2f0000001b1b7423 */ /* 0x080fe20000010036 */
[----:B------:R-:W-:Y:S01]  /*3070*/  I2FP.F32.U32 R19, R19 ;  /* 0x0000001300137245 */ /* 0x000fe20000201000 */
[-C--:B------:R-:W-:Y:S01]  /*3080*/  FFMA.FTZ R34, R33, R54.reuse, 1.1641532182693481445e-10 ;  /* 0x2f00000021227423 */ /* 0x080fe20000010036 */
[----:B------:R-:W-:Y:S01]  /*3090*/  FFMA.FTZ R15, R15, R54, 1.1641532182693481445e-10 ;  /* 0x2f0000000f0f7423 */ /* 0x000fe20000010036 */
[----:B------:R-:W0:Y:S01]  /*30a0*/  F2F.F64.F32 R22, R23 ;  /* 0x0000001700167310 */ /* 0x000e220000201800 */
[----:B------:R-:W-:Y:S01]  /*30b0*/  I2FP.F32.U32 R17, R17 ;  /* 0x0000001100117245 */ /* 0x000fe20000201000 */
[----:B------:R-:W-:Y:S01]  /*30c0*/  FMUL.FTZ R30, R30, 1 ;  /* 0x3f8000001e1e7820 */ /* 0x000fe20000410000 */
[----:B------:R-:W-:-:S02]  /*30d0*/  FMUL.FTZ R48, R15, 1 ;  /* 0x3f8000000f307820 */ /* 0x000fc40000410000 */
[----:B------:R-:W3:Y:S01]  /*30e0*/  LDG.E.128 R12, desc[UR8][R28.64+0x10] ;  /* 0x000010081c0c7981 */ /* 0x000ee2000c1e1d00 */
[----:B------:R-:W-:Y:S01]  /*30f0*/  FMUL.FTZ R46, R27, 1 ;  /* 0x3f8000001b2e7820 */ /* 0x000fe20000410000 */
[----:B------:R-:W-:Y:S01]  /*3100*/  FFMA.FTZ R27, R19, R54, 1.1641532182693481445e-10 ;  /* 0x2f000000131b7423 */ /* 0x000fe20000010036 */
[----:B------:R-:W-:Y:S02]  /*3110*/  I2FP.F32.U32 R19, R18 ;  /* 0x0000001200137245 */ /* 0x000fe40000201000 */
[----:B------:R-:W-:Y:S01]  /*3120*/  I2FP.F32.U32 R33, R32 ;  /* 0x0000002000217245 */ /* 0x000fe20000201000 */
[----:B------:R-:W-:Y:S01]  /*3130*/  FMUL.FTZ R32, R27, 1 ;  /* 0x3f8000001b207820 */ /* 0x000fe20000410000 */
[----:B------:R-:W-:Y:S01]  /*3140*/  I2FP.F32.U32 R27, R16 ;  /* 0x00000010001b7245 */ /* 0x000fe20000201000 */
[----:B------:R-:W-:Y:S01]  /*3150*/  FMUL.FTZ R34, R34, 1 ;  /* 0x3f80000022227820 */ /* 0x000fe20000410000 */
[-C--:B------:R-:W-:Y:S01]  /*3160*/  FFMA.FTZ R19, R19, R54.reuse, 1.1641532182693481445e-10 ;  /* 0x2f00000013137423 */ /* 0x080fe20000010036 */
[----:B------:R-:W-:Y:S01]  /*3170*/  I2FP.F32.U32 R21, R21 ;  /* 0x0000001500157245 */ /* 0x000fe20000201000 */
[-C--:B------:R-:W-:Y:S01]  /*3180*/  FFMA.FTZ R40, R17, R54.reuse, 1.1641532182693481445e-10 ;  /* 0x2f00000011287423 */ /* 0x080fe20000010036 */
[-C--:B------:R-:W-:Y:S01]  /*3190*/  FFMA.FTZ R27, R27, R54.reuse, 1.1641532182693481445e-10 ;  /* 0x2f0000001b1b7423 */ /* 0x080fe20000010036 */
[----:B------:R1:W4:Y:S01]  /*31a0*/  F2F.F64.F32 R36, R34 ;  /* 0x0000002200247310 */ /* 0x0003220000201800 */
[----:B------:R-:W-:-:S02]  /*31b0*/  FFMA.FTZ R33, R33, R54, 1.1641532182693481445e-10 ;  /* 0x2f00000021217423 */ /* 0x000fc40000010036 */
[----:B------:R-:W-:Y:S01]  /*31c0*/  FMUL.FTZ R42, R27, 1 ;  /* 0x3f8000001b2a7820 */ /* 0x000fe20000410000 */
[----:B------:R-:W-:Y:S01]  /*31d0*/  FFMA.FTZ R27, R21, R54, 1.1641532182693481445e-10 ;  /* 0x2f000000151b7423 */ /* 0x000fe20000010036 */
[----:B-1----:R-:W-:Y:S01]  /*31e0*/  FMUL.FTZ R34, R19, 1 ;  /* 0x3f80000013227820 */ /* 0x002fe20000410000 */
[----:B0-----:R-:W-:Y:S01]  /*31f0*/  DSETP.GEU.AND P2, PT, R22, UR26, PT ;  /* 0x0000001a16007e2a */ /* 0x001fe2000bf4e000 */
[----:B------:R-:W5:Y:S01]  /*3200*/  LDG.E.128 R16, desc[UR8][R28.64+0x20] ;  /* 0x000020081c107981 */ /* 0x000f62000c1e1d00 */
[----:B------:R-:W-:Y:S01]  /*3210*/  FMUL.FTZ R38, R33, 1 ;  /* 0x3f80000021267820 */ /* 0x000fe20000410000 */
[----:B------:R-:W-:Y:S01]  /*3220*/  I2FP.F32.U32 R21, R20 ;  /* 0x0000001400157245 */ /* 0x000fe20000201000 */
[----:B------:R-:W-:Y:S04]  /*3230*/  F2F.F64.F32 R30, R30 ;  /* 0x0000001e001e7310 */ /* 0x000fe80000201800 */
[----:B------:R-:W-:-:S02]  /*3240*/  FFMA.FTZ R55, R21, R54, 1.1641532182693481445e-10 ;  /* 0x2f00000015377423 */ /* 0x000fc40000010036 */
[----:B------:R-:W5:Y:S02]  /*3250*/  LDG.E.128 R20, desc[UR8][R28.64+0x30] ;  /* 0x000030081c147981 */ /* 0x000f64000c1e1d00 */
[----:B------:R-:W0:Y:S01]  /*3260*/  F2F.F64.F32 R38, R38 ;  /* 0x0000002600267310 */ /* 0x000e220000201800 */
[----:B------:R-:W-:Y:S01]  /*3270*/  FMUL.FTZ R44, R27, 1 ;  /* 0x3f8000001b2c7820 */ /* 0x000fe20000410000 */
[----:B------:R-:W-:-:S06]  /*3280*/  I2FP.F32.U32 R27, R26 ;  /* 0x0000001a001b7245 */ /* 0x000fcc0000201000 */
[----:B------:R-:W1:Y:S01]  /*3290*/  F2F.F64.F32 R50, R50 ;  /* 0x0000003200327310 */ /* 0x000e620000201800 */
[----:B----4-:R-:W-:Y:S01]  /*32a0*/  DSETP.GEU.AND P6, PT, R36, UR26, PT ;  /* 0x0000001a24007e2a */ /* 0x010fe2000bfce000 */
[----:B------:R-:W-:-:S06]  /*32b0*/  FFMA.FTZ R26, R27, R54, 1.1641532182693481445e-10 ;  /* 0x2f0000001b1a7423 */ /* 0x000fcc0000010036 */
[----:B------:R-:W4:Y:S01]  /*32c0*/  F2F.F64.F32 R34, R34 ;  /* 0x0000002200227310 */ /* 0x000f220000201800 */
[----:B0-----:R-:W-:Y:S01]  /*32d0*/  DSETP.GEU.AND P5, PT, R38, UR26, PT ;  /* 0x0000001a26007e2a */ /* 0x001fe2000bfae000 */
[----:B------:R-:W-:Y:S01]  /*32e0*/  I2FP.F32.U32 R27, R24 ;  /* 0x00000018001b7245 */ /* 0x000fe20000201000 */
[----:B------:R-:W5:Y:S01]  /*32f0*/  LDG.E.128 R36, desc[UR8][R28.64+0x70] ;  /* 0x000070081c247981 */ /* 0x000f62000c1e1d00 */
[----:B------:R-:W-:-:S04]  /*3300*/  I2FP.F32.U32 R25, R25 ;  /* 0x0000001900197245 */ /* 0x000fc80000201000 */
[----:B------:R-:W0:Y:S01]  /*3310*/  F2F.F64.F32 R48, R48 ;  /* 0x0000003000307310 */ /* 0x000e220000201800 */
[----:B------:R-:W-:-:S07]  /*3320*/  DSETP.GEU.AND P0, PT, R30, UR26, PT ;  /* 0x0000001a1e007e2a */ /* 0x000fce000bf0e000 */
[----:B------:R-:W0:Y:S01]  /*3330*/  F2F.F64.F32 R32, R32 ;  /* 0x0000002000207310 */ /* 0x000e220000201800 */
[----:B------:R-:W-:-:S07]  /*3340*/  FMUL.FTZ R30, R55, 1 ;  /* 0x3f800000371e7820 */ /* 0x000fce0000410000 */
[----:B------:R-:W0:Y:S01]  /*3350*/  F2F.F64.F32 R42, R42 ;  /* 0x0000002a002a7310 */ /* 0x000e220000201800 */
[-C--:B------:R-:W-:Y:S01]  /*3360*/  FFMA.FTZ R27, R27, R54.reuse, 1.1641532182693481445e-10 ;  /* 0x2f0000001b1b7423 */ /* 0x080fe20000010036 */
[----:B------:R-:W-:Y:S01]  /*3370*/  FFMA.FTZ R25, R25, R54, 1.1641532182693481445e-10 ;  /* 0x2f00000019197423 */ /* 0x000fe20000010036 */
[----:B-1----:R-:W-:Y:S01]  /*3380*/  DSETP.GEU.AND P4, PT, R50, UR26, PT ;  /* 0x0000001a32007e2a */ /* 0x002fe2000bf8e000 */
[----:B------:R-:W-:Y:S02]  /*3390*/  SEL R59, RZ, 0xffffffff, P0 ;  /* 0xffffffffff3b7807 */ /* 0x000fe40000000000 */
[----:B------:R-:W-:Y:S02]  /*33a0*/  FSEL R50, RZ, 1, P0 ;  /* 0x3f800000ff327808 */ /* 0x000fe40000000000 */
[----:B------:R-:W1:Y:S01]  /*33b0*/  F2F.F64.F32 R46, R46 ;  /* 0x0000002e002e7310 */ /* 0x000e620000201800 */
[----:B----4-:R-:W-:Y:S01]  /*33c0*/  DSETP.GEU.AND P0, PT, R34, UR26, PT ;  /* 0x0000001a22007e2a */ /* 0x010fe2000bf0e000 */
[----:B------:R-:W-:Y:S01]  /*33d0*/  FMUL.FTZ R26, R26, 1 ;  /* 0x3f8000001a1a7820 */ /* 0x000fe20000410000 */
[----:B------:R-:W-:Y:S01]  /*33e0*/  FMUL.FTZ R27, R27, 1 ;  /* 0x3f8000001b1b7820 */ /* 0x000fe20000410000 */
[----:B------:R-:W-:Y:S01]  /*33f0*/  FSEL R24, RZ, 1, P2 ;  /* 0x3f800000ff187808 */ /* 0x000fe20001000000 */
[----:B------:R-:W-:-:S03]  /*3400*/  FMUL.FTZ R34, R25, 1 ;  /* 0x3f80000019227820 */ /* 0x000fc60000410000 */
[----:B------:R-:W4:Y:S01]  /*3410*/  F2F.F64.F32 R44, R44 ;  /* 0x0000002c002c7310 */ /* 0x000f220000201800 */
[----:B0-----:R-:W-:Y:S01]  /*3420*/  DSETP.GEU.AND P1, PT, R48, UR26, PT ;  /* 0x0000001a30007e2a */ /* 0x001fe2000bf2e000 */
[----:B------:R-:W-:Y:S01]  /*3430*/  SEL R61, RZ, 0x1, P2 ;  /* 0x00000001ff3d7807 */ /* 0x000fe20001000000 */
[----:B------:R-:W-:Y:S01]  /*3440*/  DSETP.GEU.AND P2, PT, R32, UR26, PT ;  /* 0x0000001a20007e2a */ /* 0x000fe2000bf4e000 */
[----:B------:R-:W-:Y:S02]  /*3450*/  FSEL R51, RZ, 1, P4 ;  /* 0x3f800000ff337808 */ /* 0x000fe40002000000 */
[----:B------:R-:W-:Y:S02]  /*3460*/  SEL R56, RZ, 0xffffffff, P4 ;  /* 0xffffffffff387807 */ /* 0x000fe40002000000 */
[----:B------:R-:W0:Y:S01]  /*3470*/  F2F.F64.F32 R30, R30 ;  /* 0x0000001e001e7310 */ /* 0x000e220000201800 */
[----:B------:R-:W-:Y:S01]  /*3480*/  DSETP.GEU.AND P4, PT, R42, UR26, PT ;  /* 0x0000001a2a007e2a */ /* 0x000fe2000bf8e000 */
[----:B------:R-:W-:Y:S01]  /*3490*/  FMUL.FTZ R40, R40, 1 ;  /* 0x3f80000028287820 */ /* 0x000fe20000410000 */
[----:B------:R-:W-:-:S05]  /*34a0*/  FMUL.FTZ R42, R24, 1 ;  /* 0x3f800000182a7820 */ /* 0x000fca0000410000 */
[----:B------:R-:W0:Y:S01]  /*34b0*/  F2F.F64.F32 R48, R26 ;  /* 0x0000001a00307310 */ /* 0x000e220000201800 */
[----:B-1----:R-:W-:-:S07]  /*34c0*/  DSETP.GEU.AND P3, PT, R46, UR26, PT ;  /* 0x0000001a2e007e2a */ /* 0x002fce000bf6e000 */
[----:B------:R1:W0:Y:S08]  /*34d0*/  F2F.F64.F32 R32, R27 ;  /* 0x0000001b00207310 */ /* 0x0002300000201800 */
[----:B------:R-:W0:Y:S01]  /*34e0*/  F2F.F64.F32 R34, R34 ;  /* 0x0000002200227310 */ /* 0x000e220000201800 */
[----:B-1----:R-:W5:Y:S01]  /*34f0*/  LDG.E.128 R24, desc[UR8][R28.64+0x60] ;  /* 0x000060081c187981 */ /* 0x002f62000c1e1d00 */
[----:B------:R-:W-:-:S02]  /*3500*/  FSEL R46, RZ, 1, P6 ;  /* 0x3f800000ff2e7808 */ /* 0x000fc40003000000 */
[----:B------:R-:W-:Y:S01]  /*3510*/  SEL R58, RZ, 0x1, P6 ;  /* 0x00000001ff3a7807 */ /* 0x000fe20003000000 */
[----:B----4-:R-:W-:-:S03]  /*3520*/  DSETP.GEU.AND P6, PT, R44, UR26, PT ;  /* 0x0000001a2c007e2a */ /* 0x010fc6000bfce000 */
[----:B------:R-:W1:Y:S01]  /*3530*/  F2F.F64.F32 R40, R40 ;  /* 0x0000002800287310 */ /* 0x000e620000201800 */
[----:B------:R-:W-:Y:S02]  /*3540*/  FSEL R44, RZ, 1, P5 ;  /* 0x3f800000ff2c7808 */ /* 0x000fe40002800000 */
[----:B------:R-:W-:Y:S01]  /*3550*/  SEL R55, RZ, 0xffffffff, P5 ;  /* 0xffffffffff377807 */ /* 0x000fe20002800000 */
[----:B0-----:R-:W-:Y:S01]  /*3560*/  DSETP.GEU.AND P5, PT, R30, UR26, PT ;  /* 0x0000001a1e007e2a */ /* 0x001fe2000bfae000 */
[----:B------:R-:W-:Y:S02]  /*3570*/  SEL R57, RZ, 0x1, P3 ;  /* 0x00000001ff397807 */ /* 0x000fe40001800000 */
[----:B------:R-:W-:Y:S01]  /*3580*/  FSEL R30, RZ, 1, P3 ;  /* 0x3f800000ff1e7808 */ /* 0x000fe20001800000 */
[----:B------:R-:W-:Y:S01]  /*3590*/  DSETP.GEU.AND P3, PT, R48, UR26, PT ;  /* 0x0000001a30007e2a */ /* 0x000fe2000bf6e000 */
[----:B------:R-:W-:Y:S02]  /*35a0*/  FSEL R31, RZ, 1, P2 ;  /* 0x3f800000ff1f7808 */ /* 0x000fe40001000000 */
[----:B------:R-:W-:Y:S01]  /*35b0*/  SEL R49, RZ, 0xffffffff, P2 ;  /* 0xffffffffff317807 */ /* 0x000fe20001000000 */
[----:B------:R-:W-:Y:S01]  /*35c0*/  DSETP.GEU.AND P2, PT, R32, UR26, PT ;  /* 0x0000001a20007e2a */ /* 0x000fe2000bf4e000 */
[----:B------:R-:W-:-:S02]  /*35d0*/  FSEL R48, RZ, 1, P0 ;  /* 0x3f800000ff307808 */ /* 0x000fc40000000000 */
[----:B------:R-:W-:Y:S01]  /*35e0*/  SEL R54, RZ, 0x1, P0 ;  /* 0x00000001ff367807 */ /* 0x000fe20000000000 */
[----:B------:R-:W-:Y:S01]  /*35f0*/  DSETP.GEU.AND P0, PT, R34, UR26, PT ;  /* 0x0000001a22007e2a */ /* 0x000fe2000bf0e000 */
[----:B------:R-:W4:Y:S01]  /*3600*/  LDG.E.128 R32, desc[UR8][R28.64+0x50] ;  /* 0x000050081c207981 */ /* 0x000f22000c1e1d00 */
[----:B------:R-:W-:Y:S01]  /*3610*/  FMUL.FTZ R50, R50, 1 ;  /* 0x3f80000032327820 */ /* 0x000fe20000410000 */
[----:B------:R-:W-:Y:S02]  /*3620*/  FSEL R47, RZ, 1, P1 ;  /* 0x3f800000ff2f7808 */ /* 0x000fe40000800000 */
[----:B------:R-:W-:Y:S01]  /*3630*/  SEL R60, RZ, 0x1, P1 ;  /* 0x00000001ff3c7807 */ /* 0x000fe20000800000 */
[----:B-1----:R-:W-:Y:S01]  /*3640*/  DSETP.GEU.AND P1, PT, R40, UR26, PT ;  /* 0x0000001a28007e2a */ /* 0x002fe2000bf2e000 */
[----:B------:R-:W2:Y:S08]  /*3650*/  F2F.F64.F32 R42, R42 ;  /* 0x0000002a002a7310 */ /* 0x000eb00000201800 */
[----:B------:R-:W0:Y:S01]  /*3660*/  F2F.F64.F32 R40, R50 ;  /* 0x0000003200287310 */ /* 0x000e220000201800 */
[----:B--2---:R-:W-:-:S02]  /*3670*/  DMUL R42, R8, R42 ;  /* 0x0000002a082a7228 */ /* 0x004fc40000000000 */
[----:B0-----:R-:W-:Y:S01]  /*3680*/  DMUL R40, R10, R40 ;  /* 0x000000280a287228 */ /* 0x001fe20000000000 */
[----:B------:R0:W2:Y:S01]  /*3690*/  LDG.E.128 R8, desc[UR8][R28.64+0x40] ;  /* 0x000040081c087981 */ /* 0x0000a2000c1e1d00 */
[----:B------:R-:W-:-:S04]  /*36a0*/  FMUL.FTZ R47, R47, 1 ;  /* 0x3f8000002f2f7820 */ /* 0x000fc80000410000 */
[----:B0-----:R-:W3:Y:S01]  /*36b0*/  F2F.F64.F32 R28, R47 ;  /* 0x0000002f001c7310 */ /* 0x001ee20000201800 */
[----:B------:R-:W-:Y:S01]  /*36c0*/  FMUL.FTZ R51, R51, 1 ;  /* 0x3f80000033337820 */ /* 0x000fe20000410000 */
[----:B------:R-:W-:Y:S01]  /*36d0*/  FMUL.FTZ R45, R44, 1 ;  /* 0x3f8000002c2d7820 */ /* 0x000fe20000410000 */
[----:B---3--:R-:W-:-:S05]  /*36e0*/  DMUL R12, R12, R28 ;  /* 0x0000001c0c0c7228 */ /* 0x008fca0000000000 */
[----:B------:R-:W0:Y:S01]  /*36f0*/  F2F.F64.F32 R28, R51 ;  /* 0x00000033001c7310 */ /* 0x000e220000201800 */
[----:B------:R-:W-:Y:S01]  /*3700*/  FMUL.FTZ R46, R46, 1 ;  /* 0x3f8000002e2e7820 */ /* 0x000fe20000410000 */
[----:B------:R-:W-:-:S06]  /*3710*/  FMUL.FTZ R47, R31, 1 ;  /* 0x3f8000001f2f7820 */ /* 0x000fcc0000410000 */
[----:B------:R-:W5:Y:S01]  /*3720*/  F2F.F64.F32 R44, R45 ;  /* 0x0000002d002c7310 */ /* 0x000f620000201800 */
[----:B------:R-:W-:Y:S01]  /*3730*/  FMUL.FTZ R50, R30, 1 ;  /* 0x3f8000001e327820 */ /* 0x000fe20000410000 */
[----:B0-----:R-:W-:-:S06]  /*3740*/  DMUL R14, R14, R28 ;  /* 0x0000001c0e0e7228 */ /* 0x001fcc0000000000 */
[----:B------:R-:W0:Y:S08]  /*3750*/  F2F.F64.F32 R28, R46 ;  /* 0x0000002e001c7310 */ /* 0x000e300000201800 */
[----:B------:R-:W1:Y:S01]  /*3760*/  F2F.F64.F32 R30, R47 ;  /* 0x0000002f001e7310 */ /* 0x000e620000201800 */
[----:B-----5:R-:W-:Y:S01]  /*3770*/  DMUL R18, R18, R44 ;  /* 0x0000002c12127228 */ /* 0x020fe20000000000 */
[----:B------:R-:W-:Y:S01]  /*3780*/  FSEL R44, RZ, 1, P2 ;  /* 0x3f800000ff2c7808 */ /* 0x000fe20001000000 */
[----:B0-----:R-:W-:-:S04]  /*3790*/  DMUL R16, R16, R28 ;  /* 0x0000001c10107228 */ /* 0x001fc80000000000 */
[----:B------:R-:W-:Y:S01]  /*37a0*/  FMUL.FTZ R46, R44, 1 ;  /* 0x3f8000002c2e7820 */ /* 0x000fe20000410000 */
[----:B------:R-:W0:Y:S01]  /*37b0*/  F2F.F64.F32 R28, R50 ;  /* 0x00000032001c7310 */ /* 0x000e220000201800 */
[----:B-1----:R-:W-:-:S07]  /*37c0*/  DMUL R22, R22, R30 ;  /* 0x0000001e16167228 */ /* 0x002fce0000000000 */
[----:B------:R-:W1:Y:S01]  /*37d0*/  F2F.F64.F32 R30, R46 ;  /* 0x0000002e001e7310 */ /* 0x000e620000201800 */
[----:B------:R-:W-:-:S05]  /*37e0*/  FSEL R44, RZ, 1, P5 ;  /* 0x3f800000ff2c7808 */ /* 0x000fca0002800000 */
[----:B------:R-:W-:Y:S01]  /*37f0*/  FMUL.FTZ R45, R44, 1 ;  /* 0x3f8000002c2d7820 */ /* 0x000fe20000410000 */
[----:B0-----:R-:W-:Y:S01]  /*3800*/  DMUL R20, R20, R28 ;  /* 0x0000001c14147228 */ /* 0x001fe20000000000 */
[----:B------:R-:W-:Y:S02]  /*3810*/  FSEL R28, RZ, 1, P0 ;  /* 0x3f800000ff1c7808 */ /* 0x000fe40000000000 */
[----:B------:R-:W-:Y:S01]  /*3820*/  FSEL R44, RZ, 1, P3 ;  /* 0x3f800000ff2c7808 */ /* 0x000fe20001800000 */
[----:B-1----:R-:W-:Y:S01]  /*3830*/  DMUL R36, R36, R30 ;  /* 0x0000001e24247228 */ /* 0x002fe20000000000 */
[----:B------:R-:W-:Y:S01]  /*3840*/  F2F.F64.F32 R30, R45 ;  /* 0x0000002d001e7310 */ /* 0x000fe20000201800 */
[----:B------:R-:W-:Y:S02]  /*3850*/  FMUL.FTZ R51, R28, 1 ;  /* 0x3f8000001c337820 */ /* 0x000fe40000410000 */
[----:B------:R-:W-:Y:S01]  /*3860*/  FMUL.FTZ R50, R44, 1 ;  /* 0x3f8000002c327820 */ /* 0x000fe20000410000 */
[----:B------:R-:W-:-:S04]  /*3870*/  FSEL R44, RZ, 1, P4 ;  /* 0x3f800000ff2c7808 */ /* 0x000fc80002000000 */
[----:B------:R-:W0:Y:S01]  /*3880*/  F2F.F64.F32 R28, R51 ;  /* 0x00000033001c7310 */ /* 0x000e220000201800 */
[----:B------:R-:W-:Y:S01]  /*3890*/  FMUL.FTZ R47, R44, 1 ;  /* 0x3f8000002c2f7820 */ /* 0x000fe20000410000 */
[----:B------:R-:W-:Y:S02]  /*38a0*/  FSEL R46, RZ, 1, P1 ;  /* 0x3f800000ff2e7808 */ /* 0x000fe40000800000 */
[----:B------:R-:W-:Y:S01]  /*38b0*/  FSEL R44, RZ, 1, P6 ;  /* 0x3f800000ff2c7808 */ /* 0x000fe20003000000 */
[----:B0-----:R-:W-:-:S03]  /*38c0*/  DMUL R38, R38, R28 ;  /* 0x0000001c26267228 */ /* 0x001fc60000000000 */
[----:B------:R-:W0:Y:S01]  /*38d0*/  F2F.F64.F32 R28, R50 ;  /* 0x00000032001c7310 */ /* 0x000e220000201800 */
[----:B------:R-:W-:Y:S01]  /*38e0*/  FMUL.FTZ R44, R44, 1 ;  /* 0x3f8000002c2c7820 */ /* 0x000fe20000410000 */
[----:B------:R-:W-:Y:S01]  /*38f0*/  IMAD.SHL.U32 R51, R56, 0x100, RZ ;  /* 0x0000010038337824 */ /* 0x000fe200078e00ff */
[----:B------:R-:W-:-:S05]  /*3900*/  DMUL R24, R24, R30 ;  /* 0x0000001e18187228 */ /* 0x000fca0000000000 */
[----:B------:R-:W4:Y:S01]  /*3910*/  F2F.F64.F32 R30, R47 ;  /* 0x0000002f001e7310 */ /* 0x000f220000201800 */
[----:B0-----:R-:W-:Y:S01]  /*3920*/  DMUL R26, R26, R28 ;  /* 0x0000001c1a1a7228 */ /* 0x001fe20000000000 */
[----:B------:R-:W-:Y:S01]  /*3930*/  FMUL.FTZ R28, R48, 1 ;  /* 0x3f800000301c7820 */ /* 0x000fe20000410000 */
[----:B------:R-:W-:-:S05]  /*3940*/  SEL R50, RZ, 0xffffffff, P1 ;  /* 0xffffffffff327807 */ /* 0x000fca0000800000 */
[----:B------:R-:W0:Y:S01]  /*3950*/  F2F.F64.F32 R44, R44 ;  /* 0x0000002c002c7310 */ /* 0x000e220000201800 */
[----:B----4-:R-:W-:Y:S01]  /*3960*/  DMUL R32, R32, R30 ;  /* 0x0000001e20207228 */ /* 0x010fe20000000000 */
[----:B------:R-:W-:-:S06]  /*3970*/  FMUL.FTZ R30, R46, 1 ;  /* 0x3f8000002e1e7820 */ /* 0x000fcc0000410000 */
[----:B------:R-:W2:Y:S01]  /*3980*/  F2F.F64.F32 R30, R30 ;  /* 0x0000001e001e7310 */ /* 0x000ea20000201800 */
[----:B------:R-:W-:Y:S01]  /*3990*/  IMAD.SHL.U32 R56, R49, 0x100, RZ ;  /* 0x0000010031387824 */ /* 0x000fe200078e00ff */
[----:B------:R-:W-:-:S06]  /*39a0*/  LOP3.LUT R48, R51, 0x100, R60, 0xe2, !PT ;  /* 0x0000010033307812 */ /* 0x000fcc00078ee23c */
[----:B------:R-:W1:Y:S01]  /*39b0*/  F2F.F64.F32 R28, R28 ;  /* 0x0000001c001c7310 */ /* 0x000e620000201800 */
[----:B------:R-:W-:Y:S02]  /*39c0*/  SHF.L.U32 R49, R50, 0x8, RZ ;  /* 0x0000000832317819 */ /* 0x000fe400000006ff */
[----:B------:R-:W3:Y:S01]  /*39d0*/  LDC.64 R50, c[0x0][0x2e8] ;  /* 0x0000ba00ff327b82 */ /* 0x000ee20000000a00 */
[----:B0-----:R-:W-:Y:S01]  /*39e0*/  DMUL R34, R34, R44 ;  /* 0x0000002c22227228 */ /* 0x001fe20000000000 */
[----:B------:R-:W-:Y:S01]  /*39f0*/  LOP3.LUT R44, R49, 0x100, R54, 0xe2, !PT ;  /* 0x00000100312c7812 */ /* 0x000fe200078ee236 */
[----:B------:R-:W-:Y:S05]  /*3a00*/  WARPSYNC.ALL ;  /* 0x0000000000007948 */ /* 0x000fea0003800000 */
[----:B------:R-:W-:-:S02]  /*3a10*/  LOP3.LUT R45, R56, 0x100, R57, 0xe2, !PT ;  /* 0x00000100382d7812 */ /* 0x000fc400078ee239 */
[----:B------:R-:W-:Y:S02]  /*3a20*/  SHF.L.U32 R46, R59, 0x8, RZ ;  /* 0x000000083b2e7819 */ /* 0x000fe400000006ff */
[----:B------:R-:W-:Y:S02]  /*3a30*/  SHF.L.U32 R55, R55, 0x8, RZ ;  /* 0x0000000837377819 */ /* 0x000fe400000006ff */
[----:B------:R-:W-:Y:S01]  /*3a40*/  LOP3.LUT R47, R46, 0x100, R61, 0xe2, !PT ;  /* 0x000001002e2f7812 */ /* 0x000fe200078ee23d */
[----:B------:R-:W-:Y:S01]  /*3a50*/  DMUL R12, R12, UR4 ;  /* 0x000000040c0c7c28 */ /* 0x000fe20008000000 */
[----:B------:R-:W-:Y:S01]  /*3a60*/  LOP3.LUT R46, R55, 0x100, R58, 0xe2, !PT ;  /* 0x00000100372e7812 */ /* 0x000fe200078ee23a */
[----:B------:R-:W-:Y:S02]  /*3a70*/  DMUL R14, R14, UR4 ;  /* 0x000000040e0e7c28 */ /* 0x000fe40008000000 */
[----:B------:R-:W-:Y:S02]  /*3a80*/  DMUL R16, R16, UR4 ;  /* 0x0000000410107c28 */ /* 0x000fe40008000000 */
        /* <DEDUP_REMOVED lines=9> */
[----:B------:R-:W-:Y:S01]  /*3b20*/  PRMT R48, R48, 0x1054, R47 ;  /* 0x0000105430307816 */ /* 0x000fe2000000002f */
[----:B--2---:R-:W-:Y:S02]  /*3b30*/  DMUL R30, R10, R30 ;  /* 0x0000001e0a1e7228 */ /* 0x004fe40000000000 */
[----:B------:R-:W-:Y:S01]  /*3b40*/  DMUL R10, R40, UR4 ;  /* 0x00000004280a7c28 */ /* 0x000fe20008000000 */
[----:B------:R-:W-:Y:S01]  /*3b50*/  SEL R40, RZ, 0xffffffff, P6 ;  /* 0xffffffffff287807 */ /* 0x000fe20003000000 */
[----:B-1----:R-:W-:Y:S02]  /*3b60*/  DMUL R28, R8, R28 ;  /* 0x0000001c081c7228 */ /* 0x002fe40000000000 */
[----:B------:R-:W-:-:S02]  /*3b70*/  DMUL R8, R42, UR4 ;  /* 0x000000042a087c28 */ /* 0x000fc40008000000 */
[----:B------:R-:W-:Y:S01]  /*3b80*/  IMAD.SHL.U32 R49, R40, 0x100, RZ ;  /* 0x0000010028317824 */ /* 0x000fe200078e00ff */
[----:B------:R-:W-:Y:S02]  /*3b90*/  SEL R42, RZ, 0x1, P4 ;  /* 0x00000001ff2a7807 */ /* 0x000fe40002000000 */
[----:B------:R-:W-:Y:S02]  /*3ba0*/  SEL R43, RZ, 0xffffffff, P3 ;  /* 0xffffffffff2b7807 */ /* 0x000fe40001800000 */
[----:B------:R-:W-:Y:S02]  /*3bb0*/  LOP3.LUT R40, R49, 0x100, R42, 0xe2, !PT ;  /* 0x0000010031287812 */ /* 0x000fe400078ee22a */
[----:B------:R-:W-:Y:S02]  /*3bc0*/  SEL R41, RZ, 0x1, P5 ;  /* 0x00000001ff297807 */ /* 0x000fe40002800000 */
[----:B------:R-:W-:Y:S02]  /*3bd0*/  SHF.L.U32 R54, R43, 0x8, RZ ;  /* 0x000000082b367819 */ /* 0x000fe400000006ff */
[----:B------:R-:W-:-:S02]  /*3be0*/  SEL R42, RZ, 0xffffffff, P0 ;  /* 0xffffffffff2a7807 */ /* 0x000fc40000000000 */
[----:B------:R-:W-:Y:S02]  /*3bf0*/  LOP3.LUT R41, R54, 0x100, R41, 0xe2, !PT ;  /* 0x0000010036297812 */ /* 0x000fe400078ee229 */
[----:B------:R-:W-:Y:S01]  /*3c00*/  SEL R49, RZ, 0x1, P2 ;  /* 0x00000001ff317807 */ /* 0x000fe20001000000 */
[----:B------:R-:W-:Y:S02]  /*3c10*/  IMAD.SHL.U32 R54, R42, 0x100, RZ ;  /* 0x000001002a367824 */ /* 0x000fe400078e00ff */
[----:B---3--:R-:W-:-:S03]  /*3c20*/  IMAD.WIDE.U32 R42, R52, 0x8, R50 ;  /* 0x00000008342a7825 */ /* 0x008fc600078e0032 */
[----:B------:R-:W-:Y:S02]  /*3c30*/  LOP3.LUT R50, R54, 0x100, R49, 0xe2, !PT ;  /* 0x0000010036327812 */ /* 0x000fe400078ee231 */
[----:B------:R-:W0:Y:S01]  /*3c40*/  LDC R54, c[0x0][RZ] ;  /* 0x00000000ff367b82 */ /* 0x000e220000000800 */
[----:B------:R0:W-:Y:S01]  /*3c50*/  STG.E.128 desc[UR8][R42.64], R8 ;  /* 0x000000082a007986 */ /* 0x0001e2000c101d08 */
[----:B------:R-:W-:Y:S01]  /*3c60*/  ULDC UR7, c[0x0][0xc] ;  /* 0x0000030000077ab9 */ /* 0x000fe20000000800 */
[----:B------:R-:W-:-:S04]  /*3c70*/  IADD3 R56, P0, R52, UR12, RZ ;  /* 0x0000000c34387c10 */ /* 0x000fc8000ff1e0ff */
[----:B------:R-:W-:Y:S01]  /*3c80*/  IADD3.X R57, RZ, UR13, RZ, P0, !PT ;  /* 0x0000000dff397c10 */ /* 0x000fe200087fe4ff */
[----:B------:R-:W-:Y:S02]  /*3c90*/  DMUL R28, R28, UR4 ;  /* 0x000000041c1c7c28 */ /* 0x000fe40008000000 */
[----:B------:R-:W-:Y:S01]  /*3ca0*/  DMUL R30, R30, UR4 ;  /* 0x000000041e1e7c28 */ /* 0x000fe20008000000 */
[----:B0-----:R-:W-:-:S04]  /*3cb0*/  IMAD.SHL.U32 R9, R54, 0x10, RZ ;  /* 0x0000001036097824 */ /* 0x001fc800078e00ff */
[----:B------:R-:W-:-:S05]  /*3cc0*/  IMAD R52, R9, UR7, R52 ;  /* 0x0000000709347c24 */ /* 0x000fca000f8e0234 */
[----:B------:R-:W-:Y:S02]  /*3cd0*/  ISETP.GE.U32.AND P0, PT, R52, UR14, PT ;  /* 0x0000000e34007c0c */ /* 0x000fe4000bf06070 */
[----:B------:R-:W-:Y:S02]  /*3ce0*/  PRMT R51, R50, 0x1054, R41 ;  /* 0x0000105432337816 */ /* 0x000fe40000000029 */
[----:B------:R-:W-:Y:S02]  /*3cf0*/  PRMT R50, R40, 0x1054, R44 ;  /* 0x0000105428327816 */ /* 0x000fe4000000002c */
[----:B------:R-:W-:Y:S01]  /*3d00*/  PRMT R49, R45, 0x1054, R46 ;  /* 0x000010542d317816 */ /* 0x000fe2000000002e */
[----:B------:R-:W-:Y:S04]  /*3d10*/  STG.E.128 desc[UR8][R42.64+0x10], R12 ;  /* 0x0000100c2a007986 */ /* 0x000fe8000c101d08 */
[----:B------:R0:W-:Y:S04]  /*3d20*/  STG.E.128 desc[UR8][R42.64+0x20], R16 ;  /* 0x000020102a007986 */ /* 0x0001e8000c101d08 */
[----:B------:R1:W-:Y:S04]  /*3d30*/  STG.E.128 desc[UR8][R42.64+0x30], R20 ;  /* 0x000030142a007986 */ /* 0x0003e8000c101d08 */
        /* <DEDUP_REMOVED lines=9> */
        .weak           $__internal_135_$__cuda_sm20_dblrcp_rn_slowpath_v3
        .type           $__internal_135_$__cuda_sm20_dblrcp_rn_slowpath_v3,@function
        .size           $__internal_135_$__cuda_sm20_dblrcp_rn_slowpath_v3,(.L_x_11762 - $__internal_135_$__cuda_sm20_dblrcp_rn_slowpath_v3)
$__internal_135_$__cuda_sm20_dblrcp_rn_slowpath_v3:
        /* <DEDUP_REMOVED lines=31> */
.L_x_4734:
        /* <DEDUP_REMOVED lines=11> */
.L_x_4732:
[----:B------:R-:W-:Y:S01]  /*4070*/  ULOP3.LUT UR5, UR7, 0x80000, URZ, 0xfc, !UPT ;  /* 0x0008000007057892 */ /* 0x000fe2000f8efc3f */
[----:B------:R-:W-:-:S11]  /*4080*/  ULDC UR4, c[0x0][0x4a0] ;  /* 0x0001280000047ab9 */ /* 0x000fd60000000800 */
.L_x_4733:
[----:B------:R-:W-:Y:S01]  /*4090*/  IMAD.MOV.U32 R4, RZ, RZ, R14 ;  /* 0x000000ffff047224 */ /* 0x000fe200078e000e */
[----:B------:R-:W-:-:S04]  /*40a0*/  MOV R5, 0x0 ;  /* 0x0000000000057802 */ /* 0x000fc80000000f00 */
[----:B------:R-:W-:Y:S05]  /*40b0*/  RET.REL.NODEC R4 `(_ZN2at6native43_GLOBAL__N__7cc8d1ed_10_Dropout_cu_0e96ed3824fused_dropout_kernel_vecIddjLi1ELi16EbEEvNS_4cuda6detail10TensorInfoIKT_T1_EENS5_IS6_S8_EENS5_IT4_S8_EES8_T0_NS_15PhiloxCudaStateE) ;  /* 0xffffffbc04d07950 */ /* 0x000fea0003c3ffff */
.L_x_4735:
        /* <DEDUP_REMOVED lines=12> */
.L_x_11762:


//--------------------- .text._ZN2at6native18elementwise_kernelILi128ELi4EZNS0_15gpu_kernel_implIZNS0_43_GLOBAL__N__7cc8d1ed_10_Dropout_cu_0e96ed3819masked_scale_kernelIhN3c108BFloat16EfEEvRNS_6TensorERKS7_SA_T1_EUlS6_hE_EEvRNS_18TensorIteratorBaseERKT_EUliE_EEviSB_ --------------------------
	.section	.text._ZN2at6native18elementwise_kernelILi128ELi4EZNS0_15gpu_kernel_implIZNS0_43_GLOBAL__N__7cc8d1ed_10_Dropout_cu_0e96ed3819masked_scale_kernelIhN3c108BFloat16EfEEvRNS_6TensorERKS7_SA_T1_EUlS6_hE_EEvRNS_18TensorIteratorBaseERKT_EUliE_EEviSB_,"ax",@progbits
	.align	128
        .global         _ZN2at6native18elementwise_kernelILi128ELi4EZNS0_15gpu_kernel_implIZNS0_43_GLOBAL__N__7cc8d1ed_10_Dropout_cu_0e96ed3819masked_scale_kernelIhN3c108BFloat16EfEEvRNS_6TensorERKS7_SA_T1_EUlS6_hE_EEvRNS_18TensorIteratorBaseERKT_EUliE_EEviSB_
        .type           _ZN2at6native18elementwise_kernelILi128ELi4EZNS0_15gpu_kernel_implIZNS0_43_GLOBAL__N__7cc8d1ed_10_Dropout_cu_0e96ed3819masked_scale_kernelIhN3c108BFloat16EfEEvRNS_6TensorERKS7_SA_T1_EUlS6_hE_EEvRNS_18TensorIteratorBaseERKT_EUliE_EEviSB_,@function
        .size           _ZN2at6native18elementwise_kernelILi128ELi4EZNS0_15gpu_kernel_implIZNS0_43_GLOBAL__N__7cc8d1ed_10_Dropout_cu_0e96ed3819masked_scale_kernelIhN3c108BFloat16EfEEvRNS_6TensorERKS7_SA_T1_EUlS6_hE_EEvRNS_18TensorIteratorBaseERKT_EUliE_EEviSB_,(.L_x_11764 - _ZN2at6native18elementwise_kernelILi128ELi4EZNS0_15gpu_kernel_implIZNS0_43_GLOBAL__N__7cc8d1ed_10_Dropout_cu_0e96ed3819masked_scale_kernelIhN3c108BFloat16EfEEvRNS_6TensorERKS7_SA_T1_EUlS6_hE_EEvRNS_18TensorIteratorBaseERKT_EUliE_EEviSB_)
        .other          _ZN2at6native18elementwise_kernelILi128ELi4EZNS0_15gpu_kernel_implIZNS0_43_GLOBAL__N__7cc8d1ed_10_Dropout_cu_0e96ed3819masked_scale_kernelIhN3c108BFloat16EfEEvRNS_6TensorERKS7_SA_T1_EUlS6_hE_EEvRNS_18TensorIteratorBaseERKT_EUliE_EEviSB_,@"STO_CUDA_ENTRY STV_DEFAULT"
_ZN2at6native18elementwise_kernelILi128ELi4EZNS0_15gpu_kernel_implIZNS0_43_GLOBAL__N__7cc8d1ed_10_Dropout_cu_0e96ed3819masked_scale_kernelIhN3c108BFloat16EfEEvRNS_6TensorERKS7_SA_T1_EUlS6_hE_EEvRNS_18TensorIteratorBaseERKT_EUliE_EEviSB_:
.text._ZN2at6native18elementwise_kernelILi128ELi4EZNS0_15gpu_kernel_implIZNS0_43_GLOBAL__N__7cc8d1ed_10_Dropout_cu_0e96ed3819masked_scale_kernelIhN3c108BFloat16EfEEvRNS_6TensorERKS7_SA_T1_EUlS6_hE_EEvRNS_18TensorIteratorBaseERKT_EUliE_EEviSB_:
[----:B------:R-:W0:Y:S01]  /*0000*/  LDC R1, c[0x0][0x28] ;  /* 0x00000a00ff017b82 */ /* 0x000e220000000800 */
[----:B------:R-:W1:Y:S01]  /*0010*/  S2R R18, SR_CTAID.X ;  /* 0x0000000000127919 */ /* 0x000e620000002500 */
[----:B------:R-:W-:Y:S01]  /*0020*/  ULDC UR4, c[0x0][0x210] ;  /* 0x0000840000047ab9 */ /* 0x000fe20000000800 */
[----:B------:R-:W-:Y:S01]  /*0030*/  ULDC.64 UR36, c[0x0][0x208] ;  /* 0x0000820000247ab9 */ /* 0x000fe20000000a00 */
[----:B------:R-:W-:Y:S01]  /*0040*/  BSSY B6, `(.L_x_4736) ;  /* 0x0000461000067945 */ /* 0x000fe20003800000 */
[----:B------:R-:W1:Y:S02]  /*0050*/  S2R R23, SR_TID.X ;  /* 0x0000000000177919 */ /* 0x000e640000002100 */
[----:B-1----:R-:W-:-:S05]  /*0060*/  IMAD R19, R18, 0x200, R23 ;  /* 0x0000020012137824 */ /* 0x002fca00078e0217 */
[----:B------:R-:W-:-:S13]  /*0070*/  ISETP.GE.AND P0, PT, R19, UR4, PT ;  /* 0x0000000413007c0c */ /* 0x000fda000bf06270 */
[----:B0-----:R-:W-:Y:S05]  /*0080*/  @P0 BRA `(.L_x_4737) ;  /* 0x0000004400700947 */ /* 0x001fea0003800000 */
[----:B------:R-:W0:Y:S01]  /*0090*/  LDC R6, c[0x0][0x218] ;  /* 0x00008600ff067b82 */ /* 0x000e220000000800 */
[----:B------:R-:W-:Y:S02]  /*00a0*/  IMAD.MOV.U32 R22, RZ, RZ, RZ ;  /* 0x000000ffff167224 */ /* 0x000fe400078e00ff */
[----:B------:R-:W-:Y:S02]  /*00b0*/  IMAD.MOV.U32 R0, RZ, RZ, RZ ;  /* 0x000000ffff007224 */ /* 0x000fe400078e00ff */
[----:B------:R-:W-:Y:S01]  /*00c0*/  IMAD.MOV.U32 R16, RZ, RZ, RZ ;  /* 0x000000ffff107224 */ /* 0x000fe200078e00ff */
[----:B0-----:R-:W-:-:S13]  /*00d0*/  ISETP.NE.AND P0, PT, R6, RZ, PT ;  /* 0x000000ff0600720c */ /* 0x001fda0003f05270 */
[----:B------:R-:W-:Y:S05]  /*00e0*/  @!P0 BRA `(.L_x_4738) ;  /* 0x0000001400788947 */ /* 0x000fea0003800000 */
[----:B------:R-:W-:Y:S01]  /*00f0*/  IMAD.MOV.U32 R2, RZ, RZ, RZ ;  /* 0x000000ffff027224 */ /* 0x000fe200078e00ff */
[----:B------:R-:W-:Y:S01]  /*0100*/  ULDC.64 UR4, c[0x0][0x220] ;  /* 0x0000880000047ab9 */ /* 0x000fe20000000a00 */
[----:B------:R-:W-:Y:S01]  /*0110*/  IMAD.MOV.U32 R3, RZ, RZ, R19 ;  /* 0x000000ffff037224 */ /* 0x000fe200078e0013 */
[----:B------:R-:W-:Y:S01]  /*0120*/  ISETP.NE.AND P0, PT, R6, 0x1, PT ;  /* 0x000000010600780c */ /* 0x000fe20003f05270 */
[----:B------:R-:W-:Y:S01]  /*0130*/  ULDC UR6, c[0x0][0x350] ;  /* 0x0000d40000067ab9 */ /* 0x000fe20000000800 */
[----:B------:R-:W-:Y:S01]  /*0140*/  IMAD.HI.U32 R4, R19, UR4, R2 ;  /* 0x0000000413047c27 */ /* 0x000fe2000f8e0002 */
[----:B------:R-:W-:-:S04]  /*0150*/  ULDC UR4, c[0x0][0x21c] ;  /* 0x0000870000047ab9 */ /* 0x000fc80000000800 */
[----:B------:R-:W-:-:S05]  /*0160*/  SHF.R.U32.HI R5, RZ, UR5, R4 ;  /* 0x00000005ff057c19 */ /* 0x000fca0008011604 */
[----:B------:R-:W-:-:S04]  /*0170*/  IMAD.MOV R0, RZ, RZ, -R5 ;  /* 0x000000ffff007224 */ /* 0x000fc800078e0a05 */
[----:B------:R-:W-:Y:S01]  /*0180*/  IMAD R19, R0, UR4, R19 ;  /* 0x0000000400137c24 */ /* 0x000fe2000f8e0213 */
[----:B------:R-:W-:-:S03]  /*0190*/  ULDC.64 UR4, c[0x0][0x348] ;  /* 0x0000d20000047ab9 */ /* 0x000fc60000000a00 */
[C---:B------:R-:W-:Y:S02]  /*01a0*/  IMAD R16, R19.reuse, UR4, RZ ;  /* 0x0000000413107c24 */ /* 0x040fe4000f8e02ff */
[C---:B------:R-:W-:Y:S02]  /*01b0*/  IMAD R0, R19.reuse, UR5, RZ ;  /* 0x0000000513007c24 */ /* 0x040fe4000f8e02ff */
[----:B------:R-:W-:Y:S01]  /*01c0*/  IMAD R22, R19, UR6, RZ ;  /* 0x0000000613167c24 */ /* 0x000fe2000f8e02ff */
[----:B------:R-:W-:Y:S06]  /*01d0*/  @!P0 BRA `(.L_x_4738) ;  /* 0x00000014003c8947 */ /* 0x000fec0003800000 */
[----:B------:R-:W-:Y:S01]  /*01e0*/  IMAD.MOV.U32 R4, RZ, RZ, RZ ;  /* 0x000000ffff047224 */ /* 0x000fe200078e00ff */
[----:B------:R-:W-:Y:S01]  /*01f0*/  ULDC.64 UR8, c[0x0][0x228] ;  /* 0x00008a0000087ab9 */ /* 0x000fe20000000a00 */
[----:B------:R-:W-:Y:S01]  /*0200*/  ULDC UR4, c[0x0][0x230] ;  /* 0x00008c0000047ab9 */ /* 0x000fe20000000800 */
[----:B------:R-:W-:Y:S01]  /*0210*/  ISETP.NE.AND P0, PT, R6, 0x2, PT ;  /* 0x000000020600780c */ /* 0x000fe20003f05270 */
[----:B------:R-:W-:-:S05]  /*0220*/  IMAD.HI.U32 R2, R5, UR9, R4 ;  /* 0x0000000905027c27 */ /* 0x000fca000f8e0004 */
[----:B------:R-:W-:Y:S01]  /*0230*/  SHF.R.U32.HI R3, RZ, UR4, R2 ;  /* 0x00000004ff037c19 */ /* 0x000fe20008011602 */
[----:B------:R-:W-:-:S04]  /*0240*/  ULDC UR4, c[0x0][0x354] ;  /* 0x0000d50000047ab9 */ /* 0x000fc80000000800 */
[----:B------:R-:W-:-:S04]  /*0250*/  IMAD.MOV R4, RZ, RZ, -R3 ;  /* 0x000000ffff047224 */ /* 0x000fc800078e0a03 */
[----:B------:R-:W-:Y:S01]  /*0260*/  IMAD R5, R4, UR8, R5 ;  /* 0x0000000804057c24 */ /* 0x000fe2000f8e0205 */
[----:B------:R-:W-:-:S03]  /*0270*/  ULDC.64 UR8, c[0x0][0x358] ;  /* 0x0000d60000087ab9 */ /* 0x000fc60000000a00 */
[C---:B------:R-:W-:Y:S02]  /*0280*/  IMAD R22, R5.reuse, UR9, RZ ;  /* 0x0000000905167c24 */ /* 0x040fe4000f8e02ff */
[C---:B------:R-:W-:Y:S02]  /*0290*/  IMAD R16, R5.reuse, UR4, R16 ;  /* 0x0000000405107c24 */ /* 0x040fe4000f8e0210 */
[----:B------:R-:W-:Y:S02]  /*02a0*/  IMAD R0, R5, UR8, R0 ;  /* 0x0000000805007c24 */ /* 0x000fe4000f8e0200 */
[----:B------:R-:W-:Y:S01]  /*02b0*/  IMAD R22, R19, UR6, R22 ;  /* 0x0000000613167c24 */ /* 0x000fe2000f8e0216 */
[----:B------:R-:W-:Y:S06]  /*02c0*/  @!P0 BRA `(.L_x_4738) ;  /* 0x0000001400008947 */ /* 0x000fec0003800000 */
[----:B------:R-:W-:Y:S01]  /*02d0*/  IMAD.MOV.U32 R2, RZ, RZ, RZ ;  /* 0x000000ffff027224 */ /* 0x000fe200078e00ff */
[----:B------:R-:W-:Y:S01]  /*02e0*/  ULDC.64 UR4, c[0x0][0x238] ;  /* 0x00008e0000047ab9 */ /* 0x000fe20000000a00 */
        /* <DEDUP_REMOVED lines=8> */
[C---:B------:R-:W-:Y:S02]  /*0370*/  IMAD R16, R3.reuse, UR4, R16 ;  /* 0x0000000403107c24 */ /* 0x040fe4000f8e0210 */
[C---:B------:R-:W-:Y:S02]  /*0380*/  IMAD R0, R3.reuse, UR5, R0 ;  /* 0x0000000503007c24 */ /* 0x040fe4000f8e0200 */
[----:B------:R-:W-:Y:S01]  /*0390*/  IMAD R22, R3, UR6, R22 ;  /* 0x0000000603167c24 */ /* 0x000fe2000f8e0216 */
        /* <DEDUP_REMOVED lines=297> */
[----:B------:R-:W-:Y:S02]  /*1630*/  ULDC UR6, c[0x0][0x470] ;  /* 0x00011c0000067ab9 */ /* 0x000fe40000000800 */
        /* <DEDUP_REMOVED lines=8> */
[----:B------:R-:W-:-:S07]  /*16c0*/  IMAD R22, R3, UR6, R22 ;  /* 0x0000000603167c24 */ /* 0x000fce000f8e0216 */
.L_x_4738:
[----:B------:R-:W0:Y:S01]  /*16d0*/  LDC.U8 R5, c[0x0][0x4a1] ;  /* 0x00012840ff057b82 */ /* 0x000e220000000000 */
[----:B------:R-:W-:Y:S01]  /*16e0*/  ULDC.64 UR4, c[0x0][0x478] ;  /* 0x00011e0000047ab9 */ /* 0x000fe20000000a00 */
[----:B------:R-:W-:Y:S01]  /*16f0*/  ULDC.64 UR6, c[0x0][0x480] ;  /* 0x0001200000067ab9 */ /* 0x000fe20000000a00 */
[----:B------:R-:W-:Y:S02]  /*1700*/  IADD3 R16, P1, R16, UR4, RZ ;  /* 0x0000000410107c10 */ /* 0x000fe4000ff3e0ff */
[----:B------:R-:W-:-:S03]  /*1710*/  IADD3 R2, P2, R0, UR6, RZ ;  /* 0x0000000600027c10 */ /* 0x000fc6000ff5e0ff */
[----:B------:R-:W-:Y:S02]  /*1720*/  IMAD.X R17, RZ, RZ, UR5, P1 ;  /* 0x00000005ff117e24 */ /* 0x000fe400088e06ff */
[----:B------:R-:W-:Y:S01]  /*1730*/  IMAD.X R3, RZ, RZ, UR7, P2 ;  /* 0x00000007ff037e24 */ /* 0x000fe200090e06ff */
[----:B0-----:R-:W-:-:S04]  /*1740*/  PRMT R4, R5, 0x9910, RZ ;  /* 0x0000991005047816 */ /* 0x001fc800000000ff */
[----:B------:R-:W-:-:S13]  /*1750*/  ISETP.GT.AND P0, PT, R4, 0x9, PT ;  /* 0x000000090400780c */ /* 0x000fda0003f04270 */
[----:B------:R-:W-:Y:S05]  /*1760*/  @P0 BRA `(.L_x_4739) ;  /* 0x0000000400300947 */ /* 0x000fea0003800000 */
[----:B------:R-:W-:-:S13]  /*1770*/  ISETP.GT.AND P0, PT, R4, 0x4, PT ;  /* 0x000000040400780c */ /* 0x000fda0003f04270 */
[----:B------:R-:W-:Y:S05]  /*1780*/  @P0 BRA `(.L_x_4740) ;  /* 0x0000000000940947 */ /* 0x000fea0003800000 */
[----:B------:R-:W-:-:S13]  /*1790*/  ISETP.GT.AND P0, PT, R4, 0x1, PT ;  /* 0x000000010400780c */ /* 0x000fda0003f04270 */
[----:B------:R-:W-:Y:S05]  /*17a0*/  @P0 BRA `(.L_x_4741) ;  /* 0x0000000000380947 */ /* 0x000fea0003800000 */
[----:B------:R-:W-:-:S13]  /*17b0*/  ISETP.NE.AND P0, PT, R5, RZ, PT ;  /* 0x000000ff0500720c */ /* 0x000fda0003f05270 */
[----:B------:R-:W-:Y:S05]  /*17c0*/  @!P0 BRA `(.L_x_4742) ;  /* 0x00000000001c8947 */ /* 0x000fea0003800000 */
[----:B------:R-:W-:-:S13]  /*17d0*/  ISETP.NE.AND P0, PT, R4, 0x1, PT ;  /* 0x000000010400780c */ /* 0x000fda0003f05270 */
[----:B------:R-:W-:Y:S05]  /*17e0*/  @P0 BRA `(.L_x_4743) ;  /* 0x0000000c00840947 */ /* 0x000fea0003800000 */
[----:B------:R-:W2:Y:S02]  /*17f0*/  LDG.E.S8 R2, desc[UR36][R2.64] ;  /* 0x0000002402027981 */ /* 0x000ea4000c1e1300 */
[----:B--2---:R-:W0:Y:S02]  /*1800*/  I2F.S16 R0, R2 ;  /* 0x0000000200007306 */ /* 0x004e240000101400 */
[----:B0-----:R-:W-:-:S04]  /*1810*/  F2FP.BF16.F32.PACK_AB R0, RZ, R0 ;  /* 0x00000000ff00723e */ /* 0x001fc800000010ff */
[----:B------:R-:W-:Y:S01]  /*1820*/  PRMT R19, R0, 0x7610, R19 ;  /* 0x0000761000137816 */ /* 0x000fe20000000013 */
[----:B------:R-:W-:Y:S06]  /*1830*/  BRA `(.L_x_4744) ;  /* 0x0000000c00dc7947 */ /* 0x000fec0003800000 */
.L_x_4742:
[----:B------:R-:W2:Y:S02]  /*1840*/  LDG.E.U8 R2, desc[UR36][R2.64] ;  /* 0x0000002402027981 */ /* 0x000ea4000c1e1100 */
[----:B--2---:R-:W-:-:S04]  /*1850*/  I2FP.F32.U32 R0, R2 ;  /* 0x0000000200007245 */ /* 0x004fc80000201000 */
[----:B------:R-:W-:-:S04]  /*1860*/  F2FP.BF16.F32.PACK_AB R0, RZ, R0 ;  /* 0x00000000ff00723e */ /* 0x000fc800000010ff */
[----:B------:R-:W-:Y:S01]  /*1870*/  PRMT R19, R0, 0x7610, R19 ;  /* 0x0000761000137816 */ /* 0x000fe20000000013 */
[----:B------:R-:W-:Y:S06]  /*1880*/  BRA `(.L_x_4744) ;  /* 0x0000000c00c87947 */ /* 0x000fec0003800000 */
.L_x_4741:
[----:B------:R-:W-:-:S13]  /*1890*/  ISETP.NE.AND P0, PT, R4, 0x2, PT ;  /* 0x000000020400780c */ /* 0x000fda0003f05270 */
[----:B------:R-:W-:Y:S05]  /*18a0*/  @!P0 BRA `(.L_x_4745) ;  /* 0x0000000000388947 */ /* 0x000fea0003800000 */
[----:B------:R-:W-:-:S13]  /*18b0*/  ISETP.NE.AND P0, PT, R4, 0x3, PT ;  /* 0x000000030400780c */ /* 0x000fda0003f05270 */
[----:B------:R-:W-:Y:S05]  /*18c0*/  @!P0 BRA `(.L_x_4746) ;  /* 0x00000000001c8947 */ /* 0x000fea0003800000 */
[----:B------:R-:W-:-:S13]  /*18d0*/  ISETP.NE.AND P0, PT, R4, 0x4, PT ;  /* 0x000000040400780c */ /* 0x000fda0003f05270 */
[----:B------:R-:W-:Y:S05]  /*18e0*/  @P0 BRA `(.L_x_4743) ;  /* 0x0000000c00440947 */ /* 0x000fea0003800000 */
[----:B------:R-:W2:Y:S02]  /*18f0*/  LDG.E.64 R2, desc[UR36][R2.64] ;  /* 0x0000002402027981 */ /* 0x000ea4000c1e1b00 */
[----:B--2---:R-:W0:Y:S02]  /*1900*/  I2F.S64 R0, R2 ;  /* 0x0000000200007312 */ /* 0x004e240000301400 */
[----:B0-----:R-:W-:-:S04]  /*1910*/  F2FP.BF16.F32.PACK_AB R0, RZ, R0 ;  /* 0x00000000ff00723e */ /* 0x001fc800000010ff */
[----:B------:R-:W-:Y:S01]  /*1920*/  PRMT R19, R0, 0x7610, R19 ;  /* 0x0000761000137816 */ /* 0x000fe20000000013 */
[----:B------:R-:W-:Y:S06]  /*1930*/  BRA `(.L_x_4744) ;  /* 0x0000000c009c7947 */ /* 0x000fec0003800000 */
.L_x_4746:
[----:B------:R-:W2:Y:S02]  /*1940*/  LDG.E R2, desc[UR36][R2.64] ;  /* 0x0000002402027981 */ /* 0x000ea4000c1e1900 */
[----:B--2---:R-:W-:-:S04]  /*1950*/  I2FP.F32.S32 R0, R2 ;  /* 0x0000000200007245 */ /* 0x004fc80000201400 */
[----:B------:R-:W-:-:S04]  /*1960*/  F2FP.BF16.F32.PACK_AB R0, RZ, R0 ;  /* 0x00000000ff00723e */ /* 0x000fc800000010ff */
[----:B------:R-:W-:Y:S01]  /*1970*/  PRMT R19, R0, 0x7610, R19 ;  /* 0x0000761000137816 */ /* 0x000fe20000000013 */
[----:B------:R-:W-:Y:S06]  /*1980*/  BRA `(.L_x_4744) ;  /* 0x0000000c00887947 */ /* 0x000fec0003800000 */
.L_x_4745:
[----:B------:R-:W2:Y:S02]  /*1990*/  LDG.E.U16 R2, desc[UR36][R2.64] ;  /* 0x0000002402027981 */ /* 0x000ea4000c1e1500 */
[----:B--2---:R-:W0:Y:S02]  /*19a0*/  I2F.S16 R0, R2 ;  /* 0x0000000200007306 */ /* 0x004e240000101400 */
[----:B0-----:R-:W-:-:S04]  /*19b0*/  F2FP.BF16.F32.PACK_AB R0, RZ, R0 ;  /* 0x00000000ff00723e */ /* 0x001fc800000010ff */
[----:B------:R-:W-:Y:S01]  /*19c0*/  PRMT R19, R0, 0x7610, R19 ;  /* 0x0000761000137816 */ /* 0x000fe20000000013 */
[----:B------:R-:W-:Y:S06]  /*19d0*/  BRA `(.L_x_4744) ;  /* 0x0000000c00747947 */ /* 0x000fec0003800000 */
.L_x_4740:
[----:B------:R-:W-:-:S13]  /*19e0*/  ISETP.GT.AND P0, PT, R4, 0x6, PT ;  /* 0x000000060400780c */ /* 0x000fda0003f04270 */
[----:B------:R-:W-:Y:S05]  /*19f0*/  @P0 BRA `(.L_x_4747) ;  /* 0x0000000000300947 */ /* 0x000fea0003800000 */
[----:B------:R-:W-:-:S13]  /*1a00*/  ISETP.NE.AND P0, PT, R4, 0x5, PT ;  /* 0x000000050400780c */ /* 0x000fda0003f05270 */
[----:B------:R-:W-:Y:S05]  /*1a10*/  @!P0 BRA `(.L_x_4748) ;  /* 0x0000000000148947 */ /* 0x000fea0003800000 */
[----:B------:R-:W-:-:S13]  /*1a20*/  ISETP.NE.AND P0, PT, R4, 0x6, PT ;  /* 0x000000060400780c */ /* 0x000fda0003f05270 */
[----:B------:R-:W-:Y:S05]  /*1a30*/  @P0 BRA `(.L_x_4743) ;  /* 0x0000000800f00947 */ /* 0x000fea0003800000 */
[----:B------:R-:W2:Y:S02]  /*1a40*/  LDG.E R2, desc[UR36][R2.64] ;  /* 0x0000002402027981 */ /* 0x000ea4000c1e1900 */
[----:B--2---:R-:W-:Y:S01]  /*1a50*/  F2FP.BF16.F32.PACK_AB R19, RZ, R2 ;  /* 0x00000002ff13723e */ /* 0x004fe200000010ff */
[----:B------:R-:W-:Y:S06]  /*1a60*/  BRA `(.L_x_4744) ;  /* 0x0000000c00507947 */ /* 0x000fec0003800000 */
.L_x_4748:
[----:B------:R-:W2:Y:S02]  /*1a70*/  LDG.E.U16 R0, desc[UR36][R2.64] ;  /* 0x0000002402007981 */ /* 0x000ea4000c1e1500 */
[----:B--2---:R-:W-:-:S05]  /*1a80*/  HADD2.F32 R0, -RZ, R0.H0_H0 ;  /* 0x20000000ff007230 */ /* 0x004fca0000004100 */
[----:B------:R-:W-:-:S04]  /*1a90*/  F2FP.BF16.F32.PACK_AB R0, RZ, R0 ;  /* 0x00000000ff00723e */ /* 0x000fc800000010ff */
[----:B------:R-:W-:Y:S01]  /*1aa0*/  PRMT R19, R0, 0x7610, R19 ;  /* 0x0000761000137816 */ /* 0x000fe20000000013 */
[----:B------:R-:W-:Y:S06]  /*1ab0*/  BRA `(.L_x_4744) ;  /* 0x0000000c003c7947 */ /* 0x000fec0003800000 */
.L_x_4747:
[----:B------:R-:W-:-:S13]  /*1ac0*/  ISETP.NE.AND P0, PT, R4, 0x7, PT ;  /* 0x000000070400780c */ /* 0x000fda0003f05270 */
[----:B------:R-:W-:Y:S05]  /*1ad0*/  @!P0 BRA `(.L_x_4749) ;  /* 0x0000000000308947 */ /* 0x000fea0003800000 */
[----:B------:R-:W-:-:S13]  /*1ae0*/  ISETP.NE.AND P0, PT, R4, 0x8, PT ;  /* 0x000000080400780c */ /* 0x000fda0003f05270 */
[----:B------:R-:W-:Y:S05]  /*1af0*/  @!P0 BRA `(.L_x_4750) ;  /* 0x0000000000148947 */ /* 0x000fea0003800000 */
[----:B------:R-:W-:-:S13]  /*1b00*/  ISETP.NE.AND P0, PT, R4, 0x9, PT ;  /* 0x000000090400780c */ /* 0x000fda0003f05270 */
[----:B------:R-:W-:Y:S05]  /*1b10*/  @P0 BRA `(.L_x_4743) ;  /* 0x0000000800b80947 */ /* 0x000fea0003800000 */
[----:B------:R-:W2:Y:S02]  /*1b20*/  LDG.E R2, desc[UR36][R2.64] ;  /* 0x0000002402027981 */ /* 0x000ea4000c1e1900 */
[----:B--2---:R-:W-:Y:S01]  /*1b30*/  F2FP.BF16.F32.PACK_AB R19, RZ, R2 ;  /* 0x00000002ff13723e */ /* 0x004fe200000010ff */
[----:B------:R-:W-:Y:S06]  /*1b40*/  BRA `(.L_x_4744) ;  /* 0x0000000c00187947 */ /* 0x000fec0003800000 */
.L_x_4750:
[----:B------:R-:W2:Y:S02]  /*1b50*/  LDG.E.U16 R2, desc[UR36][R2.64] ;  /* 0x0000002402027981 */ /* 0x000ea4000c1e1500 */
[----:B--2---:R-:W-:-:S05]  /*1b60*/  HADD2.F32 R0, -RZ, R2.H0_H0 ;  /* 0x20000002ff007230 */ /* 0x004fca0000004100 */
[----:B------:R-:W-:-:S04]  /*1b70*/  F2FP.BF16.F32.PACK_AB R0, RZ, R0 ;  /* 0x00000000ff00723e */ /* 0x000fc800000010ff */
[----:B------:R-:W-:Y:S01]  /*1b80*/  PRMT R19, R0, 0x7610, R19 ;  /* 0x0000761000137816 */ /* 0x000fe20000000013 */
[----:B------:R-:W-:Y:S06]  /*1b90*/  BRA `(.L_x_4744) ;  /* 0x0000000c00047947 */ /* 0x000fec0003800000 */
.L_x_4749:
[----:B------:R-:W2:Y:S01]  /*1ba0*/  LDG.E.64 R2, desc[UR36][R2.64] ;  /* 0x0000002402027981 */ /* 0x000ea2000c1e1b00 */
[----:B------:R-:W-:Y:S01]  /*1bb0*/  UMOV UR4, 0xf0000000 ;  /* 0xf000000000047882 */ /* 0x000fe20000000000 */
[----:B------:R-:W-:Y:S01]  /*1bc0*/  UMOV UR5, 0x380fffff ;  /* 0x380fffff00057882 */ /* 0x000fe20000000000 */
[----:B--2---:R-:W0:Y:S01]  /*1bd0*/  F2F.F32.F64 R0, R2 ;  /* 0x0000000200007310 */ /* 0x004e220000301000 */
[----:B------:R-:W-:-:S14]  /*1be0*/  DSETP.GEU.AND P0, PT, |R2|, UR4, PT ;  /* 0x0000000402007e2a */ /* 0x000fdc000bf0e200 */
[----:B0-----:R-:W-:-:S05]  /*1bf0*/  @!P0 FMUL R0, R0, 1.175494350822287508e-38 ;  /* 0x0080000000008820 */ /* 0x001fca0000400000 */
[----:B------:R-:W-:-:S04]  /*1c00*/  F2FP.BF16.F32.PACK_AB R0, RZ, R0 ;  /* 0x00000000ff00723e */ /* 0x000fc800000010ff */
[----:B------:R-:W-:Y:S01]  /*1c10*/  PRMT R19, R0, 0x7610, R19 ;  /* 0x0000761000137816 */ /* 0x000fe20000000013 */
[----:B------:R-:W-:Y:S06]  /*1c20*/  BRA `(.L_x_4744) ;  /* 0x0000000800e07947 */ /* 0x000fec0003800000 */
.L_x_4739:
[----:B------:R-:W-:-:S13]  /*1c30*/  ISETP.GT.AND P0, PT, R4, 0x18, PT ;  /* 0x000000180400780c */ /* 0x000fda0003f04270 */
[----:B------:R-:W-:Y:S05]  /*1c40*/  @P0 BRA `(.L_x_4751) ;  /* 0x0000000400080947 */ /* 0x000fea0003800000 */
[----:B------:R-:W-:-:S13]  /*1c50*/  ISETP.GT.AND P0, PT, R4, 0xe, PT ;  /* 0x0000000e0400780c */ /* 0x000fda0003f04270 */
[----:B------:R-:W-:Y:S05]  /*1c60*/  @P0 BRA `(.L_x_4752) ;  /* 0x00000000004c0947 */ /* 0x000fea0003800000 */
[----:B------:R-:W-:-:S13]  /*1c70*/  ISETP.NE.AND P0, PT, R4, 0xa, PT ;  /* 0x0000000a0400780c */ /* 0x000fda0003f05270 */
[----:B------:R-:W-:Y:S05]  /*1c80*/  @!P0 BRA `(.L_x_4753) ;  /* 0x0000000000208947 */ /* 0x000fea0003800000 */
[----:B------:R-:W-:-:S13]  /*1c90*/  ISETP.NE.AND P0, PT, R4, 0xb, PT ;  /* 0x0000000b0400780c */ /* 0x000fda0003f05270 */
[----:B------:R-:W-:Y:S05]  /*1ca0*/  @P0 BRA `(.L_x_4743) ;  /* 0x0000000800540947 */ /* 0x000fea0003800000 */
[----:B------:R-:W2:Y:S02]  /*1cb0*/  LDG.E.U8 R2, desc[UR36][R2.64] ;  /* 0x0000002402027981 */ /* 0x000ea4000c1e1100 */
[----:B--2---:R-:W-:-:S04]  /*1cc0*/  ISETP.NE.AND P0, PT, R2, RZ, PT ;  /* 0x000000ff0200720c */ /* 0x004fc80003f05270 */
[----:B------:R-:W-:-:S04]  /*1cd0*/  FSEL R0, RZ, 1, !P0 ;  /* 0x3f800000ff007808 */ /* 0x000fc80004000000 */
[----:B------:R-:W-:-:S04]  /*1ce0*/  F2FP.BF16.F32.PACK_AB R0, RZ, R0 ;  /* 0x00000000ff00723e */ /* 0x000fc800000010ff */
[----:B------:R-:W-:Y:S01]  /*1cf0*/  PRMT R19, R0, 0x7610, R19 ;  /* 0x0000761000137816 */ /* 0x000fe20000000013 */
[----:B------:R-:W-:Y:S06]  /*1d00*/  BRA `(.L_x_4744) ;  /* 0x0000000800a87947 */ /* 0x000fec0003800000 */
.L_x_4753:
        /* <DEDUP_REMOVED lines=9> */
.L_x_4752:
[----:B------:R-:W-:-:S13]  /*1da0*/  ISETP.NE.AND P0, PT, R4, 0xf, PT ;  /* 0x0000000f0400780c */ /* 0x000fda0003f05270 */
[----:B------:R-:W-:Y:S05]  /*1db0*/  @!P0 BRA `(.L_x_4754) ;  /* 0x0000000000a48947 */ /* 0x000fea0003800000 */
[----:B------:R-:W-:-:S13]  /*1dc0*/  ISETP.NE.AND P0, PT, R4, 0x17, PT ;  /* 0x000000170400780c */ /* 0x000fda0003f05270 */
[----:B------:R-:W-:Y:S05]  /*1dd0*/  @!P0 BRA `(.L_x_4755) ;  /* 0x0000000000608947 */ /* 0x000fea0003800000 */
[----:B------:R-:W-:-:S13]  /*1de0*/  ISETP.NE.AND P0, PT, R4, 0x18, PT ;  /* 0x000000180400780c */ /* 0x000fda0003f05270 */
[----:B------:R-:W-:Y:S05]  /*1df0*/  @P0 BRA `(.L_x_4743) ;  /* 0x0000000800000947 */ /* 0x000fea0003800000 */
[----:B------:R-:W2:Y:S01]  /*1e00*/  LDG.E.U8 R0, desc[UR36][R2.64] ;  /* 0x0000002402007981 */ /* 0x000ea2000c1e1100 */
[----:B------:R-:W-:Y:S02]  /*1e10*/  IMAD.MOV.U32 R8, RZ, RZ, -0x800000 ;  /* 0xff800000ff087424 */ /* 0x000fe400078e00ff */
[----:B--2---:R-:W-:-:S05]  /*1e20*/  IMAD.SHL.U32 R0, R0, 0x1000000, RZ ;  /* 0x0100000000007824 */ /* 0x004fca00078e00ff */
[----:B------:R-:W-:-:S04]  /*1e30*/  LOP3.LUT R4, R0, 0x7f000000, RZ, 0xc0, !PT ;  /* 0x7f00000000047812 */ /* 0x000fc800078ec0ff */
[----:B------:R-:W0:Y:S01]  /*1e40*/  FLO.U32 R5, R4 ;  /* 0x0000000400057300 */ /* 0x000e2200000e0000 */
[C---:B------:R-:W-:Y:S02]  /*1e50*/  VIADD R6, R4.reuse, 0x1000000 ;  /* 0x0100000004067836 */ /* 0x040fe40000000000 */
[----:B------:R-:W-:-:S03]  /*1e60*/  VIADD R2, R4, 0xffffffff ;  /* 0xffffffff04027836 */ /* 0x000fc60000000000 */
[----:B------:R-:W-:Y:S02]  /*1e70*/  SHF.R.S32.HI R6, RZ, 0x8, R6 ;  /* 0x00000008ff067819 */ /* 0x000fe40000011406 */
[----:B------:R-:W-:Y:S02]  /*1e80*/  SHF.R.S32.HI R2, RZ, 0x1f, R2 ;  /* 0x0000001fff027819 */ /* 0x000fe40000011402 */
[----:B0-----:R-:W-:-:S04]  /*1e90*/  IADD3 R5, -R5, 0x1f, RZ ;  /* 0x0000001f05057810 */ /* 0x001fc80007ffe1ff */
[C---:B------:R-:W-:Y:S01]  /*1ea0*/  ISETP.GT.U32.AND P0, PT, R5.reuse, 0x4, PT ;  /* 0x000000040500780c */ /* 0x040fe20003f04070 */
[----:B------:R-:W-:-:S05]  /*1eb0*/  VIADD R5, R5, 0xfffffffc ;  /* 0xfffffffc05057836 */ /* 0x000fca0000000000 */
[----:B------:R-:W-:-:S05]  /*1ec0*/  SEL R5, R5, RZ, P0 ;  /* 0x000000ff05057207 */ /* 0x000fca0000000000 */
[----:B------:R-:W-:Y:S01]  /*1ed0*/  IMAD R8, R5, R8, 0x3c000000 ;  /* 0x3c00000005087424 */ /* 0x000fe200078e0208 */
[----:B------:R-:W-:-:S04]  /*1ee0*/  SHF.L.U32 R5, R4, R5, RZ ;  /* 0x0000000504057219 */ /* 0x000fc800000006ff */
[----:B------:R-:W-:-:S04]  /*1ef0*/  LEA.HI R5, R5, R8, RZ, 0x1c ;  /* 0x0000000805057211 */ /* 0x000fc800078fe0ff */
[----:B------:R-:W-:-:S04]  /*1f00*/  LOP3.LUT R5, R5, 0x7f800000, R6, 0xf8, !PT ;  /* 0x7f80000005057812 */ /* 0x000fc800078ef806 */
[----:B------:R-:W-:-:S04]  /*1f10*/  LOP3.LUT R5, R5, R2, RZ, 0x30, !PT ;  /* 0x0000000205057212 */ /* 0x000fc800078e30ff */
[----:B------:R-:W-:-:S04]  /*1f20*/  LOP3.LUT R5, R5, 0x80000000, R0, 0xf8, !PT ;  /* 0x8000000005057812 */ /* 0x000fc800078ef800 */
[----:B------:R-:W-:-:S04]  /*1f30*/  F2FP.BF16.F32.PACK_AB R5, RZ, R5 ;  /* 0x00000005ff05723e */ /* 0x000fc800000010ff */
[----:B------:R-:W-:Y:S01]  /*1f40*/  PRMT R19, R5, 0x7610, R19 ;  /* 0x0000761005137816 */ /* 0x000fe20000000013 */
[----:B------:R-:W-:Y:S06]  /*1f50*/  BRA `(.L_x_4744) ;  /* 0x0000000800147947 */ /* 0x000fec0003800000 */
.L_x_4755:
[----:B------:R-:W2:Y:S02]  /*1f60*/  LDG.E.U8 R2, desc[UR36][R2.64] ;  /* 0x0000002402027981 */ /* 0x000ea4000c1e1100 */
[C---:B--2---:R-:W-:Y:S02]  /*1f70*/  IMAD.SHL.U32 R0, R2.reuse, 0x2000000, RZ ;  /* 0x0200000002007824 */ /* 0x044fe400078e00ff */
[----:B------:R-:W-:-:S03]  /*1f80*/  IMAD.SHL.U32 R5, R2, 0x1000000, RZ ;  /* 0x0100000002057824 */ /* 0x000fc600078e00ff */
[----:B------:R-:W-:-:S13]  /*1f90*/  ISETP.GE.U32.AND P0, PT, R0, 0x8000000, PT ;  /* 0x080000000000780c */ /* 0x000fda0003f06070 */
[C---:B------:R-:W-:Y:S02]  /*1fa0*/  @!P0 IMAD.SHL.U32 R0, R2.reuse, 0x100, RZ ;  /* 0x0000010002008824 */ /* 0x040fe400078e00ff */
[----:B------:R-:W-:-:S03]  /*1fb0*/  @P0 IMAD.SHL.U32 R4, R2, 0x200000, RZ ;  /* 0x0020000002040824 */ /* 0x000fc600078e00ff */
[----:B------:R-:W-:Y:S02]  /*1fc0*/  @!P0 LOP3.LUT R0, R0, 0x7f00, RZ, 0xc0, !PT ;  /* 0x00007f0000008812 */ /* 0x000fe400078ec0ff */
[----:B------:R-:W-:Y:S02]  /*1fd0*/  @P0 LOP3.LUT R4, R4, 0x70000000, RZ, 0xfc, !PT ;  /* 0x7000000004040812 */ /* 0x000fe400078efcff */
[----:B------:R-:W-:-:S03]  /*1fe0*/  @!P0 LOP3.LUT R0, R0, 0x3f000000, RZ, 0xfc, !PT ;  /* 0x3f00000000008812 */ /* 0x000fc600078efcff */
[----:B------:R-:W-:Y:S02]  /*1ff0*/  @P0 FMUL.FTZ R4, R4, 1.9259299443872358531e-34 ;  /* 0x0780000004040820 */ /* 0x000fe40000410000 */
[----:B------:R-:W-:-:S05]  /*2000*/  @!P0 FADD.FTZ R4, R0, -0.5 ;  /* 0xbf00000000048421 */ /* 0x000fca0000010000 */
[----:B------:R-:W-:-:S04]  /*2010*/  LOP3.LUT R4, R4, 0x80000000, R5, 0xf8, !PT ;  /* 0x8000000004047812 */ /* 0x000fc800078ef805 */
[----:B------:R-:W-:-:S04]  /*2020*/  F2FP.BF16.F32.PACK_AB R4, RZ, R4 ;  /* 0x00000004ff04723e */ /* 0x000fc800000010ff */
[----:B------:R-:W-:Y:S01]  /*2030*/  PRMT R19, R4, 0x7610, R19 ;  /* 0x0000761004137816 */ /* 0x000fe20000000013 */
[----:B------:R-:W-:Y:S06]  /*2040*/  BRA `(.L_x_4744) ;  /* 0x0000000400d87947 */ /* 0x000fec0003800000 */
.L_x_4754:
[----:B------:R0:W5:Y:S01]  /*2050*/  LDG.E.U16 R19, desc[UR36][R2.64] ;  /* 0x0000002402137981 */ /* 0x000162000c1e1500 */
[----:B------:R-:W-:Y:S05]  /*2060*/  BRA `(.L_x_4744) ;  /* 0x0000000400d07947 */ /* 0x000fea0003800000 */
.L_x_4751:
[----:B------:R-:W-:-:S13]  /*2070*/  ISETP.GT.AND P0, PT, R4, 0x1b, PT ;  /* 0x0000001b0400780c */ /* 0x000fda0003f04270 */
[----:B------:R-:W-:Y:S05]  /*2080*/  @P0 BRA `(.L_x_4756) ;  /* 0x0000000400140947 */ /* 0x000fea0003800000 */
[----:B------:R-:W-:-:S13]  /*2090*/  ISETP.NE.AND P0, PT, R4, 0x19, PT ;  /* 0x000000190400780c */ /* 0x000fda0003f05270 */
[----:B------:R-:W-:Y:S05]  /*20a0*/  @!P0 BRA `(.L_x_4757) ;  /* 0x0000000000988947 */ /* 0x000fea0003800000 */
[----:B------:R-:W-:-:S13]  /*20b0*/  ISETP.NE.AND P0, PT, R4, 0x1a, PT ;  /* 0x0000001a0400780c */ /* 0x000fda0003f05270 */
[----:B------:R-:W-:Y:S05]  /*20c0*/  @!P0 BRA `(.L_x_4758) ;  /* 0x00000000001c8947 */ /* 0x000fea0003800000 */
[----:B------:R-:W-:-:S13]  /*20d0*/  ISETP.NE.AND P0, PT, R4, 0x1b, PT ;  /* 0x0000001b0400780c */ /* 0x000fda0003f05270 */
[----:B------:R-:W-:Y:S05]  /*20e0*/  @P0 BRA `(.L_x_4743) ;  /* 0x0000000400440947 */ /* 0x000fea0003800000 */
[----:B------:R-:W2:Y:S02]  /*20f0*/  LDG.E.U16 R0, desc[UR36][R2.64] ;  /* 0x0000002402007981 */ /* 0x000ea4000c1e1500 */
[----:B--2---:R-:W-:-:S04]  /*2100*/  I2FP.F32.U32 R0, R0 ;  /* 0x0000000000007245 */ /* 0x004fc80000201000 */
[----:B------:R-:W-:-:S04]  /*2110*/  F2FP.BF16.F32.PACK_AB R0, RZ, R0 ;  /* 0x00000000ff00723e */ /* 0x000fc800000010ff */
[----:B------:R-:W-:Y:S01]  /*2120*/  PRMT R19, R0, 0x7610, R19 ;  /* 0x0000761000137816 */ /* 0x000fe20000000013 */
[----:B------:R-:W-:Y:S06]  /*2130*/  BRA `(.L_x_4744) ;  /* 0x00000004009c7947 */ /* 0x000fec0003800000 */
.L_x_4758:
[----:B------:R-:W2:Y:S01]  /*2140*/  LDG.E.U8 R2, desc[UR36][R2.64] ;  /* 0x0000002402027981 */ /* 0x000ea2000c1e1100 */
[----:B------:R-:W-:Y:S01]  /*2150*/  BSSY B0, `(.L_x_4759) ;  /* 0x0000018000007945 */ /* 0x000fe20003800000 */
[----:B------:R-:W-:Y:S01]  /*2160*/  IMAD.MOV.U32 R0, RZ, RZ, RZ ;  /* 0x000000ffff007224 */ /* 0x000fe200078e00ff */
[----:B--2---:R-:W-:-:S13]  /*2170*/  ISETP.NE.AND P0, PT, R2, RZ, PT ;  /* 0x000000ff0200720c */ /* 0x004fda0003f05270 */
[----:B------:R-:W-:Y:S05]  /*2180*/  @!P0 BRA `(.L_x_4760) ;  /* 0x0000000000508947 */ /* 0x000fea0003800000 */
[----:B------:R-:W-:-:S13]  /*2190*/  ISETP.NE.AND P0, PT, R2, 0x80, PT ;  /* 0x000000800200780c */ /* 0x000fda0003f05270 */
[----:B------:R-:W-:Y:S01]  /*21a0*/  @!P0 IMAD.MOV.U32 R0, RZ, RZ, 0x7f800001 ;  /* 0x7f800001ff008424 */ /* 0x000fe200078e00ff */
[----:B------:R-:W-:Y:S06]  /*21b0*/  @!P0 BRA `(.L_x_4760) ;  /* 0x0000000000448947 */ /* 0x000fec0003800000 */
[C---:B------:R-:W-:Y:S01]  /*21c0*/  LOP3.LUT P0, R0, R2.reuse, 0x78, RZ, 0xc0, !PT ;  /* 0x0000007802007812 */ /* 0x040fe2000780c0ff */
[----:B------:R-:W-:Y:S01]  /*21d0*/  BSSY B1, `(.L_x_4761) ;  /* 0x000000c000017945 */ /* 0x000fe20003800000 */
[----:B------:R-:W-:Y:S02]  /*21e0*/  SHF.R.U32.HI R3, RZ, 0x7, R2 ;  /* 0x00000007ff037819 */ /* 0x000fe40000011602 */
[----:B------:R-:W-:Y:S02]  /*21f0*/  LOP3.LUT R2, R2, 0x7, RZ, 0xc0, !PT ;  /* 0x0000000702027812 */ /* 0x000fe400078ec0ff */
[----:B------:R-:W-:Y:S01]  /*2200*/  SHF.R.U32.HI R0, RZ, 0x3, R0 ;  /* 0x00000003ff007819 */ /* 0x000fe20000011600 */
[----:B------:R-:W-:-:S06]  /*2210*/  IMAD.U32 R4, R3, -0x80000000, RZ ;  /* 0x8000000003047824 */ /* 0x000fcc00078e00ff */
[----:B------:R-:W-:Y:S05]  /*2220*/  @P0 BRA `(.L_x_4762) ;  /* 0x0000000000180947 */ /* 0x000fea0003800000 */
[----:B------:R-:W0:Y:S02]  /*2230*/  FLO.U32 R3, R2 ;  /* 0x0000000200037300 */ /* 0x000e2400000e0000 */
[----:B0-----:R-:W-:-:S04]  /*2240*/  IADD3 R3, -R3, 0x1f, RZ ;  /* 0x0000001f03037810 */ /* 0x001fc80007ffe1ff */
[----:B------:R-:W-:Y:S01]  /*2250*/  IADD3 R0, R0, 0x1d, -R3 ;  /* 0x0000001d00007810 */ /* 0x000fe20007ffe803 */
[----:B------:R-:W-:-:S05]  /*2260*/  VIADD R5, R3, 0xffffffe4 ;  /* 0xffffffe403057836 */ /* 0x000fca0000000000 */
[----:B------:R-:W-:-:S04]  /*2270*/  SHF.L.U32 R5, R2, R5, RZ ;  /* 0x0000000502057219 */ /* 0x000fc800000006ff */
[----:B------:R-:W-:-:S07]  /*2280*/  LOP3.LUT R2, R5, 0x7, RZ, 0xc0, !PT ;  /* 0x0000000705027812 */ /* 0x000fce00078ec0ff */
.L_x_4762:
[----:B------:R-:W-:Y:S05]  /*2290*/  BSYNC B1 ;  /* 0x0000000000017941 */ /* 0x000fea0003800000 */
.L_x_4761:
[----:B------:R-:W-:Y:S01]  /*22a0*/  LEA R3, R0, 0x3b800000, 0x17 ;  /* 0x3b80000000037811 */ /* 0x000fe200078eb8ff */
[----:B------:R-:W-:-:S05]  /*22b0*/  IMAD.SHL.U32 R0, R2, 0x100000, RZ ;  /* 0x0010000002007824 */ /* 0x000fca00078e00ff */
[----:B------:R-:W-:-:S07]  /*22c0*/  LOP3.LUT R0, R3, R0, R4, 0xfe, !PT ;  /* 0x0000000003007212 */ /* 0x000fce00078efe04 */
.L_x_4760:
[----:B------:R-:W-:Y:S05]  /*22d0*/  BSYNC B0 ;  /* 0x0000000000007941 */ /* 0x000fea0003800000 */
.L_x_4759:
[----:B------:R-:W-:-:S04]  /*22e0*/  F2FP.BF16.F32.PACK_AB R0, RZ, R0 ;  /* 0x00000000ff00723e */ /* 0x000fc800000010ff */
[----:B------:R-:W-:Y:S01]  /*22f0*/  PRMT R19, R0, 0x7610, R19 ;  /* 0x0000761000137816 */ /* 0x000fe20000000013 */
[----:B------:R-:W-:Y:S06]  /*2300*/  BRA `(.L_x_4744) ;  /* 0x0000000400287947 */ /* 0x000fec0003800000 */
.L_x_4757:
        /* <DEDUP_REMOVED lines=21> */
.L_x_4766:
[----:B------:R-:W-:Y:S05]  /*2460*/  BSYNC B1 ;  /* 0x0000000000017941 */ /* 0x000fea0003800000 */
.L_x_4765:
[----:B------:R-:W-:Y:S01]  /*2470*/  LEA R3, R0, 0x37800000, 0x17 ;  /* 0x3780000000037811 */ /* 0x000fe200078eb8ff */
[----:B------:R-:W-:-:S05]  /*2480*/  IMAD.SHL.U32 R0, R2, 0x200000, RZ ;  /* 0x0020000002007824 */ /* 0x000fca00078e00ff */
[----:B------:R-:W-:-:S07]  /*2490*/  LOP3.LUT R0, R3, R0, R4, 0xfe, !PT ;  /* 0x0000000003007212 */ /* 0x000fce00078efe04 */
.L_x_4764:
[----:B------:R-:W-:Y:S05]  /*24a0*/  BSYNC B0 ;  /* 0x0000000000007941 */ /* 0x000fea0003800000 */
.L_x_4763:
[----:B------:R-:W-:-:S04]  /*24b0*/  F2FP.BF16.F32.PACK_AB R0, RZ, R0 ;  /* 0x00000000ff00723e */ /* 0x000fc800000010ff */
[----:B------:R-:W-:Y:S01]  /*24c0*/  PRMT R19, R0, 0x7610, R19 ;  /* 0x0000761000137816 */ /* 0x000fe20000000013 */
[----:B------:R-:W-:Y:S06]  /*24d0*/  BRA `(.L_x_4744) ;  /* 0x0000000000b47947 */ /* 0x000fec0003800000 */
.L_x_4756:
[----:B------:R-:W-:-:S13]  /*24e0*/  ISETP.NE.AND P0, PT, R4, 0x1c, PT ;  /* 0x0000001c0400780c */ /* 0x000fda0003f05270 */
[----:B------:R-:W-:Y:S05]  /*24f0*/  @!P0 BRA `(.L_x_4767) ;  /* 0x00000000009c8947 */ /* 0x000fea0003800000 */
[----:B------:R-:W-:-:S13]  /*2500*/  ISETP.NE.AND P0, PT, R4, 0x1d, PT ;  /* 0x0000001d0400780c */ /* 0x000fda0003f05270 */
[----:B------:R-:W-:Y:S05]  /*2510*/  @!P0 BRA `(.L_x_4768) ;  /* 0x0000000000808947 */ /* 0x000fea0003800000 */
[----:B------:R-:W-:-:S13]  /*2520*/  ISETP.NE.AND P0, PT, R4, 0x2c, PT ;  /* 0x0000002c0400780c */ /* 0x000fda0003f05270 */
[----:B------:R-:W-:Y:S05]  /*2530*/  @P0 BRA `(.L_x_4743) ;  /* 0x0000000000300947 */ /* 0x000fea0003800000 */
[----:B------:R-:W2:Y:S01]  /*2540*/  LDG.E.U8 R2, desc[UR36][R2.64] ;  /* 0x0000002402027981 */ /* 0x000ea2000c1e1100 */
[----:B------:R-:W-:Y:S01]  /*2550*/  BSSY B0, `(.L_x_4769) ;  /* 0x0000007000007945 */ /* 0x000fe20003800000 */
[----:B------:R-:W-:Y:S01]  /*2560*/  IMAD.MOV.U32 R0, RZ, RZ, 0x400000 ;  /* 0x00400000ff007424 */ /* 0x000fe200078e00ff */
[----:B--2---:R-:W-:-:S13]  /*2570*/  ISETP.NE.AND P0, PT, R2, RZ, PT ;  /* 0x000000ff0200720c */ /* 0x004fda0003f05270 */
[----:B------:R-:W-:Y:S05]  /*2580*/  @!P0 BRA `(.L_x_4770) ;  /* 0x00000000000c8947 */ /* 0x000fea0003800000 */
[----:B------:R-:W-:-:S13]  /*2590*/  ISETP.NE.AND P0, PT, R2, 0xff, PT ;  /* 0x000000ff0200780c */ /* 0x000fda0003f05270 */
[----:B------:R-:W-:Y:S02]  /*25a0*/  @!P0 IMAD.MOV.U32 R0, RZ, RZ, 0x7f800001 ;  /* 0x7f800001ff008424 */ /* 0x000fe400078e00ff */
[----:B------:R-:W-:-:S07]  /*25b0*/  @P0 IMAD.SHL.U32 R0, R2, 0x800000, RZ ;  /* 0x0080000002000824 */ /* 0x000fce00078e00ff */
.L_x_4770:
[----:B------:R-:W-:Y:S05]  /*25c0*/  BSYNC B0 ;  /* 0x0000000000007941 */ /* 0x000fea0003800000 */
.L_x_4769:
[----:B------:R-:W-:-:S04]  /*25d0*/  F2FP.BF16.F32.PACK_AB R0, RZ, R0 ;  /* 0x00000000ff00723e */ /* 0x000fc800000010ff */
[----:B------:R-:W-:Y:S01]  /*25e0*/  PRMT R19, R0, 0x7610, R19 ;  /* 0x0000761000137816 */ /* 0x000fe20000000013 */
[----:B------:R-:W-:Y:S06]  /*25f0*/  BRA `(.L_x_4744) ;  /* 0x00000000006c7947 */ /* 0x000fec0003800000 */
.L_x_4743:
[----:B------:R-:W-:Y:S01]  /*2600*/  MOV R2, 0x180 ;  /* 0x0000018000027802 */ /* 0x000fe20000000f00 */
[----:B------:R-:W-:Y:S01]  /*2610*/  ULDC.64 UR4, c[0x4][0x170] ;  /* 0x01005c0000047ab9 */ /* 0x000fe20000000a00 */
[----:B------:R-:W-:Y:S01]  /*2620*/  ULDC.64 UR6, c[0x4][0x78] ;  /* 0x01001e0000067ab9 */ /* 0x000fe20000000a00 */
[----:B------:R-:W-:Y:S02]  /*2630*/  IMAD.U32 R4, RZ, RZ, UR4 ;  /* 0x00000004ff047e24 */ /* 0x000fe4000f8e00ff */
[----:B------:R-:W-:Y:S01]  /*2640*/  IMAD.U32 R5, RZ, RZ, UR5 ;  /* 0x00000005ff057e24 */ /* 0x000fe2000f8e00ff */
[----:B------:R-:W0:Y:S01]  /*2650*/  LDC.64 R2, c[0x4][R2] ;  /* 0x0100000002027b82 */ /* 0x000e220000000a00 */
[----:B------:R-:W-:Y:S01]  /*2660*/  ULDC.64 UR4, c[0x4][0x178] ;  /* 0x01005e0000047ab9 */ /* 0x000fe20000000a00 */
[----:B------:R-:W-:Y:S02]  /*2670*/  IMAD.U32 R10, RZ, RZ, UR6 ;  /* 0x00000006ff0a7e24 */ /* 0x000fe4000f8e00ff */
[----:B------:R-:W-:-:S02]  /*2680*/  IMAD.U32 R6, RZ, RZ, UR4 ;  /* 0x00000004ff067e24 */ /* 0x000fc4000f8e00ff */
[----:B------:R-:W-:Y:S02]  /*2690*/  IMAD.U32 R7, RZ, RZ, UR5 ;  /* 0x00000005ff077e24 */ /* 0x000fe4000f8e00ff */
[----:B------:R-:W-:Y:S02]  /*26a0*/  IMAD.U32 R11, RZ, RZ, UR7 ;  /* 0x00000007ff0b7e24 */ /* 0x000fe4000f8e00ff */
[----:B------:R-:W-:Y:S02]  /*26b0*/  IMAD.MOV.U32 R8, RZ, RZ, 0x4e ;  /* 0x0000004eff087424 */ /* 0x000fe400078e00ff */
[----:B------:R-:W-:Y:S02]  /*26c0*/  IMAD.MOV.U32 R12, RZ, RZ, 0x1 ;  /* 0x00000001ff0c7424 */ /* 0x000fe400078e00ff */
[----:B------:R-:W-:-:S07]  /*26d0*/  IMAD.MOV.U32 R13, RZ, RZ, RZ ;  /* 0x000000ffff0d7224 */ /* 0x000fce00078e00ff */
[----:B------:R-:W-:-:S07]  /*26e0*/  LEPC R20, `(.L_x_4771) ;  /* 0x000000001014794e */ /* 0x000fce0000000000 */
[----:B0-----:R-:W-:Y:S05]  /*26f0*/  CALL.ABS.NOINC R2 ;  /* 0x0000000002007343 */ /* 0x001fea0003c00000 */
.L_x_4771:
[----:B------:R-:W-:Y:S01]  /*2700*/  PRMT R19, RZ, 0x7610, R19 ;  /* 0x00007610ff137816 */ /* 0x000fe20000000013 */
[----:B------:R-:W-:Y:S06]  /*2710*/  BRA `(.L_x_4744) ;  /* 0x0000000000247947 */ /* 0x000fec0003800000 */
.L_x_4768:
[----:B------:R-:W2:Y:S02]  /*2720*/  LDG.E.64 R2, desc[UR36][R2.64] ;  /* 0x0000002402027981 */ /* 0x000ea4000c1e1b00 */
[----:B--2---:R-:W0:Y:S02]  /*2730*/  I2F.U64 R0, R2 ;  /* 0x0000000200007312 */ /* 0x004e240000301000 */
[----:B0-----:R-:W-:-:S04]  /*2740*/  F2FP.BF16.F32.PACK_AB R0, RZ, R0 ;  /* 0x00000000ff00723e */ /* 0x001fc800000010ff */
[----:B------:R-:W-:Y:S01]  /*2750*/  PRMT R19, R0, 0x7610, R19 ;  /* 0x0000761000137816 */ /* 0x000fe20000000013 */
[----:B------:R-:W-:Y:S06]  /*2760*/  BRA `(.L_x_4744) ;  /* 0x0000000000107947 */ /* 0x000fec0003800000 */
.L_x_4767:
[----:B------:R-:W2:Y:S02]  /*2770*/  LDG.E R2, desc[UR36][R2.64] ;  /* 0x0000002402027981 */ /* 0x000ea4000c1e1900 */
[----:B--2---:R-:W-:-:S04]  /*2780*/  I2FP.F32.U32 R0, R2 ;  /* 0x0000000200007245 */ /* 0x004fc80000201000 */
[----:B------:R-:W-:-:S04]  /*2790*/  F2FP.BF16.F32.PACK_AB R0, RZ, R0 ;  /* 0x00000000ff00723e */ /* 0x000fc800000010ff */
[----:B------:R-:W-:-:S07]  /*27a0*/  PRMT R19, R0, 0x7610, R19 ;  /* 0x0000761000137816 */ /* 0x000fce0000000013 */
.L_x_4744:
[----:B0-----:R-:W0:Y:S01]  /*27b0*/  LDC.U8 R2, c[0x0][0x4a2] ;  /* 0x00012880ff027b82 */ /* 0x001e220000000000 */
[----:B------:R-:W-:Y:S02]  /*27c0*/  ULDC.64 UR4, c[0x0][0x488] ;  /* 0x0001220000047ab9 */ /* 0x000fe40000000a00 */
[----:B------:R-:W-:-:S05]  /*27d0*/  IADD3 R4, P1, R22, UR4, RZ ;  /* 0x0000000416047c10 */ /* 0x000fca000ff3e0ff */
        /* <DEDUP_REMOVED lines=12> */
[----:B------:R4:W5:Y:S01]  /*28a0*/  LDG.E.U8 R0, desc[UR36][R4.64] ;  /* 0x0000002404007981 */ /* 0x000962000c1e1100 */
[----:B------:R-:W-:Y:S05]  /*28b0*/  BRA `(.L_x_4777) ;  /* 0x0000000c006c7947 */ /* 0x000fea0003800000 */
.L_x_4775:
[----:B------:R3:W5:Y:S01]  /*28c0*/  LDG.E.U8 R0, desc[UR36][R4.64] ;  /* 0x0000002404007981 */ /* 0x000762000c1e1100 */
[----:B------:R-:W-:Y:S05]  /*28d0*/  BRA `(.L_x_4777) ;  /* 0x0000000c00647947 */ /* 0x000fea0003800000 */
.L_x_4774:
[----:B------:R-:W-:-:S13]  /*28e0*/  ISETP.NE.AND P0, PT, R0, 0x2, PT ;  /* 0x000000020000780c */ /* 0x000fda0003f05270 */
[----:B------:R-:W-:Y:S05]  /*28f0*/  @!P0 BRA `(.L_x_4778) ;  /* 0x0000000000208947 */ /* 0x000fea0003800000 */
[----:B------:R-:W-:-:S13]  /*2900*/  ISETP.NE.AND P0, PT, R0, 0x3, PT ;  /* 0x000000030000780c */ /* 0x000fda0003f05270 */
[----:B------:R-:W-:Y:S05]  /*2910*/  @!P0 BRA `(.L_x_4779) ;  /* 0x0000000000108947 */ /* 0x000fea0003800000 */
[----:B------:R-:W-:-:S13]  /*2920*/  ISETP.NE.AND P0, PT, R0, 0x4, PT ;  /* 0x000000040000780c */ /* 0x000fda0003f05270 */
[----:B------:R-:W-:Y:S05]  /*2930*/  @P0 BRA `(.L_x_4776) ;  /* 0x0000000800f80947 */ /* 0x000fea0003800000 */
[----:B------:R0:W5:Y:S01]  /*2940*/  LDG.E.U8 R0, desc[UR36][R4.64] ;  /* 0x0000002404007981 */ /* 0x000162000c1e1100 */
[----:B------:R-:W-:Y:S05]  /*2950*/  BRA `(.L_x_4777) ;  /* 0x0000000c00447947 */ /* 0x000fea0003800000 */
.L_x_4779:
[----:B------:R1:W5:Y:S01]  /*2960*/  LDG.E.U8 R0, desc[UR36][R4.64] ;  /* 0x0000002404007981 */ /* 0x000362000c1e1100 */
[----:B------:R-:W-:Y:S05]  /*2970*/  BRA `(.L_x_4777) ;  /* 0x0000000c003c7947 */ /* 0x000fea0003800000 */
.L_x_4778:
[----:B------:R2:W5:Y:S01]  /*2980*/  LDG.E.U16 R0, desc[UR36][R4.64] ;  /* 0x0000002404007981 */ /* 0x000562000c1e1500 */
[----:B------:R-:W-:Y:S05]  /*2990*/  BRA `(.L_x_4777) ;  /* 0x0000000c00347947 */ /* 0x000fea0003800000 */
.L_x_4773:
[----:B------:R-:W-:-:S13]  /*29a0*/  ISETP.GT.AND P0, PT, R0, 0x6, PT ;  /* 0x000000060000780c */ /* 0x000fda0003f04270 */
[----:B------:R-:W-:Y:S05]  /*29b0*/  @P0 BRA `(.L_x_4780) ;  /* 0x0000000000340947 */ /* 0x000fea0003800000 */
[----:B------:R-:W-:-:S13]  /*29c0*/  ISETP.NE.AND P0, PT, R0, 0x5, PT ;  /* 0x000000050000780c */ /* 0x000fda0003f05270 */
[----:B------:R-:W-:Y:S05]  /*29d0*/  @!P0 BRA `(.L_x_4781) ;  /* 0x0000000000188947 */ /* 0x000fea0003800000 */
[----:B------:R-:W-:-:S13]  /*29e0*/  ISETP.NE.AND P0, PT, R0, 0x6, PT ;  /* 0x000000060000780c */ /* 0x000fda0003f05270 */
[----:B------:R-:W-:Y:S05]  /*29f0*/  @P0 BRA `(.L_x_4776) ;  /* 0x0000000800c80947 */ /* 0x000fea0003800000 */
[----:B------:R-:W2:Y:S02]  /*2a00*/  LDG.E R2, desc[UR36][R4.64] ;  /* 0x0000002404027981 */ /* 0x000ea4000c1e1900 */
[----:B--2---:R-:W0:Y:S02]  /*2a10*/  F2I.S64.TRUNC R2, R2 ;  /* 0x0000000200027311 */ /* 0x004e24000020d900 */
[----:B0-----:R-:W-:Y:S01]  /*2a20*/  PRMT R0, R2, 0x7610, R0 ;  /* 0x0000761002007816 */ /* 0x001fe20000000000 */
[----:B------:R-:W-:Y:S06]  /*2a30*/  BRA `(.L_x_4777) ;  /* 0x0000000c000c7947 */ /* 0x000fec0003800000 */
.L_x_4781:
[----:B------:R-:W2:Y:S02]  /*2a40*/  LDG.E.U16 R2, desc[UR36][R4.64] ;  /* 0x0000002404027981 */ /* 0x000ea4000c1e1500 */
[----:B--2---:R-:W-:-:S06]  /*2a50*/  HADD2.F32 R2, -RZ, R2.H0_H0 ;  /* 0x20000002ff027230 */ /* 0x004fcc0000004100 */
[----:B------:R-:W0:Y:S02]  /*2a60*/  F2I.S64.TRUNC R2, R2 ;  /* 0x0000000200027311 */ /* 0x000e24000020d900 */
[----:B0-----:R-:W-:Y:S01]  /*2a70*/  PRMT R0, R2, 0x7610, R0 ;  /* 0x0000761002007816 */ /* 0x001fe20000000000 */
[----:B------:R-:W-:Y:S06]  /*2a80*/  BRA `(.L_x_4777) ;  /* 0x0000000800f87947 */ /* 0x000fec0003800000 */
.L_x_4780:
[----:B------:R-:W-:-:S13]  /*2a90*/  ISETP.NE.AND P0, PT, R0, 0x7, PT ;  /* 0x000000070000780c */ /* 0x000fda0003f05270 */
[----:B------:R-:W-:Y:S05]  /*2aa0*/  @!P0 BRA `(.L_x_4782) ;  /* 0x0000000000348947 */ /* 0x000fea0003800000 */
        /* <DEDUP_REMOVED lines=8> */
.L_x_4783:
[----:B------:R-:W2:Y:S02]  /*2b30*/  LDG.E.U16 R4, desc[UR36][R4.64] ;  /* 0x0000002404047981 */ /* 0x000ea4000c1e1500 */
[----:B--2---:R-:W-:-:S06]  /*2b40*/  HADD2.F32 R2, -RZ, R4.H0_H0 ;  /* 0x20000004ff027230 */ /* 0x004fcc0000004100 */
[----:B------:R-:W0:Y:S02]  /*2b50*/  F2I.S64.TRUNC R2, R2 ;  /* 0x0000000200027311 */ /* 0x000e24000020d900 */
[----:B0-----:R-:W-:Y:S01]  /*2b60*/  PRMT R0, R2, 0x7610, R0 ;  /* 0x0000761002007816 */ /* 0x001fe20000000000 */
[----:B------:R-:W-:Y:S06]  /*2b70*/  BRA `(.L_x_4777) ;  /* 0x0000000800bc7947 */ /* 0x000fec0003800000 */
.L_x_4782:
[----:B------:R-:W2:Y:S02]  /*2b80*/  LDG.E.64 R2, desc[UR36][R4.64] ;  /* 0x0000002404027981 */ /* 0x000ea4000c1e1b00 */
[----:B--2---:R-:W0:Y:S02]  /*2b90*/  F2I.S64.F64.TRUNC R2, R2 ;  /* 0x0000000200027311 */ /* 0x004e24000030d900 */
[----:B0-----:R-:W-:Y:S01]  /*2ba0*/  PRMT R0, R2, 0x7610, R0 ;  /* 0x0000761002007816 */ /* 0x001fe20000000000 */
[----:B------:R-:W-:Y:S06]  /*2bb0*/  BRA `(.L_x_4777) ;  /* 0x0000000800ac7947 */ /* 0x000fec0003800000 */
.L_x_4772:
        /* <DEDUP_REMOVED lines=10> */
[----:B------:R-:W-:Y:S01]  /*2c60*/  SEL R0, RZ, 0x1, !P0 ;  /* 0x00000001ff007807 */ /* 0x000fe20004000000 */
[----:B------:R-:W-:Y:S08]  /*2c70*/  BRA `(.L_x_4777) ;  /* 0x00000008007c7947 */ /* 0x000ff00003800000 */
.L_x_4786:
[----:B------:R-:W2:Y:S02]  /*2c80*/  LDG.E.64 R4, desc[UR36][R4.64] ;  /* 0x0000002404047981 */ /* 0x000ea4000c1e1b00 */
[----:B--2---:R-:W0:Y:S02]  /*2c90*/  F2I.S64.F64.TRUNC R2, R4 ;  /* 0x0000000400027311 */ /* 0x004e24000030d900 */
[----:B0-----:R-:W-:Y:S01]  /*2ca0*/  PRMT R0, R2, 0x7610, R0 ;  /* 0x0000761002007816 */ /* 0x001fe20000000000 */
[----:B------:R-:W-:Y:S06]  /*2cb0*/  BRA `(.L_x_4777) ;  /* 0x00000008006c7947 */ /* 0x000fec0003800000 */
.L_x_4785:
        /* <DEDUP_REMOVED lines=11> */
[----:B------:R-:W-:-:S05]  /*2d70*/  VIADD R6, R2, 0x1000000 ;  /* 0x0100000002067836 */ /* 0x000fca0000000000 */
[----:B------:R-:W-:Y:S02]  /*2d80*/  SHF.R.S32.HI R6, RZ, 0x8, R6 ;  /* 0x00000008ff067819 */ /* 0x000fe40000011406 */
[----:B0-----:R-:W-:-:S04]  /*2d90*/  IADD3 R3, -R3, 0x1f, RZ ;  /* 0x0000001f03037810 */ /* 0x001fc80007ffe1ff */
[C---:B------:R-:W-:Y:S01]  /*2da0*/  ISETP.GT.U32.AND P0, PT, R3.reuse, 0x4, PT ;  /* 0x000000040300780c */ /* 0x040fe20003f04070 */
[----:B------:R-:W-:-:S05]  /*2db0*/  VIADD R3, R3, 0xfffffffc ;  /* 0xfffffffc03037836 */ /* 0x000fca0000000000 */
[----:B------:R-:W-:-:S04]  /*2dc0*/  SEL R3, R3, RZ, P0 ;  /* 0x000000ff03037207 */ /* 0x000fc80000000000 */
[C---:B------:R-:W-:Y:S01]  /*2dd0*/  SHF.L.U32 R4, R2.reuse, R3, RZ ;  /* 0x0000000302047219 */ /* 0x040fe200000006ff */
[----:B------:R-:W-:Y:S02]  /*2de0*/  IMAD R7, R3, R8, 0x3c000000 ;  /* 0x3c00000003077424 */ /* 0x000fe400078e0208 */
[----:B------:R-:W-:-:S03]  /*2df0*/  VIADD R3, R2, 0xffffffff ;  /* 0xffffffff02037836 */ /* 0x000fc60000000000 */
[----:B------:R-:W-:Y:S02]  /*2e00*/  LEA.HI R7, R4, R7, RZ, 0x1c ;  /* 0x0000000704077211 */ /* 0x000fe400078fe0ff */
[----:B------:R-:W-:Y:S02]  /*2e10*/  SHF.R.S32.HI R3, RZ, 0x1f, R3 ;  /* 0x0000001fff037819 */ /* 0x000fe40000011403 */
[----:B------:R-:W-:-:S04]  /*2e20*/  LOP3.LUT R6, R7, 0x7f800000, R6, 0xf8, !PT ;  /* 0x7f80000007067812 */ /* 0x000fc800078ef806 */
[----:B------:R-:W-:-:S04]  /*2e30*/  LOP3.LUT R3, R6, R3, RZ, 0x30, !PT ;  /* 0x0000000306037212 */ /* 0x000fc800078e30ff */
[----:B------:R-:W-:-:S06]  /*2e40*/  LOP3.LUT R3, R3, 0x80000000, R0, 0xf8, !PT ;  /* 0x8000000003037812 */ /* 0x000fcc00078ef800 */
[----:B------:R-:W0:Y:S02]  /*2e50*/  F2I.S64.TRUNC R2, R3 ;  /* 0x0000000300027311 */ /* 0x000e24000020d900 */
[----:B0-----:R-:W-:Y:S01]  /*2e60*/  PRMT R0, R2, 0x7610, R0 ;  /* 0x0000761002007816 */ /* 0x001fe20000000000 */
[----:B------:R-:W-:Y:S06]  /*2e70*/  BRA `(.L_x_4777) ;  /* 0x0000000400fc7947 */ /* 0x000fec0003800000 */
.L_x_4788:
[----:B------:R-:W2:Y:S02]  /*2e80*/  LDG.E.U8 R3, desc[UR36][R4.64] ;  /* 0x0000002404037981 */ /* 0x000ea4000c1e1100 */
[----:B--2---:R-:W-:-:S05]  /*2e90*/  IMAD.SHL.U32 R0, R3, 0x2000000, RZ ;  /* 0x0200000003007824 */ /* 0x004fca00078e00ff */
[----:B------:R-:W-:-:S13]  /*2ea0*/  ISETP.GE.U32.AND P0, PT, R0, 0x8000000, PT ;  /* 0x080000000000780c */ /* 0x000fda0003f06070 */
[C---:B------:R-:W-:Y:S02]  /*2eb0*/  @!P0 IMAD.SHL.U32 R0, R3.reuse, 0x100, RZ ;  /* 0x0000010003008824 */ /* 0x040fe400078e00ff */
[C---:B------:R-:W-:Y:S02]  /*2ec0*/  @P0 IMAD.SHL.U32 R2, R3.reuse, 0x200000, RZ ;  /* 0x0020000003020824 */ /* 0x040fe400078e00ff */
[----:B------:R-:W-:Y:S01]  /*2ed0*/  IMAD.SHL.U32 R3, R3, 0x1000000, RZ ;  /* 0x0100000003037824 */ /* 0x000fe200078e00ff */
[----:B------:R-:W-:Y:S02]  /*2ee0*/  @!P0 LOP3.LUT R0, R0, 0x7f00, RZ, 0xc0, !PT ;  /* 0x00007f0000008812 */ /* 0x000fe400078ec0ff */
[----:B------:R-:W-:Y:S02]  /*2ef0*/  @P0 LOP3.LUT R2, R2, 0x70000000, RZ, 0xfc, !PT ;  /* 0x7000000002020812 */ /* 0x000fe400078efcff */
[----:B------:R-:W-:-:S03]  /*2f00*/  @!P0 LOP3.LUT R0, R0, 0x3f000000, RZ, 0xfc, !PT ;  /* 0x3f00000000008812 */ /* 0x000fc600078efcff */
[----:B------:R-:W-:Y:S02]  /*2f10*/  @P0 FMUL.FTZ R2, R2, 1.9259299443872358531e-34 ;  /* 0x0780000002020820 */ /* 0x000fe40000410000 */
[----:B------:R-:W-:-:S05]  /*2f20*/  @!P0 FADD.FTZ R2, R0, -0.5 ;  /* 0xbf00000000028421 */ /* 0x000fca0000010000 */
[----:B------:R-:W-:-:S06]  /*2f30*/  LOP3.LUT R2, R2, 0x80000000, R3, 0xf8, !PT ;  /* 0x8000000002027812 */ /* 0x000fcc00078ef803 */
[----:B------:R-:W0:Y:S02]  /*2f40*/  F2I.S64.TRUNC R2, R2 ;  /* 0x0000000200027311 */ /* 0x000e24000020d900 */
[----:B0-----:R-:W-:Y:S01]  /*2f50*/  PRMT R0, R2, 0x7610, R0 ;  /* 0x0000761002007816 */ /* 0x001fe20000000000 */
[----:B------:R-:W-:Y:S06]  /*2f60*/  BRA `(.L_x_4777) ;  /* 0x0000000400c07947 */ /* 0x000fec0003800000 */
.L_x_4787:
[----:B------:R-:W2:Y:S02]  /*2f70*/  LDG.E.U16 R2, desc[UR36][R4.64] ;  /* 0x0000002404027981 */ /* 0x000ea4000c1e1500 */
[----:B--2---:R-:W-:-:S06]  /*2f80*/  IMAD.U32 R2, R2, 0x10000, RZ ;  /* 0x0001000002027824 */ /* 0x004fcc00078e00ff */
[----:B------:R-:W0:Y:S02]  /*2f90*/  F2I.S64.TRUNC R2, R2 ;  /* 0x0000000200027311 */ /* 0x000e24000020d900 */
[----:B0-----:R-:W-:Y:S01]  /*2fa0*/  PRMT R0, R2, 0x7610, R0 ;  /* 0x0000761002007816 */ /* 0x001fe20000000000 */
[----:B------:R-:W-:Y:S06]  /*2fb0*/  BRA `(.L_x_4777) ;  /* 0x0000000400ac7947 */ /* 0x000fec0003800000 */
.L_x_4784:
        /* <DEDUP_REMOVED lines=8> */
[----:B------:R0:W5:Y:S01]  /*3040*/  LDG.E.U16 R0, desc[UR36][R4.64] ;  /* 0x0000002404007981 */ /* 0x000162000c1e1500 */
[----:B------:R-:W-:Y:S05]  /*3050*/  BRA `(.L_x_4777) ;  /* 0x0000000400847947 */ /* 0x000fea0003800000 */
.L_x_4791:
        /* <DEDUP_REMOVED lines=21> */
.L_x_4795:
[----:B------:R-:W-:Y:S05]  /*31b0*/  BSYNC B1 ;  /* 0x0000000000017941 */ /* 0x000fea0003800000 */
.L_x_4794:
[----:B------:R-:W-:Y:S01]  /*31c0*/  IMAD.SHL.U32 R2, R2, 0x100000, RZ ;  /* 0x0010000002027824 */ /* 0x000fe200078e00ff */
[----:B------:R-:W-:-:S04]  /*31d0*/  LEA R3, R0, 0x3b800000, 0x17 ;  /* 0x3b80000000037811 */ /* 0x000fc800078eb8ff */
[----:B------:R-:W-:-:S07]  /*31e0*/  LOP3.LUT R2, R3, R2, R4, 0xfe, !PT ;  /* 0x0000000203027212 */ /* 0x000fce00078efe04 */
.L_x_4793:
[----:B------:R-:W-:Y:S05]  /*31f0*/  BSYNC B0 ;  /* 0x0000000000007941 */ /* 0x000fea0003800000 */
.L_x_4792:
[----:B------:R-:W0:Y:S02]  /*3200*/  F2I.S64.TRUNC R2, R2 ;  /* 0x0000000200027311 */ /* 0x000e24000020d900 */
[----:B0-----:R-:W-:Y:S01]  /*3210*/  PRMT R0, R2, 0x7610, R0 ;  /* 0x0000761002007816 */ /* 0x001fe20000000000 */
[----:B------:R-:W-:Y:S06]  /*3220*/  BRA `(.L_x_4777) ;  /* 0x0000000400107947 */ /* 0x000fec0003800000 */
.L_x_4790:
        /* <DEDUP_REMOVED lines=21> */
.L_x_4799:
[----:B------:R-:W-:Y:S05]  /*3380*/  BSYNC B1 ;  /* 0x0000000000017941 */ /* 0x000fea0003800000 */
.L_x_4798:
[----:B------:R-:W-:Y:S01]  /*3390*/  IMAD.SHL.U32 R2, R2, 0x200000, RZ ;  /* 0x0020000002027824 */ /* 0x000fe200078e00ff */
[----:B------:R-:W-:-:S04]  /*33a0*/  LEA R3, R0, 0x37800000, 0x17 ;  /* 0x3780000000037811 */ /* 0x000fc800078eb8ff */
[----:B------:R-:W-:-:S07]  /*33b0*/  LOP3.LUT R2, R3, R2, R4, 0xfe, !PT ;  /* 0x0000000203027212 */ /* 0x000fce00078efe04 */
.L_x_4797:
[----:B------:R-:W-:Y:S05]  /*33c0*/  BSYNC B0 ;  /* 0x0000000000007941 */ /* 0x000fea0003800000 */
.L_x_4796:
[----:B------:R-:W0:Y:S02]  /*33d0*/  F2I.S64.TRUNC R2, R2 ;  /* 0x0000000200027311 */ /* 0x000e24000020d900 */
[----:B0-----:R-:W-:Y:S01]  /*33e0*/  PRMT R0, R2, 0x7610, R0 ;  /* 0x0000761002007816 */ /* 0x001fe20000000000 */
[----:B------:R-:W-:Y:S06]  /*33f0*/  BRA `(.L_x_4777) ;  /* 0x00000000009c7947 */ /* 0x000fec0003800000 */
.L_x_4789:
        /* <DEDUP_REMOVED lines=14> */
.L_x_4803:
[----:B------:R-:W-:Y:S05]  /*34e0*/  BSYNC B0 ;  /* 0x0000000000007941 */ /* 0x000fea0003800000 */
.L_x_4802:
[----:B------:R-:W0:Y:S02]  /*34f0*/  F2I.S64.TRUNC R2, R2 ;  /* 0x0000000200027311 */ /* 0x000e24000020d900 */
[----:B0-----:R-:W-:Y:S01]  /*3500*/  PRMT R0, R2, 0x7610, R0 ;  /* 0x0000761002007816 */ /* 0x001fe20000000000 */
[----:B------:R-:W-:Y:S06]  /*3510*/  BRA `(.L_x_4777) ;  /* 0x0000000000547947 */ /* 0x000fec0003800000 */
.L_x_4776:
        /* <DEDUP_REMOVED lines=15> */
[----:B0----5:R-:W-:Y:S05]  /*3610*/  CALL.ABS.NOINC R2 ;  /* 0x0000000002007343 */ /* 0x021fea0003c00000 */
.L_x_4804:
[----:B------:R-:W-:Y:S01]  /*3620*/  PRMT R0, RZ, 0x7610, R0 ;  /* 0x00007610ff007816 */ /* 0x000fe20000000000 */
[----:B------:R-:W-:Y:S06]  /*3630*/  BRA `(.L_x_4777) ;  /* 0x00000000000c7947 */ /* 0x000fec0003800000 */
.L_x_4801:
[----:B------:R0:W5:Y:S01]  /*3640*/  LDG.E.U8 R0, desc[UR36][R4.64] ;  /* 0x0000002404007981 */ /* 0x000162000c1e1100 */
[----:B------:R-:W-:Y:S05]  /*3650*/  BRA `(.L_x_4777) ;  /* 0x0000000000047947 */ /* 0x000fea0003800000 */
.L_x_4800:
[----:B------:R0:W5:Y:S02]  /*3660*/  LDG.E.U8 R0, desc[UR36][R4.64] ;  /* 0x0000002404007981 */ /* 0x000164000c1e1100 */
.L_x_4777:
[----:B------:R-:W1:Y:S01]  /*3670*/  LDC.U8 R3, c[0x0][0x4a0] ;  /* 0x00012800ff037b82 */ /* 0x000e620000000000 */
[----:B-----5:R-:W-:Y:S01]  /*3680*/  LOP3.LUT R0, R0, 0xff, RZ, 0xc0, !PT ;  /* 0x000000ff00007812 */ /* 0x020fe200078ec0ff */
[----:B------:R-:W-:Y:S01]  /*3690*/  IMAD.U32 R19, R19, 0x10000, RZ ;  /* 0x0001000013137824 */ /* 0x000fe200078e00ff */
[----:B------:R-:W-:-:S04]  /*36a0*/  ULDC UR4, c[0x0][0x490] ;  /* 0x0001240000047ab9 */ /* 0x000fc80000000800 */
[----:B------:R-:W2:Y:S02]  /*36b0*/  I2F.U16 R0, R0 ;  /* 0x0000000000007306 */ /* 0x000ea40000101000 */
[----:B--2---:R-:W-:Y:S01]  /*36c0*/  FMUL.FTZ R19, R19, R0 ;  /* 0x0000000013137220 */ /* 0x004fe20000410000 */
[----:B-1----:R-:W-:-:S03]  /*36d0*/  PRMT R2, R3, 0x9910, RZ ;  /* 0x0000991003027816 */ /* 0x002fc600000000ff */
[----:B------:R-:W-:Y:S01]  /*36e0*/  FMUL.FTZ R19, R19, UR4 ;  /* 0x0000000413137c20 */ /* 0x000fe20008410000 */
[----:B------:R-:W-:-:S05]  /*36f0*/  ISETP.GT.AND P0, PT, R2, 0x9, PT ;  /* 0x000000090200780c */ /* 0x000fca0003f04270 */
[----:B------:R-:W1:Y:S08]  /*3700*/  F2F.BF16.F32 R19, R19 ;  /* 0x0000001300137304 */ /* 0x000e700000202000 */
        /* <DEDUP_REMOVED lines=9> */
[----:B-1----:R-:W-:-:S04]  /*37a0*/  IMAD.U32 R0, R19, 0x10000, RZ ;  /* 0x0001000013007824 */ /* 0x002fc800078e00ff */
[----:B------:R-:W1:Y:S02]  /*37b0*/  F2I.FTZ.TRUNC.NTZ R3, R0 ;  /* 0x0000000000037305 */ /* 0x000e64000021f100 */
[----:B-1----:R1:W-:Y:S01]  /*37c0*/  STG.E.U8 desc[UR36][R16.64], R3 ;  /* 0x0000000310007986 */ /* 0x0023e2000c101124 */
[----:B------:R-:W-:Y:S05]  /*37d0*/  BRA `(.L_x_4810) ;  /* 0x0000000c00947947 */ /* 0x000fea0003800000 */
.L_x_4808:
[----:B-1----:R-:W-:-:S06]  /*37e0*/  IMAD.U32 R3, R19, 0x10000, RZ ;  /* 0x0001000013037824 */ /* 0x002fcc00078e00ff */
[----:B------:R-:W1:Y:S02]  /*37f0*/  F2I.S64.TRUNC R2, R3 ;  /* 0x0000000300027311 */ /* 0x000e64000020d900 */
[----:B-1----:R2:W-:Y:S01]  /*3800*/  STG.E.U8 desc[UR36][R16.64], R2 ;  /* 0x0000000210007986 */ /* 0x0025e2000c101124 */
[----:B------:R-:W-:Y:S05]  /*3810*/  BRA `(.L_x_4810) ;  /* 0x0000000c00847947 */ /* 0x000fea0003800000 */
.L_x_4807:
[----:B------:R-:W-:-:S13]  /*3820*/  ISETP.NE.AND P0, PT, R2, 0x2, PT ;  /* 0x000000020200780c */ /* 0x000fda0003f05270 */
[----:B------:R-:W-:Y:S05]  /*3830*/  @!P0 BRA `(.L_x_4811) ;  /* 0x0000000000308947 */ /* 0x000fea0003800000 */
[----:B------:R-:W-:-:S13]  /*3840*/  ISETP.NE.AND P0, PT, R2, 0x3, PT ;  /* 0x000000030200780c */ /* 0x000fda0003f05270 */
[----:B------:R-:W-:Y:S05]  /*3850*/  @!P0 BRA `(.L_x_4812) ;  /* 0x0000000000188947 */ /* 0x000fea0003800000 */
[----:B------:R-:W-:-:S13]  /*3860*/  ISETP.NE.AND P0, PT, R2, 0x4, PT ;  /* 0x000000040200780c */ /* 0x000fda0003f05270 */
[----:B------:R-:W-:Y:S05]  /*3870*/  @P0 BRA `(.L_x_4809) ;  /* 0x0000000c000c0947 */ /* 0x000fea0003800000 */
[----:B-1----:R-:W-:-:S06]  /*3880*/  IMAD.U32 R2, R19, 0x10000, RZ ;  /* 0x0001000013027824 */ /* 0x002fcc00078e00ff */
[----:B------:R-:W1:Y:S02]  /*3890*/  F2I.S64.TRUNC R2, R2 ;  /* 0x0000000200027311 */ /* 0x000e64000020d900 */
[----:B-1----:R1:W-:Y:S01]  /*38a0*/  STG.E.64 desc[UR36][R16.64], R2 ;  /* 0x0000000210007986 */ /* 0x0023e2000c101b24 */
[----:B------:R-:W-:Y:S05]  /*38b0*/  BRA `(.L_x_4810) ;  /* 0x0000000c005c7947 */ /* 0x000fea0003800000 */
.L_x_4812:
[----:B-1----:R-:W-:-:S06]  /*38c0*/  IMAD.U32 R19, R19, 0x10000, RZ ;  /* 0x0001000013137824 */ /* 0x002fcc00078e00ff */
[----:B------:R-:W1:Y:S02]  /*38d0*/  F2I.FTZ.TRUNC.NTZ R19, R19 ;  /* 0x0000001300137305 */ /* 0x000e64000021f100 */
[----:B-1----:R1:W-:Y:S01]  /*38e0*/  STG.E desc[UR36][R16.64], R19 ;  /* 0x0000001310007986 */ /* 0x0023e2000c101924 */
[----:B------:R-:W-:Y:S05]  /*38f0*/  BRA `(.L_x_4810) ;  /* 0x0000000c004c7947 */ /* 0x000fea0003800000 */
.L_x_4811:
[----:B-1----:R-:W-:-:S06]  /*3900*/  IMAD.U32 R19, R19, 0x10000, RZ ;  /* 0x0001000013137824 */ /* 0x002fcc00078e00ff */
[----:B------:R-:W1:Y:S02]  /*3910*/  F2I.FTZ.TRUNC.NTZ R19, R19 ;  /* 0x0000001300137305 */ /* 0x000e64000021f100 */
[----:B-1----:R1:W-:Y:S01]  /*3920*/  STG.E.U16 desc[UR36][R16.64], R19 ;  /* 0x0000001310007986 */ /* 0x0023e2000c101524 */
[----:B------:R-:W-:Y:S05]  /*3930*/  BRA `(.L_x_4810) ;  /* 0x0000000c003c7947 */ /* 0x000fea0003800000 */
.L_x_4806:
[----:B------:R-:W-:-:S13]  /*3940*/  ISETP.GT.AND P0, PT, R2, 0x6, PT ;  /* 0x000000060200780c */ /* 0x000fda0003f04270 */
[----:B------:R-:W-:Y:S05]  /*3950*/  @P0 BRA `(.L_x_4813) ;  /* 0x00000000002c0947 */ /* 0x000fea0003800000 */
[----:B------:R-:W-:-:S13]  /*3960*/  ISETP.NE.AND P0, PT, R2, 0x5, PT ;  /* 0x000000050200780c */ /* 0x000fda0003f05270 */
[----:B------:R-:W-:Y:S05]  /*3970*/  @!P0 BRA `(.L_x_4814) ;  /* 0x0000000000148947 */ /* 0x000fea0003800000 */
[----:B------:R-:W-:-:S13]  /*3980*/  ISETP.NE.AND P0, PT, R2, 0x6, PT ;  /* 0x000000060200780c */ /* 0x000fda0003f05270 */
[----:B------:R-:W-:Y:S05]  /*3990*/  @P0 BRA `(.L_x_4809) ;  /* 0x0000000800c40947 */ /* 0x000fea0003800000 */
[----:B-1----:R-:W-:-:S05]  /*39a0*/  IMAD.U32 R19, R19, 0x10000, RZ ;  /* 0x0001000013137824 */ /* 0x002fca00078e00ff */
[----:B------:R1:W-:Y:S01]  /*39b0*/  STG.E desc[UR36][R16.64], R19 ;  /* 0x0000001310007986 */ /* 0x0003e2000c101924 */
[----:B------:R-:W-:Y:S05]  /*39c0*/  BRA `(.L_x_4810) ;  /* 0x0000000c00187947 */ /* 0x000fea0003800000 */
.L_x_4814:
[----:B-1----:R-:W-:-:S05]  /*39d0*/  IMAD.U32 R0, R19, 0x10000, RZ ;  /* 0x0001000013007824 */ /* 0x002fca00078e00ff */
[----:B------:R-:W-:-:S05]  /*39e0*/  F2FP.F16.F32.PACK_AB R0, RZ, R0 ;  /* 0x00000000ff00723e */ /* 0x000fca00000000ff */
[----:B------:R1:W-:Y:S01]  /*39f0*/  STG.E.U16 desc[UR36][R16.64], R0 ;  /* 0x0000000010007986 */ /* 0x0003e2000c101524 */
[----:B------:R-:W-:Y:S05]  /*3a00*/  BRA `(.L_x_4810) ;  /* 0x0000000c00087947 */ /* 0x000fea0003800000 */
.L_x_4813:
[----:B------:R-:W-:-:S13]  /*3a10*/  ISETP.NE.AND P0, PT, R2, 0x7, PT ;  /* 0x000000070200780c */ /* 0x000fda0003f05270 */
[----:B------:R-:W-:Y:S05]  /*3a20*/  @!P0 BRA `(.L_x_4815) ;  /* 0x0000000000348947 */ /* 0x000fea0003800000 */
[----:B------:R-:W-:-:S13]  /*3a30*/  ISETP.NE.AND P0, PT, R2, 0x8, PT ;  /* 0x000000080200780c */ /* 0x000fda0003f05270 */
[----:B------:R-:W-:Y:S05]  /*3a40*/  @!P0 BRA `(.L_x_4816) ;  /* 0x0000000000188947 */ /* 0x000fea0003800000 */
[----:B------:R-:W-:-:S13]  /*3a50*/  ISETP.NE.AND P0, PT, R2, 0x9, PT ;  /* 0x000000090200780c */ /* 0x000fda0003f05270 */
[----:B------:R-:W-:Y:S05]  /*3a60*/  @P0 BRA `(.L_x_4809) ;  /* 0x0000000800900947 */ /* 0x000fea0003800000 */
[----:B-1----:R-:W-:Y:S02]  /*3a70*/  IMAD.U32 R2, R19, 0x10000, RZ ;  /* 0x0001000013027824 */ /* 0x002fe400078e00ff */
[----:B------:R-:W-:-:S05]  /*3a80*/  IMAD.MOV.U32 R3, RZ, RZ, RZ ;  /* 0x000000ffff037224 */ /* 0x000fca00078e00ff */
[----:B------:R1:W-:Y:S01]  /*3a90*/  STG.E.64 desc[UR36][R16.64], R2 ;  /* 0x0000000210007986 */ /* 0x0003e2000c101b24 */
[----:B------:R-:W-:Y:S05]  /*3aa0*/  BRA `(.L_x_4810) ;  /* 0x0000000800e07947 */ /* 0x000fea0003800000 */
.L_x_4816:
[----:B-1----:R-:W-:-:S05]  /*3ab0*/  IMAD.U32 R19, R19, 0x10000, RZ ;  /* 0x0001000013137824 */ /* 0x002fca00078e00ff */
[----:B------:R-:W-:-:S04]  /*3ac0*/  F2FP.F16.F32.PACK_AB R3, RZ, R19 ;  /* 0x00000013ff03723e */ /* 0x000fc800000000ff */
[----:B------:R-:W-:-:S05]  /*3ad0*/  PRMT R3, R3, 0x5410, RZ ;  /* 0x0000541003037816 */ /* 0x000fca00000000ff */
[----:B------:R1:W-:Y:S01]  /*3ae0*/  STG.E desc[UR36][R16.64], R3 ;  /* 0x0000000310007986 */ /* 0x0003e2000c101924 */
[----:B------:R-:W-:Y:S05]  /*3af0*/  BRA `(.L_x_4810) ;  /* 0x0000000800cc7947 */ /* 0x000fea0003800000 */
.L_x_4815:
[----:B-1----:R-:W-:-:S04]  /*3b00*/  IMAD.U32 R2, R19, 0x10000, RZ ;  /* 0x0001000013027824 */ /* 0x002fc800078e00ff */
[----:B------:R-:W-:-:S06]  /*3b10*/  FMUL.FTZ R2, R2, 1 ;  /* 0x3f80000002027820 */ /* 0x000fcc0000410000 */
[----:B------:R-:W1:Y:S02]  /*3b20*/  F2F.F64.F32 R2, R2 ;  /* 0x0000000200027310 */ /* 0x000e640000201800 */
[----:B-1----:R1:W-:Y:S01]  /*3b30*/  STG.E.64 desc[UR36][R16.64], R2 ;  /* 0x0000000210007986 */ /* 0x0023e2000c101b24 */
[----:B------:R-:W-:Y:S05]  /*3b40*/  BRA `(.L_x_4810) ;  /* 0x0000000800b87947 */ /* 0x000fea0003800000 */
.L_x_4805:
        /* <DEDUP_REMOVED lines=8> */
[----:B-1----:R-:W-:-:S05]  /*3bd0*/  IMAD.U32 R19, R19, 0x10000, RZ ;  /* 0x0001000013137824 */ /* 0x002fca00078e00ff */
[----:B------:R-:W-:-:S04]  /*3be0*/  FSETP.NEU.FTZ.AND P0, PT, R19, RZ, PT ;  /* 0x000000ff1300720b */ /* 0x000fc80003f1d000 */
[----:B------:R-:W-:-:S05]  /*3bf0*/  SEL R3, RZ, 0x1, !P0 ;  /* 0x00000001ff037807 */ /* 0x000fca0004000000 */
[----:B------:R1:W-:Y:S01]  /*3c00*/  STG.E.U8 desc[UR36][R16.64], R3 ;  /* 0x0000000310007986 */ /* 0x0003e2000c101124 */
[----:B------:R-:W-:Y:S05]  /*3c10*/  BRA `(.L_x_4810) ;  /* 0x0000000800847947 */ /* 0x000fea0003800000 */
.L_x_4819:
[----:B-1----:R-:W-:Y:S01]  /*3c20*/  IMAD.U32 R19, R19, 0x10000, RZ ;  /* 0x0001000013137824 */ /* 0x002fe200078e00ff */
[----:B------:R-:W-:-:S03]  /*3c30*/  CS2R R6, SRZ ;  /* 0x0000000000067805 */ /* 0x000fc6000001ff00 */
[----:B0--34-:R-:W-:-:S06]  /*3c40*/  FMUL.FTZ R4, R19, 1 ;  /* 0x3f80000013047820 */ /* 0x019fcc0000410000 */
[----:B------:R-:W0:Y:S02]  /*3c50*/  F2F.F64.F32 R4, R4 ;  /* 0x0000000400047310 */ /* 0x000e240000201800 */
[----:B0-----:R0:W-:Y:S01]  /*3c60*/  STG.E.128 desc[UR36][R16.64], R4 ;  /* 0x0000000410007986 */ /* 0x0011e2000c101d24 */
[----:B------:R-:W-:Y:S05]  /*3c70*/  BRA `(.L_x_4810) ;  /* 0x00000008006c7947 */ /* 0x000fea0003800000 */
.L_x_4818:
[----:B------:R-:W-:-:S13]  /*3c80*/  ISETP.NE.AND P0, PT, R2, 0xf, PT ;  /* 0x0000000f0200780c */ /* 0x000fda0003f05270 */
[----:B------:R-:W-:Y:S05]  /*3c90*/  @!P0 BRA `(.L_x_4820) ;  /* 0x0000000000b48947 */ /* 0x000fea0003800000 */
[----:B------:R-:W-:-:S13]  /*3ca0*/  ISETP.NE.AND P0, PT, R2, 0x17, PT ;  /* 0x000000170200780c */ /* 0x000fda0003f05270 */
[----:B------:R-:W-:Y:S05]  /*3cb0*/  @!P0 BRA `(.L_x_4821) ;  /* 0x0000000000548947 */ /* 0x000fea0003800000 */
[----:B------:R-:W-:-:S13]  /*3cc0*/  ISETP.NE.AND P0, PT, R2, 0x18, PT ;  /* 0x000000180200780c */ /* 0x000fda0003f05270 */
[----:B------:R-:W-:Y:S05]  /*3cd0*/  @P0 BRA `(.L_x_4809) ;  /* 0x0000000400f40947 */ /* 0x000fea0003800000 */
[----:B-1----:R-:W-:Y:S01]  /*3ce0*/  IMAD.U32 R19, R19, 0x10000, RZ ;  /* 0x0001000013137824 */ /* 0x002fe200078e00ff */
[----:B------:R-:W-:Y:S04]  /*3cf0*/  BSSY B0, `(.L_x_4822) ;  /* 0x000000e000007945 */ /* 0x000fe80003800000 */
[C---:B------:R-:W-:Y:S02]  /*3d00*/  LOP3.LUT R2, R19.reuse, 0x7fffffff, RZ, 0xc0, !PT ;  /* 0x7fffffff13027812 */ /* 0x040fe400078ec0ff */
[----:B------:R-:W-:Y:S02]  /*3d10*/  LOP3.LUT R0, R19, 0x80000000, RZ, 0xc0, !PT ;  /* 0x8000000013007812 */ /* 0x000fe400078ec0ff */
[----:B------:R-:W-:Y:S02]  /*3d20*/  ISETP.GT.U32.AND P0, PT, R2, 0x43efffff, PT ;  /* 0x43efffff0200780c */ /* 0x000fe40003f04070 */
[----:B------:R-:W-:Y:S01]  /*3d30*/  SHF.R.U32.HI R3, RZ, 0x18, R0 ;  /* 0x00000018ff037819 */ /* 0x000fe20000011600 */
[----:B------:R-:W-:-:S10]  /*3d40*/  IMAD.MOV.U32 R0, RZ, RZ, 0x7f ;  /* 0x0000007fff007424 */ /* 0x000fd400078e00ff */
[----:B------:R-:W-:Y:S05]  /*3d50*/  @P0 BRA `(.L_x_4823) ;  /* 0x00000000001c0947 */ /* 0x000fea0003800000 */
[----:B------:R-:W-:-:S13]  /*3d60*/  ISETP.GE.U32.AND P0, PT, R2, 0x3c800000, PT ;  /* 0x3c8000000200780c */ /* 0x000fda0003f06070 */
[----:B------:R-:W-:Y:S01]  /*3d70*/  @P0 SHF.R.U32.HI R0, RZ, 0x14, R19 ;  /* 0x00000014ff000819 */ /* 0x000fe20000011613 */
[----:B------:R-:W-:-:S03]  /*3d80*/  @!P0 FADD.FTZ R2, R2, 16384 ;  /* 0x4680000002028421 */ /* 0x000fc60000010000 */
[----:B------:R-:W-:-:S04]  /*3d90*/  @P0 LOP3.LUT R0, R0, 0x1, RZ, 0xc0, !PT ;  /* 0x0000000100000812 */ /* 0x000fc800078ec0ff */
[----:B------:R-:W-:-:S04]  /*3da0*/  @P0 IADD3 R0, R19, 0x407ffff, R0 ;  /* 0x0407ffff13000810 */ /* 0x000fc80007ffe000 */
[----:B------:R-:W-:Y:S01]  /*3db0*/  @P0 SHF.R.U32.HI R0, RZ, 0x14, R0 ;  /* 0x00000014ff000819 */ /* 0x000fe20000011600 */
[----:B------:R-:W-:-:S07]  /*3dc0*/  @!P0 VIADD R0, R2, 0xb9800000 ;  /* 0xb980000002008836 */ /* 0x000fce0000000000 */
.L_x_4823:
[----:B------:R-:W-:Y:S05]  /*3dd0*/  BSYNC B0 ;  /* 0x0000000000007941 */ /* 0x000fea0003800000 */
.L_x_4822:
[----:B------:R-:W-:-:S05]  /*3de0*/  LOP3.LUT R3, R0, R3, RZ, 0xfc, !PT ;  /* 0x0000000300037212 */ /* 0x000fca00078efcff */
[----:B------:R1:W-:Y:S01]  /*3df0*/  STG.E.U8 desc[UR36][R16.64], R3 ;  /* 0x0000000310007986 */ /* 0x0003e2000c101124 */
[----:B------:R-:W-:Y:S05]  /*3e00*/  BRA `(.L_x_4810) ;  /* 0x0000000800087947 */ /* 0x000fea0003800000 */
.L_x_4821:
[----:B-1----:R-:W-:Y:S01]  /*3e10*/  IMAD.U32 R19, R19, 0x10000, RZ ;  /* 0x0001000013137824 */ /* 0x002fe200078e00ff */
[----:B------:R-:W-:Y:S04]  /*3e20*/  BSSY B0, `(.L_x_4824) ;  /* 0x000000f000007945 */ /* 0x000fe80003800000 */
[----:B------:R-:W-:-:S04]  /*3e30*/  LOP3.LUT R2, R19, 0x7fffffff, RZ, 0xc0, !PT ;  /* 0x7fffffff13027812 */ /* 0x000fc800078ec0ff */
[----:B------:R-:W-:-:S13]  /*3e40*/  ISETP.GT.U32.AND P0, PT, R2, 0x477fffff, PT ;  /* 0x477fffff0200780c */ /* 0x000fda0003f04070 */
[----:B------:R-:W-:Y:S05]  /*3e50*/  @P0 BRA `(.L_x_4825) ;  /* 0x0000000000200947 */ /* 0x000fea0003800000 */
[----:B------:R-:W-:-:S13]  /*3e60*/  ISETP.GE.U32.AND P0, PT, R2, 0x38800000, PT ;  /* 0x388000000200780c */ /* 0x000fda0003f06070 */
[----:B------:R-:W-:Y:S01]  /*3e70*/  @P0 SHF.R.U32.HI R0, RZ, 0x15, R19 ;  /* 0x00000015ff000819 */ /* 0x000fe20000011613 */
[----:B------:R-:W-:-:S03]  /*3e80*/  @!P0 FADD.FTZ R2, R2, 128 ;  /* 0x4300000002028421 */ /* 0x000fc60000010000 */
[----:B------:R-:W-:-:S04]  /*3e90*/  @P0 LOP3.LUT R0, R0, 0x1, RZ, 0xc0, !PT ;  /* 0x0000000100000812 */ /* 0x000fc800078ec0ff */
[----:B------:R-:W-:-:S04]  /*3ea0*/  @P0 IADD3 R0, R19, 0x80fffff, R0 ;  /* 0x080fffff13000810 */ /* 0x000fc80007ffe000 */
[----:B------:R-:W-:Y:S01]  /*3eb0*/  @P0 SHF.R.U32.HI R0, RZ, 0x15, R0 ;  /* 0x00000015ff000819 */ /* 0x000fe20000011600 */
[----:B------:R-:W-:Y:S01]  /*3ec0*/  @!P0 VIADD R0, R2, 0xbd000000 ;  /* 0xbd00000002008836 */ /* 0x000fe20000000000 */
[----:B------:R-:W-:Y:S06]  /*3ed0*/  BRA `(.L_x_4826) ;  /* 0x00000000000c7947 */ /* 0x000fec0003800000 */
.L_x_4825:
[----:B------:R-:W-:Y:S01]  /*3ee0*/  IMAD.MOV.U32 R0, RZ, RZ, 0x7f ;  /* 0x0000007fff007424 */ /* 0x000fe200078e00ff */
[----:B------:R-:W-:-:S04]  /*3ef0*/  ISETP.GT.U32.AND P0, PT, R2, 0x7f800000, PT ;  /* 0x7f8000000200780c */ /* 0x000fc80003f04070 */
[----:B------:R-:W-:-:S09]  /*3f00*/  SEL R0, R0, 0x7c, P0 ;  /* 0x0000007c00007807 */ /* 0x000fd20000000000 */
.L_x_4826:
[----:B------:R-:W-:Y:S05]  /*3f10*/  BSYNC B0 ;  /* 0x0000000000007941 */ /* 0x000fea0003800000 */
.L_x_4824:
[----:B------:R-:W-:-:S04]  /*3f20*/  LOP3.LUT R2, R19, 0x80000000, RZ, 0xc0, !PT ;  /* 0x8000000013027812 */ /* 0x000fc800078ec0ff */
[----:B------:R-:W-:-:S04]  /*3f30*/  SHF.R.U32.HI R3, RZ, 0x18, R2 ;  /* 0x00000018ff037819 */ /* 0x000fc80000011602 */
[----:B------:R-:W-:-:S05]  /*3f40*/  LOP3.LUT R3, R0, R3, RZ, 0xfc, !PT ;  /* 0x0000000300037212 */ /* 0x000fca00078efcff */
[----:B------:R1:W-:Y:S01]  /*3f50*/  STG.E.U8 desc[UR36][R16.64], R3 ;  /* 0x0000000310007986 */ /* 0x0003e2000c101124 */
[----:B------:R-:W-:Y:S05]  /*3f60*/  BRA `(.L_x_4810) ;  /* 0x0000000400b07947 */ /* 0x000fea0003800000 */
.L_x_4820:
[----:B-1----:R1:W-:Y:S01]  /*3f70*/  STG.E.U16 desc[UR36][R16.64], R19 ;  /* 0x0000001310007986 */ /* 0x0023e2000c101524 */
[----:B------:R-:W-:Y:S05]  /*3f80*/  BRA `(.L_x_4810) ;  /* 0x0000000400a87947 */ /* 0x000fea0003800000 */
.L_x_4817:
        /* <DEDUP_REMOVED lines=8> */
[----:B-1----:R-:W-:-:S06]  /*4010*/  IMAD.U32 R3, R19, 0x10000, RZ ;  /* 0x0001000013037824 */ /* 0x002fcc00078e00ff */
[----:B------:R-:W1:Y:S02]  /*4020*/  F2I.FTZ.U32.TRUNC.NTZ R3, R3 ;  /* 0x0000000300037305 */ /* 0x000e64000021f000 */
[----:B-1----:R1:W-:Y:S01]  /*4030*/  STG.E.U16 desc[UR36][R16.64], R3 ;  /* 0x0000000310007986 */ /* 0x0023e2000c101524 */
[----:B------:R-:W-:Y:S05]  /*4040*/  BRA `(.L_x_4810) ;  /* 0x0000000400787947 */ /* 0x000fea0003800000 */
.L_x_4829:
[----:B-1----:R-:W-:Y:S01]  /*4050*/  IMAD.U32 R19, R19, 0x10000, RZ ;  /* 0x0001000013137824 */ /* 0x002fe200078e00ff */
[----:B------:R-:W-:Y:S01]  /*4060*/  BSSY B0, `(.L_x_4830) ;  /* 0x0000014000007945 */ /* 0x000fe20003800000 */
[----:B------:R-:W-:-:S03]  /*4070*/  IMAD.MOV.U32 R8, RZ, RZ, 0x80 ;  /* 0x00000080ff087424 */ /* 0x000fc600078e00ff */
[----:B------:R-:W-:-:S04]  /*4080*/  LOP3.LUT R2, R19, 0x7fffffff, RZ, 0xc0, !PT ;  /* 0x7fffffff13027812 */ /* 0x000fc800078ec0ff */
[----:B------:R-:W-:-:S13]  /*4090*/  ISETP.GT.U32.AND P0, PT, R2, 0x437fffff, PT ;  /* 0x437fffff0200780c */ /* 0x000fda0003f04070 */
[----:B------:R-:W-:Y:S05]  /*40a0*/  @P0 BRA `(.L_x_4831) ;  /* 0x00000000003c0947 */ /* 0x000fea0003800000 */
[----:B------:R-:W-:-:S13]  /*40b0*/  ISETP.GE.U32.AND P0, PT, R2, 0x3c000000, PT ;  /* 0x3c0000000200780c */ /* 0x000fda0003f06070 */
[----:B------:R-:W-:-:S04]  /*40c0*/  @P0 SHF.R.U32.HI R0, RZ, 0x14, R19 ;  /* 0x00000014ff000819 */ /* 0x000fc80000011613 */
[----:B------:R-:W-:-:S04]  /*40d0*/  @P0 LOP3.LUT R0, R0, 0x1, RZ, 0xc0, !PT ;  /* 0x0000000100000812 */ /* 0x000fc800078ec0ff */
[----:B------:R-:W-:-:S04]  /*40e0*/  @P0 IADD3 R0, R19, 0x487ffff, R0 ;  /* 0x0487ffff13000810 */ /* 0x000fc80007ffe000 */
[----:B------:R-:W-:-:S04]  /*40f0*/  @P0 SHF.R.U32.HI R0, RZ, 0x14, R0 ;  /* 0x00000014ff000819 */ /* 0x000fc80000011600 */
[----:B------:R-:W-:Y:S01]  /*4100*/  @P0 LOP3.LUT R0, R0, 0xff, RZ, 0xc0, !PT ;  /* 0x000000ff00000812 */ /* 0x000fe200078ec0ff */
[----:B------:R-:W-:Y:S06]  /*4110*/  @P0 BRA `(.L_x_4832) ;  /* 0x0000000000100947 */ /* 0x000fec0003800000 */
[----:B------:R-:W-:Y:S01]  /*4120*/  FADD.FTZ R0, R2, 8192 ;  /* 0x4600000002007421 */ /* 0x000fe20000010000 */
[----:B------:R-:W-:-:S04]  /*4130*/  PRMT R8, RZ, 0x7610, R8 ;  /* 0x00007610ff087816 */ /* 0x000fc80000000008 */
[----:B------:R-:W-:-:S13]  /*4140*/  LOP3.LUT P0, R0, R0, 0xff, RZ, 0xc0, !PT ;  /* 0x000000ff00007812 */ /* 0x000fda000780c0ff */
[----:B------:R-:W-:Y:S05]  /*4150*/  @!P0 BRA `(.L_x_4831) ;  /* 0x0000000000108947 */ /* 0x000fea0003800000 */
.L_x_4832:
[----:B------:R-:W-:-:S04]  /*4160*/  LOP3.LUT R2, R19, 0x80000000, RZ, 0xc0, !PT ;  /* 0x8000000013027812 */ /* 0x000fc800078ec0ff */
[----:B------:R-:W-:-:S04]  /*4170*/  SHF.R.U32.HI R3, RZ, 0x18, R2 ;  /* 0x00000018ff037819 */ /* 0x000fc80000011602 */
[----:B------:R-:W-:-:S04]  /*4180*/  LOP3.LUT R0, R0, R3, RZ, 0xfc, !PT ;  /* 0x0000000300007212 */ /* 0x000fc800078efcff */
[----:B------:R-:W-:-:S07]  /*4190*/  PRMT R8, R0, 0x7610, R8 ;  /* 0x0000761000087816 */ /* 0x000fce0000000008 */
.L_x_4831:
[----:B------:R-:W-:Y:S05]  /*41a0*/  BSYNC B0 ;  /* 0x0000000000007941 */ /* 0x000fea0003800000 */
.L_x_4830:
[----:B------:R1:W-:Y:S01]  /*41b0*/  STG.E.U8 desc[UR36][R16.64], R8 ;  /* 0x0000000810007986 */ /* 0x0003e2000c101124 */
[----:B------:R-:W-:Y:S05]  /*41c0*/  BRA `(.L_x_4810) ;  /* 0x0000000400187947 */ /* 0x000fea0003800000 */
.L_x_4828:
        /* <DEDUP_REMOVED lines=17> */
.L_x_4835:
[----:B------:R-:W-:-:S04]  /*42e0*/  LOP3.LUT R2, R19, 0x80000000, RZ, 0xc0, !PT ;  /* 0x8000000013027812 */ /* 0x000fc800078ec0ff */
[----:B------:R-:W-:-:S04]  /*42f0*/  SHF.R.U32.HI R3, RZ, 0x18, R2 ;  /* 0x00000018ff037819 */ /* 0x000fc80000011602 */
[----:B------:R-:W-:-:S04]  /*4300*/  LOP3.LUT R0, R0, R3, RZ, 0xfc, !PT ;  /* 0x0000000300007212 */ /* 0x000fc800078efcff */
[----:B------:R-:W-:-:S07]  /*4310*/  PRMT R8, R0, 0x7610, R8 ;  /* 0x0000761000087816 */ /* 0x000fce0000000008 */
.L_x_4834:
[----:B------:R-:W-:Y:S05]  /*4320*/  BSYNC B0 ;  /* 0x0000000000007941 */ /* 0x000fea0003800000 */
.L_x_4833:
[----:B------:R1:W-:Y:S01]  /*4330*/  STG.E.U8 desc[UR36][R16.64], R8 ;  /* 0x0000000810007986 */ /* 0x0003e2000c101124 */
[----:B------:R-:W-:Y:S05]  /*4340*/  BRA `(.L_x_4810) ;  /* 0x0000000000b87947 */ /* 0x000fea0003800000 */
.L_x_4827:
[----:B------:R-:W-:-:S13]  /*4350*/  ISETP.NE.AND P0, PT, R2, 0x1c, PT ;  /* 0x0000001c0200780c */ /* 0x000fda0003f05270 */
[----:B------:R-:W-:Y:S05]  /*4360*/  @!P0 BRA `(.L_x_4836) ;  /* 0x0000000000a48947 */ /* 0x000fea0003800000 */
[----:B------:R-:W-:-:S13]  /*4370*/  ISETP.NE.AND P0, PT, R2, 0x1d, PT ;  /* 0x0000001d0200780c */ /* 0x000fda0003f05270 */
[----:B------:R-:W-:Y:S05]  /*4380*/  @!P0 BRA `(.L_x_4837) ;  /* 0x00000000008c8947 */ /* 0x000fea0003800000 */
[----:B------:R-:W-:-:S13]  /*4390*/  ISETP.NE.AND P0, PT, R2, 0x2c, PT ;  /* 0x0000002c0200780c */ /* 0x000fda0003f05270 */
[----:B------:R-:W-:Y:S05]  /*43a0*/  @P0 BRA `(.L_x_4809) ;  /* 0x0000000000400947 */ /* 0x000fea0003800000 */
[----:B-1----:R-:W-:Y:S02]  /*43b0*/  IMAD.U32 R19, R19, 0x10000, RZ ;  /* 0x0001000013137824 */ /* 0x002fe400078e00ff */
[----:B------:R-:W-:-:S03]  /*43c0*/  IMAD.MOV.U32 R3, RZ, RZ, 0xff ;  /* 0x000000ffff037424 */ /* 0x000fc600078e00ff */
[----:B0--34-:R-:W-:-:S04]  /*43d0*/  SHF.R.U32.HI R4, RZ, 0x17, R19 ;  /* 0x00000017ff047819 */ /* 0x019fc80000011613 */
[----:B------:R-:W-:-:S04]  /*43e0*/  LOP3.LUT R2, R4, 0xff, RZ, 0xc0, !PT ;  /* 0x000000ff04027812 */ /* 0x000fc800078ec0ff */
[----:B------:R-:W-:-:S13]  /*43f0*/  ISETP.NE.AND P1, PT, R2, 0xff, PT ;  /* 0x000000ff0200780c */ /* 0x000fda0003f25270 */
[--C-:B------:R-:W-:Y:S02]  /*4400*/  @P1 SHF.R.U32.HI R0, RZ, 0x16, R19.reuse ;  /* 0x00000016ff001819 */ /* 0x100fe40000011613 */
[----:B------:R-:W-:Y:S02]  /*4410*/  @P1 LOP3.LUT P0, RZ, R2, 0x3fffff, R19, 0xf8, !PT ;  /* 0x003fffff02ff1812 */ /* 0x000fe4000780f813 */
[----:B------:R-:W-:-:S04]  /*4420*/  @P1 LOP3.LUT R0, R0, 0x1, RZ, 0xc0, !PT ;  /* 0x0000000100001812 */ /* 0x000fc800078ec0ff */
[----:B------:R-:W-:Y:S01]  /*4430*/  @P1 ISETP.EQ.U32.AND P2, PT, R0, 0x1, P0 ;  /* 0x000000010000180c */ /* 0x000fe20000742070 */
[----:B------:R-:W-:Y:S01]  /*4440*/  @P1 VIADD R0, R4, 0x1 ;  /* 0x0000000104001836 */ /* 0x000fe20000000000 */
[----:B------:R-:W-:Y:S02]  /*4450*/  PLOP3.LUT P0, PT, PT, PT, PT, 0x80, 0x0 ;  /* 0x000000000000781c */ /* 0x000fe40003f0f070 */
[----:B------:R-:W-:-:S13]  /*4460*/  @P1 PLOP3.LUT P0, PT, P2, PT, PT, 0x80, 0x0 ;  /* 0x000000000000181c */ /* 0x000fda000170f070 */
[----:B------:R-:W-:-:S04]  /*4470*/  @!P0 IMAD.MOV R0, RZ, RZ, R4 ;  /* 0x000000ffff008224 */ /* 0x000fc800078e0204 */
[----:B------:R-:W-:-:S05]  /*4480*/  @P1 IMAD.MOV.U32 R3, RZ, RZ, R0 ;  /* 0x000000ffff031224 */ /* 0x000fca00078e0000 */
[----:B------:R0:W-:Y:S01]  /*4490*/  STG.E.U8 desc[UR36][R16.64], R3 ;  /* 0x0000000310007986 */ /* 0x0001e2000c101124 */
[----:B------:R-:W-:Y:S05]  /*44a0*/  BRA `(.L_x_4810) ;  /* 0x0000000000607947 */ /* 0x000fea0003800000 */
.L_x_4809:
[----:B------:R-:W-:Y:S01]  /*44b0*/  MOV R2, 0x180 ;  /* 0x0000018000027802 */ /* 0x000fe20000000f00 */
[----:B------:R-:W-:Y:S01]  /*44c0*/  ULDC.64 UR4, c[0x4][0x170] ;  /* 0x01005c0000047ab9 */ /* 0x000fe20000000a00 */
[----:B------:R-:W-:Y:S01]  /*44d0*/  ULDC.64 UR6, c[0x4][0x178] ;  /* 0x01005e0000067ab9 */ /* 0x000fe20000000a00 */
[----:B0--34-:R-:W-:Y:S02]  /*44e0*/  IMAD.U32 R4, RZ, RZ, UR4 ;  /* 0x00000004ff047e24 */ /* 0x019fe4000f8e00ff */
        /* <DEDUP_REMOVED lines=11> */
[----:B01----:R-:W-:Y:S05]  /*45a0*/  CALL.ABS.NOINC R2 ;  /* 0x0000000002007343 */ /* 0x003fea0003c00000 */
.L_x_4838:
[----:B------:R-:W-:Y:S05]  /*45b0*/  BRA `(.L_x_4810) ;  /* 0x00000000001c7947 */ /* 0x000fea0003800000 */
.L_x_4837:
[----:B-1----:R-:W-:-:S06]  /*45c0*/  IMAD.U32 R2, R19, 0x10000, RZ ;  /* 0x0001000013027824 */ /* 0x002fcc00078e00ff */
[----:B------:R-:W1:Y:S02]  /*45d0*/  F2I.U64.TRUNC R2, R2 ;  /* 0x0000000200027311 */ /* 0x000e64000020d800 */
[----:B-1----:R1:W-:Y:S01]  /*45e0*/  STG.E.64 desc[UR36][R16.64], R2 ;  /* 0x0000000210007986 */ /* 0x0023e2000c101b24 */
[----:B------:R-:W-:Y:S05]  /*45f0*/  BRA `(.L_x_4810) ;  /* 0x00000000000c7947 */ /* 0x000fea0003800000 */
.L_x_4836:
[----:B-1----:R-:W-:-:S06]  /*4600*/  IMAD.U32 R19, R19, 0x10000, RZ ;  /* 0x0001000013137824 */ /* 0x002fcc00078e00ff */
[----:B------:R-:W1:Y:S02]  /*4610*/  F2I.FTZ.U32.TRUNC.NTZ R19, R19 ;  /* 0x0000001300137305 */ /* 0x000e64000021f000 */
[----:B-1----:R1:W-:Y:S02]  /*4620*/  STG.E desc[UR36][R16.64], R19 ;  /* 0x0000001310007986 */ /* 0x0023e4000c101924 */
.L_x_4810:
[----:B------:R-:W-:-:S04]  /*4630*/  IMAD R18, R18, 0x200, R23 ;  /* 0x0000020012127824 */ /* 0x000fc800078e0217 */
[----:B-1----:R-:W-:-:S07]  /*4640*/  VIADD R19, R18, 0x80 ;  /* 0x0000008012137836 */ /* 0x002fce0000000000 */
.L_x_4737:
[----:B------:R-:W-:Y:S05]  /*4650*/  BSYNC B6 ;  /* 0x0000000000067941 */ /* 0x000fea0003800000 */
.L_x_4736:
[----:B------:R-:W-:Y:S01]  /*4660*/  ULDC UR4, c[0x0][0x210] ;  /* 0x0000840000047ab9 */ /* 0x000fe20000000800 */
[----:B------:R-:W-:Y:S01]  /*4670*/  BSSY B6, `(.L_x_4839) ;  /* 0x000045c000067945 */ /* 0x000fe20003800000 */
[----:B------:R-:W-:-:S13]  /*4680*/  ISETP.GE.AND P0, PT, R19, UR4, PT ;  /* 0x0000000413007c0c */ /* 0x000fda000bf06270 */
[----:B------:R-:W-:Y:S05]  /*4690*/  @P0 BRA `(.L_x_4840) ;  /* 0x0000004400640947 */ /* 0x000fea0003800000 */
[----:B0-----:R-:W0:Y:S01]  /*46a0*/  LDC R6, c[0x0][0x218] ;  /* 0x00008600ff067b82 */ /* 0x001e220000000800 */
[----:B------:R-:W-:Y:S02]  /*46b0*/  IMAD.MOV.U32 R18, RZ, RZ, RZ ;  /* 0x000000ffff127224 */ /* 0x000fe400078e00ff */
[----:B------:R-:W-:Y:S02]  /*46c0*/  IMAD.MOV.U32 R0, RZ, RZ, RZ ;  /* 0x000000ffff007224 */ /* 0x000fe400078e00ff */
[----:B--2---:R-:W-:Y:S01]  /*46d0*/  IMAD.MOV.U32 R16, RZ, RZ, RZ ;  /* 0x000000ffff107224 */ /* 0x004fe200078e00ff */
[----:B0-----:R-:W-:-:S13]  /*46e0*/  ISETP.NE.AND P0, PT, R6, RZ, PT ;  /* 0x000000ff0600720c */ /* 0x001fda0003f05270 */
[----:B------:R-:W-:Y:S05]  /*46f0*/  @!P0 BRA `(.L_x_4841) ;  /* 0x0000001400708947 */ /* 0x000fea0003800000 */
        /* <DEDUP_REMOVED lines=18> */
[----:B---34-:R-:W-:-:S05]  /*4820*/  IMAD.HI.U32 R4, R3, UR7, R2 ;  /* 0x0000000703047c27 */ /* 0x018fca000f8e0002 */
        /* <DEDUP_REMOVED lines=329> */
.L_x_4841:
[----:B---34-:R-:W0:Y:S01]  /*5cc0*/  LDC.U8 R5, c[0x0][0x4a1] ;  /* 0x00012840ff057b82 */ /* 0x018e220000000000 */
        /* <DEDUP_REMOVED lines=22> */
.L_x_4845:
[----:B------:R-:W2:Y:S02]  /*5e30*/  LDG.E.U8 R2, desc[UR36][R2.64] ;  /* 0x0000002402027981 */ /* 0x000ea4000c1e1100 */
[----:B--2---:R-:W-:-:S04]  /*5e40*/  I2FP.F32.U32 R0, R2 ;  /* 0x0000000200007245 */ /* 0x004fc80000201000 */
[----:B------:R-:W-:-:S04]  /*5e50*/  F2FP.BF16.F32.PACK_AB R0, RZ, R0 ;  /* 0x00000000ff00723e */ /* 0x000fc800000010ff */
[----:B------:R-:W-:Y:S01]  /*5e60*/  PRMT R22, R0, 0x7610, R22 ;  /* 0x0000761000167816 */ /* 0x000fe20000000016 */
[----:B------:R-:W-:Y:S06]  /*5e70*/  BRA `(.L_x_4847) ;  /* 0x0000000c00c87947 */ /* 0x000fec0003800000 */
.L_x_4844:
        /* <DEDUP_REMOVED lines=11> */
.L_x_4849:
[----:B------:R-:W2:Y:S02]  /*5f30*/  LDG.E R2, desc[UR36][R2.64] ;  /* 0x0000002402027981 */ /* 0x000ea4000c1e1900 */
[----:B--2---:R-:W-:-:S04]  /*5f40*/  I2FP.F32.S32 R0, R2 ;  /* 0x0000000200007245 */ /* 0x004fc80000201400 */
[----:B------:R-:W-:-:S04]  /*5f50*/  F2FP.BF16.F32.PACK_AB R0, RZ, R0 ;  /* 0x00000000ff00723e */ /* 0x000fc800000010ff */
[----:B------:R-:W-:Y:S01]  /*5f60*/  PRMT R22, R0, 0x7610, R22 ;  /* 0x0000761000167816 */ /* 0x000fe20000000016 */
[----:B------:R-:W-:Y:S06]  /*5f70*/  BRA `(.L_x_4847) ;  /* 0x0000000c00887947 */ /* 0x000fec0003800000 */
.L_x_4848:
[----:B------:R-:W2:Y:S02]  /*5f80*/  LDG.E.U16 R2, desc[UR36][R2.64] ;  /* 0x0000002402027981 */ /* 0x000ea4000c1e1500 */
[----:B--2---:R-:W0:Y:S02]  /*5f90*/  I2F.S16 R0, R2 ;  /* 0x0000000200007306 */ /* 0x004e240000101400 */
[----:B0-----:R-:W-:-:S04]  /*5fa0*/  F2FP.BF16.F32.PACK_AB R0, RZ, R0 ;  /* 0x00000000ff00723e */ /* 0x001fc800000010ff */
[----:B------:R-:W-:Y:S01]  /*5fb0*/  PRMT R22, R0, 0x7610, R22 ;  /* 0x0000761000167816 */ /* 0x000fe20000000016 */
[----:B------:R-:W-:Y:S06]  /*5fc0*/  BRA `(.L_x_4847) ;  /* 0x0000000c00747947 */ /* 0x000fec0003800000 */
.L_x_4843:
        /* <DEDUP_REMOVED lines=9> */
.L_x_4851:
[----:B------:R-:W2:Y:S02]  /*6060*/  LDG.E.U16 R0, desc[UR36][R2.64] ;  /* 0x0000002402007981 */ /* 0x000ea4000c1e1500 */
[----:B--2---:R-:W-:-:S05]  /*6070*/  HADD2.F32 R0, -RZ, R0.H0_H0 ;  /* 0x20000000ff007230 */ /* 0x004fca0000004100 */
[----:B------:R-:W-:-:S04]  /*6080*/  F2FP.BF16.F32.PACK_AB R0, RZ, R0 ;  /* 0x00000000ff00723e */ /* 0x000fc800000010ff */
[----:B------:R-:W-:Y:S01]  /*6090*/  PRMT R22, R0, 0x7610, R22 ;  /* 0x0000761000167816 */ /* 0x000fe20000000016 */
[----:B------:R-:W-:Y:S06]  /*60a0*/  BRA `(.L_x_4847) ;  /* 0x0000000c003c7947 */ /* 0x000fec0003800000 */
.L_x_4850:
        /* <DEDUP_REMOVED lines=9> */
.L_x_4853:
[----:B------:R-:W2:Y:S02]  /*6140*/  LDG.E.U16 R2, desc[UR36][R2.64] ;  /* 0x0000002402027981 */ /* 0x000ea4000c1e1500 */
[----:B--2---:R-:W-:-:S05]  /*6150*/  HADD2.F32 R0, -RZ, R2.H0_H0 ;  /* 0x20000002ff007230 */ /* 0x004fca0000004100 */
[----:B------:R-:W-:-:S04]  /*6160*/  F2FP.BF16.F32.PACK_AB R0, RZ, R0 ;  /* 0x00000000ff00723e */ /* 0x000fc800000010ff */
[----:B------:R-:W-:Y:S01]  /*6170*/  PRMT R22, R0, 0x7610, R22 ;  /* 0x0000761000167816 */ /* 0x000fe20000000016 */
[----:B------:R-:W-:Y:S06]  /*6180*/  BRA `(.L_x_4847) ;  /* 0x0000000c00047947 */ /* 0x000fec0003800000 */
.L_x_4852:
        /* <DEDUP_REMOVED lines=9> */
.L_x_4842:
        /* <DEDUP_REMOVED lines=14> */
.L_x_4856:
        /* <DEDUP_REMOVED lines=9> */
.L_x_4855:
        /* <DEDUP_REMOVED lines=28> */
.L_x_4858:
        /* <DEDUP_REMOVED lines=15> */
.L_x_4857:
[----:B------:R0:W5:Y:S01]  /*6640*/  LDG.E.U16 R22, desc[UR36][R2.64] ;  /* 0x0000002402167981 */ /* 0x000162000c1e1500 */
[----:B------:R-:W-:Y:S05]  /*6650*/  BRA `(.L_x_4847) ;  /* 0x0000000400d07947 */ /* 0x000fea0003800000 */
.L_x_4854:
        /* <DEDUP_REMOVED lines=13> */
.L_x_4861:
        /* <DEDUP_REMOVED lines=21> */
.L_x_4865:
[----:B------:R-:W-:Y:S05]  /*6880*/  BSYNC B1 ;  /* 0x0000000000017941 */ /* 0x000fea0003800000 */
.L_x_4864:
[----:B------:R-:W-:Y:S01]  /*6890*/  LEA R3, R0, 0x3b800000, 0x17 ;  /* 0x3b80000000037811 */ /* 0x000fe200078eb8ff */
[----:B------:R-:W-:-:S05]  /*68a0*/  IMAD.SHL.U32 R0, R2, 0x100000, RZ ;  /* 0x0010000002007824 */ /* 0x000fca00078e00ff */
[----:B------:R-:W-:-:S07]  /*68b0*/  LOP3.LUT R0, R3, R0, R4, 0xfe, !PT ;  /* 0x0000000003007212 */ /* 0x000fce00078efe04 */
.L_x_4863:
[----:B------:R-:W-:Y:S05]  /*68c0*/  BSYNC B0 ;  /* 0x0000000000007941 */ /* 0x000fea0003800000 */
.L_x_4862:
[----:B------:R-:W-:-:S04]  /*68d0*/  F2FP.BF16.F32.PACK_AB R0, RZ, R0 ;  /* 0x00000000ff00723e */ /* 0x000fc800000010ff */
[----:B------:R-:W-:Y:S01]  /*68e0*/  PRMT R22, R0, 0x7610, R22 ;  /* 0x0000761000167816 */ /* 0x000fe20000000016 */
[----:B------:R-:W-:Y:S06]  /*68f0*/  BRA `(.L_x_4847) ;  /* 0x0000000400287947 */ /* 0x000fec0003800000 */
.L_x_4860:
        /* <DEDUP_REMOVED lines=21> */
.L_x_4869:
[----:B------:R-:W-:Y:S05]  /*6a50*/  BSYNC B1 ;  /* 0x0000000000017941 */ /* 0x000fea0003800000 */
.L_x_4868:
[----:B------:R-:W-:Y:S01]  /*6a60*/  LEA R3, R0, 0x37800000, 0x17 ;  /* 0x3780000000037811 */ /* 0x000fe200078eb8ff */
[----:B------:R-:W-:-:S05]  /*6a70*/  IMAD.SHL.U32 R0, R2, 0x200000, RZ ;  /* 0x0020000002007824 */ /* 0x000fca00078e00ff */
[----:B------:R-:W-:-:S07]  /*6a80*/  LOP3.LUT R0, R3, R0, R4, 0xfe, !PT ;  /* 0x0000000003007212 */ /* 0x000fce00078efe04 */
.L_x_4867:
[----:B------:R-:W-:Y:S05]  /*6a90*/  BSYNC B0 ;  /* 0x0000000000007941 */ /* 0x000fea0003800000 */
.L_x_4866:
[----:B------:R-:W-:-:S04]  /*6aa0*/  F2FP.BF16.F32.PACK_AB R0, RZ, R0 ;  /* 0x00000000ff00723e */ /* 0x000fc800000010ff */
[----:B------:R-:W-:Y:S01]  /*6ab0*/  PRMT R22, R0, 0x7610, R22 ;  /* 0x0000761000167816 */ /* 0x000fe20000000016 */
[----:B------:R-:W-:Y:S06]  /*6ac0*/  BRA `(.L_x_4847) ;  /* 0x0000000000b47947 */ /* 0x000fec0003800000 */
.L_x_4859:
        /* <DEDUP_REMOVED lines=14> */
.L_x_4873:
[----:B------:R-:W-:Y:S05]  /*6bb0*/  BSYNC B0 ;  /* 0x0000000000007941 */ /* 0x000fea0003800000 */
.L_x_4872:
[----:B------:R-:W-:-:S04]  /*6bc0*/  F2FP.BF16.F32.PACK_AB R0, RZ, R0 ;  /* 0x00000000ff00723e */ /* 0x000fc800000010ff */
[----:B------:R-:W-:Y:S01]  /*6bd0*/  PRMT R22, R0, 0x7610, R22 ;  /* 0x0000761000167816 */ /* 0x000fe20000000016 */
[----:B------:R-:W-:Y:S06]  /*6be0*/  BRA `(.L_x_4847) ;  /* 0x00000000006c7947 */ /* 0x000fec0003800000 */
.L_x_4846:
        /* <DEDUP_REMOVED lines=16> */
.L_x_4874:
[----:B------:R-:W-:Y:S01]  /*6cf0*/  PRMT R22, RZ, 0x7610, R22 ;  /* 0x00007610ff167816 */ /* 0x000fe20000000016 */
[----:B------:R-:W-:Y:S06]  /*6d00*/  BRA `(.L_x_4847) ;  /* 0x0000000000247947 */ /* 0x000fec0003800000 */
.L_x_4871:
[----:B------:R-:W2:Y:S02]  /*6d10*/  LDG.E.64 R2, desc[UR36][R2.64] ;  /* 0x0000002402027981 */ /* 0x000ea4000c1e1b00 */
[----:B--2---:R-:W0:Y:S02]  /*6d20*/  I2F.U64 R0, R2 ;  /* 0x0000000200007312 */ /* 0x004e240000301000 */
[----:B0-----:R-:W-:-:S04]  /*6d30*/  F2FP.BF16.F32.PACK_AB R0, RZ, R0 ;  /* 0x00000000ff00723e */ /* 0x001fc800000010ff */
[----:B------:R-:W-:Y:S01]  /*6d40*/  PRMT R22, R0, 0x7610, R22 ;  /* 0x0000761000167816 */ /* 0x000fe20000000016 */
[----:B------:R-:W-:Y:S06]  /*6d50*/  BRA `(.L_x_4847) ;  /* 0x0000000000107947 */ /* 0x000fec0003800000 */
.L_x_4870:
[----:B------:R-:W2:Y:S02]  /*6d60*/  LDG.E R2, desc[UR36][R2.64] ;  /* 0x0000002402027981 */ /* 0x000ea4000c1e1900 */
[----:B--2---:R-:W-:-:S04]  /*6d70*/  I2FP.F32.U32 R0, R2 ;  /* 0x0000000200007245 */ /* 0x004fc80000201000 */
[----:B------:R-:W-:-:S04]  /*6d80*/  F2FP.BF16.F32.PACK_AB R0, RZ, R0 ;  /* 0x00000000ff00723e */ /* 0x000fc800000010ff */
[----:B------:R-:W-:-:S07]  /*6d90*/  PRMT R22, R0, 0x7610, R22 ;  /* 0x0000761000167816 */ /* 0x000fce0000000016 */
.L_x_4847:
        /* <DEDUP_REMOVED lines=17> */
.L_x_4878:
[----:B------:R4:W5:Y:S01]  /*6eb0*/  LDG.E.U8 R0, desc[UR36][R4.64] ;  /* 0x0000002404007981 */ /* 0x000962000c1e1100 */
[----:B------:R-:W-:Y:S05]  /*6ec0*/  BRA `(.L_x_4880) ;  /* 0x0000000c00647947 */ /* 0x000fea0003800000 */
.L_x_4877:
        /* <DEDUP_REMOVED lines=8> */
.L_x_4882:
[----:B------:R2:W5:Y:S01]  /*6f50*/  LDG.E.U8 R0, desc[UR36][R4.64] ;  /* 0x0000002404007981 */ /* 0x000562000c1e1100 */
[----:B------:R-:W-:Y:S05]  /*6f60*/  BRA `(.L_x_4880) ;  /* 0x0000000c003c7947 */ /* 0x000fea0003800000 */
.L_x_4881:
[----:B------:R0:W5:Y:S01]  /*6f70*/  LDG.E.U16 R0, desc[UR36][R4.64] ;  /* 0x0000002404007981 */ /* 0x000162000c1e1500 */
[----:B------:R-:W-:Y:S05]  /*6f80*/  BRA `(.L_x_4880) ;  /* 0x0000000c00347947 */ /* 0x000fea0003800000 */
.L_x_4876:
        /* <DEDUP_REMOVED lines=10> */
.L_x_4884:
[----:B------:R-:W2:Y:S02]  /*7030*/  LDG.E.U16 R2, desc[UR36][R4.64] ;  /* 0x0000002404027981 */ /* 0x000ea4000c1e1500 */
[----:B--2---:R-:W-:-:S06]  /*7040*/  HADD2.F32 R2, -RZ, R2.H0_H0 ;  /* 0x20000002ff027230 */ /* 0x004fcc0000004100 */
[----:B------:R-:W0:Y:S02]  /*7050*/  F2I.S64.TRUNC R2, R2 ;  /* 0x0000000200027311 */ /* 0x000e24000020d900 */
[----:B0-----:R-:W-:Y:S01]  /*7060*/  PRMT R0, R2, 0x7610, R0 ;  /* 0x0000761002007816 */ /* 0x001fe20000000000 */
[----:B------:R-:W-:Y:S06]  /*7070*/  BRA `(.L_x_4880) ;  /* 0x0000000800f87947 */ /* 0x000fec0003800000 */
.L_x_4883:
        /* <DEDUP_REMOVED lines=10> */
.L_x_4886:
[----:B------:R-:W2:Y:S02]  /*7120*/  LDG.E.U16 R4, desc[UR36][R4.64] ;  /* 0x0000002404047981 */ /* 0x000ea4000c1e1500 */
[----:B--2---:R-:W-:-:S06]  /*7130*/  HADD2.F32 R2, -RZ, R4.H0_H0 ;  /* 0x20000004ff027230 */ /* 0x004fcc0000004100 */
[----:B------:R-:W0:Y:S02]  /*7140*/  F2I.S64.TRUNC R2, R2 ;  /* 0x0000000200027311 */ /* 0x000e24000020d900 */
[----:B0-----:R-:W-:Y:S01]  /*7150*/  PRMT R0, R2, 0x7610, R0 ;  /* 0x0000761002007816 */ /* 0x001fe20000000000 */
[----:B------:R-:W-:Y:S06]  /*7160*/  BRA `(.L_x_4880) ;  /* 0x0000000800bc7947 */ /* 0x000fec0003800000 */
.L_x_4885:
[----:B------:R-:W2:Y:S02]  /*7170*/  LDG.E.64 R2, desc[UR36][R4.64] ;  /* 0x0000002404027981 */ /* 0x000ea4000c1e1b00 */
[----:B--2---:R-:W0:Y:S02]  /*7180*/  F2I.S64.F64.TRUNC R2, R2 ;  /* 0x0000000200027311 */ /* 0x004e24000030d900 */
[----:B0-----:R-:W-:Y:S01]  /*7190*/  PRMT R0, R2, 0x7610, R0 ;  /* 0x0000761002007816 */ /* 0x001fe20000000000 */
[----:B------:R-:W-:Y:S06]  /*71a0*/  BRA `(.L_x_4880) ;  /* 0x0000000800ac7947 */ /* 0x000fec0003800000 */
.L_x_4875:
        /* <DEDUP_REMOVED lines=12> */
.L_x_4889:
[----:B------:R-:W2:Y:S02]  /*7270*/  LDG.E.64 R4, desc[UR36][R4.64] ;  /* 0x0000002404047981 */ /* 0x000ea4000c1e1b00 */
[----:B--2---:R-:W0:Y:S02]  /*7280*/  F2I.S64.F64.TRUNC R2, R4 ;  /* 0x0000000400027311 */ /* 0x004e24000030d900 */
[----:B0-----:R-:W-:Y:S01]  /*7290*/  PRMT R0, R2, 0x7610, R0 ;  /* 0x0000761002007816 */ /* 0x001fe20000000000 */
[----:B------:R-:W-:Y:S06]  /*72a0*/  BRA `(.L_x_4880) ;  /* 0x00000008006c7947 */ /* 0x000fec0003800000 */
.L_x_4888:
        /* <DEDUP_REMOVED lines=28> */
.L_x_4891:
        /* <DEDUP_REMOVED lines=15> */
.L_x_4890:
[----:B------:R-:W2:Y:S02]  /*7560*/  LDG.E.U16 R2, desc[UR36][R4.64] ;  /* 0x0000002404027981 */ /* 0x000ea4000c1e1500 */
[----:B--2---:R-:W-:-:S06]  /*7570*/  IMAD.U32 R2, R2, 0x10000, RZ ;  /* 0x0001000002027824 */ /* 0x004fcc00078e00ff */
[----:B------:R-:W0:Y:S02]  /*7580*/  F2I.S64.TRUNC R2, R2 ;  /* 0x0000000200027311 */ /* 0x000e24000020d900 */
[----:B0-----:R-:W-:Y:S01]  /*7590*/  PRMT R0, R2, 0x7610, R0 ;  /* 0x0000761002007816 */ /* 0x001fe20000000000 */
[----:B------:R-:W-:Y:S06]  /*75a0*/  BRA `(.L_x_4880) ;  /* 0x0000000400ac7947 */ /* 0x000fec0003800000 */
.L_x_4887:
        /* <DEDUP_REMOVED lines=10> */
.L_x_4894:
        /* <DEDUP_REMOVED lines=21> */
.L_x_4898:
[----:B------:R-:W-:Y:S05]  /*77a0*/  BSYNC B1 ;  /* 0x0000000000017941 */ /* 0x000fea0003800000 */
.L_x_4897:
[----:B------:R-:W-:Y:S01]  /*77b0*/  IMAD.SHL.U32 R2, R2, 0x100000, RZ ;  /* 0x0010000002027824 */ /* 0x000fe200078e00ff */
[----:B------:R-:W-:-:S04]  /*77c0*/  LEA R3, R0, 0x3b800000, 0x17 ;  /* 0x3b80000000037811 */ /* 0x000fc800078eb8ff */
[----:B------:R-:W-:-:S07]  /*77d0*/  LOP3.LUT R2, R3, R2, R4, 0xfe, !PT ;  /* 0x0000000203027212 */ /* 0x000fce00078efe04 */
.L_x_4896:
[----:B------:R-:W-:Y:S05]  /*77e0*/  BSYNC B0 ;  /* 0x0000000000007941 */ /* 0x000fea0003800000 */
.L_x_4895:
[----:B------:R-:W0:Y:S02]  /*77f0*/  F2I.S64.TRUNC R2, R2 ;  /* 0x0000000200027311 */ /* 0x000e24000020d900 */
[----:B0-----:R-:W-:Y:S01]  /*7800*/  PRMT R0, R2, 0x7610, R0 ;  /* 0x0000761002007816 */ /* 0x001fe20000000000 */
[----:B------:R-:W-:Y:S06]  /*7810*/  BRA `(.L_x_4880) ;  /* 0x0000000400107947 */ /* 0x000fec0003800000 */
.L_x_4893:
        /* <DEDUP_REMOVED lines=21> */
.L_x_4902:
[----:B------:R-:W-:Y:S05]  /*7970*/  BSYNC B1 ;  /* 0x0000000000017941 */ /* 0x000fea0003800000 */
.L_x_4901:
[----:B------:R-:W-:Y:S01]  /*7980*/  IMAD.SHL.U32 R2, R2, 0x200000, RZ ;  /* 0x0020000002027824 */ /* 0x000fe200078e00ff */
[----:B------:R-:W-:-:S04]  /*7990*/  LEA R3, R0, 0x37800000, 0x17 ;  /* 0x3780000000037811 */ /* 0x000fc800078eb8ff */
[----:B------:R-:W-:-:S07]  /*79a0*/  LOP3.LUT R2, R3, R2, R4, 0xfe, !PT ;  /* 0x0000000203027212 */ /* 0x000fce00078efe04 */
.L_x_4900:
[----:B------:R-:W-:Y:S05]  /*79b0*/  BSYNC B0 ;  /* 0x0000000000007941 */ /* 0x000fea0003800000 */
.L_x_4899:
[----:B------:R-:W0:Y:S02]  /*79c0*/  F2I.S64.TRUNC R2, R2 ;  /* 0x0000000200027311 */ /* 0x000e24000020d900 */
[----:B0-----:R-:W-:Y:S01]  /*79d0*/  PRMT R0, R2, 0x7610, R0 ;  /* 0x0000761002007816 */ /* 0x001fe20000000000 */
[----:B------:R-:W-:Y:S06]  /*79e0*/  BRA `(.L_x_4880) ;  /* 0x00000000009c7947 */ /* 0x000fec0003800000 */
.L_x_4892:
        /* <DEDUP_REMOVED lines=14> */
.L_x_4906:
[----:B------:R-:W-:Y:S05]  /*7ad0*/  BSYNC B0 ;  /* 0x0000000000007941 */ /* 0x000fea0003800000 */
.L_x_4905:
[----:B------:R-:W0:Y:S02]  /*7ae0*/  F2I.S64.TRUNC R2, R2 ;  /* 0x0000000200027311 */ /* 0x000e24000020d900 */
[----:B0-----:R-:W-:Y:S01]  /*7af0*/  PRMT R0, R2, 0x7610, R0 ;  /* 0x0000761002007816 */ /* 0x001fe20000000000 */
[----:B------:R-:W-:Y:S06]  /*7b00*/  BRA `(.L_x_4880) ;  /* 0x0000000000547947 */ /* 0x000fec0003800000 */
.L_x_4879:
        /* <DEDUP_REMOVED lines=16> */
.L_x_4907:
[----:B------:R-:W-:Y:S01]  /*7c10*/  PRMT R0, RZ, 0x7610, R0 ;  /* 0x00007610ff007816 */ /* 0x000fe20000000000 */
[----:B------:R-:W-:Y:S06]  /*7c20*/  BRA `(.L_x_4880) ;  /* 0x00000000000c7947 */ /* 0x000fec0003800000 */
.L_x_4904:
[----:B------:R0:W5:Y:S01]  /*7c30*/  LDG.E.U8 R0, desc[UR36][R4.64] ;  /* 0x0000002404007981 */ /* 0x000162000c1e1100 */
[----:B------:R-:W-:Y:S05]  /*7c40*/  BRA `(.L_x_4880) ;  /* 0x0000000000047947 */ /* 0x000fea0003800000 */
.L_x_4903:
[----:B------:R0:W5:Y:S02]  /*7c50*/  LDG.E.U8 R0, desc[UR36][R4.64] ;  /* 0x0000002404007981 */ /* 0x000164000c1e1100 */
.L_x_4880:
[----:B01234-:R-:W0:Y:S01]  /*7c60*/  LDC.U8 R4, c[0x0][0x4a0] ;  /* 0x00012800ff047b82 */ /* 0x01fe220000000000 */
[----:B-----5:R-:W-:Y:S01]  /*7c70*/  LOP3.LUT R0, R0, 0xff, RZ, 0xc0, !PT ;  /* 0x000000ff00007812 */ /* 0x020fe200078ec0ff */
[----:B------:R-:W-:Y:S01]  /*7c80*/  IMAD.U32 R22, R22, 0x10000, RZ ;  /* 0x0001000016167824 */ /* 0x000fe200078e00ff */
[----:B------:R-:W-:Y:S02]  /*7c90*/  ULDC UR4, c[0x0][0x490] ;  /* 0x0001240000047ab9 */ /* 0x000fe40000000800 */
[----:B------:R-:W1:Y:S02]  /*7ca0*/  I2F.U16 R3, R0 ;  /* 0x0000000000037306 */ /* 0x000e640000101000 */
[----:B-1----:R-:W-:Y:S01]  /*7cb0*/  FMUL.FTZ R3, R22, R3 ;  /* 0x0000000316037220 */ /* 0x002fe20000410000 */
[----:B0-----:R-:W-:-:S03]  /*7cc0*/  PRMT R2, R4, 0x9910, RZ ;  /* 0x0000991004027816 */ /* 0x001fc600000000ff */
[----:B------:R-:W-:Y:S01]  /*7cd0*/  FMUL.FTZ R3, R3, UR4 ;  /* 0x0000000403037c20 */ /* 0x000fe20008410000 */
[----:B------:R-:W-:-:S05]  /*7ce0*/  ISETP.GT.AND P0, PT, R2, 0x9, PT ;  /* 0x000000090200780c */ /* 0x000fca0003f04270 */
[----:B------:R-:W0:Y:S08]  /*7cf0*/  F2F.BF16.F32 R3, R3 ;  /* 0x0000000300037304 */ /* 0x000e300000202000 */
        /* <DEDUP_REMOVED lines=9> */
[----:B0-----:R-:W-:-:S04]  /*7d90*/  IMAD.U32 R0, R3, 0x10000, RZ ;  /* 0x0001000003007824 */ /* 0x001fc800078e00ff */
[----:B------:R-:W0:Y:S02]  /*7da0*/  F2I.FTZ.TRUNC.NTZ R3, R0 ;  /* 0x0000000000037305 */ /* 0x000e24000021f100 */
[----:B0-----:R1:W-:Y:S01]  /*7db0*/  STG.E.U8 desc[UR36][R16.64], R3 ;  /* 0x0000000310007986 */ /* 0x0013e2000c101124 */
[----:B------:R-:W-:Y:S05]  /*7dc0*/  BRA `(.L_x_4913) ;  /* 0x0000000c00947947 */ /* 0x000fea0003800000 */
.L_x_4911:
[----:B0-----:R-:W-:-:S06]  /*7dd0*/  IMAD.U32 R3, R3, 0x10000, RZ ;  /* 0x0001000003037824 */ /* 0x001fcc00078e00ff */
[----:B------:R-:W0:Y:S02]  /*7de0*/  F2I.S64.TRUNC R2, R3 ;  /* 0x0000000300027311 */ /* 0x000e24000020d900 */
[----:B0-----:R0:W-:Y:S01]  /*7df0*/  STG.E.U8 desc[UR36][R16.64], R2 ;  /* 0x0000000210007986 */ /* 0x0011e2000c101124 */
[----:B------:R-:W-:Y:S05]  /*7e00*/  BRA `(.L_x_4913) ;  /* 0x0000000c00847947 */ /* 0x000fea0003800000 */
.L_x_4910:
[----:B------:R-:W-:-:S13]  /*7e10*/  ISETP.NE.AND P0, PT, R2, 0x2, PT ;  /* 0x000000020200780c */ /* 0x000fda0003f05270 */
[----:B------:R-:W-:Y:S05]  /*7e20*/  @!P0 BRA `(.L_x_4914) ;  /* 0x0000000000308947 */ /* 0x000fea0003800000 */
[----:B------:R-:W-:-:S13]  /*7e30*/  ISETP.NE.AND P0, PT, R2, 0x3, PT ;  /* 0x000000030200780c */ /* 0x000fda0003f05270 */
[----:B------:R-:W-:Y:S05]  /*7e40*/  @!P0 BRA `(.L_x_4915) ;  /* 0x0000000000188947 */ /* 0x000fea0003800000 */
[----:B------:R-:W-:-:S13]  /*7e50*/  ISETP.NE.AND P0, PT, R2, 0x4, PT ;  /* 0x000000040200780c */ /* 0x000fda0003f05270 */
[----:B------:R-:W-:Y:S05]  /*7e60*/  @P0 BRA `(.L_x_4912) ;  /* 0x0000000c000c0947 */ /* 0x000fea0003800000 */
[----:B0-----:R-:W-:-:S06]  /*7e70*/  IMAD.U32 R3, R3, 0x10000, RZ ;  /* 0x0001000003037824 */ /* 0x001fcc00078e00ff */
[----:B------:R-:W0:Y:S02]  /*7e80*/  F2I.S64.TRUNC R2, R3 ;  /* 0x0000000300027311 */ /* 0x000e24000020d900 */
[----:B0-----:R4:W-:Y:S01]  /*7e90*/  STG.E.64 desc[UR36][R16.64], R2 ;  /* 0x0000000210007986 */ /* 0x0019e2000c101b24 */
[----:B------:R-:W-:Y:S05]  /*7ea0*/  BRA `(.L_x_4913) ;  /* 0x0000000c005c7947 */ /* 0x000fea0003800000 */
.L_x_4915:
[----:B0-----:R-:W-:-:S06]  /*7eb0*/  IMAD.U32 R3, R3, 0x10000, RZ ;  /* 0x0001000003037824 */ /* 0x001fcc00078e00ff */
[----:B------:R-:W0:Y:S02]  /*7ec0*/  F2I.FTZ.TRUNC.NTZ R3, R3 ;  /* 0x0000000300037305 */ /* 0x000e24000021f100 */
[----:B0-----:R3:W-:Y:S01]  /*7ed0*/  STG.E desc[UR36][R16.64], R3 ;  /* 0x0000000310007986 */ /* 0x0017e2000c101924 */
[----:B------:R-:W-:Y:S05]  /*7ee0*/  BRA `(.L_x_4913) ;  /* 0x0000000c004c7947 */ /* 0x000fea0003800000 */
.L_x_4914:
[----:B0-----:R-:W-:-:S06]  /*7ef0*/  IMAD.U32 R3, R3, 0x10000, RZ ;  /* 0x0001000003037824 */ /* 0x001fcc00078e00ff */
[----:B------:R-:W0:Y:S02]  /*7f00*/  F2I.FTZ.TRUNC.NTZ R3, R3 ;  /* 0x0000000300037305 */ /* 0x000e24000021f100 */
[----:B0-----:R2:W-:Y:S01]  /*7f10*/  STG.E.U16 desc[UR36][R16.64], R3 ;  /* 0x0000000310007986 */ /* 0x0015e2000c101524 */
[----:B------:R-:W-:Y:S05]  /*7f20*/  BRA `(.L_x_4913) ;  /* 0x0000000c003c7947 */ /* 0x000fea0003800000 */
.L_x_4909:
[----:B------:R-:W-:-:S13]  /*7f30*/  ISETP.GT.AND P0, PT, R2, 0x6, PT ;  /* 0x000000060200780c */ /* 0x000fda0003f04270 */
[----:B------:R-:W-:Y:S05]  /*7f40*/  @P0 BRA `(.L_x_4916) ;  /* 0x00000000002c0947 */ /* 0x000fea0003800000 */
[----:B------:R-:W-:-:S13]  /*7f50*/  ISETP.NE.AND P0, PT, R2, 0x5, PT ;  /* 0x000000050200780c */ /* 0x000fda0003f05270 */
[----:B------:R-:W-:Y:S05]  /*7f60*/  @!P0 BRA `(.L_x_4917) ;  /* 0x0000000000148947 */ /* 0x000fea0003800000 */
[----:B------:R-:W-:-:S13]  /*7f70*/  ISETP.NE.AND P0, PT, R2, 0x6, PT ;  /* 0x000000060200780c */ /* 0x000fda0003f05270 */
[----:B------:R-:W-:Y:S05]  /*7f80*/  @P0 BRA `(.L_x_4912) ;  /* 0x0000000800c40947 */ /* 0x000fea0003800000 */
[----:B0-----:R-:W-:-:S05]  /*7f90*/  IMAD.U32 R3, R3, 0x10000, RZ ;  /* 0x0001000003037824 */ /* 0x001fca00078e00ff */
[----:B------:R0:W-:Y:S01]  /*7fa0*/  STG.E desc[UR36][R16.64], R3 ;  /* 0x0000000310007986 */ /* 0x0001e2000c101924 */
[----:B------:R-:W-:Y:S05]  /*7fb0*/  BRA `(.L_x_4913) ;  /* 0x0000000c00187947 */ /* 0x000fea0003800000 */
.L_x_4917:
[----:B0-----:R-:W-:-:S05]  /*7fc0*/  IMAD.U32 R0, R3, 0x10000, RZ ;  /* 0x0001000003007824 */ /* 0x001fca00078e00ff */
[----:B------:R-:W-:-:S05]  /*7fd0*/  F2FP.F16.F32.PACK_AB R0, RZ, R0 ;  /* 0x00000000ff00723e */ /* 0x000fca00000000ff */
[----:B------:R0:W-:Y:S01]  /*7fe0*/  STG.E.U16 desc[UR36][R16.64], R0 ;  /* 0x0000000010007986 */ /* 0x0001e2000c101524 */
[----:B------:R-:W-:Y:S05]  /*7ff0*/  BRA `(.L_x_4913) ;  /* 0x0000000c00087947 */ /* 0x000fea0003800000 */
.L_x_4916:
[----:B------:R-:W-:-:S13]  /*8000*/  ISETP.NE.AND P0, PT, R2, 0x7, PT ;  /* 0x000000070200780c */ /* 0x000fda0003f05270 */
[----:B------:R-:W-:Y:S05]  /*8010*/  @!P0 BRA `(.L_x_4918) ;  /* 0x0000000000348947 */ /* 0x000fea0003800000 */
[----:B------:R-:W-:-:S13]  /*8020*/  ISETP.NE.AND P0, PT, R2, 0x8, PT ;  /* 0x000000080200780c */ /* 0x000fda0003f05270 */
[----:B------:R-:W-:Y:S05]  /*8030*/  @!P0 BRA `(.L_x_4919) ;  /* 0x0000000000188947 */ /* 0x000fea0003800000 */
[----:B------:R-:W-:-:S13]  /*8040*/  ISETP.NE.AND P0, PT, R2, 0x9, PT ;  /* 0x000000090200780c */ /* 0x000fda0003f05270 */
[----:B------:R-:W-:Y:S05]  /*8050*/  @P0 BRA `(.L_x_4912) ;  /* 0x0000000800900947 */ /* 0x000fea0003800000 */
[----:B0-----:R-:W-:Y:S02]  /*8060*/  IMAD.U32 R2, R3, 0x10000, RZ ;  /* 0x0001000003027824 */ /* 0x001fe400078e00ff */
[----:B------:R-:W-:-:S05]  /*8070*/  IMAD.MOV.U32 R3, RZ, RZ, RZ ;  /* 0x000000ffff037224 */ /* 0x000fca00078e00ff */
[----:B------:R0:W-:Y:S01]  /*8080*/  STG.E.64 desc[UR36][R16.64], R2 ;  /* 0x0000000210007986 */ /* 0x0001e2000c101b24 */
[----:B------:R-:W-:Y:S05]  /*8090*/  BRA `(.L_x_4913) ;  /* 0x0000000800e07947 */ /* 0x000fea0003800000 */
.L_x_4919:
[----:B0-----:R-:W-:-:S05]  /*80a0*/  IMAD.U32 R3, R3, 0x10000, RZ ;  /* 0x0001000003037824 */ /* 0x001fca00078e00ff */
[----:B------:R-:W-:-:S04]  /*80b0*/  F2FP.F16.F32.PACK_AB R3, RZ, R3 ;  /* 0x00000003ff03723e */ /* 0x000fc800000000ff */
[----:B------:R-:W-:-:S05]  /*80c0*/  PRMT R3, R3, 0x5410, RZ ;  /* 0x0000541003037816 */ /* 0x000fca00000000ff */
[----:B------:R0:W-:Y:S01]  /*80d0*/  STG.E desc[UR36][R16.64], R3 ;  /* 0x0000000310007986 */ /* 0x0001e2000c101924 */
[----:B------:R-:W-:Y:S05]  /*80e0*/  BRA `(.L_x_4913) ;  /* 0x0000000800cc7947 */ /* 0x000fea0003800000 */
.L_x_4918:
[----:B0-----:R-:W-:-:S04]  /*80f0*/  IMAD.U32 R2, R3, 0x10000, RZ ;  /* 0x0001000003027824 */ /* 0x001fc800078e00ff */
[----:B------:R-:W-:-:S06]  /*8100*/  FMUL.FTZ R2, R2, 1 ;  /* 0x3f80000002027820 */ /* 0x000fcc0000410000 */
[----:B------:R-:W0:Y:S02]  /*8110*/  F2F.F64.F32 R2, R2 ;  /* 0x0000000200027310 */ /* 0x000e240000201800 */
[----:B0-----:R0:W-:Y:S01]  /*8120*/  STG.E.64 desc[UR36][R16.64], R2 ;  /* 0x0000000210007986 */ /* 0x0011e2000c101b24 */
[----:B------:R-:W-:Y:S05]  /*8130*/  BRA `(.L_x_4913) ;  /* 0x0000000800b87947 */ /* 0x000fea0003800000 */
.L_x_4908:
        /* <DEDUP_REMOVED lines=8> */
[----:B0-----:R-:W-:-:S05]  /*81c0*/  IMAD.U32 R3, R3, 0x10000, RZ ;  /* 0x0001000003037824 */ /* 0x001fca00078e00ff */
[----:B------:R-:W-:-:S04]  /*81d0*/  FSETP.NEU.FTZ.AND P0, PT, R3, RZ, PT ;  /* 0x000000ff0300720b */ /* 0x000fc80003f1d000 */
[----:B------:R-:W-:-:S05]  /*81e0*/  SEL R3, RZ, 0x1, !P0 ;  /* 0x00000001ff037807 */ /* 0x000fca0004000000 */
[----:B------:R0:W-:Y:S01]  /*81f0*/  STG.E.U8 desc[UR36][R16.64], R3 ;  /* 0x0000000310007986 */ /* 0x0001e2000c101124 */
[----:B------:R-:W-:Y:S05]  /*8200*/  BRA `(.L_x_4913) ;  /* 0x0000000800847947 */ /* 0x000fea0003800000 */
.L_x_4922:
[----:B0-----:R-:W-:Y:S01]  /*8210*/  IMAD.U32 R3, R3, 0x10000, RZ ;  /* 0x0001000003037824 */ /* 0x001fe200078e00ff */
[----:B------:R-:W-:-:S03]  /*8220*/  CS2R R6, SRZ ;  /* 0x0000000000067805 */ /* 0x000fc6000001ff00 */
[----:B------:R-:W-:-:S04]  /*8230*/  FMUL.FTZ R3, R3, 1 ;  /* 0x3f80000003037820 */ /* 0x000fc80000410000 */
[----:B------:R-:W0:Y:S02]  /*8240*/  F2F.F64.F32 R4, R3 ;  /* 0x0000000300047310 */ /* 0x000e240000201800 */
[----:B0-----:R0:W-:Y:S01]  /*8250*/  STG.E.128 desc[UR36][R16.64], R4 ;  /* 0x0000000410007986 */ /* 0x0011e2000c101d24 */
[----:B------:R-:W-:Y:S05]  /*8260*/  BRA `(.L_x_4913) ;  /* 0x00000008006c7947 */ /* 0x000fea0003800000 */
.L_x_4921:
[----:B------:R-:W-:-:S13]  /*8270*/  ISETP.NE.AND P0, PT, R2, 0xf, PT ;  /* 0x0000000f0200780c */ /* 0x000fda0003f05270 */
[----:B------:R-:W-:Y:S05]  /*8280*/  @!P0 BRA `(.L_x_4923) ;  /* 0x0000000000b48947 */ /* 0x000fea0003800000 */
[----:B------:R-:W-:-:S13]  /*8290*/  ISETP.NE.AND P0, PT, R2, 0x17, PT ;  /* 0x000000170200780c */ /* 0x000fda0003f05270 */
[----:B------:R-:W-:Y:S05]  /*82a0*/  @!P0 BRA `(.L_x_4924) ;  /* 0x0000000000548947 */ /* 0x000fea0003800000 */
[----:B------:R-:W-:-:S13]  /*82b0*/  ISETP.NE.AND P0, PT, R2, 0x18, PT ;  /* 0x000000180200780c */ /* 0x000fda0003f05270 */
[----:B------:R-:W-:Y:S05]  /*82c0*/  @P0 BRA `(.L_x_4912) ;  /* 0x0000000400f40947 */ /* 0x000fea0003800000 */
[----:B0-----:R-:W-:Y:S01]  /*82d0*/  IMAD.U32 R5, R3, 0x10000, RZ ;  /* 0x0001000003057824 */ /* 0x001fe200078e00ff */
        /* <DEDUP_REMOVED lines=14> */
.L_x_4926:
[----:B------:R-:W-:Y:S05]  /*83c0*/  BSYNC B0 ;  /* 0x0000000000007941 */ /* 0x000fea0003800000 */
.L_x_4925:
[----:B------:R-:W-:-:S05]  /*83d0*/  LOP3.LUT R3, R0, R3, RZ, 0xfc, !PT ;  /* 0x0000000300037212 */ /* 0x000fca00078efcff */
[----:B------:R0:W-:Y:S01]  /*83e0*/  STG.E.U8 desc[UR36][R16.64], R3 ;  /* 0x0000000310007986 */ /* 0x0001e2000c101124 */
[----:B------:R-:W-:Y:S05]  /*83f0*/  BRA `(.L_x_4913) ;  /* 0x0000000800087947 */ /* 0x000fea0003800000 */
.L_x_4924:
[----:B0-----:R-:W-:Y:S01]  /*8400*/  IMAD.U32 R3, R3, 0x10000, RZ ;  /* 0x0001000003037824 */ /* 0x001fe200078e00ff */
        /* <DEDUP_REMOVED lines=12> */
.L_x_4928:
[----:B------:R-:W-:Y:S01]  /*84d0*/  IMAD.MOV.U32 R0, RZ, RZ, 0x7f ;  /* 0x0000007fff007424 */ /* 0x000fe200078e00ff */
[----:B------:R-:W-:-:S04]  /*84e0*/  ISETP.GT.U32.AND P0, PT, R2, 0x7f800000, PT ;  /* 0x7f8000000200780c */ /* 0x000fc80003f04070 */
[----:B------:R-:W-:-:S09]  /*84f0*/  SEL R0, R0, 0x7c, P0 ;  /* 0x0000007c00007807 */ /* 0x000fd20000000000 */
.L_x_4929:
[----:B------:R-:W-:Y:S05]  /*8500*/  BSYNC B0 ;  /* 0x0000000000007941 */ /* 0x000fea0003800000 */
.L_x_4927:
[----:B------:R-:W-:-:S04]  /*8510*/  LOP3.LUT R2, R3, 0x80000000, RZ, 0xc0, !PT ;  /* 0x8000000003027812 */ /* 0x000fc800078ec0ff */
[----:B------:R-:W-:-:S04]  /*8520*/  SHF.R.U32.HI R3, RZ, 0x18, R2 ;  /* 0x00000018ff037819 */ /* 0x000fc80000011602 */
[----:B------:R-:W-:-:S05]  /*8530*/  LOP3.LUT R3, R0, R3, RZ, 0xfc, !PT ;  /* 0x0000000300037212 */ /* 0x000fca00078efcff */
[----:B------:R0:W-:Y:S01]  /*8540*/  STG.E.U8 desc[UR36][R16.64], R3 ;  /* 0x0000000310007986 */ /* 0x0001e2000c101124 */
[----:B------:R-:W-:Y:S05]  /*8550*/  BRA `(.L_x_4913) ;  /* 0x0000000400b07947 */ /* 0x000fea0003800000 */
.L_x_4923:
[----:B0-----:R0:W-:Y:S01]  /*8560*/  STG.E.U16 desc[UR36][R16.64], R3 ;  /* 0x0000000310007986 */ /* 0x0011e2000c101524 */
[----:B------:R-:W-:Y:S05]  /*8570*/  BRA `(.L_x_4913) ;  /* 0x0000000400a87947 */ /* 0x000fea0003800000 */
.L_x_4920:
        /* <DEDUP_REMOVED lines=8> */
[----:B0-----:R-:W-:-:S06]  /*8600*/  IMAD.U32 R3, R3, 0x10000, RZ ;  /* 0x0001000003037824 */ /* 0x001fcc00078e00ff */
[----:B------:R-:W0:Y:S02]  /*8610*/  F2I.FTZ.U32.TRUNC.NTZ R3, R3 ;  /* 0x0000000300037305 */ /* 0x000e24000021f000 */
[----:B0-----:R0:W-:Y:S01]  /*8620*/  STG.E.U16 desc[UR36][R16.64], R3 ;  /* 0x0000000310007986 */ /* 0x0011e2000c101524 */
[----:B------:R-:W-:Y:S05]  /*8630*/  BRA `(.L_x_4913) ;  /* 0x0000000400787947 */ /* 0x000fea0003800000 */
.L_x_4932:
[----:B0-----:R-:W-:Y:S01]  /*8640*/  IMAD.U32 R3, R3, 0x10000, RZ ;  /* 0x0001000003037824 */ /* 0x001fe200078e00ff */
        /* <DEDUP_REMOVED lines=16> */
.L_x_4935:
[----:B------:R-:W-:-:S04]  /*8750*/  LOP3.LUT R2, R3, 0x80000000, RZ, 0xc0, !PT ;  /* 0x8000000003027812 */ /* 0x000fc800078ec0ff */
[----:B------:R-:W-:-:S04]  /*8760*/  SHF.R.U32.HI R3, RZ, 0x18, R2 ;  /* 0x00000018ff037819 */ /* 0x000fc80000011602 */
[----:B------:R-:W-:-:S04]  /*8770*/  LOP3.LUT R0, R0, R3, RZ, 0xfc, !PT ;  /* 0x0000000300007212 */ /* 0x000fc800078efcff */
[----:B------:R-:W-:-:S07]  /*8780*/  PRMT R8, R0, 0x7610, R8 ;  /* 0x0000761000087816 */ /* 0x000fce0000000008 */
.L_x_4934:
[----:B------:R-:W-:Y:S05]  /*8790*/  BSYNC B0 ;  /* 0x0000000000007941 */ /* 0x000fea0003800000 */
.L_x_4933:
[----:B------:R0:W-:Y:S01]  /*87a0*/  STG.E.U8 desc[UR36][R16.64], R8 ;  /* 0x0000000810007986 */ /* 0x0001e2000c101124 */
[----:B------:R-:W-:Y:S05]  /*87b0*/  BRA `(.L_x_4913) ;  /* 0x0000000400187947 */ /* 0x000fea0003800000 */
.L_x_4931:
        /* <DEDUP_REMOVED lines=17> */
.L_x_4938:
[----:B------:R-:W-:-:S04]  /*88d0*/  LOP3.LUT R2, R3, 0x80000000, RZ, 0xc0, !PT ;  /* 0x8000000003027812 */ /* 0x000fc800078ec0ff */
[----:B------:R-:W-:-:S04]  /*88e0*/  SHF.R.U32.HI R3, RZ, 0x18, R2 ;  /* 0x00000018ff037819 */ /* 0x000fc80000011602 */
[----:B------:R-:W-:-:S04]  /*88f0*/  LOP3.LUT R0, R0, R3, RZ, 0xfc, !PT ;  /* 0x0000000300007212 */ /* 0x000fc800078efcff */
[----:B------:R-:W-:-:S07]  /*8900*/  PRMT R8, R0, 0x7610, R8 ;  /* 0x0000761000087816 */ /* 0x000fce0000000008 */
.L_x_4937:
[----:B------:R-:W-:Y:S05]  /*8910*/  BSYNC B0 ;  /* 0x0000000000007941 */ /* 0x000fea0003800000 */
.L_x_4936:
[----:B------:R0:W-:Y:S01]  /*8920*/  STG.E.U8 desc[UR36][R16.64], R8 ;  /* 0x0000000810007986 */ /* 0x0001e2000c101124 */
[----:B------:R-:W-:Y:S05]  /*8930*/  BRA `(.L_x_4913) ;  /* 0x0000000000b87947 */ /* 0x000fea0003800000 */
.L_x_4930:
[----:B------:R-:W-:-:S13]  /*8940*/  ISETP.NE.AND P0, PT, R2, 0x1c, PT ;  /* 0x0000001c0200780c */ /* 0x000fda0003f05270 */
[----:B------:R-:W-:Y:S05]  /*8950*/  @!P0 BRA `(.L_x_4939) ;  /* 0x0000000000a48947 */ /* 0x000fea0003800000 */
[----:B------:R-:W-:-:S13]  /*8960*/  ISETP.NE.AND P0, PT, R2, 0x1d, PT ;  /* 0x0000001d0200780c */ /* 0x000fda0003f05270 */
[----:B------:R-:W-:Y:S05]  /*8970*/  @!P0 BRA `(.L_x_4940) ;  /* 0x00000000008c8947 */ /* 0x000fea0003800000 */
[----:B------:R-:W-:-:S13]  /*8980*/  ISETP.NE.AND P0, PT, R2, 0x2c, PT ;  /* 0x0000002c0200780c */ /* 0x000fda0003f05270 */
[----:B------:R-:W-:Y:S05]  /*8990*/  @P0 BRA `(.L_x_4912) ;  /* 0x0000000000400947 */ /* 0x000fea0003800000 */
[----:B0-----:R-:W-:-:S05]  /*89a0*/  IMAD.U32 R3, R3, 0x10000, RZ ;  /* 0x0001000003037824 */ /* 0x001fca00078e00ff */
[----:B------:R-:W-:-:S04]  /*89b0*/  SHF.R.U32.HI R4, RZ, 0x17, R3 ;  /* 0x00000017ff047819 */ /* 0x000fc80000011603 */
[----:B------:R-:W-:-:S04]  /*89c0*/  LOP3.LUT R2, R4, 0xff, RZ, 0xc0, !PT ;  /* 0x000000ff04027812 */ /* 0x000fc800078ec0ff */
[----:B------:R-:W-:-:S13]  /*89d0*/  ISETP.NE.AND P1, PT, R2, 0xff, PT ;  /* 0x000000ff0200780c */ /* 0x000fda0003f25270 */
[--C-:B------:R-:W-:Y:S02]  /*89e0*/  @P1 SHF.R.U32.HI R0, RZ, 0x16, R3.reuse ;  /* 0x00000016ff001819 */ /* 0x100fe40000011603 */
[----:B------:R-:W-:Y:S01]  /*89f0*/  @P1 LOP3.LUT P0, RZ, R2, 0x3fffff, R3, 0xf8, !PT ;  /* 0x003fffff02ff1812 */ /* 0x000fe2000780f803 */
[----:B------:R-:W-:Y:S01]  /*8a00*/  IMAD.MOV.U32 R3, RZ, RZ, 0xff ;  /* 0x000000ffff037424 */ /* 0x000fe200078e00ff */
        /* <DEDUP_REMOVED lines=9> */
.L_x_4912:
[----:B------:R-:W-:Y:S01]  /*8aa0*/  MOV R0, 0x180 ;  /* 0x0000018000007802 */ /* 0x000fe20000000f00 */
[----:B------:R-:W-:Y:S01]  /*8ab0*/  ULDC.64 UR4, c[0x4][0x170] ;  /* 0x01005c0000047ab9 */ /* 0x000fe20000000a00 */
[----:B------:R-:W-:Y:S01]  /*8ac0*/  ULDC.64 UR6, c[0x4][0x80] ;  /* 0x0100200000067ab9 */ /* 0x000fe20000000a00 */
[----:B------:R-:W-:Y:S01]  /*8ad0*/  IMAD.U32 R4, RZ, RZ, UR4 ;  /* 0x00000004ff047e24 */ /* 0x000fe2000f8e00ff */
[----:B0-----:R0:W1:Y:S01]  /*8ae0*/  LDC.64 R2, c[0x4][R0] ;  /* 0x0100000000027b82 */ /* 0x0010620000000a00 */
[----:B------:R-:W-:Y:S01]  /*8af0*/  IMAD.U32 R5, RZ, RZ, UR5 ;  /* 0x00000005ff057e24 */ /* 0x000fe2000f8e00ff */
[----:B------:R-:W-:Y:S01]  /*8b00*/  ULDC.64 UR4, c[0x4][0x178] ;  /* 0x01005e0000047ab9 */ /* 0x000fe20000000a00 */
[----:B------:R-:W-:Y:S02]  /*8b10*/  IMAD.U32 R10, RZ, RZ, UR6 ;  /* 0x00000006ff0a7e24 */ /* 0x000fe4000f8e00ff */
[----:B------:R-:W-:Y:S02]  /*8b20*/  IMAD.U32 R6, RZ, RZ, UR4 ;  /* 0x00000004ff067e24 */ /* 0x000fe4000f8e00ff */
[----:B------:R-:W-:-:S02]  /*8b30*/  IMAD.U32 R7, RZ, RZ, UR5 ;  /* 0x00000005ff077e24 */ /* 0x000fc4000f8e00ff */
[----:B------:R-:W-:Y:S02]  /*8b40*/  IMAD.U32 R11, RZ, RZ, UR7 ;  /* 0x00000007ff0b7e24 */ /* 0x000fe4000f8e00ff */
[----:B------:R-:W-:Y:S02]  /*8b50*/  IMAD.MOV.U32 R8, RZ, RZ, 0x65 ;  /* 0x00000065ff087424 */ /* 0x000fe400078e00ff */
[----:B------:R-:W-:Y:S02]  /*8b60*/  IMAD.MOV.U32 R12, RZ, RZ, 0x1 ;  /* 0x00000001ff0c7424 */ /* 0x000fe400078e00ff */
[----:B0-----:R-:W-:-:S07]  /*8b70*/  IMAD.MOV.U32 R13, RZ, RZ, RZ ;  /* 0x000000ffff0d7224 */ /* 0x001fce00078e00ff */
[----:B------:R-:W-:-:S07]  /*8b80*/  LEPC R20, `(.L_x_4941) ;  /* 0x000000001014794e */ /* 0x000fce0000000000 */
[----:B-1----:R-:W-:Y:S05]  /*8b90*/  CALL.ABS.NOINC R2 ;  /* 0x0000000002007343 */ /* 0x002fea0003c00000 */
.L_x_4941:
[----:B------:R-:W-:Y:S05]  /*8ba0*/  BRA `(.L_x_4913) ;  /* 0x00000000001c7947 */ /* 0x000fea0003800000 */
.L_x_4940:
[----:B0-----:R-:W-:-:S06]  /*8bb0*/  IMAD.U32 R3, R3, 0x10000, RZ ;  /* 0x0001000003037824 */ /* 0x001fcc00078e00ff */
[----:B------:R-:W0:Y:S02]  /*8bc0*/  F2I.U64.TRUNC R2, R3 ;  /* 0x0000000300027311 */ /* 0x000e24000020d800 */
[----:B0-----:R0:W-:Y:S01]  /*8bd0*/  STG.E.64 desc[UR36][R16.64], R2 ;  /* 0x0000000210007986 */ /* 0x0011e2000c101b24 */
[----:B------:R-:W-:Y:S05]  /*8be0*/  BRA `(.L_x_4913) ;  /* 0x00000000000c7947 */ /* 0x000fea0003800000 */
.L_x_4939:
[----:B0-----:R-:W-:-:S06]  /*8bf0*/  IMAD.U32 R3, R3, 0x10000, RZ ;  /* 0x0001000003037824 */ /* 0x001fcc00078e00ff */
[----:B------:R-:W0:Y:S02]  /*8c00*/  F2I.FTZ.U32.TRUNC.NTZ R3, R3 ;  /* 0x0000000300037305 */ /* 0x000e24000021f000 */
[----:B0-----:R0:W-:Y:S02]  /*8c10*/  STG.E desc[UR36][R16.64], R3 ;  /* 0x0000000310007986 */ /* 0x0011e4000c101924 */
.L_x_4913:
[----:B------:R-:W-:-:S07]  /*8c20*/  VIADD R19, R19, 0x80 ;  /* 0x0000008013137836 */ /* 0x000fce0000000000 */
.L_x_4840:
[----:B------:R-:W-:Y:S05]  /*8c30*/  BSYNC B6 ;  /* 0x0000000000067941 */ /* 0x000fea0003800000 */
.L_x_4839:
[----:B------:R-:W-:Y:S01]  /*8c40*/  ULDC UR4, c[0x0][0x210] ;  /* 0x0000840000047ab9 */ /* 0x000fe20000000800 */
[----:B------:R-:W-:Y:S01]  /*8c50*/  BSSY B6, `(.L_x_4942) ;  /* 0x000045c000067945 */ /* 0x000fe20003800000 */
[----:B------:R-:W-:-:S13]  /*8c60*/  ISETP.GE.AND P0, PT, R19, UR4, PT ;  /* 0x0000000413007c0c */ /* 0x000fda000bf06270 */
[----:B------:R-:W-:Y:S05]  /*8c70*/  @P0 BRA `(.L_x_4943) ;  /* 0x0000004400640947 */ /* 0x000fea0003800000 */
[----:B0-----:R-:W0:Y:S01]  /*8c80*/  LDC R6, c[0x0][0x218] ;  /* 0x00008600ff067b82 */ /* 0x001e220000000800 */
[----:B------:R-:W-:Y:S02]  /*8c90*/  IMAD.MOV.U32 R18, RZ, RZ, RZ ;  /* 0x000000ffff127224 */ /* 0x000fe400078e00ff */
[----:B------:R-:W-:Y:S02]  /*8ca0*/  IMAD.MOV.U32 R0, RZ, RZ, RZ ;  /* 0x000000ffff007224 */ /* 0x000fe400078e00ff */
[----:B-1234-:R-:W-:Y:S01]  /*8cb0*/  IMAD.MOV.U32 R16, RZ, RZ, RZ ;  /* 0x000000ffff107224 */ /* 0x01efe200078e00ff */
        /* <DEDUP_REMOVED lines=350> */
.L_x_4944:
        /* <DEDUP_REMOVED lines=23> */
.L_x_4948:
[----:B------:R-:W2:Y:S02]  /*a410*/  LDG.E.U8 R2, desc[UR36][R2.64] ;  /* 0x0000002402027981 */ /* 0x000ea4000c1e1100 */
[----:B--2---:R-:W-:-:S04]  /*a420*/  I2FP.F32.U32 R0, R2 ;  /* 0x0000000200007245 */ /* 0x004fc80000201000 */
[----:B------:R-:W-:-:S04]  /*a430*/  F2FP.BF16.F32.PACK_AB R0, RZ, R0 ;  /* 0x00000000ff00723e */ /* 0x000fc800000010ff */
[----:B------:R-:W-:Y:S01]  /*a440*/  PRMT R22, R0, 0x7610, R22 ;  /* 0x0000761000167816 */ /* 0x000fe20000000016 */
[----:B------:R-:W-:Y:S06]  /*a450*/  BRA `(.L_x_4950) ;  /* 0x0000000c00c87947 */ /* 0x000fec0003800000 */
.L_x_4947:
        /* <DEDUP_REMOVED lines=11> */
.L_x_4952:
[----:B------:R-:W2:Y:S02]  /*a510*/  LDG.E R2, desc[UR36][R2.64] ;  /* 0x0000002402027981 */ /* 0x000ea4000c1e1900 */
[----:B--2---:R-:W-:-:S04]  /*a520*/  I2FP.F32.S32 R0, R2 ;  /* 0x0000000200007245 */ /* 0x004fc80000201400 */
[----:B------:R-:W-:-:S04]  /*a530*/  F2FP.BF16.F32.PACK_AB R0, RZ, R0 ;  /* 0x00000000ff00723e */ /* 0x000fc800000010ff */
[----:B------:R-:W-:Y:S01]  /*a540*/  PRMT R22, R0, 0x7610, R22 ;  /* 0x0000761000167816 */ /* 0x000fe20000000016 */
[----:B------:R-:W-:Y:S06]  /*a550*/  BRA `(.L_x_4950) ;  /* 0x0000000c00887947 */ /* 0x000fec0003800000 */
.L_x_4951:
[----:B------:R-:W2:Y:S02]  /*a560*/  LDG.E.U16 R2, desc[UR36][R2.64] ;  /* 0x0000002402027981 */ /* 0x000ea4000c1e1500 */
[----:B--2---:R-:W0:Y:S02]  /*a570*/  I2F.S16 R0, R2 ;  /* 0x0000000200007306 */ /* 0x004e240000101400 */
[----:B0-----:R-:W-:-:S04]  /*a580*/  F2FP.BF16.F32.PACK_AB R0, RZ, R0 ;  /* 0x00000000ff00723e */ /* 0x001fc800000010ff */
[----:B------:R-:W-:Y:S01]  /*a590*/  PRMT R22, R0, 0x7610, R22 ;  /* 0x0000761000167816 */ /* 0x000fe20000000016 */
[----:B------:R-:W-:Y:S06]  /*a5a0*/  BRA `(.L_x_4950) ;  /* 0x0000000c00747947 */ /* 0x000fec0003800000 */
.L_x_4946:
        /* <DEDUP_REMOVED lines=9> */
.L_x_4954:
[----:B------:R-:W2:Y:S02]  /*a640*/  LDG.E.U16 R0, desc[UR36][R2.64] ;  /* 0x0000002402007981 */ /* 0x000ea4000c1e1500 */
[----:B--2---:R-:W-:-:S05]  /*a650*/  HADD2.F32 R0, -RZ, R0.H0_H0 ;  /* 0x20000000ff007230 */ /* 0x004fca0000004100 */
[----:B------:R-:W-:-:S04]  /*a660*/  F2FP.BF16.F32.PACK_AB R0, RZ, R0 ;  /* 0x00000000ff00723e */ /* 0x000fc800000010ff */
[----:B------:R-:W-:Y:S01]  /*a670*/  PRMT R22, R0, 0x7610, R22 ;  /* 0x0000761000167816 */ /* 0x000fe20000000016 */
[----:B------:R-:W-:Y:S06]  /*a680*/  BRA `(.L_x_4950) ;  /* 0x0000000c003c7947 */ /* 0x000fec0003800000 */
.L_x_4953:
        /* <DEDUP_REMOVED lines=9> */
.L_x_4956:
[----:B------:R-:W2:Y:S02]  /*a720*/  LDG.E.U16 R2, desc[UR36][R2.64] ;  /* 0x0000002402027981 */ /* 0x000ea4000c1e1500 */
[----:B--2---:R-:W-:-:S05]  /*a730*/  HADD2.F32 R0, -RZ, R2.H0_H0 ;  /* 0x20000002ff007230 */ /* 0x004fca0000004100 */
[----:B------:R-:W-:-:S04]  /*a740*/  F2FP.BF16.F32.PACK_AB R0, RZ, R0 ;  /* 0x00000000ff00723e */ /* 0x000fc800000010ff */
[----:B------:R-:W-:Y:S01]  /*a750*/  PRMT R22, R0, 0x7610, R22 ;  /* 0x0000761000167816 */ /* 0x000fe20000000016 */
[----:B------:R-:W-:Y:S06]  /*a760*/  BRA `(.L_x_4950) ;  /* 0x0000000c00047947 */ /* 0x000fec0003800000 */
.L_x_4955:
        /* <DEDUP_REMOVED lines=9> */
.L_x_4945:
        /* <DEDUP_REMOVED lines=14> */
.L_x_4959:
        /* <DEDUP_REMOVED lines=9> */
.L_x_4958:
        /* <DEDUP_REMOVED lines=28> */
.L_x_4961:
        /* <DEDUP_REMOVED lines=15> */
.L_x_4960:
[----:B------:R0:W5:Y:S01]  /*ac20*/  LDG.E.U16 R22, desc[UR36][R2.64] ;  /* 0x0000002402167981 */ /* 0x000162000c1e1500 */
[----:B------:R-:W-:Y:S05]  /*ac30*/  BRA `(.L_x_4950) ;  /* 0x0000000400d07947 */ /* 0x000fea0003800000 */
.L_x_4957:
        /* <DEDUP_REMOVED lines=13> */
.L_x_4964:
        /* <DEDUP_REMOVED lines=21> */
.L_x_4968:
[----:B------:R-:W-:Y:S05]  /*ae60*/  BSYNC B1 ;  /* 0x0000000000017941 */ /* 0x000fea0003800000 */
.L_x_4967:
[----:B------:R-:W-:Y:S01]  /*ae70*/  LEA R3, R0, 0x3b800000, 0x17 ;  /* 0x3b80000000037811 */ /* 0x000fe200078eb8ff */
[----:B------:R-:W-:-:S05]  /*ae80*/  IMAD.SHL.U32 R0, R2, 0x100000, RZ ;  /* 0x0010000002007824 */ /* 0x000fca00078e00ff */
[----:B------:R-:W-:-:S07]  /*ae90*/  LOP3.LUT R0, R3, R0, R4, 0xfe, !PT ;  /* 0x0000000003007212 */ /* 0x000fce00078efe04 */
.L_x_4966:
[----:B------:R-:W-:Y:S05]  /*aea0*/  BSYNC B0 ;  /* 0x0000000000007941 */ /* 0x000fea0003800000 */
.L_x_4965:
[----:B------:R-:W-:-:S04]  /*aeb0*/  F2FP.BF16.F32.PACK_AB R0, RZ, R0 ;  /* 0x00000000ff00723e */ /* 0x000fc800000010ff */
[----:B------:R-:W-:Y:S01]  /*aec0*/  PRMT R22, R0, 0x7610, R22 ;  /* 0x0000761000167816 */ /* 0x000fe20000000016 */
[----:B------:R-:W-:Y:S06]  /*aed0*/  BRA `(.L_x_4950) ;  /* 0x0000000400287947 */ /* 0x000fec0003800000 */
.L_x_4963:
        /* <DEDUP_REMOVED lines=21> */
.L_x_4972:
[----:B------:R-:W-:Y:S05]  /*b030*/  BSYNC B1 ;  /* 0x0000000000017941 */ /* 0x000fea0003800000 */
.L_x_4971:
[----:B------:R-:W-:Y:S01]  /*b040*/  LEA R3, R0, 0x37800000, 0x17 ;  /* 0x3780000000037811 */ /* 0x000fe200078eb8ff */
[----:B------:R-:W-:-:S05]  /*b050*/  IMAD.SHL.U32 R0, R2, 0x200000, RZ ;  /* 0x0020000002007824 */ /* 0x000fca00078e00ff */
[----:B------:R-:W-:-:S07]  /*b060*/  LOP3.LUT R0, R3, R0, R4, 0xfe, !PT ;  /* 0x0000000003007212 */ /* 0x000fce00078efe04 */
.L_x_4970:
[----:B------:R-:W-:Y:S05]  /*b070*/  BSYNC B0 ;  /* 0x0000000000007941 */ /* 0x000fea0003800000 */
.L_x_4969:
[----:B------:R-:W-:-:S04]  /*b080*/  F2FP.BF16.F32.PACK_AB R0, RZ, R0 ;  /* 0x00000000ff00723e */ /* 0x000fc800000010ff */
[----:B------:R-:W-:Y:S01]  /*b090*/  PRMT R22, R0, 0x7610, R22 ;  /* 0x0000761000167816 */ /* 0x000fe20000000016 */
[----:B------:R-:W-:Y:S06]  /*b0a0*/  BRA `(.L_x_4950) ;  /* 0x0000000000b47947 */ /* 0x000fec0003800000 */
.L_x_4962:
        /* <DEDUP_REMOVED lines=14> */
.L_x_4976:
[----:B------:R-:W-:Y:S05]  /*b190*/  BSYNC B0 ;  /* 0x0000000000007941 */ /* 0x000fea0003800000 */
.L_x_4975:
[----:B------:R-:W-:-:S04]  /*b1a0*/  F2FP.BF16.F32.PACK_AB R0, RZ, R0 ;  /* 0x00000000ff00723e */ /* 0x000fc800000010ff */
[----:B------:R-:W-:Y:S01]  /*b1b0*/  PRMT R22, R0, 0x7610, R22 ;  /* 0x0000761000167816 */ /* 0x000fe20000000016 */
[----:B------:R-:W-:Y:S06]  /*b1c0*/  BRA `(.L_x_4950) ;  /* 0x00000000006c7947 */ /* 0x000fec0003800000 */
.L_x_4949:
        /* <DEDUP_REMOVED lines=16> */
.L_x_4977:
[----:B------:R-:W-:Y:S01]  /*b2d0*/  PRMT R22, RZ, 0x7610, R22 ;  /* 0x00007610ff167816 */ /* 0x000fe20000000016 */
[----:B------:R-:W-:Y:S06]  /*b2e0*/  BRA `(.L_x_4950) ;  /* 0x0000000000247947 */ /* 0x000fec0003800000 */
.L_x_4974:
[----:B------:R-:W2:Y:S02]  /*b2f0*/  LDG.E.64 R2, desc[UR36][R2.64] ;  /* 0x0000002402027981 */ /* 0x000ea4000c1e1b00 */
[----:B--2---:R-:W0:Y:S02]  /*b300*/  I2F.U64 R0, R2 ;  /* 0x0000000200007312 */ /* 0x004e240000301000 */
[----:B0-----:R-:W-:-:S04]  /*b310*/  F2FP.BF16.F32.PACK_AB R0, RZ, R0 ;  /* 0x00000000ff00723e */ /* 0x001fc800000010ff */
[----:B------:R-:W-:Y:S01]  /*b320*/  PRMT R22, R0, 0x7610, R22 ;  /* 0x0000761000167816 */ /* 0x000fe20000000016 */
[----:B------:R-:W-:Y:S06]  /*b330*/  BRA `(.L_x_4950) ;  /* 0x0000000000107947 */ /* 0x000fec0003800000 */
.L_x_4973:
[----:B------:R-:W2:Y:S02]  /*b340*/  LDG.E R2, desc[UR36][R2.64] ;  /* 0x0000002402027981 */ /* 0x000ea4000c1e1900 */
[----:B--2---:R-:W-:-:S04]  /*b350*/  I2FP.F32.U32 R0, R2 ;  /* 0x0000000200007245 */ /* 0x004fc80000201000 */
[----:B------:R-:W-:-:S04]  /*b360*/  F2FP.BF16.F32.PACK_AB R0, RZ, R0 ;  /* 0x00000000ff00723e */ /* 0x000fc800000010ff */
[----:B------:R-:W-:-:S07]  /*b370*/  PRMT R22, R0, 0x7610, R22 ;  /* 0x0000761000167816 */ /* 0x000fce0000000016 */
.L_x_4950:
        /* <DEDUP_REMOVED lines=17> */
.L_x_4981:
[----:B------:R0:W5:Y:S01]  /*b490*/  LDG.E.U8 R0, desc[UR36][R4.64] ;  /* 0x0000002404007981 */ /* 0x000162000c1e1100 */
[----:B------:R-:W-:Y:S05]  /*b4a0*/  BRA `(.L_x_4983) ;  /* 0x0000000c00647947 */ /* 0x000fea0003800000 */
.L_x_4980:
        /* <DEDUP_REMOVED lines=8> */
.L_x_4985:
[----:B------:R3:W5:Y:S01]  /*b530*/  LDG.E.U8 R0, desc[UR36][R4.64] ;  /* 0x0000002404007981 */ /* 0x000762000c1e1100 */
[----:B------:R-:W-:Y:S05]  /*b540*/  BRA `(.L_x_4983) ;  /* 0x0000000c003c7947 */ /* 0x000fea0003800000 */
.L_x_4984:
[----:B------:R4:W5:Y:S01]  /*b550*/  LDG.E.U16 R0, desc[UR36][R4.64] ;  /* 0x0000002404007981 */ /* 0x000962000c1e1500 */
[----:B------:R-:W-:Y:S05]  /*b560*/  BRA `(.L_x_4983) ;  /* 0x0000000c00347947 */ /* 0x000fea0003800000 */
.L_x_4979:
        /* <DEDUP_REMOVED lines=10> */
.L_x_4987:
[----:B------:R-:W2:Y:S02]  /*b610*/  LDG.E.U16 R2, desc[UR36][R4.64] ;  /* 0x0000002404027981 */ /* 0x000ea4000c1e1500 */
[----:B--2---:R-:W-:-:S06]  /*b620*/  HADD2.F32 R2, -RZ, R2.H0_H0 ;  /* 0x20000002ff027230 */ /* 0x004fcc0000004100 */
[----:B------:R-:W0:Y:S02]  /*b630*/  F2I.S64.TRUNC R2, R2 ;  /* 0x0000000200027311 */ /* 0x000e24000020d900 */
[----:B0-----:R-:W-:Y:S01]  /*b640*/  PRMT R0, R2, 0x7610, R0 ;  /* 0x0000761002007816 */ /* 0x001fe20000000000 */
[----:B------:R-:W-:Y:S06]  /*b650*/  BRA `(.L_x_4983) ;  /* 0x0000000800f87947 */ /* 0x000fec0003800000 */
.L_x_4986:
        /* <DEDUP_REMOVED lines=10> */
.L_x_4989:
[----:B------:R-:W2:Y:S02]  /*b700*/  LDG.E.U16 R4, desc[UR36][R4.64] ;  /* 0x0000002404047981 */ /* 0x000ea4000c1e1500 */
[----:B--2---:R-:W-:-:S06]  /*b710*/  HADD2.F32 R2, -RZ, R4.H0_H0 ;  /* 0x20000004ff027230 */ /* 0x004fcc0000004100 */
[----:B------:R-:W0:Y:S02]  /*b720*/  F2I.S64.TRUNC R2, R2 ;  /* 0x0000000200027311 */ /* 0x000e24000020d900 */
[----:B0-----:R-:W-:Y:S01]  /*b730*/  PRMT R0, R2, 0x7610, R0 ;  /* 0x0000761002007816 */ /* 0x001fe20000000000 */
[----:B------:R-:W-:Y:S06]  /*b740*/  BRA `(.L_x_4983) ;  /* 0x0000000800bc7947 */ /* 0x000fec0003800000 */
.L_x_4988:
[----:B------:R-:W2:Y:S02]  /*b750*/  LDG.E.64 R2, desc[UR36][R4.64] ;  /* 0x0000002404027981 */ /* 0x000ea4000c1e1b00 */
[----:B--2---:R-:W0:Y:S02]  /*b760*/  F2I.S64.F64.TRUNC R2, R2 ;  /* 0x0000000200027311 */ /* 0x004e24000030d900 */
[----:B0-----:R-:W-:Y:S01]  /*b770*/  PRMT R0, R2, 0x7610, R0 ;  /* 0x0000761002007816 */ /* 0x001fe20000000000 */
[----:B------:R-:W-:Y:S06]  /*b780*/  BRA `(.L_x_4983) ;  /* 0x0000000800ac7947 */ /* 0x000fec0003800000 */
.L_x_4978:
        /* <DEDUP_REMOVED lines=12> */
.L_x_4992:
[----:B------:R-:W2:Y:S02]  /*b850*/  LDG.E.64 R4, desc[UR36][R4.64] ;  /* 0x0000002404047981 */ /* 0x000ea4000c1e1b00 */
[----:B--2---:R-:W0:Y:S02]  /*b860*/  F2I.S64.F64.TRUNC R2, R4 ;  /* 0x0000000400027311 */ /* 0x004e24000030d900 */
[----:B0-----:R-:W-:Y:S01]  /*b870*/  PRMT R0, R2, 0x7610, R0 ;  /* 0x0000761002007816 */ /* 0x001fe20000000000 */
[----:B------:R-:W-:Y:S06]  /*b880*/  BRA `(.L_x_4983) ;  /* 0x00000008006c7947 */ /* 0x000fec0003800000 */
.L_x_4991:
        /* <DEDUP_REMOVED lines=28> */
.L_x_4994:
        /* <DEDUP_REMOVED lines=15> */
.L_x_4993:
[----:B------:R-:W2:Y:S02]  /*bb40*/  LDG.E.U16 R2, desc[UR36][R4.64] ;  /* 0x0000002404027981 */ /* 0x000ea4000c1e1500 */
[----:B--2---:R-:W-:-:S06]  /*bb50*/  IMAD.U32 R2, R2, 0x10000, RZ ;  /* 0x0001000002027824 */ /* 0x004fcc00078e00ff */
[----:B------:R-:W0:Y:S02]  /*bb60*/  F2I.S64.TRUNC R2, R2 ;  /* 0x0000000200027311 */ /* 0x000e24000020d900 */
[----:B0-----:R-:W-:Y:S01]  /*bb70*/  PRMT R0, R2, 0x7610, R0 ;  /* 0x0000761002007816 */ /* 0x001fe20000000000 */
[----:B------:R-:W-:Y:S06]  /*bb80*/  BRA `(.L_x_4983) ;  /* 0x0000000400ac7947 */ /* 0x000fec0003800000 */
.L_x_4990:
        /* <DEDUP_REMOVED lines=10> */
.L_x_4997:
        /* <DEDUP_REMOVED lines=21> */
.L_x_5001:
[----:B------:R-:W-:Y:S05]  /*bd80*/  BSYNC B1 ;  /* 0x0000000000017941 */ /* 0x000fea0003800000 */
.L_x_5000:
[----:B------:R-:W-:Y:S01]  /*bd90*/  IMAD.SHL.U32 R2, R2, 0x100000, RZ ;  /* 0x0010000002027824 */ /* 0x000fe200078e00ff */
[----:B------:R-:W-:-:S04]  /*bda0*/  LEA R3, R0, 0x3b800000, 0x17 ;  /* 0x3b80000000037811 */ /* 0x000fc800078eb8ff */
[----:B------:R-:W-:-:S07]  /*bdb0*/  LOP3.LUT R2, R3, R2, R4, 0xfe, !PT ;  /* 0x0000000203027212 */ /* 0x000fce00078efe04 */
.L_x_4999:
[----:B------:R-:W-:Y:S05]  /*bdc0*/  BSYNC B0 ;  /* 0x0000000000007941 */ /* 0x000fea0003800000 */
.L_x_4998:
[----:B------:R-:W0:Y:S02]  /*bdd0*/  F2I.S64.TRUNC R2, R2 ;  /* 0x0000000200027311 */ /* 0x000e24000020d900 */
[----:B0-----:R-:W-:Y:S01]  /*bde0*/  PRMT R0, R2, 0x7610, R0 ;  /* 0x0000761002007816 */ /* 0x001fe20000000000 */
[----:B------:R-:W-:Y:S06]  /*bdf0*/  BRA `(.L_x_4983) ;  /* 0x0000000400107947 */ /* 0x000fec0003800000 */
.L_x_4996:
        /* <DEDUP_REMOVED lines=21> */
.L_x_5005:
[----:B------:R-:W-:Y:S05]  /*bf50*/  BSYNC B1 ;  /* 0x0000000000017941 */ /* 0x000fea0003800000 */
.L_x_5004:
[----:B------:R-:W-:Y:S01]  /*bf60*/  IMAD.SHL.U32 R2, R2, 0x200000, RZ ;  /* 0x0020000002027824 */ /* 0x000fe200078e00ff */
[----:B------:R-:W-:-:S04]  /*bf70*/  LEA R3, R0, 0x37800000, 0x17 ;  /* 0x3780000000037811 */ /* 0x000fc800078eb8ff */
[----:B------:R-:W-:-:S07]  /*bf80*/  LOP3.LUT R2, R3, R2, R4, 0xfe, !PT ;  /* 0x0000000203027212 */ /* 0x000fce00078efe04 */
.L_x_5003:
[----:B------:R-:W-:Y:S05]  /*bf90*/  BSYNC B0 ;  /* 0x0000000000007941 */ /* 0x000fea0003800000 */
.L_x_5002:
[----:B------:R-:W0:Y:S02]  /*bfa0*/  F2I.S64.TRUNC R2, R2 ;  /* 0x0000000200027311 */ /* 0x000e24000020d900 */
[----:B0-----:R-:W-:Y:S01]  /*bfb0*/  PRMT R0, R2, 0x7610, R0 ;  /* 0x0000761002007816 */ /* 0x001fe20000000000 */
[----:B------:R-:W-:Y:S06]  /*bfc0*/  BRA `(.L_x_4983) ;  /* 0x00000000009c7947 */ /* 0x000fec0003800000 */
.L_x_4995:
        /* <DEDUP_REMOVED lines=14> */
.L_x_5009:
[----:B------:R-:W-:Y:S05]  /*c0b0*/  BSYNC B0 ;  /* 0x0000000000007941 */ /* 0x000fea0003800000 */
.L_x_5008:
[----:B------:R-:W0:Y:S02]  /*c0c0*/  F2I.S64.TRUNC R2, R2 ;  /* 0x0000000200027311 */ /* 0x000e24000020d900 */
[----:B0-----:R-:W-:Y:S01]  /*c0d0*/  PRMT R0, R2, 0x7610, R0 ;  /* 0x0000761002007816 */ /* 0x001fe20000000000 */
[----:B------:R-:W-:Y:S06]  /*c0e0*/  BRA `(.L_x_4983) ;  /* 0x0000000000547947 */ /* 0x000fec0003800000 */
.L_x_4982:
        /* <DEDUP_REMOVED lines=16> */
.L_x_5010:
[----:B------:R-:W-:Y:S01]  /*c1f0*/  PRMT R0, RZ, 0x7610, R0 ;  /* 0x00007610ff007816 */ /* 0x000fe20000000000 */
[----:B------:R-:W-:Y:S06]  /*c200*/  BRA `(.L_x_4983) ;  /* 0x00000000000c7947 */ /* 0x000fec0003800000 */
.L_x_5007:
[----:B------:R0:W5:Y:S01]  /*c210*/  LDG.E.U8 R0, desc[UR36][R4.64] ;  /* 0x0000002404007981 */ /* 0x000162000c1e1100 */
[----:B------:R-:W-:Y:S05]  /*c220*/  BRA `(.L_x_4983) ;  /* 0x0000000000047947 */ /* 0x000fea0003800000 */
.L_x_5006:
[----:B------:R0:W5:Y:S02]  /*c230*/  LDG.E.U8 R0, desc[UR36][R4.64] ;  /* 0x0000002404007981 */ /* 0x000164000c1e1100 */
.L_x_4983:
        /* <DEDUP_REMOVED lines=23> */
.L_x_5014:
[----:B0-----:R-:W-:-:S06]  /*c3b0*/  IMAD.U32 R3, R3, 0x10000, RZ ;  /* 0x0001000003037824 */ /* 0x001fcc00078e00ff */
[----:B------:R-:W0:Y:S02]  /*c3c0*/  F2I.S64.TRUNC R2, R3 ;  /* 0x0000000300027311 */ /* 0x000e24000020d900 */
[----:B0-----:R0:W-:Y:S01]  /*c3d0*/  STG.E.U8 desc[UR36][R16.64], R2 ;  /* 0x0000000210007986 */ /* 0x0011e2000c101124 */
[----:B------:R-:W-:Y:S05]  /*c3e0*/  BRA `(.L_x_5016) ;  /* 0x0000000c00847947 */ /* 0x000fea0003800000 */
.L_x_5013:
        /* <DEDUP_REMOVED lines=10> */
.L_x_5018:
[----:B0-----:R-:W-:-:S06]  /*c490*/  IMAD.U32 R3, R3, 0x10000, RZ ;  /* 0x0001000003037824 */ /* 0x001fcc00078e00ff */
[----:B------:R-:W0:Y:S02]  /*c4a0*/  F2I.FTZ.TRUNC.NTZ R3, R3 ;  /* 0x0000000300037305 */ /* 0x000e24000021f100 */
[----:B0-----:R0:W-:Y:S01]  /*c4b0*/  STG.E desc[UR36][R16.64], R3 ;  /* 0x0000000310007986 */ /* 0x0011e2000c101924 */
[----:B------:R-:W-:Y:S05]  /*c4c0*/  BRA `(.L_x_5016) ;  /* 0x0000000c004c7947 */ /* 0x000fea0003800000 */
.L_x_5017:
[----:B0-----:R-:W-:-:S06]  /*c4d0*/  IMAD.U32 R3, R3, 0x10000, RZ ;  /* 0x0001000003037824 */ /* 0x001fcc00078e00ff */
[----:B------:R-:W0:Y:S02]  /*c4e0*/  F2I.FTZ.TRUNC.NTZ R3, R3 ;  /* 0x0000000300037305 */ /* 0x000e24000021f100 */
[----:B0-----:R0:W-:Y:S01]  /*c4f0*/  STG.E.U16 desc[UR36][R16.64], R3 ;  /* 0x0000000310007986 */ /* 0x0011e2000c101524 */
[----:B------:R-:W-:Y:S05]  /*c500*/  BRA `(.L_x_5016) ;  /* 0x0000000c003c7947 */ /* 0x000fea0003800000 */
.L_x_5012:
        /* <DEDUP_REMOVED lines=9> */
.L_x_5020:
[----:B0-----:R-:W-:-:S05]  /*c5a0*/  IMAD.U32 R0, R3, 0x10000, RZ ;  /* 0x0001000003007824 */ /* 0x001fca00078e00ff */
[----:B------:R-:W-:-:S05]  /*c5b0*/  F2FP.F16.F32.PACK_AB R0, RZ, R0 ;  /* 0x00000000ff00723e */ /* 0x000fca00000000ff */
[----:B------:R0:W-:Y:S01]  /*c5c0*/  STG.E.U16 desc[UR36][R16.64], R0 ;  /* 0x0000000010007986 */ /* 0x0001e2000c101524 */
[----:B------:R-:W-:Y:S05]  /*c5d0*/  BRA `(.L_x_5016) ;  /* 0x0000000c00087947 */ /* 0x000fea0003800000 */
.L_x_5019:
        /* <DEDUP_REMOVED lines=10> */
.L_x_5022:
[----:B0-----:R-:W-:-:S05]  /*c680*/  IMAD.U32 R3, R3, 0x10000, RZ ;  /* 0x0001000003037824 */ /* 0x001fca00078e00ff */
[----:B------:R-:W-:-:S04]  /*c690*/  F2FP.F16.F32.PACK_AB R3, RZ, R3 ;  /* 0x00000003ff03723e */ /* 0x000fc800000000ff */
[----:B------:R-:W-:-:S05]  /*c6a0*/  PRMT R3, R3, 0x5410, RZ ;  /* 0x0000541003037816 */ /* 0x000fca00000000ff */
[----:B------:R0:W-:Y:S01]  /*c6b0*/  STG.E desc[UR36][R16.64], R3 ;  /* 0x0000000310007986 */ /* 0x0001e2000c101924 */
[----:B------:R-:W-:Y:S05]  /*c6c0*/  BRA `(.L_x_5016) ;  /* 0x0000000800cc7947 */ /* 0x000fea0003800000 */
.L_x_5021:
[----:B0-----:R-:W-:-:S04]  /*c6d0*/  IMAD.U32 R2, R3, 0x10000, RZ ;  /* 0x0001000003027824 */ /* 0x001fc800078e00ff */
[----:B------:R-:W-:-:S06]  /*c6e0*/  FMUL.FTZ R2, R2, 1 ;  /* 0x3f80000002027820 */ /* 0x000fcc0000410000 */
[----:B------:R-:W0:Y:S02]  /*c6f0*/  F2F.F64.F32 R2, R2 ;  /* 0x0000000200027310 */ /* 0x000e240000201800 */
[----:B0-----:R0:W-:Y:S01]  /*c700*/  STG.E.64 desc[UR36][R16.64], R2 ;  /* 0x0000000210007986 */ /* 0x0011e2000c101b24 */
[----:B------:R-:W-:Y:S05]  /*c710*/  BRA `(.L_x_5016) ;  /* 0x0000000800b87947 */ /* 0x000fea0003800000 */
.L_x_5011:
        /* <DEDUP_REMOVED lines=13> */
.L_x_5025:
[----:B0-----:R-:W-:Y:S01]  /*c7f0*/  IMAD.U32 R3, R3, 0x10000, RZ ;  /* 0x0001000003037824 */ /* 0x001fe200078e00ff */
[----:B------:R-:W-:-:S03]  /*c800*/  CS2R R6, SRZ ;  /* 0x0000000000067805 */ /* 0x000fc6000001ff00 */
[----:B------:R-:W-:-:S04]  /*c810*/  FMUL.FTZ R3, R3, 1 ;  /* 0x3f80000003037820 */ /* 0x000fc80000410000 */
[----:B------:R-:W0:Y:S02]  /*c820*/  F2F.F64.F32 R4, R3 ;  /* 0x0000000300047310 */ /* 0x000e240000201800 */
[----:B0-----:R0:W-:Y:S01]  /*c830*/  STG.E.128 desc[UR36][R16.64], R4 ;  /* 0x0000000410007986 */ /* 0x0011e2000c101d24 */
[----:B------:R-:W-:Y:S05]  /*c840*/  BRA `(.L_x_5016) ;  /* 0x00000008006c7947 */ /* 0x000fea0003800000 */
.L_x_5024:
        /* <DEDUP_REMOVED lines=21> */
.L_x_5029:
[----:B------:R-:W-:Y:S05]  /*c9a0*/  BSYNC B0 ;  /* 0x0000000000007941 */ /* 0x000fea0003800000 */
.L_x_5028:
[----:B------:R-:W-:-:S05]  /*c9b0*/  LOP3.LUT R3, R0, R3, RZ, 0xfc, !PT ;  /* 0x0000000300037212 */ /* 0x000fca00078efcff */
[----:B------:R0:W-:Y:S01]  /*c9c0*/  STG.E.U8 desc[UR36][R16.64], R3 ;  /* 0x0000000310007986 */ /* 0x0001e2000c101124 */
[----:B------:R-:W-:Y:S05]  /*c9d0*/  BRA `(.L_x_5016) ;  /* 0x0000000800087947 */ /* 0x000fea0003800000 */
.L_x_5027:
        /* <DEDUP_REMOVED lines=13> */
.L_x_5031:
[----:B------:R-:W-:Y:S01]  /*cab0*/  IMAD.MOV.U32 R0, RZ, RZ, 0x7f ;  /* 0x0000007fff007424 */ /* 0x000fe200078e00ff */
[----:B------:R-:W-:-:S04]  /*cac0*/  ISETP.GT.U32.AND P0, PT, R2, 0x7f800000, PT ;  /* 0x7f8000000200780c */ /* 0x000fc80003f04070 */
[----:B------:R-:W-:-:S09]  /*cad0*/  SEL R0, R0, 0x7c, P0 ;  /* 0x0000007c00007807 */ /* 0x000fd20000000000 */
.L_x_5032:
[----:B------:R-:W-:Y:S05]  /*cae0*/  BSYNC B0 ;  /* 0x0000000000007941 */ /* 0x000fea0003800000 */
.L_x_5030:
[----:B------:R-:W-:-:S04]  /*caf0*/  LOP3.LUT R2, R3, 0x80000000, RZ, 0xc0, !PT ;  /* 0x8000000003027812 */ /* 0x000fc800078ec0ff */
[----:B------:R-:W-:-:S04]  /*cb00*/  SHF.R.U32.HI R3, RZ, 0x18, R2 ;  /* 0x00000018ff037819 */ /* 0x000fc80000011602 */
[----:B------:R-:W-:-:S05]  /*cb10*/  LOP3.LUT R3, R0, R3, RZ, 0xfc, !PT ;  /* 0x0000000300037212 */ /* 0x000fca00078efcff */
[----:B------:R0:W-:Y:S01]  /*cb20*/  STG.E.U8 desc[UR36][R16.64], R3 ;  /* 0x0000000310007986 */ /* 0x0001e2000c101124 */
[----:B------:R-:W-:Y:S05]  /*cb30*/  BRA `(.L_x_5016) ;  /* 0x0000000400b07947 */ /* 0x000fea0003800000 */
.L_x_5026:
[----:B0-----:R0:W-:Y:S01]  /*cb40*/  STG.E.U16 desc[UR36][R16.64], R3 ;  /* 0x0000000310007986 */ /* 0x0011e2000c101524 */
[----:B------:R-:W-:Y:S05]  /*cb50*/  BRA `(.L_x_5016) ;  /* 0x0000000400a87947 */ /* 0x000fea0003800000 */
.L_x_5023:
        /* <DEDUP_REMOVED lines=12> */
.L_x_5035:
        /* <DEDUP_REMOVED lines=17> */
.L_x_5038:
[----:B------:R-:W-:-:S04]  /*cd30*/  LOP3.LUT R2, R3, 0x80000000, RZ, 0xc0, !PT ;  /* 0x8000000003027812 */ /* 0x000fc800078ec0ff */
[----:B------:R-:W-:-:S04]  /*cd40*/  SHF.R.U32.HI R3, RZ, 0x18, R2 ;  /* 0x00000018ff037819 */ /* 0x000fc80000011602 */
[----:B------:R-:W-:-:S04]  /*cd50*/  LOP3.LUT R0, R0, R3, RZ, 0xfc, !PT ;  /* 0x0000000300007212 */ /* 0x000fc800078efcff */
[----:B------:R-:W-:-:S07]  /*cd60*/  PRMT R8, R0, 0x7610, R8 ;  /* 0x0000761000087816 */ /* 0x000fce0000000008 */
.L_x_5037:
[----:B------:R-:W-:Y:S05]  /*cd70*/  BSYNC B0 ;  /* 0x0000000000007941 */ /* 0x000fea0003800000 */
.L_x_5036:
[----:B------:R3:W-:Y:S01]  /*cd80*/  STG.E.U8 desc[UR36][R16.64], R8 ;  /* 0x0000000810007986 */ /* 0x0007e2000c101124 */
[----:B------:R-:W-:Y:S05]  /*cd90*/  BRA `(.L_x_5016) ;  /* 0x0000000400187947 */ /* 0x000fea0003800000 */
.L_x_5034:
        /* <DEDUP_REMOVED lines=17> */
.L_x_5041:
[----:B------:R-:W-:-:S04]  /*ceb0*/  LOP3.LUT R2, R3, 0x80000000, RZ, 0xc0, !PT ;  /* 0x8000000003027812 */ /* 0x000fc800078ec0ff */
[----:B------:R-:W-:-:S04]  /*cec0*/  SHF.R.U32.HI R3, RZ, 0x18, R2 ;  /* 0x00000018ff037819 */ /* 0x000fc80000011602 */
[----:B------:R-:W-:-:S04]  /*ced0*/  LOP3.LUT R0, R0, R3, RZ, 0xfc, !PT ;  /* 0x0000000300007212 */ /* 0x000fc800078efcff */
[----:B------:R-:W-:-:S07]  /*cee0*/  PRMT R8, R0, 0x7610, R8 ;  /* 0x0000761000087816 */ /* 0x000fce0000000008 */
.L_x_5040:
[----:B------:R-:W-:Y:S05]  /*cef0*/  BSYNC B0 ;  /* 0x0000000000007941 */ /* 0x000fea0003800000 */
.L_x_5039:
[----:B------:R0:W-:Y:S01]  /*cf00*/  STG.E.U8 desc[UR36][R16.64], R8 ;  /* 0x0000000810007986 */ /* 0x0001e2000c101124 */
[----:B------:R-:W-:Y:S05]  /*cf10*/  BRA `(.L_x_5016) ;  /* 0x0000000000b87947 */ /* 0x000fea0003800000 */
.L_x_5033:
        /* <DEDUP_REMOVED lines=22> */
.L_x_5015:
        /* <DEDUP_REMOVED lines=16> */
.L_x_5044:
[----:B------:R-:W-:Y:S05]  /*d180*/  BRA `(.L_x_5016) ;  /* 0x00000000001c7947 */ /* 0x000fea0003800000 */
.L_x_5043:
[----:B0-----:R-:W-:-:S06]  /*d190*/  IMAD.U32 R3, R3, 0x10000, RZ ;  /* 0x0001000003037824 */ /* 0x001fcc00078e00ff */
[----:B------:R-:W0:Y:S02]  /*d1a0*/  F2I.U64.TRUNC R2, R3 ;  /* 0x0000000300027311 */ /* 0x000e24000020d800 */
[----:B0-----:R1:W-:Y:S01]  /*d1b0*/  STG.E.64 desc[UR36][R16.64], R2 ;  /* 0x0000000210007986 */ /* 0x0013e2000c101b24 */
[----:B------:R-:W-:Y:S05]  /*d1c0*/  BRA `(.L_x_5016) ;  /* 0x00000000000c7947 */ /* 0x000fea0003800000 */
.L_x_5042:
[----:B0-----:R-:W-:-:S06]  /*d1d0*/  IMAD.U32 R3, R3, 0x10000, RZ ;  /* 0x0001000003037824 */ /* 0x001fcc00078e00ff */
[----:B------:R-:W0:Y:S02]  /*d1e0*/  F2I.FTZ.U32.TRUNC.NTZ R3, R3 ;  /* 0x0000000300037305 */ /* 0x000e24000021f000 */
[----:B0-----:R0:W-:Y:S02]  /*d1f0*/  STG.E desc[UR36][R16.64], R3 ;  /* 0x0000000310007986 */ /* 0x0011e4000c101924 */
.L_x_5016:
[----:B------:R-:W-:-:S07]  /*d200*/  VIADD R19, R19, 0x80 ;  /* 0x0000008013137836 */ /* 0x000fce0000000000 */
.L_x_4943:
[----:B------:R-:W-:Y:S05]  /*d210*/  BSYNC B6 ;  /* 0x0000000000067941 */ /* 0x000fea0003800000 */
.L_x_4942:
[----:B------:R-:W-:Y:S02]  /*d220*/  ULDC UR4, c[0x0][0x210] ;  /* 0x0000840000047ab9 */ /* 0x000fe40000000800 */
[----:B------:R-:W-:-:S13]  /*d230*/  ISETP.GE.AND P0, PT, R19, UR4, PT ;  /* 0x0000000413007c0c */ /* 0x000fda000bf06270 */
[----:B------:R-:W-:Y:S05]  /*d240*/  @P0 EXIT ;  /* 0x000000000000094d */ /* 0x000fea0003800000 */
        /* <DEDUP_REMOVED lines=354> */
.L_x_5045:
        /* <DEDUP_REMOVED lines=23> */
.L_x_5049:
[----:B------:R-:W2:Y:S02]  /*e9e0*/  LDG.E.U8 R2, desc[UR36][R2.64] ;  /* 0x0000002402027981 */ /* 0x000ea4000c1e1100 */
[----:B--2---:R-:W-:-:S04]  /*e9f0*/  I2FP.F32.U32 R0, R2 ;  /* 0x0000000200007245 */ /* 0x004fc80000201000 */
[----:B------:R-:W-:-:S04]  /*ea00*/  F2FP.BF16.F32.PACK_AB R0, RZ, R0 ;  /* 0x00000000ff00723e */ /* 0x000fc800000010ff */
[----:B------:R-:W-:Y:S01]  /*ea10*/  PRMT R19, R0, 0x7610, R19 ;  /* 0x0000761000137816 */ /* 0x000fe20000000013 */
[----:B------:R-:W-:Y:S06]  /*ea20*/  BRA `(.L_x_5051) ;  /* 0x0000000c00c87947 */ /* 0x000fec0003800000 */
.L_x_5048:
        /* <DEDUP_REMOVED lines=11> */
.L_x_5053:
[----:B------:R-:W2:Y:S02]  /*eae0*/  LDG.E R2, desc[UR36][R2.64] ;  /* 0x0000002402027981 */ /* 0x000ea4000c1e1900 */
[----:B--2---:R-:W-:-:S04]  /*eaf0*/  I2FP.F32.S32 R0, R2 ;  /* 0x0000000200007245 */ /* 0x004fc80000201400 */
[----:B------:R-:W-:-:S04]  /*eb00*/  F2FP.BF16.F32.PACK_AB R0, RZ, R0 ;  /* 0x00000000ff00723e */ /* 0x000fc800000010ff */
[----:B------:R-:W-:Y:S01]  /*eb10*/  PRMT R19, R0, 0x7610, R19 ;  /* 0x0000761000137816 */ /* 0x000fe20000000013 */
[----:B------:R-:W-:Y:S06]  /*eb20*/  BRA `(.L_x_5051) ;  /* 0x0000000c00887947 */ /* 0x000fec0003800000 */
.L_x_5052:
[----:B------:R-:W2:Y:S02]  /*eb30*/  LDG.E.U16 R2, desc[UR36][R2.64] ;  /* 0x0000002402027981 */ /* 0x000ea4000c1e1500 */
[----:B--2---:R-:W0:Y:S02]  /*eb40*/  I2F.S16 R0, R2 ;  /* 0x0000000200007306 */ /* 0x004e240000101400 */
[----:B0-----:R-:W-:-:S04]  /*eb50*/  F2FP.BF16.F32.PACK_AB R0, RZ, R0 ;  /* 0x00000000ff00723e */ /* 0x001fc800000010ff */
[----:B------:R-:W-:Y:S01]  /*eb60*/  PRMT R19, R0, 0x7610, R19 ;  /* 0x0000761000137816 */ /* 0x000fe20000000013 */
[----:B------:R-:W-:Y:S06]  /*eb70*/  BRA `(.L_x_5051) ;  /* 0x0000000c00747947 */ /* 0x000fec0003800000 */
.L_x_5047:
        /* <DEDUP_REMOVED lines=9> */
.L_x_5055:
[----:B------:R-:W2:Y:S02]  /*ec10*/  LDG.E.U16 R0, desc[UR36][R2.64] ;  /* 0x0000002402007981 */ /* 0x000ea4000c1e1500 */
[----:B--2---:R-:W-:-:S05]  /*ec20*/  HADD2.F32 R0, -RZ, R0.H0_H0 ;  /* 0x20000000ff007230 */ /* 0x004fca0000004100 */
[----:B------:R-:W-:-:S04]  /*ec30*/  F2FP.BF16.F32.PACK_AB R0, RZ, R0 ;  /* 0x00000000ff00723e */ /* 0x000fc800000010ff */
[----:B------:R-:W-:Y:S01]  /*ec40*/  PRMT R19, R0, 0x7610, R19 ;  /* 0x0000761000137816 */ /* 0x000fe20000000013 */
[----:B------:R-:W-:Y:S06]  /*ec50*/  BRA `(.L_x_5051) ;  /* 0x0000000c003c7947 */ /* 0x000fec0003800000 */
.L_x_5054:
        /* <DEDUP_REMOVED lines=9> */
.L_x_5057:
[----:B------:R-:W2:Y:S02]  /*ecf0*/  LDG.E.U16 R2, desc[UR36][R2.64] ;  /* 0x0000002402027981 */ /* 0x000ea4000c1e1500 */
[----:B--2---:R-:W-:-:S05]  /*ed00*/  HADD2.F32 R0, -RZ, R2.H0_H0 ;  /* 0x20000002ff007230 */ /* 0x004fca0000004100 */
[----:B------:R-:W-:-:S04]  /*ed10*/  F2FP.BF16.F32.PACK_AB R0, RZ, R0 ;  /* 0x00000000ff00723e */ /* 0x000fc800000010ff */
[----:B------:R-:W-:Y:S01]  /*ed20*/  PRMT R19, R0, 0x7610, R19 ;  /* 0x0000761000137816 */ /* 0x000fe20000000013 */
[----:B------:R-:W-:Y:S06]  /*ed30*/  BRA `(.L_x_5051) ;  /* 0x0000000c00047947 */ /* 0x000fec0003800000 */
.L_x_5056:
        /* <DEDUP_REMOVED lines=9> */
.L_x_5046:
        /* <DEDUP_REMOVED lines=14> */
.L_x_5060:
        /* <DEDUP_REMOVED lines=9> */
.L_x_5059:
        /* <DEDUP_REMOVED lines=28> */
.L_x_5062:
        /* <DEDUP_REMOVED lines=15> */
.L_x_5061:
[----:B------:R0:W5:Y:S01]  /*f1f0*/  LDG.E.U16 R19, desc[UR36][R2.64] ;  /* 0x0000002402137981 */ /* 0x000162000c1e1500 */
[----:B------:R-:W-:Y:S05]  /*f200*/  BRA `(.L_x_5051) ;  /* 0x0000000400d07947 */ /* 0x000fea0003800000 */
.L_x_5058:
        /* <DEDUP_REMOVED lines=13> */
.L_x_5065:
        /* <DEDUP_REMOVED lines=21> */
.L_x_5069:
[----:B------:R-:W-:Y:S05]  /*f430*/  BSYNC B1 ;  /* 0x0000000000017941 */ /* 0x000fea0003800000 */
.L_x_5068:
[----:B------:R-:W-:Y:S01]  /*f440*/  LEA R3, R0, 0x3b800000, 0x17 ;  /* 0x3b80000000037811 */ /* 0x000fe200078eb8ff */
[----:B------:R-:W-:-:S05]  /*f450*/  IMAD.SHL.U32 R0, R2, 0x100000, RZ ;  /* 0x0010000002007824 */ /* 0x000fca00078e00ff */
[----:B------:R-:W-:-:S07]  /*f460*/  LOP3.LUT R0, R3, R0, R4, 0xfe, !PT ;  /* 0x0000000003007212 */ /* 0x000fce00078efe04 */
.L_x_5067:
[----:B------:R-:W-:Y:S05]  /*f470*/  BSYNC B0 ;  /* 0x0000000000007941 */ /* 0x000fea0003800000 */
.L_x_5066:
[----:B------:R-:W-:-:S04]  /*f480*/  F2FP.BF16.F32.PACK_AB R0, RZ, R0 ;  /* 0x00000000ff00723e */ /* 0x000fc800000010ff */
[----:B------:R-:W-:Y:S01]  /*f490*/  PRMT R19, R0, 0x7610, R19 ;  /* 0x0000761000137816 */ /* 0x000fe20000000013 */
[----:B------:R-:W-:Y:S06]  /*f4a0*/  BRA `(.L_x_5051) ;  /* 0x0000000400287947 */ /* 0x000fec0003800000 */
.L_x_5064:
        /* <DEDUP_REMOVED lines=21> */
.L_x_5073:
[----:B------:R-:W-:Y:S05]  /*f600*/  BSYNC B1 ;  /* 0x0000000000017941 */ /* 0x000fea0003800000 */
.L_x_5072:
[----:B------:R-:W-:Y:S01]  /*f610*/  LEA R3, R0, 0x37800000, 0x17 ;  /* 0x3780000000037811 */ /* 0x000fe200078eb8ff */
[----:B------:R-:W-:-:S05]  /*f620*/  IMAD.SHL.U32 R0, R2, 0x200000, RZ ;  /* 0x0020000002007824 */ /* 0x000fca00078e00ff */
[----:B------:R-:W-:-:S07]  /*f630*/  LOP3.LUT R0, R3, R0, R4, 0xfe, !PT ;  /* 0x0000000003007212 */ /* 0x000fce00078efe04 */
.L_x_5071:
[----:B------:R-:W-:Y:S05]  /*f640*/  BSYNC B0 ;  /* 0x0000000000007941 */ /* 0x000fea0003800000 */
.L_x_5070:
[----:B------:R-:W-:-:S04]  /*f650*/  F2FP.BF16.F32.PACK_AB R0, RZ, R0 ;  /* 0x00000000ff00723e */ /* 0x000fc800000010ff */
[----:B------:R-:W-:Y:S01]  /*f660*/  PRMT R19, R0, 0x7610, R19 ;  /* 0x0000761000137816 */ /* 0x000fe20000000013 */
[----:B------:R-:W-:Y:S06]  /*f670*/  BRA `(.L_x_5051) ;  /* 0x0000000000b47947 */ /* 0x000fec0003800000 */
.L_x_5063:
        /* <DEDUP_REMOVED lines=14> */
.L_x_5077:
[----:B------:R-:W-:Y:S05]  /*f760*/  BSYNC B0 ;  /* 0x0000000000007941 */ /* 0x000fea0003800000 */
.L_x_5076:
[----:B------:R-:W-:-:S04]  /*f770*/  F2FP.BF16.F32.PACK_AB R0, RZ, R0 ;  /* 0x00000000ff00723e */ /* 0x000fc800000010ff */
[----:B------:R-:W-:Y:S01]  /*f780*/  PRMT R19, R0, 0x7610, R19 ;  /* 0x0000761000137816 */ /* 0x000fe20000000013 */
[----:B------:R-:W-:Y:S06]  /*f790*/  BRA `(.L_x_5051) ;  /* 0x00000000006c7947 */ /* 0x000fec0003800000 */
.L_x_5050:
        /* <DEDUP_REMOVED lines=16> */
.L_x_5078:
[----:B------:R-:W-:Y:S01]  /*f8a0*/  PRMT R19, RZ, 0x7610, R19 ;  /* 0x00007610ff137816 */ /* 0x000fe20000000013 */
[----:B------:R-:W-:Y:S06]  /*f8b0*/  BRA `(.L_x_5051) ;  /* 0x0000000000247947 */ /* 0x000fec0003800000 */
.L_x_5075:
[----:B------:R-:W2:Y:S02]  /*f8c0*/  LDG.E.64 R2, desc[UR36][R2.64] ;  /* 0x0000002402027981 */ /* 0x000ea4000c1e1b00 */
[----:B--2---:R-:W0:Y:S02]  /*f8d0*/  I2F.U64 R0, R2 ;  /* 0x0000000200007312 */ /* 0x004e240000301000 */
[----:B0-----:R-:W-:-:S04]  /*f8e0*/  F2FP.BF16.F32.PACK_AB R0, RZ, R0 ;  /* 0x00000000ff00723e */ /* 0x001fc800000010ff */
[----:B------:R-:W-:Y:S01]  /*f8f0*/  PRMT R19, R0, 0x7610, R19 ;  /* 0x0000761000137816 */ /* 0x000fe20000000013 */
[----:B------:R-:W-:Y:S06]  /*f900*/  BRA `(.L_x_5051) ;  /* 0x0000000000107947 */ /* 0x000fec0003800000 */
.L_x_5074:
[----:B------:R-:W2:Y:S02]  /*f910*/  LDG.E R2, desc[UR36][R2.64] ;  /* 0x0000002402027981 */ /* 0x000ea4000c1e1900 */
[----:B--2---:R-:W-:-:S04]  /*f920*/  I2FP.F32.U32 R0, R2 ;  /* 0x0000000200007245 */ /* 0x004fc80000201000 */
[----:B------:R-:W-:-:S04]  /*f930*/  F2FP.BF16.F32.PACK_AB R0, RZ, R0 ;  /* 0x00000000ff00723e */ /* 0x000fc800000010ff */
[----:B------:R-:W-:-:S07]  /*f940*/  PRMT R19, R0, 0x7610, R19 ;  /* 0x0000761000137816 */ /* 0x000fce0000000013 */
.L_x_5051:
        /* <DEDUP_REMOVED lines=17> */
.L_x_5082:
[----:B------:R1:W5:Y:S01]  /*fa60*/  LDG.E.U8 R0, desc[UR36][R4.64] ;  /* 0x0000002404007981 */ /* 0x000362000c1e1100 */
[----:B------:R-:W-:Y:S05]  /*fa70*/  BRA `(.L_x_5084) ;  /* 0x0000000c00647947 */ /* 0x000fea0003800000 */
.L_x_5081:
        /* <DEDUP_REMOVED lines=8> */
.L_x_5086:
[----:B------:R3:W5:Y:S01]  /*fb00*/  LDG.E.U8 R0, desc[UR36][R4.64] ;  /* 0x0000002404007981 */ /* 0x000762000c1e1100 */
[----:B------:R-:W-:Y:S05]  /*fb10*/  BRA `(.L_x_5084) ;  /* 0x0000000c003c7947 */ /* 0x000fea0003800000 */
.L_x_5085:
[----:B------:R4:W5:Y:S01]  /*fb20*/  LDG.E.U16 R0, desc[UR36][R4.64] ;  /* 0x0000002404007981 */ /* 0x000962000c1e1500 */
[----:B------:R-:W-:Y:S05]  /*fb30*/  BRA `(.L_x_5084) ;  /* 0x0000000c00347947 */ /* 0x000fea0003800000 */
.L_x_5080:
        /* <DEDUP_REMOVED lines=10> */
.L_x_5088:
[----:B------:R-:W2:Y:S02]  /*fbe0*/  LDG.E.U16 R2, desc[UR36][R4.64] ;  /* 0x0000002404027981 */ /* 0x000ea4000c1e1500 */
[----:B--2---:R-:W-:-:S06]  /*fbf0*/  HADD2.F32 R2, -RZ, R2.H0_H0 ;  /* 0x20000002ff027230 */ /* 0x004fcc0000004100 */
[----:B------:R-:W0:Y:S02]  /*fc00*/  F2I.S64.TRUNC R2, R2 ;  /* 0x0000000200027311 */ /* 0x000e24000020d900 */
[----:B0-----:R-:W-:Y:S01]  /*fc10*/  PRMT R0, R2, 0x7610, R0 ;  /* 0x0000761002007816 */ /* 0x001fe20000000000 */
[----:B------:R-:W-:Y:S06]  /*fc20*/  BRA `(.L_x_5084) ;  /* 0x0000000800f87947 */ /* 0x000fec0003800000 */
.L_x_5087:
        /* <DEDUP_REMOVED lines=10> */
.L_x_5090:
[----:B------:R-:W2:Y:S02]  /*fcd0*/  LDG.E.U16 R4, desc[UR36][R4.64] ;  /* 0x0000002404047981 */ /* 0x000ea4000c1e1500 */
[----:B--2---:R-:W-:-:S06]  /*fce0*/  HADD2.F32 R2, -RZ, R4.H0_H0 ;  /* 0x20000004ff027230 */ /* 0x004fcc0000004100 */
[----:B------:R-:W0:Y:S02]  /*fcf0*/  F2I.S64.TRUNC R2, R2 ;  /* 0x0000000200027311 */ /* 0x000e24000020d900 */
[----:B0-----:R-:W-:Y:S01]  /*fd00*/  PRMT R0, R2, 0x7610, R0 ;  /* 0x0000761002007816 */ /* 0x001fe20000000000 */
[----:B------:R-:W-:Y:S06]  /*fd10*/  BRA `(.L_x_5084) ;  /* 0x0000000800bc7947 */ /* 0x000fec0003800000 */
.L_x_5089:
[----:B------:R-:W2:Y:S02]  /*fd20*/  LDG.E.64 R2, desc[UR36][R4.64] ;  /* 0x0000002404027981 */ /* 0x000ea4000c1e1b00 */
[----:B--2---:R-:W0:Y:S02]  /*fd30*/  F2I.S64.F64.TRUNC R2, R2 ;  /* 0x0000000200027311 */ /* 0x004e24000030d900 */
[----:B0-----:R-:W-:Y:S01]  /*fd40*/  PRMT R0, R2, 0x7610, R0 ;  /* 0x0000761002007816 */ /* 0x001fe20000000000 */
[----:B------:R-:W-:Y:S06]  /*fd50*/  BRA `(.L_x_5084) ;  /* 0x0000000800ac7947 */ /* 0x000fec0003800000 */
.L_x_5079:
        /* <DEDUP_REMOVED lines=12> */
.L_x_5093:
[----:B------:R-:W2:Y:S02]  /*fe20*/  LDG.E.64 R4, desc[UR36][R4.64] ;  /* 0x0000002404047981 */ /* 0x000ea4000c1e1b00 */
[----:B--2---:R-:W0:Y:S02]  /*fe30*/  F2I.S64.F64.TRUNC R2, R4 ;  /* 0x0000000400027311 */ /* 0x004e24000030d900 */
[----:B0-----:R-:W-:Y:S01]  /*fe40*/  PRMT R0, R2, 0x7610, R0 ;  /* 0x0000761002007816 */ /* 0x001fe20000000000 */
[----:B------:R-:W-:Y:S06]  /*fe50*/  BRA `(.L_x_5084) ;  /* 0x00000008006c7947 */ /* 0x000fec0003800000 */
.L_x_5092:
        /* <DEDUP_REMOVED lines=28> */
.L_x_5095:
        /* <DEDUP_REMOVED lines=15> */
.L_x_5094:
[----:B------:R-:W2:Y:S02]  /*10110*/  LDG.E.U16 R2, desc[UR36][R4.64] ;  /* 0x0000002404027981 */ /* 0x000ea4000c1e1500 */
[----:B--2---:R-:W-:-:S06]  /*10120*/  IMAD.U32 R2, R2, 0x10000, RZ ;  /* 0x0001000002027824 */ /* 0x004fcc00078e00ff */
[----:B------:R-:W0:Y:S02]  /*10130*/  F2I.S64.TRUNC R2, R2 ;  /* 0x0000000200027311 */ /* 0x000e24000020d900 */
[----:B0-----:R-:W-:Y:S01]  /*10140*/  PRMT R0, R2, 0x7610, R0 ;  /* 0x0000761002007816 */ /* 0x001fe20000000000 */
[----:B------:R-:W-:Y:S06]  /*10150*/  BRA `(.L_x_5084) ;  /* 0x0000000400ac7947 */ /* 0x000fec0003800000 */
.L_x_5091:
        /* <DEDUP_REMOVED lines=10> */
.L_x_5098:
        /* <DEDUP_REMOVED lines=21> */
.L_x_5102:
[----:B------:R-:W-:Y:S05]  /*10350*/  BSYNC B1 ;  /* 0x0000000000017941 */ /* 0x000fea0003800000 */
.L_x_5101:
[----:B------:R-:W-:Y:S01]  /*10360*/  IMAD.SHL.U32 R2, R2, 0x100000, RZ ;  /* 0x0010000002027824 */ /* 0x000fe200078e00ff */
[----:B------:R-:W-:-:S04]  /*10370*/  LEA R3, R0, 0x3b800000, 0x17 ;  /* 0x3b80000000037811 */ /* 0x000fc800078eb8ff */
[----:B------:R-:W-:-:S07]  /*10380*/  LOP3.LUT R2, R3, R2, R4, 0xfe, !PT ;  /* 0x0000000203027212 */ /* 0x000fce00078efe04 */
.L_x_5100:
[----:B------:R-:W-:Y:S05]  /*10390*/  BSYNC B0 ;  /* 0x0000000000007941 */ /* 0x000fea0003800000 */
.L_x_5099:
[----:B------:R-:W0:Y:S02]  /*103a0*/  F2I.S64.TRUNC R2, R2 ;  /* 0x0000000200027311 */ /* 0x000e24000020d900 */
[----:B0-----:R-:W-:Y:S01]  /*103b0*/  PRMT R0, R2, 0x7610, R0 ;  /* 0x0000761002007816 */ /* 0x001fe20000000000 */
[----:B------:R-:W-:Y:S06]  /*103c0*/  BRA `(.L_x_5084) ;  /* 0x0000000400107947 */ /* 0x000fec0003800000 */
.L_x_5097:
        /* <DEDUP_REMOVED lines=21> */
.L_x_5106:
[----:B------:R-:W-:Y:S05]  /*10520*/  BSYNC B1 ;  /* 0x0000000000017941 */ /* 0x000fea0003800000 */
.L_x_5105:
[----:B------:R-:W-:Y:S01]  /*10530*/  IMAD.SHL.U32 R2, R2, 0x200000, RZ ;  /* 0x0020000002027824 */ /* 0x000fe200078e00ff */
[----:B------:R-:W-:-:S04]  /*10540*/  LEA R3, R0, 0x37800000, 0x17 ;  /* 0x3780000000037811 */ /* 0x000fc800078eb8ff */
[----:B------:R-:W-:-:S07]  /*10550*/  LOP3.LUT R2, R3, R2, R4, 0xfe, !PT ;  /* 0x0000000203027212 */ /* 0x000fce00078efe04 */
.L_x_5104:
[----:B------:R-:W-:Y:S05]  /*10560*/  BSYNC B0 ;  /* 0x0000000000007941 */ /* 0x000fea0003800000 */
.L_x_5103:
[----:B------:R-:W0:Y:S02]  /*10570*/  F2I.S64.TRUNC R2, R2 ;  /* 0x0000000200027311 */ /* 0x000e24000020d900 */
[----:B0-----:R-:W-:Y:S01]  /*10580*/  PRMT R0, R2, 0x7610, R0 ;  /* 0x0000761002007816 */ /* 0x001fe20000000000 */
[----:B------:R-:W-:Y:S06]  /*10590*/  BRA `(.L_x_5084) ;  /* 0x00000000009c7947 */ /* 0x000fec0003800000 */
.L_x_5096:
        /* <DEDUP_REMOVED lines=14> */
.L_x_5110:
[----:B------:R-:W-:Y:S05]  /*10680*/  BSYNC B0 ;  /* 0x0000000000007941 */ /* 0x000fea0003800000 */
.L_x_5109:
[----:B------:R-:W0:Y:S02]  /*10690*/  F2I.S64.TRUNC R2, R2 ;  /* 0x0000000200027311 */ /* 0x000e24000020d900 */
[----:B0-----:R-:W-:Y:S01]  /*106a0*/  PRMT R0, R2, 0x7610, R0 ;  /* 0x0000761002007816 */ /* 0x001fe20000000000 */
[----:B------:R-:W-:Y:S06]  /*106b0*/  BRA `(.L_x_5084) ;  /* 0x0000000000547947 */ /* 0x000fec0003800000 */
.L_x_5083:
        /* <DEDUP_REMOVED lines=16> */
.L_x_5111:
[----:B------:R-:W-:Y:S01]  /*107c0*/  PRMT R0, RZ, 0x7610, R0 ;  /* 0x00007610ff007816 */ /* 0x000fe20000000000 */
[----:B------:R-:W-:Y:S06]  /*107d0*/  BRA `(.L_x_5084) ;  /* 0x00000000000c7947 */ /* 0x000fec0003800000 */
.L_x_5108:
[----:B------:R0:W5:Y:S01]  /*107e0*/  LDG.E.U8 R0, desc[UR36][R4.64] ;  /* 0x0000002404007981 */ /* 0x000162000c1e1100 */
[----:B------:R-:W-:Y:S05]  /*107f0*/  BRA `(.L_x_5084) ;  /* 0x0000000000047947 */ /* 0x000fea0003800000 */
.L_x_5107:
[----:B------:R0:W5:Y:S02]  /*10800*/  LDG.E.U8 R0, desc[UR36][R4.64] ;  /* 0x0000002404007981 */ /* 0x000164000c1e1100 */
.L_x_5084:
        /* <DEDUP_REMOVED lines=21> */
[----:B-1----:R-:W-:Y:S01]  /*10960*/  STG.E.U8 desc[UR36][R16.64], R3 ;  /* 0x0000000310007986 */ /* 0x002fe2000c101124 */
[----:B------:R-:W-:Y:S05]  /*10970*/  EXIT ;  /* 0x000000000000794d */ /* 0x000fea0003800000 */
.L_x_5115:
[----:B-1----:R-:W-:-:S06]  /*10980*/  IMAD.U32 R3, R19, 0x10000, RZ ;  /* 0x0001000013037824 */ /* 0x002fcc00078e00ff */
[----:B------:R-:W1:Y:S02]  /*10990*/  F2I.S64.TRUNC R2, R3 ;  /* 0x0000000300027311 */ /* 0x000e64000020d900 */
[----:B-1----:R-:W-:Y:S01]  /*109a0*/  STG.E.U8 desc[UR36][R16.64], R2 ;  /* 0x0000000210007986 */ /* 0x002fe2000c101124 */
[----:B------:R-:W-:Y:S05]  /*109b0*/  EXIT ;  /* 0x000000000000794d */ /* 0x000fea0003800000 */
.L_x_5114:
        /* <DEDUP_REMOVED lines=8> */
[----:B-1----:R-:W-:Y:S01]  /*10a40*/  STG.E.64 desc[UR36][R16.64], R2 ;  /* 0x0000000210007986 */ /* 0x002fe2000c101b24 */
[----:B------:R-:W-:Y:S05]  /*10a50*/  EXIT ;  /* 0x000000000000794d */ /* 0x000fea0003800000 */
.L_x_5118:
[----:B-1----:R-:W-:-:S06]  /*10a60*/  IMAD.U32 R19, R19, 0x10000, RZ ;  /* 0x0001000013137824 */ /* 0x002fcc00078e00ff */
[----:B------:R-:W1:Y:S02]  /*10a70*/  F2I.FTZ.TRUNC.NTZ R19, R19 ;  /* 0x0000001300137305 */ /* 0x000e64000021f100 */
[----:B-1----:R-:W-:Y:S01]  /*10a80*/  STG.E desc[UR36][R16.64], R19 ;  /* 0x0000001310007986 */ /* 0x002fe2000c101924 */
[----:B------:R-:W-:Y:S05]  /*10a90*/  EXIT ;  /* 0x000000000000794d */ /* 0x000fea0003800000 */
.L_x_5117:
[----:B-1----:R-:W-:-:S06]  /*10aa0*/  IMAD.U32 R19, R19, 0x10000, RZ ;  /* 0x0001000013137824 */ /* 0x002fcc00078e00ff */
[----:B------:R-:W1:Y:S02]  /*10ab0*/  F2I.FTZ.TRUNC.NTZ R19, R19 ;  /* 0x0000001300137305 */ /* 0x000e64000021f100 */
[----:B-1----:R-:W-:Y:S01]  /*10ac0*/  STG.E.U16 desc[UR36][R16.64], R19 ;  /* 0x0000001310007986 */ /* 0x002fe2000c101524 */
[----:B------:R-:W-:Y:S05]  /*10ad0*/  EXIT ;  /* 0x000000000000794d */ /* 0x000fea0003800000 */
.L_x_5113:
[----:B------:R-:W-:-:S13]  /*10ae0*/  ISETP.GT.AND P0, PT, R2, 0x6, PT ;  /* 0x000000060200780c */ /* 0x000fda0003f04270 */
[----:B------:R-:W-:Y:S05]  /*10af0*/  @P0 BRA `(.L_x_5119) ;  /* 0x00000000002c0947 */ /* 0x000fea0003800000 */
[----:B------:R-:W-:-:S13]  /*10b00*/  ISETP.NE.AND P0, PT, R2, 0x5, PT ;  /* 0x000000050200780c */ /* 0x000fda0003f05270 */
[----:B------:R-:W-:Y:S05]  /*10b10*/  @!P0 BRA `(.L_x_5120) ;  /* 0x0000000000148947 */ /* 0x000fea0003800000 */
[----:B------:R-:W-:-:S13]  /*10b20*/  ISETP.NE.AND P0, PT, R2, 0x6, PT ;  /* 0x000000060200780c */ /* 0x000fda0003f05270 */
[----:B------:R-:W-:Y:S05]  /*10b30*/  @P0 BRA `(.L_x_5116) ;  /* 0x0000000800c40947 */ /* 0x000fea0003800000 */
[----:B-1----:R-:W-:-:S05]  /*10b40*/  IMAD.U32 R19, R19, 0x10000, RZ ;  /* 0x0001000013137824 */ /* 0x002fca00078e00ff */
[----:B------:R-:W-:Y:S01]  /*10b50*/  STG.E desc[UR36][R16.64], R19 ;  /* 0x0000001310007986 */ /* 0x000fe2000c101924 */
[----:B------:R-:W-:Y:S05]  /*10b60*/  EXIT ;  /* 0x000000000000794d */ /* 0x000fea0003800000 */
.L_x_5120:
[----:B-1----:R-:W-:-:S05]  /*10b70*/  IMAD.U32 R0, R19, 0x10000, RZ ;  /* 0x0001000013007824 */ /* 0x002fca00078e00ff */
[----:B------:R-:W-:-:S05]  /*10b80*/  F2FP.F16.F32.PACK_AB R0, RZ, R0 ;  /* 0x00000000ff00723e */ /* 0x000fca00000000ff */
[----:B------:R-:W-:Y:S01]  /*10b90*/  STG.E.U16 desc[UR36][R16.64], R0 ;  /* 0x0000000010007986 */ /* 0x000fe2000c101524 */
[----:B------:R-:W-:Y:S05]  /*10ba0*/  EXIT ;  /* 0x000000000000794d */ /* 0x000fea0003800000 */
.L_x_5119:
        /* <DEDUP_REMOVED lines=8> */
[----:B------:R-:W-:Y:S01]  /*10c30*/  STG.E.64 desc[UR36][R16.64], R2 ;  /* 0x0000000210007986 */ /* 0x000fe2000c101b24 */
[----:B------:R-:W-:Y:S05]  /*10c40*/  EXIT ;  /* 0x000000000000794d */ /* 0x000fea0003800000 */
.L_x_5122:
[----:B-1----:R-:W-:-:S05]  /*10c50*/  IMAD.U32 R19, R19, 0x10000, RZ ;  /* 0x0001000013137824 */ /* 0x002fca00078e00ff */
[----:B------:R-:W-:-:S04]  /*10c60*/  F2FP.F16.F32.PACK_AB R3, RZ, R19 ;  /* 0x00000013ff03723e */ /* 0x000fc800000000ff */
[----:B------:R-:W-:-:S05]  /*10c70*/  PRMT R3, R3, 0x5410, RZ ;  /* 0x0000541003037816 */ /* 0x000fca00000000ff */
[----:B------:R-:W-:Y:S01]  /*10c80*/  STG.E desc[UR36][R16.64], R3 ;  /* 0x0000000310007986 */ /* 0x000fe2000c101924 */
[----:B------:R-:W-:Y:S05]  /*10c90*/  EXIT ;  /* 0x000000000000794d */ /* 0x000fea0003800000 */
.L_x_5121:
[----:B-1----:R-:W-:-:S04]  /*10ca0*/  IMAD.U32 R2, R19, 0x10000, RZ ;  /* 0x0001000013027824 */ /* 0x002fc800078e00ff */
[----:B------:R-:W-:-:S06]  /*10cb0*/  FMUL.FTZ R2, R2, 1 ;  /* 0x3f80000002027820 */ /* 0x000fcc0000410000 */
[----:B------:R-:W1:Y:S02]  /*10cc0*/  F2F.F64.F32 R2, R2 ;  /* 0x0000000200027310 */ /* 0x000e640000201800 */
[----:B-1----:R-:W-:Y:S01]  /*10cd0*/  STG.E.64 desc[UR36][R16.64], R2 ;  /* 0x0000000210007986 */ /* 0x002fe2000c101b24 */
[----:B------:R-:W-:Y:S05]  /*10ce0*/  EXIT ;  /* 0x000000000000794d */ /* 0x000fea0003800000 */
.L_x_5112:
        /* <DEDUP_REMOVED lines=11> */
[----:B------:R-:W-:Y:S01]  /*10da0*/  STG.E.U8 desc[UR36][R16.64], R3 ;  /* 0x0000000310007986 */ /* 0x000fe2000c101124 */
[----:B------:R-:W-:Y:S05]  /*10db0*/  EXIT ;  /* 0x000000000000794d */ /* 0x000fea0003800000 */
.L_x_5125:
[----:B-1----:R-:W-:Y:S01]  /*10dc0*/  IMAD.U32 R19, R19, 0x10000, RZ ;  /* 0x0001000013137824 */ /* 0x002fe200078e00ff */
[----:B------:R-:W-:-:S03]  /*10dd0*/  CS2R R6, SRZ ;  /* 0x0000000000067805 */ /* 0x000fc6000001ff00 */
[----:B0--34-:R-:W-:-:S06]  /*10de0*/  FMUL.FTZ R4, R19, 1 ;  /* 0x3f80000013047820 */ /* 0x019fcc0000410000 */
[----:B------:R-:W0:Y:S02]  /*10df0*/  F2F.F64.F32 R4, R4 ;  /* 0x0000000400047310 */ /* 0x000e240000201800 */
[----:B0-----:R-:W-:Y:S01]  /*10e00*/  STG.E.128 desc[UR36][R16.64], R4 ;  /* 0x0000000410007986 */ /* 0x001fe2000c101d24 */
[----:B------:R-:W-:Y:S05]  /*10e10*/  EXIT ;  /* 0x000000000000794d */ /* 0x000fea0003800000 */
.L_x_5124:
        /* <DEDUP_REMOVED lines=21> */
.L_x_5129:
[----:B------:R-:W-:Y:S05]  /*10f70*/  BSYNC B0 ;  /* 0x0000000000007941 */ /* 0x000fea0003800000 */
.L_x_5128:
[----:B------:R-:W-:-:S05]  /*10f80*/  LOP3.LUT R3, R0, R3, RZ, 0xfc, !PT ;  /* 0x0000000300037212 */ /* 0x000fca00078efcff */
[----:B------:R-:W-:Y:S01]  /*10f90*/  STG.E.U8 desc[UR36][R16.64], R3 ;  /* 0x0000000310007986 */ /* 0x000fe2000c101124 */
[----:B------:R-:W-:Y:S05]  /*10fa0*/  EXIT ;  /* 0x000000000000794d */ /* 0x000fea0003800000 */
.L_x_5127:
        /* <DEDUP_REMOVED lines=13> */
.L_x_5131:
[----:B------:R-:W-:Y:S01]  /*11080*/  IMAD.MOV.U32 R0, RZ, RZ, 0x7f ;  /* 0x0000007fff007424 */ /* 0x000fe200078e00ff */
[----:B------:R-:W-:-:S04]  /*11090*/  ISETP.GT.U32.AND P0, PT, R2, 0x7f800000, PT ;  /* 0x7f8000000200780c */ /* 0x000fc80003f04070 */
[----:B------:R-:W-:-:S09]  /*110a0*/  SEL R0, R0, 0x7c, P0 ;  /* 0x0000007c00007807 */ /* 0x000fd20000000000 */
.L_x_5132:
[----:B------:R-:W-:Y:S05]  /*110b0*/  BSYNC B0 ;  /* 0x0000000000007941 */ /* 0x000fea0003800000 */
.L_x_5130:
[----:B------:R-:W-:-:S04]  /*110c0*/  LOP3.LUT R2, R19, 0x80000000, RZ, 0xc0, !PT ;  /* 0x8000000013027812 */ /* 0x000fc800078ec0ff */
[----:B------:R-:W-:-:S04]  /*110d0*/  SHF.R.U32.HI R3, RZ, 0x18, R2 ;  /* 0x00000018ff037819 */ /* 0x000fc80000011602 */
[----:B------:R-:W-:-:S05]  /*110e0*/  LOP3.LUT R3, R0, R3, RZ, 0xfc, !PT ;  /* 0x0000000300037212 */ /* 0x000fca00078efcff */
[----:B------:R-:W-:Y:S01]  /*110f0*/  STG.E.U8 desc[UR36][R16.64], R3 ;  /* 0x0000000310007986 */ /* 0x000fe2000c101124 */
[----:B------:R-:W-:Y:S05]  /*11100*/  EXIT ;  /* 0x000000000000794d */ /* 0x000fea0003800000 */
.L_x_5126:
[----:B-1----:R-:W-:Y:S01]  /*11110*/  STG.E.U16 desc[UR36][R16.64], R19 ;  /* 0x0000001310007986 */ /* 0x002fe2000c101524 */
[----:B------:R-:W-:Y:S05]  /*11120*/  EXIT ;  /* 0x000000000000794d */ /* 0x000fea0003800000 */
.L_x_5123:
        /* <DEDUP_REMOVED lines=10> */
[----:B-1----:R-:W-:Y:S01]  /*111d0*/  STG.E.U16 desc[UR36][R16.64], R3 ;  /* 0x0000000310007986 */ /* 0x002fe2000c101524 */
[----:B------:R-:W-:Y:S05]  /*111e0*/  EXIT ;  /* 0x000000000000794d */ /* 0x000fea0003800000 */
.L_x_5135:
        /* <DEDUP_REMOVED lines=17> */
.L_x_5138:
[----:B------:R-:W-:-:S04]  /*11300*/  LOP3.LUT R2, R19, 0x80000000, RZ, 0xc0, !PT ;  /* 0x8000000013027812 */ /* 0x000fc800078ec0ff */
[----:B------:R-:W-:-:S04]  /*11310*/  SHF.R.U32.HI R3, RZ, 0x18, R2 ;  /* 0x00000018ff037819 */ /* 0x000fc80000011602 */
[----:B------:R-:W-:-:S04]  /*11320*/  LOP3.LUT R0, R0, R3, RZ, 0xfc, !PT ;  /* 0x0000000300007212 */ /* 0x000fc800078efcff */
[----:B------:R-:W-:-:S07]  /*11330*/  PRMT R8, R0, 0x7610, R8 ;  /* 0x0000761000087816 */ /* 0x000fce0000000008 */
.L_x_5137:
[----:B------:R-:W-:Y:S05]  /*11340*/  BSYNC B0 ;  /* 0x0000000000007941 */ /* 0x000fea0003800000 */
.L_x_5136:
[----:B------:R-:W-:Y:S01]  /*11350*/  STG.E.U8 desc[UR36][R16.64], R8 ;  /* 0x0000000810007986 */ /* 0x000fe2000c101124 */
[----:B------:R-:W-:Y:S05]  /*11360*/  EXIT ;  /* 0x000000000000794d */ /* 0x000fea0003800000 */
.L_x_5134:
        /* <DEDUP_REMOVED lines=17> */
.L_x_5141:
[----:B------:R-:W-:-:S04]  /*11480*/  LOP3.LUT R2, R19, 0x80000000, RZ, 0xc0, !PT ;  /* 0x8000000013027812 */ /* 0x000fc800078ec0ff */
[----:B------:R-:W-:-:S04]  /*11490*/  SHF.R.U32.HI R3, RZ, 0x18, R2 ;  /* 0x00000018ff037819 */ /* 0x000fc80000011602 */
[----:B------:R-:W-:-:S04]  /*114a0*/  LOP3.LUT R0, R0, R3, RZ, 0xfc, !PT ;  /* 0x0000000300007212 */ /* 0x000fc800078efcff */
[----:B------:R-:W-:-:S07]  /*114b0*/  PRMT R8, R0, 0x7610, R8 ;  /* 0x0000761000087816 */ /* 0x000fce0000000008 */
.L_x_5140:
[----:B------:R-:W-:Y:S05]  /*114c0*/  BSYNC B0 ;  /* 0x0000000000007941 */ /* 0x000fea0003800000 */
.L_x_5139:
[----:B------:R-:W-:Y:S01]  /*114d0*/  STG.E.U8 desc[UR36][R16.64], R8 ;  /* 0x0000000810007986 */ /* 0x000fe2000c101124 */
[----:B------:R-:W-:Y:S05]  /*114e0*/  EXIT ;  /* 0x000000000000794d */ /* 0x000fea0003800000 */
.L_x_5133:
        /* <DEDUP_REMOVED lines=20> */
[----:B------:R-:W-:Y:S01]  /*11630*/  STG.E.U8 desc[UR36][R16.64], R3 ;  /* 0x0000000310007986 */ /* 0x000fe2000c101124 */
[----:B------:R-:W-:Y:S05]  /*11640*/  EXIT ;  /* 0x000000000000794d */ /* 0x000fea0003800000 */
.L_x_5116:
[----:B------:R-:W-:Y:S01]  /*11650*/  MOV R0, 0x180 ;  /* 0x0000018000007802 */ /* 0x000fe20000000f00 */
[----:B------:R-:W-:Y:S01]  /*11660*/  ULDC.64 UR4, c[0x4][0x170] ;  /* 0x01005c0000047ab9 */ /* 0x000fe20000000a00 */
[----:B------:R-:W-:Y:S01]  /*11670*/  ULDC.64 UR6, c[0x4][0x80] ;  /* 0x0100200000067ab9 */ /* 0x000fe20000000a00 */
[----:B0--34-:R-:W-:Y:S01]  /*11680*/  IMAD.U32 R4, RZ, RZ, UR4 ;  /* 0x00000004ff047e24 */ /* 0x019fe2000f8e00ff */
[----:B------:R0:W2:Y:S01]  /*11690*/  LDC.64 R2, c[0x4][R0] ;  /* 0x0100000000027b82 */ /* 0x0000a20000000a00 */
        /* <DEDUP_REMOVED lines=10> */
[----:B-12---:R-:W-:Y:S05]  /*11740*/  CALL.ABS.NOINC R2 ;  /* 0x0000000002007343 */ /* 0x006fea0003c00000 */
.L_x_5144:
[----:B------:R-:W-:Y:S05]  /*11750*/  EXIT ;  /* 0x000000000000794d */ /* 0x000fea0003800000 */
.L_x_5143:
[----:B-1----:R-:W-:-:S06]  /*11760*/  IMAD.U32 R2, R19, 0x10000, RZ ;  /* 0x0001000013027824 */ /* 0x002fcc00078e00ff */
[----:B------:R-:W1:Y:S02]  /*11770*/  F2I.U64.TRUNC R2, R2 ;  /* 0x0000000200027311 */ /* 0x000e64000020d800 */
[----:B-1----:R-:W-:Y:S01]  /*11780*/  STG.E.64 desc[UR36][R16.64], R2 ;  /* 0x0000000210007986 */ /* 0x002fe2000c101b24 */
[----:B------:R-:W-:Y:S05]  /*11790*/  EXIT ;  /* 0x000000000000794d */ /* 0x000fea0003800000 */
.L_x_5142:
[----:B-1----:R-:W-:-:S06]  /*117a0*/  IMAD.U32 R19, R19, 0x10000, RZ ;  /* 0x0001000013137824 */ /* 0x002fcc00078e00ff */
[----:B------:R-:W1:Y:S02]  /*117b0*/  F2I.FTZ.U32.TRUNC.NTZ R19, R19 ;  /* 0x0000001300137305 */ /* 0x000e64000021f000 */
[----:B-1----:R-:W-:Y:S01]  /*117c0*/  STG.E desc[UR36][R16.64], R19 ;  /* 0x0000001310007986 */ /* 0x002fe2000c101924 */
[----:B------:R-:W-:Y:S05]  /*117d0*/  EXIT ;  /* 0x000000000000794d */ /* 0x000fea0003800000 */
.L_x_5145:
        /* <DEDUP_REMOVED lines=10> */
.L_x_11764:


//--------------------- .text._ZN2at6native27unrolled_elementwise_kernelIZNS0_43_GLOBAL__N__7cc8d1ed_10_Dropout_cu_0e96ed3819masked_scale_kernelIhN3c108BFloat16EfEEvRNS_6TensorERKS6_S9_T1_EUlS5_hE_St5arrayIPcLm3EELi4E23TrivialOffsetCalculatorILi2EjESF_ILi1EjENS0_6memory12LoadWithCastILi2EEENSI_13StoreWithCastILi1EEEEEviT_T0_T2_T3_T4_T5_ --------------------------
	.section	.text._ZN2at6native27unrolled_elementwise_kernelIZNS0_43_GLOBAL__N__7cc8d1ed_10_Dropout_cu_0e96ed3819masked_scale_kernelIhN3c108BFloat16EfEEvRNS_6TensorERKS6_S9_T1_EUlS5_hE_St5arrayIPcLm3EELi4E23TrivialOffsetCalculatorILi2EjESF_ILi1EjENS0_6memory12LoadWithCastILi2EEENSI_13StoreWithCastILi1EEEEEviT_T0_T2_T3_T4_T5_,"ax",@progbits
	.align	128
        .global         _ZN2at6native27unrolled_elementwise_kernelIZNS0_43_GLOBAL__N__7cc8d1ed_10_Dropout_cu_0e96ed3819masked_scale_kernelIhN3c108BFloat16EfEEvRNS_6TensorERKS6_S9_T1_EUlS5_hE_St5arrayIPcLm3EELi4E23TrivialOffsetCalculatorILi2EjESF_ILi1EjENS0_6memory12LoadWithCastILi2EEENSI_13StoreWithCastILi1EEEEEviT_T0_T2_T3_T4_T5_
        .type           _ZN2at6native27unrolled_elementwise_kernelIZNS0_43_GLOBAL__N__7cc8d1ed_10_Dropout_cu_0e96ed3819masked_scale_kernelIhN3c108BFloat16EfEEvRNS_6TensorERKS6_S9_T1_EUlS5_hE_St5arrayIPcLm3EELi4E23TrivialOffsetCalculatorILi2EjESF_ILi1EjENS0_6memory12LoadWithCastILi2EEENSI_13StoreWithCastILi1EEEEEviT_T0_T2_T3_T4_T5_,@function
        .size           _ZN2at6native27unrolled_elementwise_kernelIZNS0_43_GLOBAL__N__7cc8d1ed_10_Dropout_cu_0e96ed3819masked_scale_kernelIhN3c108BFloat16EfEEvRNS_6TensorERKS6_S9_T1_EUlS5_hE_St5arrayIPcLm3EELi4E23TrivialOffsetCalculatorILi2EjESF_ILi1EjENS0_6memory12LoadWithCastILi2EEENSI_13StoreWithCastILi1EEEEEviT_T0_T2_T3_T4_T5_,(.L_x_11765 - _ZN2at6native27unrolled_elementwise_kernelIZNS0_43_GLOBAL__N__7cc8d1ed_10_Dropout_cu_0e96ed3819masked_scale_kernelIhN3c108BFloat16EfEEvRNS_6TensorERKS6_S9_T1_EUlS5_hE_St5arrayIPcLm3EELi4E23TrivialOffsetCalculatorILi2EjESF_ILi1EjENS0_6memory12LoadWithCastILi2EEENSI_13StoreWithCastILi1EEEEEviT_T0_T2_T3_T4_T5_)
        .other          _ZN2at6native27unrolled_elementwise_kernelIZNS0_43_GLOBAL__N__7cc8d1ed_10_Dropout_cu_0e96ed3819masked_scale_kernelIhN3c108BFloat16EfEEvRNS_6TensorERKS6_S9_T1_EUlS5_hE_St5arrayIPcLm3EELi4E23TrivialOffsetCalculatorILi2EjESF_ILi1EjENS0_6memory12LoadWithCastILi2EEENSI_13StoreWithCastILi1EEEEEviT_T0_T2_T3_T4_T5_,@"STO_CUDA_ENTRY STV_DEFAULT"
_ZN2at6native27unrolled_elementwise_kernelIZNS0_43_GLOBAL__N__7cc8d1ed_10_Dropout_cu_0e96ed3819masked_scale_kernelIhN3c108BFloat16EfEEvRNS_6TensorERKS6_S9_T1_EUlS5_hE_St5arrayIPcLm3EELi4E23TrivialOffsetCalculatorILi2EjESF_ILi1EjENS0_6memory12LoadWithCastILi2EEENSI_13StoreWithCastILi1EEEEEviT_T0_T2_T3_T4_T5_:
.text._ZN2at6native27unrolled_elementwise_kernelIZNS0_43_GLOBAL__N__7cc8d1ed_10_Dropout_cu_0e96ed3819masked_scale_kernelIhN3c108BFloat16EfEEvRNS_6TensorERKS6_S9_T1_EUlS5_hE_St5arrayIPcLm3EELi4E23TrivialOffsetCalculatorILi2EjESF_ILi1EjENS0_6memory12LoadWithCastILi2EEENSI_13StoreWithCastILi1EEEEEviT_T0_T2_T3_T4_T5_:
[----:B------:R-:W0:Y:S01]  /*0000*/  LDC R1, c[0x0][0x28] ;  /* 0x00000a00ff017b82 */ /* 0x000e220000000800 */
[----:B------:R-:W1:Y:S07]  /*0010*/  S2R R2, SR_CTAID.X ;  /* 0x0000000000027919 */ /* 0x000e6e0000002500 */
[----:B------:R-:W1:Y:S01]  /*0020*/  LDC R3, c[0x0][0x210] ;  /* 0x00008400ff037b82 */ /* 0x000e620000000800 */
[----:B------:R-:W-:Y:S01]  /*0030*/  ULDC.64 UR36, c[0x0][0x208] ;  /* 0x0000820000247ab9 */ /* 0x000fe20000000a00 */
[----:B------:R-:W-:Y:S01]  /*0040*/  BSSY B6, `(.L_x_5146) ;  /* 0x0000207000067945 */ /* 0x000fe20003800000 */
[----:B------:R-:W2:Y:S01]  /*0050*/  S2R R23, SR_TID.X ;  /* 0x0000000000177919 */ /* 0x000ea20000002100 */
[----:B------:R-:W-:-:S02]  /*0060*/  PRMT R18, RZ, 0x7610, R18 ;  /* 0x00007610ff127816 */ /* 0x000fc40000000012 */
[----:B------:R-:W-:Y:S02]  /*0070*/  PRMT R17, RZ, 0x7610, R17 ;  /* 0x00007610ff117816 */ /* 0x000fe40000000011 */
[----:B------:R-:W3:Y:S01]  /*0080*/  LDC.U8 R28, c[0x0][0x244] ;  /* 0x00009100ff1c7b82 */ /* 0x000ee20000000000 */
[----:B------:R-:W-:-:S07]  /*0090*/  PRMT R25, RZ, 0x7610, R25 ;  /* 0x00007610ff197816 */ /* 0x000fce0000000019 */
[----:B------:R-:W4:Y:S01]  /*00a0*/  LDC.U8 R22, c[0x0][0x245] ;  /* 0x00009140ff167b82 */ /* 0x000f220000000000 */
[----:B-1----:R-:W-:-:S05]  /*00b0*/  IMAD R16, R2, -0x200, R3 ;  /* 0xfffffe0002107824 */ /* 0x002fca00078e0203 */
[----:B--2---:R-:W-:-:S13]  /*00c0*/  ISETP.GE.AND P0, PT, R23, R16, PT ;  /* 0x000000101700720c */ /* 0x004fda0003f06270 */
[----:B0--34-:R-:W-:Y:S05]  /*00d0*/  @P0 BRA `(.L_x_5147) ;  /* 0x0000001c00f40947 */ /* 0x019fea0003800000 */
[----:B------:R-:W0:Y:S01]  /*00e0*/  LDC.64 R4, c[0x0][0x230] ;  /* 0x00008c00ff047b82 */ /* 0x000e220000000a00 */
[----:B------:R-:W-:Y:S01]  /*00f0*/  PRMT R0, R28, 0x9910, RZ ;  /* 0x000099101c007816 */ /* 0x000fe200000000ff */
[----:B------:R-:W-:Y:S01]  /*0100*/  IMAD R23, R2, 0x200, R23 ;  /* 0x0000020002177824 */ /* 0x000fe200078e0217 */
[----:B------:R-:W-:Y:S02]  /*0110*/  ULDC UR4, c[0x0][0x248] ;  /* 0x0000920000047ab9 */ /* 0x000fe40000000800 */
[----:B------:R-:W-:Y:S01]  /*0120*/  ISETP.GT.AND P0, PT, R0, 0x9, PT ;  /* 0x000000090000780c */ /* 0x000fe20003f04270 */
[----:B------:R-:W-:-:S05]  /*0130*/  IMAD R3, R23, UR4, RZ ;  /* 0x0000000417037c24 */ /* 0x000fca000f8e02ff */
[----:B0-----:R-:W-:-:S05]  /*0140*/  IADD3 R4, P1, R3, R4, RZ ;  /* 0x0000000403047210 */ /* 0x001fca0007f3e0ff */
[----:B------:R-:W-:Y:S02]  /*0150*/  IMAD.X R5, RZ, RZ, R5, P1 ;  /* 0x000000ffff057224 */ /* 0x000fe400008e0605 */
[----:B------:R-:W-:Y:S06]  /*0160*/  @P0 BRA `(.L_x_5148) ;  /* 0x0000000400300947 */ /* 0x000fec0003800000 */
        /* <DEDUP_REMOVED lines=13> */
.L_x_5151:
[----:B------:R-:W2:Y:S02]  /*0240*/  LDG.E.U8 R4, desc[UR36][R4.64] ;  /* 0x0000002404047981 */ /* 0x000ea4000c1e1100 */
[----:B--2---:R-:W-:-:S04]  /*0250*/  I2FP.F32.U32 R0, R4 ;  /* 0x0000000400007245 */ /* 0x004fc80000201000 */
[----:B------:R-:W-:-:S04]  /*0260*/  F2FP.BF16.F32.PACK_AB R0, RZ, R0 ;  /* 0x00000000ff00723e */ /* 0x000fc800000010ff */
[----:B------:R-:W-:Y:S01]  /*0270*/  PRMT R17, R0, 0x7610, R17 ;  /* 0x0000761000117816 */ /* 0x000fe20000000011 */
[----:B------:R-:W-:Y:S06]  /*0280*/  BRA `(.L_x_5153) ;  /* 0x0000000c00cc7947 */ /* 0x000fec0003800000 */
.L_x_5150:
        /* <DEDUP_REMOVED lines=11> */
.L_x_5155:
[----:B------:R-:W2:Y:S02]  /*0340*/  LDG.E R4, desc[UR36][R4.64] ;  /* 0x0000002404047981 */ /* 0x000ea4000c1e1900 */
[----:B--2---:R-:W-:-:S04]  /*0350*/  I2FP.F32.S32 R0, R4 ;  /* 0x0000000400007245 */ /* 0x004fc80000201400 */
[----:B------:R-:W-:-:S04]  /*0360*/  F2FP.BF16.F32.PACK_AB R0, RZ, R0 ;  /* 0x00000000ff00723e */ /* 0x000fc800000010ff */
[----:B------:R-:W-:Y:S01]  /*0370*/  PRMT R17, R0, 0x7610, R17 ;  /* 0x0000761000117816 */ /* 0x000fe20000000011 */
[----:B------:R-:W-:Y:S06]  /*0380*/  BRA `(.L_x_5153) ;  /* 0x0000000c008c7947 */ /* 0x000fec0003800000 */
.L_x_5154:
[----:B------:R-:W2:Y:S02]  /*0390*/  LDG.E.U16 R4, desc[UR36][R4.64] ;  /* 0x0000002404047981 */ /* 0x000ea4000c1e1500 */
[----:B--2---:R-:W0:Y:S02]  /*03a0*/  I2F.S16 R0, R4 ;  /* 0x0000000400007306 */ /* 0x004e240000101400 */
[----:B0-----:R-:W-:-:S04]  /*03b0*/  F2FP.BF16.F32.PACK_AB R0, RZ, R0 ;  /* 0x00000000ff00723e */ /* 0x001fc800000010ff */
[----:B------:R-:W-:Y:S01]  /*03c0*/  PRMT R17, R0, 0x7610, R17 ;  /* 0x0000761000117816 */ /* 0x000fe20000000011 */
[----:B------:R-:W-:Y:S06]  /*03d0*/  BRA `(.L_x_5153) ;  /* 0x0000000c00787947 */ /* 0x000fec0003800000 */
.L_x_5149:
        /* <DEDUP_REMOVED lines=9> */
.L_x_5157:
[----:B------:R-:W2:Y:S02]  /*0470*/  LDG.E.U16 R0, desc[UR36][R4.64] ;  /* 0x0000002404007981 */ /* 0x000ea4000c1e1500 */
[----:B--2---:R-:W-:-:S05]  /*0480*/  HADD2.F32 R0, -RZ, R0.H0_H0 ;  /* 0x20000000ff007230 */ /* 0x004fca0000004100 */
[----:B------:R-:W-:-:S04]  /*0490*/  F2FP.BF16.F32.PACK_AB R0, RZ, R0 ;  /* 0x00000000ff00723e */ /* 0x000fc800000010ff */
[----:B------:R-:W-:Y:S01]  /*04a0*/  PRMT R17, R0, 0x7610, R17 ;  /* 0x0000761000117816 */ /* 0x000fe20000000011 */
[----:B------:R-:W-:Y:S06]  /*04b0*/  BRA `(.L_x_5153) ;  /* 0x0000000c00407947 */ /* 0x000fec0003800000 */
.L_x_5156:
        /* <DEDUP_REMOVED lines=9> */
.L_x_5159:
[----:B------:R-:W2:Y:S02]  /*0550*/  LDG.E.U16 R4, desc[UR36][R4.64] ;  /* 0x0000002404047981 */ /* 0x000ea4000c1e1500 */
[----:B--2---:R-:W-:-:S05]  /*0560*/  HADD2.F32 R0, -RZ, R4.H0_H0 ;  /* 0x20000004ff007230 */ /* 0x004fca0000004100 */
[----:B------:R-:W-:-:S04]  /*0570*/  F2FP.BF16.F32.PACK_AB R0, RZ, R0 ;  /* 0x00000000ff00723e */ /* 0x000fc800000010ff */
[----:B------:R-:W-:Y:S01]  /*0580*/  PRMT R17, R0, 0x7610, R17 ;  /* 0x0000761000117816 */ /* 0x000fe20000000011 */
[----:B------:R-:W-:Y:S06]  /*0590*/  BRA `(.L_x_5153) ;  /* 0x0000000c00087947 */ /* 0x000fec0003800000 */
.L_x_5158:
        /* <DEDUP_REMOVED lines=9> */
.L_x_5148:
        /* <DEDUP_REMOVED lines=14> */
.L_x_5162:
        /* <DEDUP_REMOVED lines=9> */
.L_x_5161:
        /* <DEDUP_REMOVED lines=28> */
.L_x_5164:
[----:B------:R-:W2:Y:S02]  /*0960*/  LDG.E.U8 R4, desc[UR36][R4.64] ;  /* 0x0000002404047981 */ /* 0x000ea4000c1e1100 */
[----:B--2---:R-:W-:-:S05]  /*0970*/  IMAD.SHL.U32 R0, R4, 0x2000000, RZ ;  /* 0x0200000004007824 */ /* 0x004fca00078e00ff */
[----:B------:R-:W-:-:S13]  /*0980*/  ISETP.GE.U32.AND P0, PT, R0, 0x8000000, PT ;  /* 0x080000000000780c */ /* 0x000fda0003f06070 */
[C---:B------:R-:W-:Y:S02]  /*0990*/  @P0 IMAD.SHL.U32 R3, R4.reuse, 0x200000, RZ ;  /* 0x0020000004030824 */ /* 0x040fe400078e00ff */
[----:B------:R-:W-:-:S03]  /*09a0*/  @!P0 IMAD.SHL.U32 R0, R4, 0x100, RZ ;  /* 0x0000010004008824 */ /* 0x000fc600078e00ff */
[----:B------:R-:W-:Y:S02]  /*09b0*/  @P0 LOP3.LUT R3, R3, 0xfe00000, RZ, 0xc0, !PT ;  /* 0x0fe0000003030812 */ /* 0x000fe400078ec0ff */
[----:B------:R-:W-:Y:S02]  /*09c0*/  @!P0 LOP3.LUT R0, R0, 0x7f00, RZ, 0xc0, !PT ;  /* 0x00007f0000008812 */ /* 0x000fe400078ec0ff */
[----:B------:R-:W-:Y:S02]  /*09d0*/  @P0 LOP3.LUT R3, R3, 0x70000000, RZ, 0xfc, !PT ;  /* 0x7000000003030812 */ /* 0x000fe400078efcff */
[----:B------:R-:W-:-:S03]  /*09e0*/  @!P0 LOP3.LUT R0, R0, 0x3f000000, RZ, 0xfc, !PT ;  /* 0x3f00000000008812 */ /* 0x000fc600078efcff */
[----:B------:R-:W-:Y:S02]  /*09f0*/  @P0 FMUL.FTZ R3, R3, 1.9259299443872358531e-34 ;  /* 0x0780000003030820 */ /* 0x000fe40000410000 */
[----:B------:R-:W-:Y:S01]  /*0a00*/  @!P0 FADD.FTZ R3, R0, -0.5 ;  /* 0xbf00000000038421 */ /* 0x000fe20000010000 */
[----:B------:R-:W-:-:S05]  /*0a10*/  IMAD.SHL.U32 R0, R4, 0x1000000, RZ ;  /* 0x0100000004007824 */ /* 0x000fca00078e00ff */
[----:B------:R-:W-:-:S04]  /*0a20*/  LOP3.LUT R0, R3, 0x80000000, R0, 0xf8, !PT ;  /* 0x8000000003007812 */ /* 0x000fc800078ef800 */
[----:B------:R-:W-:-:S04]  /*0a30*/  F2FP.BF16.F32.PACK_AB R0, RZ, R0 ;  /* 0x00000000ff00723e */ /* 0x000fc800000010ff */
[----:B------:R-:W-:Y:S01]  /*0a40*/  PRMT R17, R0, 0x7610, R17 ;  /* 0x0000761000117816 */ /* 0x000fe20000000011 */
[----:B------:R-:W-:Y:S06]  /*0a50*/  BRA `(.L_x_5153) ;  /* 0x0000000400d87947 */ /* 0x000fec0003800000 */
.L_x_5163:
[----:B------:R0:W5:Y:S01]  /*0a60*/  LDG.E.U16 R17, desc[UR36][R4.64] ;  /* 0x0000002404117981 */ /* 0x000162000c1e1500 */
[----:B------:R-:W-:Y:S05]  /*0a70*/  BRA `(.L_x_5153) ;  /* 0x0000000400d07947 */ /* 0x000fea0003800000 */
.L_x_5160:
        /* <DEDUP_REMOVED lines=13> */
.L_x_5167:
        /* <DEDUP_REMOVED lines=21> */
.L_x_5171:
[----:B------:R-:W-:Y:S05]  /*0ca0*/  BSYNC B1 ;  /* 0x0000000000017941 */ /* 0x000fea0003800000 */
.L_x_5170:
[----:B------:R-:W-:Y:S01]  /*0cb0*/  LEA R5, R0, 0x3b800000, 0x17 ;  /* 0x3b80000000057811 */ /* 0x000fe200078eb8ff */
[----:B------:R-:W-:-:S05]  /*0cc0*/  IMAD.SHL.U32 R0, R3, 0x100000, RZ ;  /* 0x0010000003007824 */ /* 0x000fca00078e00ff */
[----:B------:R-:W-:-:S07]  /*0cd0*/  LOP3.LUT R0, R5, R0, R6, 0xfe, !PT ;  /* 0x0000000005007212 */ /* 0x000fce00078efe06 */
.L_x_5169:
[----:B------:R-:W-:Y:S05]  /*0ce0*/  BSYNC B0 ;  /* 0x0000000000007941 */ /* 0x000fea0003800000 */
.L_x_5168:
[----:B------:R-:W-:-:S04]  /*0cf0*/  F2FP.BF16.F32.PACK_AB R0, RZ, R0 ;  /* 0x00000000ff00723e */ /* 0x000fc800000010ff */
[----:B------:R-:W-:Y:S01]  /*0d00*/  PRMT R17, R0, 0x7610, R17 ;  /* 0x0000761000117816 */ /* 0x000fe20000000011 */
[----:B------:R-:W-:Y:S06]  /*0d10*/  BRA `(.L_x_5153) ;  /* 0x0000000400287947 */ /* 0x000fec0003800000 */
.L_x_5166:
        /* <DEDUP_REMOVED lines=21> */
.L_x_5175:
[----:B------:R-:W-:Y:S05]  /*0e70*/  BSYNC B1 ;  /* 0x0000000000017941 */ /* 0x000fea0003800000 */
.L_x_5174:
[----:B------:R-:W-:Y:S01]  /*0e80*/  LEA R5, R0, 0x37800000, 0x17 ;  /* 0x3780000000057811 */ /* 0x000fe200078eb8ff */
[----:B------:R-:W-:-:S05]  /*0e90*/  IMAD.SHL.U32 R0, R3, 0x200000, RZ ;  /* 0x0020000003007824 */ /* 0x000fca00078e00ff */
[----:B------:R-:W-:-:S07]  /*0ea0*/  LOP3.LUT R0, R5, R0, R6, 0xfe, !PT ;  /* 0x0000000005007212 */ /* 0x000fce00078efe06 */
.L_x_5173:
[----:B------:R-:W-:Y:S05]  /*0eb0*/  BSYNC B0 ;  /* 0x0000000000007941 */ /* 0x000fea0003800000 */
.L_x_5172:
[----:B------:R-:W-:-:S04]  /*0ec0*/  F2FP.BF16.F32.PACK_AB R0, RZ, R0 ;  /* 0x00000000ff00723e */ /* 0x000fc800000010ff */
[----:B------:R-:W-:Y:S01]  /*0ed0*/  PRMT R17, R0, 0x7610, R17 ;  /* 0x0000761000117816 */ /* 0x000fe20000000011 */
[----:B------:R-:W-:Y:S06]  /*0ee0*/  BRA `(.L_x_5153) ;  /* 0x0000000000b47947 */ /* 0x000fec0003800000 */
.L_x_5165:
        /* <DEDUP_REMOVED lines=14> */
.L_x_5179:
[----:B------:R-:W-:Y:S05]  /*0fd0*/  BSYNC B0 ;  /* 0x0000000000007941 */ /* 0x000fea0003800000 */
.L_x_5178:
[----:B------:R-:W-:-:S04]  /*0fe0*/  F2FP.BF16.F32.PACK_AB R0, RZ, R0 ;  /* 0x00000000ff00723e */ /* 0x000fc800000010ff */
[----:B------:R-:W-:Y:S01]  /*0ff0*/  PRMT R17, R0, 0x7610, R17 ;  /* 0x0000761000117816 */ /* 0x000fe20000000011 */
[----:B------:R-:W-:Y:S06]  /*1000*/  BRA `(.L_x_5153) ;  /* 0x00000000006c7947 */ /* 0x000fec0003800000 */
.L_x_5152:
        /* <DEDUP_REMOVED lines=16> */
.L_x_5180:
[----:B------:R-:W-:Y:S01]  /*1110*/  PRMT R17, RZ, 0x7610, R17 ;  /* 0x00007610ff117816 */ /* 0x000fe20000000011 */
[----:B------:R-:W-:Y:S06]  /*1120*/  BRA `(.L_x_5153) ;  /* 0x0000000000247947 */ /* 0x000fec0003800000 */
.L_x_5177:
[----:B------:R-:W2:Y:S02]  /*1130*/  LDG.E.64 R4, desc[UR36][R4.64] ;  /* 0x0000002404047981 */ /* 0x000ea4000c1e1b00 */
[----:B--2---:R-:W0:Y:S02]  /*1140*/  I2F.U64 R0, R4 ;  /* 0x0000000400007312 */ /* 0x004e240000301000 */
[----:B0-----:R-:W-:-:S04]  /*1150*/  F2FP.BF16.F32.PACK_AB R0, RZ, R0 ;  /* 0x00000000ff00723e */ /* 0x001fc800000010ff */
[----:B------:R-:W-:Y:S01]  /*1160*/  PRMT R17, R0, 0x7610, R17 ;  /* 0x0000761000117816 */ /* 0x000fe20000000011 */
[----:B------:R-:W-:Y:S06]  /*1170*/  BRA `(.L_x_5153) ;  /* 0x0000000000107947 */ /* 0x000fec0003800000 */
.L_x_5176:
[----:B------:R-:W2:Y:S02]  /*1180*/  LDG.E R4, desc[UR36][R4.64] ;  /* 0x0000002404047981 */ /* 0x000ea4000c1e1900 */
[----:B--2---:R-:W-:-:S04]  /*1190*/  I2FP.F32.U32 R0, R4 ;  /* 0x0000000400007245 */ /* 0x004fc80000201000 */
[----:B------:R-:W-:-:S04]  /*11a0*/  F2FP.BF16.F32.PACK_AB R0, RZ, R0 ;  /* 0x00000000ff00723e */ /* 0x000fc800000010ff */
[----:B------:R-:W-:-:S07]  /*11b0*/  PRMT R17, R0, 0x7610, R17 ;  /* 0x0000761000117816 */ /* 0x000fce0000000011 */
.L_x_5153:
[----:B------:R-:W1:Y:S01]  /*11c0*/  LDC.64 R6, c[0x0][0x238] ;  /* 0x00008e00ff067b82 */ /* 0x000e620000000a00 */
[----:B------:R-:W-:Y:S01]  /*11d0*/  PRMT R0, R22, 0x9910, RZ ;  /* 0x0000991016007816 */ /* 0x000fe200000000ff */
[----:B------:R-:W-:Y:S02]  /*11e0*/  ULDC UR4, c[0x0][0x24c] ;  /* 0x0000930000047ab9 */ /* 0x000fe40000000800 */
[----:B------:R-:W-:Y:S01]  /*11f0*/  IMAD R23, R23, UR4, RZ ;  /* 0x0000000417177c24 */ /* 0x000fe2000f8e02ff */
[----:B------:R-:W-:-:S04]  /*1200*/  ISETP.GT.AND P0, PT, R0, 0x9, PT ;  /* 0x000000090000780c */ /* 0x000fc80003f04270 */
[----:B-1----:R-:W-:-:S05]  /*1210*/  IADD3 R6, P1, R23, R6, RZ ;  /* 0x0000000617067210 */ /* 0x002fca0007f3e0ff */
[----:B------:R-:W-:-:S04]  /*1220*/  IMAD.X R7, RZ, RZ, R7, P1 ;  /* 0x000000ffff077224 */ /* 0x000fc800008e0607 */
        /* <DEDUP_REMOVED lines=11> */
.L_x_5184:
[----:B------:R2:W5:Y:S01]  /*12e0*/  LDG.E.U8 R25, desc[UR36][R6.64] ;  /* 0x0000002406197981 */ /* 0x000562000c1e1100 */
[----:B------:R-:W-:Y:S05]  /*12f0*/  BRA `(.L_x_5186) ;  /* 0x0000000c00647947 */ /* 0x000fea0003800000 */
.L_x_5183:
        /* <DEDUP_REMOVED lines=8> */
.L_x_5188:
[----:B------:R4:W5:Y:S01]  /*1380*/  LDG.E.U8 R25, desc[UR36][R6.64] ;  /* 0x0000002406197981 */ /* 0x000962000c1e1100 */
[----:B------:R-:W-:Y:S05]  /*1390*/  BRA `(.L_x_5186) ;  /* 0x0000000c003c7947 */ /* 0x000fea0003800000 */
.L_x_5187:
[----:B------:R3:W5:Y:S01]  /*13a0*/  LDG.E.U16 R25, desc[UR36][R6.64] ;  /* 0x0000002406197981 */ /* 0x000762000c1e1500 */
[----:B------:R-:W-:Y:S05]  /*13b0*/  BRA `(.L_x_5186) ;  /* 0x0000000c00347947 */ /* 0x000fea0003800000 */
.L_x_5182:
[----:B------:R-:W-:-:S13]  /*13c0*/  ISETP.GT.AND P0, PT, R0, 0x6, PT ;  /* 0x000000060000780c */ /* 0x000fda0003f04270 */
[----:B------:R-:W-:Y:S05]  /*13d0*/  @P0 BRA `(.L_x_5189) ;  /* 0x0000000000340947 */ /* 0x000fea0003800000 */
[----:B------:R-:W-:-:S13]  /*13e0*/  ISETP.NE.AND P0, PT, R0, 0x5, PT ;  /* 0x000000050000780c */ /* 0x000fda0003f05270 */
[----:B------:R-:W-:Y:S05]  /*13f0*/  @!P0 BRA `(.L_x_5190) ;  /* 0x0000000000188947 */ /* 0x000fea0003800000 */
[----:B------:R-:W-:-:S13]  /*1400*/  ISETP.NE.AND P0, PT, R0, 0x6, PT ;  /* 0x000000060000780c */ /* 0x000fda0003f05270 */
[----:B------:R-:W-:Y:S05]  /*1410*/  @P0 BRA `(.L_x_5185) ;  /* 0x0000000800c80947 */ /* 0x000fea0003800000 */
[----:B0-----:R-:W2:Y:S02]  /*1420*/  LDG.E R4, desc[UR36][R6.64] ;  /* 0x0000002406047981 */ /* 0x001ea4000c1e1900 */
[----:B--2---:R-:W0:Y:S02]  /*1430*/  F2I.S64.TRUNC R4, R4 ;  /* 0x0000000400047311 */ /* 0x004e24000020d900 */
[----:B0-----:R-:W-:Y:S01]  /*1440*/  PRMT R25, R4, 0x7610, R25 ;  /* 0x0000761004197816 */ /* 0x001fe20000000019 */
[----:B------:R-:W-:Y:S06]  /*1450*/  BRA `(.L_x_5186) ;  /* 0x0000000c000c7947 */ /* 0x000fec0003800000 */
.L_x_5190:
[----:B0-----:R-:W2:Y:S02]  /*1460*/  LDG.E.U16 R4, desc[UR36][R6.64] ;  /* 0x0000002406047981 */ /* 0x001ea4000c1e1500 */
[----:B--2---:R-:W-:-:S06]  /*1470*/  HADD2.F32 R4, -RZ, R4.H0_H0 ;  /* 0x20000004ff047230 */ /* 0x004fcc0000004100 */
[----:B------:R-:W0:Y:S02]  /*1480*/  F2I.S64.TRUNC R4, R4 ;  /* 0x0000000400047311 */ /* 0x000e24000020d900 */
[----:B0-----:R-:W-:Y:S01]  /*1490*/  PRMT R25, R4, 0x7610, R25 ;  /* 0x0000761004197816 */ /* 0x001fe20000000019 */
[----:B------:R-:W-:Y:S06]  /*14a0*/  BRA `(.L_x_5186) ;  /* 0x0000000800f87947 */ /* 0x000fec0003800000 */
.L_x_5189:
[----:B------:R-:W-:-:S13]  /*14b0*/  ISETP.NE.AND P0, PT, R0, 0x7, PT ;  /* 0x000000070000780c */ /* 0x000fda0003f05270 */
[----:B------:R-:W-:Y:S05]  /*14c0*/  @!P0 BRA `(.L_x_5191) ;  /* 0x0000000000348947 */ /* 0x000fea0003800000 */
        /* <DEDUP_REMOVED lines=8> */
.L_x_5192:
[----:B------:R-:W0:Y:S02]  /*1550*/  LDG.E.U16 R6, desc[UR36][R6.64] ;  /* 0x0000002406067981 */ /* 0x000e24000c1e1500 */
[----:B0-----:R-:W-:-:S06]  /*1560*/  HADD2.F32 R4, -RZ, R6.H0_H0 ;  /* 0x20000006ff047230 */ /* 0x001fcc0000004100 */
[----:B------:R-:W0:Y:S02]  /*1570*/  F2I.S64.TRUNC R4, R4 ;  /* 0x0000000400047311 */ /* 0x000e24000020d900 */
[----:B0-----:R-:W-:Y:S01]  /*1580*/  PRMT R25, R4, 0x7610, R25 ;  /* 0x0000761004197816 */ /* 0x001fe20000000019 */
[----:B------:R-:W-:Y:S06]  /*1590*/  BRA `(.L_x_5186) ;  /* 0x0000000800bc7947 */ /* 0x000fec0003800000 */
.L_x_5191:
[----:B0-----:R-:W2:Y:S02]  /*15a0*/  LDG.E.64 R4, desc[UR36][R6.64] ;  /* 0x0000002406047981 */ /* 0x001ea4000c1e1b00 */
[----:B--2---:R-:W0:Y:S02]  /*15b0*/  F2I.S64.F64.TRUNC R4, R4 ;  /* 0x0000000400047311 */ /* 0x004e24000030d900 */
[----:B0-----:R-:W-:Y:S01]  /*15c0*/  PRMT R25, R4, 0x7610, R25 ;  /* 0x0000761004197816 */ /* 0x001fe20000000019 */
[----:B------:R-:W-:Y:S06]  /*15d0*/  BRA `(.L_x_5186) ;  /* 0x0000000800ac7947 */ /* 0x000fec0003800000 */
.L_x_5181:
        /* <DEDUP_REMOVED lines=12> */
.L_x_5195:
[----:B------:R-:W0:Y:S02]  /*16a0*/  LDG.E.64 R6, desc[UR36][R6.64] ;  /* 0x0000002406067981 */ /* 0x000e24000c1e1b00 */
[----:B0-----:R-:W0:Y:S02]  /*16b0*/  F2I.S64.F64.TRUNC R4, R6 ;  /* 0x0000000600047311 */ /* 0x001e24000030d900 */
[----:B0-----:R-:W-:Y:S01]  /*16c0*/  PRMT R25, R4, 0x7610, R25 ;  /* 0x0000761004197816 */ /* 0x001fe20000000019 */
[----:B------:R-:W-:Y:S06]  /*16d0*/  BRA `(.L_x_5186) ;  /* 0x00000008006c7947 */ /* 0x000fec0003800000 */
.L_x_5194:
        /* <DEDUP_REMOVED lines=10> */
[----:B0-----:R-:W0:Y:S01]  /*1780*/  FLO.U32 R4, R3 ;  /* 0x0000000300047300 */ /* 0x001e2200000e0000 */
        /* <DEDUP_REMOVED lines=17> */
.L_x_5197:
[----:B------:R-:W2:Y:S02]  /*18a0*/  LDG.E.U8 R6, desc[UR36][R6.64] ;  /* 0x0000002406067981 */ /* 0x000ea4000c1e1100 */
[----:B--2---:R-:W-:-:S05]  /*18b0*/  IMAD.SHL.U32 R0, R6, 0x2000000, RZ ;  /* 0x0200000006007824 */ /* 0x004fca00078e00ff */
[----:B------:R-:W-:-:S13]  /*18c0*/  ISETP.GE.U32.AND P0, PT, R0, 0x8000000, PT ;  /* 0x080000000000780c */ /* 0x000fda0003f06070 */
[C---:B------:R-:W-:Y:S02]  /*18d0*/  @!P0 IMAD.SHL.U32 R0, R6.reuse, 0x100, RZ ;  /* 0x0000010006008824 */ /* 0x040fe400078e00ff */
[----:B------:R-:W-:-:S03]  /*18e0*/  @P0 IMAD.SHL.U32 R3, R6, 0x200000, RZ ;  /* 0x0020000006030824 */ /* 0x000fc600078e00ff */
[----:B------:R-:W-:Y:S02]  /*18f0*/  @!P0 LOP3.LUT R0, R0, 0x7f00, RZ, 0xc0, !PT ;  /* 0x00007f0000008812 */ /* 0x000fe400078ec0ff */
[----:B------:R-:W-:Y:S02]  /*1900*/  @P0 LOP3.LUT R3, R3, 0x70000000, RZ, 0xfc, !PT ;  /* 0x7000000003030812 */ /* 0x000fe400078efcff */
[----:B------:R-:W-:-:S03]  /*1910*/  @!P0 LOP3.LUT R0, R0, 0x3f000000, RZ, 0xfc, !PT ;  /* 0x3f00000000008812 */ /* 0x000fc600078efcff */
[----:B------:R-:W-:Y:S02]  /*1920*/  @P0 FMUL.FTZ R3, R3, 1.9259299443872358531e-34 ;  /* 0x0780000003030820 */ /* 0x000fe40000410000 */
[----:B------:R-:W-:Y:S01]  /*1930*/  @!P0 FADD.FTZ R3, R0, -0.5 ;  /* 0xbf00000000038421 */ /* 0x000fe20000010000 */
[----:B------:R-:W-:-:S05]  /*1940*/  IMAD.SHL.U32 R0, R6, 0x1000000, RZ ;  /* 0x0100000006007824 */ /* 0x000fca00078e00ff */
[----:B------:R-:W-:-:S04]  /*1950*/  LOP3.LUT R0, R3, 0x80000000, R0, 0xf8, !PT ;  /* 0x8000000003007812 */ /* 0x000fc800078ef800 */
[----:B0-----:R-:W0:Y:S02]  /*1960*/  F2I.S64.TRUNC R4, R0 ;  /* 0x0000000000047311 */ /* 0x001e24000020d900 */
[----:B0-----:R-:W-:Y:S01]  /*1970*/  PRMT R25, R4, 0x7610, R25 ;  /* 0x0000761004197816 */ /* 0x001fe20000000019 */
[----:B------:R-:W-:Y:S06]  /*1980*/  BRA `(.L_x_5186) ;  /* 0x0000000400c07947 */ /* 0x000fec0003800000 */
.L_x_5196:
[----:B0-----:R-:W2:Y:S02]  /*1990*/  LDG.E.U16 R4, desc[UR36][R6.64] ;  /* 0x0000002406047981 */ /* 0x001ea4000c1e1500 */
[----:B--2---:R-:W-:-:S06]  /*19a0*/  IMAD.U32 R4, R4, 0x10000, RZ ;  /* 0x0001000004047824 */ /* 0x004fcc00078e00ff */
[----:B------:R-:W0:Y:S02]  /*19b0*/  F2I.S64.TRUNC R4, R4 ;  /* 0x0000000400047311 */ /* 0x000e24000020d900 */
[----:B0-----:R-:W-:Y:S01]  /*19c0*/  PRMT R25, R4, 0x7610, R25 ;  /* 0x0000761004197816 */ /* 0x001fe20000000019 */
[----:B------:R-:W-:Y:S06]  /*19d0*/  BRA `(.L_x_5186) ;  /* 0x0000000400ac7947 */ /* 0x000fec0003800000 */
.L_x_5193:
        /* <DEDUP_REMOVED lines=10> */
.L_x_5200:
[----:B------:R-:W2:Y:S01]  /*1a80*/  LDG.E.U8 R3, desc[UR36][R6.64] ;  /* 0x0000002406037981 */ /* 0x000ea2000c1e1100 */
[----:B------:R-:W-:Y:S01]  /*1a90*/  BSSY B0, `(.L_x_5201) ;  /* 0x0000018000007945 */ /* 0x000fe20003800000 */
[----:B0-----:R-:W-:Y:S01]  /*1aa0*/  IMAD.MOV.U32 R4, RZ, RZ, RZ ;  /* 0x000000ffff047224 */ /* 0x001fe200078e00ff */
        /* <DEDUP_REMOVED lines=18> */
.L_x_5204:
[----:B------:R-:W-:Y:S05]  /*1bd0*/  BSYNC B1 ;  /* 0x0000000000017941 */ /* 0x000fea0003800000 */
.L_x_5203:
[----:B------:R-:W-:Y:S01]  /*1be0*/  IMAD.SHL.U32 R3, R3, 0x100000, RZ ;  /* 0x0010000003037824 */ /* 0x000fe200078e00ff */
[----:B------:R-:W-:-:S04]  /*1bf0*/  LEA R5, R0, 0x3b800000, 0x17 ;  /* 0x3b80000000057811 */ /* 0x000fc800078eb8ff */
[----:B------:R-:W-:-:S07]  /*1c00*/  LOP3.LUT R4, R5, R3, R6, 0xfe, !PT ;  /* 0x0000000305047212 */ /* 0x000fce00078efe06 */
.L_x_5202:
[----:B------:R-:W-:Y:S05]  /*1c10*/  BSYNC B0 ;  /* 0x0000000000007941 */ /* 0x000fea0003800000 */
.L_x_5201:
[----:B------:R-:W0:Y:S02]  /*1c20*/  F2I.S64.TRUNC R4, R4 ;  /* 0x0000000400047311 */ /* 0x000e24000020d900 */
[----:B0-----:R-:W-:Y:S01]  /*1c30*/  PRMT R25, R4, 0x7610, R25 ;  /* 0x0000761004197816 */ /* 0x001fe20000000019 */
[----:B------:R-:W-:Y:S06]  /*1c40*/  BRA `(.L_x_5186) ;  /* 0x0000000400107947 */ /* 0x000fec0003800000 */
.L_x_5199:
        /* <DEDUP_REMOVED lines=21> */
.L_x_5208:
[----:B------:R-:W-:Y:S05]  /*1da0*/  BSYNC B1 ;  /* 0x0000000000017941 */ /* 0x000fea0003800000 */
.L_x_5207:
[----:B------:R-:W-:Y:S01]  /*1db0*/  IMAD.SHL.U32 R3, R3, 0x200000, RZ ;  /* 0x0020000003037824 */ /* 0x000fe200078e00ff */
[----:B------:R-:W-:-:S04]  /*1dc0*/  LEA R5, R0, 0x37800000, 0x17 ;  /* 0x3780000000057811 */ /* 0x000fc800078eb8ff */
[----:B------:R-:W-:-:S07]  /*1dd0*/  LOP3.LUT R4, R5, R3, R6, 0xfe, !PT ;  /* 0x0000000305047212 */ /* 0x000fce00078efe06 */
.L_x_5206:
[----:B------:R-:W-:Y:S05]  /*1de0*/  BSYNC B0 ;  /* 0x0000000000007941 */ /* 0x000fea0003800000 */
.L_x_5205:
[----:B------:R-:W0:Y:S02]  /*1df0*/  F2I.S64.TRUNC R4, R4 ;  /* 0x0000000400047311 */ /* 0x000e24000020d900 */
[----:B0-----:R-:W-:Y:S01]  /*1e00*/  PRMT R25, R4, 0x7610, R25 ;  /* 0x0000761004197816 */ /* 0x001fe20000000019 */
[----:B------:R-:W-:Y:S06]  /*1e10*/  BRA `(.L_x_5186) ;  /* 0x00000000009c7947 */ /* 0x000fec0003800000 */
.L_x_5198:
        /* <DEDUP_REMOVED lines=8> */
[----:B0-----:R-:W-:Y:S01]  /*1ea0*/  IMAD.MOV.U32 R4, RZ, RZ, 0x400000 ;  /* 0x00400000ff047424 */ /* 0x001fe200078e00ff */
[----:B--2---:R-:W-:-:S13]  /*1eb0*/  ISETP.NE.AND P0, PT, R6, RZ, PT ;  /* 0x000000ff0600720c */ /* 0x004fda0003f05270 */
[----:B------:R-:W-:Y:S05]  /*1ec0*/  @!P0 BRA `(.L_x_5212) ;  /* 0x00000000000c8947 */ /* 0x000fea0003800000 */
[----:B------:R-:W-:-:S13]  /*1ed0*/  ISETP.NE.AND P0, PT, R6, 0xff, PT ;  /* 0x000000ff0600780c */ /* 0x000fda0003f05270 */
[----:B------:R-:W-:Y:S02]  /*1ee0*/  @!P0 IMAD.MOV.U32 R4, RZ, RZ, 0x7f800001 ;  /* 0x7f800001ff048424 */ /* 0x000fe400078e00ff */
[----:B------:R-:W-:-:S07]  /*1ef0*/  @P0 IMAD.SHL.U32 R4, R6, 0x800000, RZ ;  /* 0x0080000006040824 */ /* 0x000fce00078e00ff */
.L_x_5212:
[----:B------:R-:W-:Y:S05]  /*1f00*/  BSYNC B0 ;  /* 0x0000000000007941 */ /* 0x000fea0003800000 */
.L_x_5211:
[----:B------:R-:W0:Y:S02]  /*1f10*/  F2I.S64.TRUNC R4, R4 ;  /* 0x0000000400047311 */ /* 0x000e24000020d900 */
[----:B0-----:R-:W-:Y:S01]  /*1f20*/  PRMT R25, R4, 0x7610, R25 ;  /* 0x0000761004197816 */ /* 0x001fe20000000019 */
[----:B------:R-:W-:Y:S06]  /*1f30*/  BRA `(.L_x_5186) ;  /* 0x0000000000547947 */ /* 0x000fec0003800000 */
.L_x_5185:
[----:B------:R-:W-:Y:S01]  /*1f40*/  MOV R14, 0x180 ;  /* 0x00000180000e7802 */ /* 0x000fe20000000f00 */
[----:B------:R-:W-:Y:S01]  /*1f50*/  ULDC.64 UR4, c[0x4][0x170] ;  /* 0x01005c0000047ab9 */ /* 0x000fe20000000a00 */
[----:B------:R-:W-:Y:S01]  /*1f60*/  ULDC.64 UR6, c[0x4][0x178] ;  /* 0x01005e0000067ab9 */ /* 0x000fe20000000a00 */
[----:B0-----:R-:W-:Y:S02]  /*1f70*/  IMAD.U32 R4, RZ, RZ, UR4 ;  /* 0x00000004ff047e24 */ /* 0x001fe4000f8e00ff */
        /* <DEDUP_REMOVED lines=12> */
.L_x_5213:
[----:B------:R-:W-:Y:S01]  /*2040*/  PRMT R25, RZ, 0x7610, R25 ;  /* 0x00007610ff197816 */ /* 0x000fe20000000019 */
[----:B------:R-:W-:Y:S06]  /*2050*/  BRA `(.L_x_5186) ;  /* 0x00000000000c7947 */ /* 0x000fec0003800000 */
.L_x_5210:
[----:B------:R1:W5:Y:S01]  /*2060*/  LDG.E.U8 R25, desc[UR36][R6.64] ;  /* 0x0000002406197981 */ /* 0x000362000c1e1100 */
[----:B------:R-:W-:Y:S05]  /*2070*/  BRA `(.L_x_5186) ;  /* 0x0000000000047947 */ /* 0x000fea0003800000 */
.L_x_5209:
[----:B------:R1:W5:Y:S02]  /*2080*/  LDG.E.U8 R25, desc[UR36][R6.64] ;  /* 0x0000002406197981 */ /* 0x000364000c1e1100 */
.L_x_5186:
[----:B------:R-:W0:Y:S02]  /*2090*/  S2R R23, SR_TID.X ;  /* 0x0000000000177919 */ /* 0x000e240000002100 */
[----:B0-----:R-:W-:-:S07]  /*20a0*/  VIADD R23, R23, 0x80 ;  /* 0x0000008017177836 */ /* 0x001fce0000000000 */
.L_x_5147:
[----:B------:R-:W-:Y:S05]  /*20b0*/  BSYNC B6 ;  /* 0x0000000000067941 */ /* 0x000fea0003800000 */
.L_x_5146:
[----:B------:R-:W-:Y:S01]  /*20c0*/  ISETP.GE.AND P0, PT, R23, R16, PT ;  /* 0x000000101700720c */ /* 0x000fe20003f06270 */
[----:B------:R-:W-:Y:S01]  /*20d0*/  BSSY B6, `(.L_x_5214) ;  /* 0x00001fe000067945 */ /* 0x000fe20003800000 */
[----:B------:R-:W-:-:S11]  /*20e0*/  PRMT R19, RZ, 0x7610, R19 ;  /* 0x00007610ff137816 */ /* 0x000fd60000000013 */
[----:B------:R-:W-:Y:S05]  /*20f0*/  @P0 BRA `(.L_x_5215) ;  /* 0x0000001c00ec0947 */ /* 0x000fea0003800000 */
        /* <DEDUP_REMOVED lines=22> */
.L_x_5219:
[----:B------:R-:W2:Y:S02]  /*2260*/  LDG.E.U8 R4, desc[UR36][R4.64] ;  /* 0x0000002404047981 */ /* 0x000ea4000c1e1100 */
[----:B--2---:R-:W-:-:S04]  /*2270*/  I2FP.F32.U32 R0, R4 ;  /* 0x0000000400007245 */ /* 0x004fc80000201000 */
[----:B------:R-:W-:-:S04]  /*2280*/  F2FP.BF16.F32.PACK_AB R0, RZ, R0 ;  /* 0x00000000ff00723e */ /* 0x000fc800000010ff */
[----:B------:R-:W-:Y:S01]  /*2290*/  PRMT R18, R0, 0x7610, R18 ;  /* 0x0000761000127816 */ /* 0x000fe20000000012 */
[----:B------:R-:W-:Y:S06]  /*22a0*/  BRA `(.L_x_5221) ;  /* 0x0000000c00c87947 */ /* 0x000fec0003800000 */
.L_x_5218:
        /* <DEDUP_REMOVED lines=11> */
.L_x_5223:
[----:B------:R-:W2:Y:S02]  /*2360*/  LDG.E R4, desc[UR36][R4.64] ;  /* 0x0000002404047981 */ /* 0x000ea4000c1e1900 */
[----:B--2---:R-:W-:-:S04]  /*2370*/  I2FP.F32.S32 R0, R4 ;  /* 0x0000000400007245 */ /* 0x004fc80000201400 */
[----:B------:R-:W-:-:S04]  /*2380*/  F2FP.BF16.F32.PACK_AB R0, RZ, R0 ;  /* 0x00000000ff00723e */ /* 0x000fc800000010ff */
[----:B------:R-:W-:Y:S01]  /*2390*/  PRMT R18, R0, 0x7610, R18 ;  /* 0x0000761000127816 */ /* 0x000fe20000000012 */
[----:B------:R-:W-:Y:S06]  /*23a0*/  BRA `(.L_x_5221) ;  /* 0x0000000c00887947 */ /* 0x000fec0003800000 */
.L_x_5222:
[----:B------:R-:W2:Y:S02]  /*23b0*/  LDG.E.U16 R4, desc[UR36][R4.64] ;  /* 0x0000002404047981 */ /* 0x000ea4000c1e1500 */
[----:B--2---:R-:W0:Y:S02]  /*23c0*/  I2F.S16 R0, R4 ;  /* 0x0000000400007306 */ /* 0x004e240000101400 */
[----:B0-----:R-:W-:-:S04]  /*23d0*/  F2FP.BF16.F32.PACK_AB R0, RZ, R0 ;  /* 0x00000000ff00723e */ /* 0x001fc800000010ff */
[----:B------:R-:W-:Y:S01]  /*23e0*/  PRMT R18, R0, 0x7610, R18 ;  /* 0x0000761000127816 */ /* 0x000fe20000000012 */
[----:B------:R-:W-:Y:S06]  /*23f0*/  BRA `(.L_x_5221) ;  /* 0x0000000c00747947 */ /* 0x000fec0003800000 */
.L_x_5217:
        /* <DEDUP_REMOVED lines=9> */
.L_x_5225:
[----:B------:R-:W2:Y:S02]  /*2490*/  LDG.E.U16 R0, desc[UR36][R4.64] ;  /* 0x0000002404007981 */ /* 0x000ea4000c1e1500 */
[----:B--2---:R-:W-:-:S05]  /*24a0*/  HADD2.F32 R0, -RZ, R0.H0_H0 ;  /* 0x20000000ff007230 */ /* 0x004fca0000004100 */
[----:B------:R-:W-:-:S04]  /*24b0*/  F2FP.BF16.F32.PACK_AB R0, RZ, R0 ;  /* 0x00000000ff00723e */ /* 0x000fc800000010ff */
[----:B------:R-:W-:Y:S01]  /*24c0*/  PRMT R18, R0, 0x7610, R18 ;  /* 0x0000761000127816 */ /* 0x000fe20000000012 */
[----:B------:R-:W-:Y:S06]  /*24d0*/  BRA `(.L_x_5221) ;  /* 0x0000000c003c7947 */ /* 0x000fec0003800000 */
.L_x_5224:
        /* <DEDUP_REMOVED lines=9> */
.L_x_5227:
[----:B------:R-:W2:Y:S02]  /*2570*/  LDG.E.U16 R4, desc[UR36][R4.64] ;  /* 0x0000002404047981 */ /* 0x000ea4000c1e1500 */
[----:B--2---:R-:W-:-:S05]  /*2580*/  HADD2.F32 R0, -RZ, R4.H0_H0 ;  /* 0x20000004ff007230 */ /* 0x004fca0000004100 */
[----:B------:R-:W-:-:S04]  /*2590*/  F2FP.BF16.F32.PACK_AB R0, RZ, R0 ;  /* 0x00000000ff00723e */ /* 0x000fc800000010ff */
[----:B------:R-:W-:Y:S01]  /*25a0*/  PRMT R18, R0, 0x7610, R18 ;  /* 0x0000761000127816 */ /* 0x000fe20000000012 */
[----:B------:R-:W-:Y:S06]  /*25b0*/  BRA `(.L_x_5221) ;  /* 0x0000000c00047947 */ /* 0x000fec0003800000 */
.L_x_5226:
        /* <DEDUP_REMOVED lines=9> */
.L_x_5216:
        /* <DEDUP_REMOVED lines=14> */
.L_x_5230:
        /* <DEDUP_REMOVED lines=9> */
.L_x_5229:
        /* <DEDUP_REMOVED lines=10> */
[----:B-1-34-:R-:W0:Y:S01]  /*2860*/  FLO.U32 R6, R3 ;  /* 0x0000000300067300 */ /* 0x01ae2200000e0000 */
        /* <DEDUP_REMOVED lines=17> */
.L_x_5232:
        /* <DEDUP_REMOVED lines=15> */
.L_x_5231:
[----:B------:R0:W5:Y:S01]  /*2a70*/  LDG.E.U16 R18, desc[UR36][R4.64] ;  /* 0x0000002404127981 */ /* 0x000162000c1e1500 */
[----:B------:R-:W-:Y:S05]  /*2a80*/  BRA `(.L_x_5221) ;  /* 0x0000000400d07947 */ /* 0x000fea0003800000 */
.L_x_5228:
        /* <DEDUP_REMOVED lines=13> */
.L_x_5235:
        /* <DEDUP_REMOVED lines=13> */
[----:B-1-34-:R-:W-:-:S06]  /*2c30*/  IMAD.U32 R6, R4, -0x80000000, RZ ;  /* 0x8000000004067824 */ /* 0x01afcc00078e00ff */
[----:B------:R-:W-:Y:S05]  /*2c40*/  @P0 BRA `(.L_x_5239) ;  /* 0x0000000000180947 */ /* 0x000fea0003800000 */
[----:B------:R-:W0:Y:S02]  /*2c50*/  FLO.U32 R4, R3 ;  /* 0x0000000300047300 */ /* 0x000e2400000e0000 */
[----:B0-----:R-:W-:-:S04]  /*2c60*/  IADD3 R5, -R4, 0x1f, RZ ;  /* 0x0000001f04057810 */ /* 0x001fc80007ffe1ff */
[----:B------:R-:W-:Y:S01]  /*2c70*/  IADD3 R0, R0, 0x1d, -R5 ;  /* 0x0000001d00007810 */ /* 0x000fe20007ffe805 */
[----:B------:R-:W-:-:S05]  /*2c80*/  VIADD R4, R5, 0xffffffe4 ;  /* 0xffffffe405047836 */ /* 0x000fca0000000000 */
[----:B------:R-:W-:-:S04]  /*2c90*/  SHF.L.U32 R4, R3, R4, RZ ;  /* 0x0000000403047219 */ /* 0x000fc800000006ff */
[----:B------:R-:W-:-:S07]  /*2ca0*/  LOP3.LUT R3, R4, 0x7, RZ, 0xc0, !PT ;  /* 0x0000000704037812 */ /* 0x000fce00078ec0ff */
.L_x_5239:
[----:B------:R-:W-:Y:S05]  /*2cb0*/  BSYNC B1 ;  /* 0x0000000000017941 */ /* 0x000fea0003800000 */
.L_x_5238:
[----:B------:R-:W-:Y:S01]  /*2cc0*/  LEA R5, R0, 0x3b800000, 0x17 ;  /* 0x3b80000000057811 */ /* 0x000fe200078eb8ff */
[----:B------:R-:W-:-:S05]  /*2cd0*/  IMAD.SHL.U32 R0, R3, 0x100000, RZ ;  /* 0x0010000003007824 */ /* 0x000fca00078e00ff */
[----:B------:R-:W-:-:S07]  /*2ce0*/  LOP3.LUT R0, R5, R0, R6, 0xfe, !PT ;  /* 0x0000000005007212 */ /* 0x000fce00078efe06 */
.L_x_5237:
[----:B------:R-:W-:Y:S05]  /*2cf0*/  BSYNC B0 ;  /* 0x0000000000007941 */ /* 0x000fea0003800000 */
.L_x_5236:
[----:B------:R-:W-:-:S04]  /*2d00*/  F2FP.BF16.F32.PACK_AB R0, RZ, R0 ;  /* 0x00000000ff00723e */ /* 0x000fc800000010ff */
[----:B------:R-:W-:Y:S01]  /*2d10*/  PRMT R18, R0, 0x7610, R18 ;  /* 0x0000761000127816 */ /* 0x000fe20000000012 */
[----:B------:R-:W-:Y:S06]  /*2d20*/  BRA `(.L_x_5221) ;  /* 0x0000000400287947 */ /* 0x000fec0003800000 */
.L_x_5234:
        /* <DEDUP_REMOVED lines=21> */
.L_x_5243:
[----:B------:R-:W-:Y:S05]  /*2e80*/  BSYNC B1 ;  /* 0x0000000000017941 */ /* 0x000fea0003800000 */
.L_x_5242:
[----:B------:R-:W-:Y:S01]  /*2e90*/  LEA R5, R0, 0x37800000, 0x17 ;  /* 0x3780000000057811 */ /* 0x000fe200078eb8ff */
[----:B------:R-:W-:-:S05]  /*2ea0*/  IMAD.SHL.U32 R0, R3, 0x200000, RZ ;  /* 0x0020000003007824 */ /* 0x000fca00078e00ff */
[----:B------:R-:W-:-:S07]  /*2eb0*/  LOP3.LUT R0, R5, R0, R6, 0xfe, !PT ;  /* 0x0000000005007212 */ /* 0x000fce00078efe06 */
.L_x_5241:
[----:B------:R-:W-:Y:S05]  /*2ec0*/  BSYNC B0 ;  /* 0x0000000000007941 */ /* 0x000fea0003800000 */
.L_x_5240:
[----:B------:R-:W-:-:S04]  /*2ed0*/  F2FP.BF16.F32.PACK_AB R0, RZ, R0 ;  /* 0x00000000ff00723e */ /* 0x000fc800000010ff */
[----:B------:R-:W-:Y:S01]  /*2ee0*/  PRMT R18, R0, 0x7610, R18 ;  /* 0x0000761000127816 */ /* 0x000fe20000000012 */
[----:B------:R-:W-:Y:S06]  /*2ef0*/  BRA `(.L_x_5221) ;  /* 0x0000000000b47947 */ /* 0x000fec0003800000 */
.L_x_5233:
        /* <DEDUP_REMOVED lines=14> */
.L_x_5247:
[----:B------:R-:W-:Y:S05]  /*2fe0*/  BSYNC B0 ;  /* 0x0000000000007941 */ /* 0x000fea0003800000 */
.L_x_5246:
[----:B------:R-:W-:-:S04]  /*2ff0*/  F2FP.BF16.F32.PACK_AB R0, RZ, R0 ;  /* 0x00000000ff00723e */ /* 0x000fc800000010ff */
[----:B------:R-:W-:Y:S01]  /*3000*/  PRMT R18, R0, 0x7610, R18 ;  /* 0x0000761000127816 */ /* 0x000fe20000000012 */
[----:B------:R-:W-:Y:S06]  /*3010*/  BRA `(.L_x_5221) ;  /* 0x00000000006c7947 */ /* 0x000fec0003800000 */
.L_x_5220:
        /* <DEDUP_REMOVED lines=8> */
[----:B-1234-:R-:W-:-:S02]  /*30a0*/  IMAD.U32 R6, RZ, RZ, UR4 ;  /* 0x00000004ff067e24 */ /* 0x01efc4000f8e00ff */
[----:B------:R-:W-:Y:S02]  /*30b0*/  IMAD.U32 R7, RZ, RZ, UR5 ;  /* 0x00000005ff077e24 */ /* 0x000fe4000f8e00ff */
[----:B------:R-:W-:Y:S02]  /*30c0*/  IMAD.U32 R11, RZ, RZ, UR7 ;  /* 0x00000007ff0b7e24 */ /* 0x000fe4000f8e00ff */
[----:B------:R-:W-:Y:S02]  /*30d0*/  IMAD.MOV.U32 R8, RZ, RZ, 0x4e ;  /* 0x0000004eff087424 */ /* 0x000fe400078e00ff */
[----:B------:R-:W-:Y:S02]  /*30e0*/  IMAD.MOV.U32 R12, RZ, RZ, 0x1 ;  /* 0x00000001ff0c7424 */ /* 0x000fe400078e00ff */
[----:B------:R-:W-:-:S07]  /*30f0*/  IMAD.MOV.U32 R13, RZ, RZ, RZ ;  /* 0x000000ffff0d7224 */ /* 0x000fce00078e00ff */
[----:B------:R-:W-:-:S07]  /*3100*/  LEPC R20, `(.L_x_5248) ;  /* 0x000000001014794e */ /* 0x000fce0000000000 */
[----:B0----5:R-:W-:Y:S05]  /*3110*/  CALL.ABS.NOINC R14 ;  /* 0x000000000e007343 */ /* 0x021fea0003c00000 */
.L_x_5248:
[----:B------:R-:W-:Y:S01]  /*3120*/  PRMT R18, RZ, 0x7610, R18 ;  /* 0x00007610ff127816 */ /* 0x000fe20000000012 */
[----:B------:R-:W-:Y:S06]  /*3130*/  BRA `(.L_x_5221) ;  /* 0x0000000000247947 */ /* 0x000fec0003800000 */
.L_x_5245:
[----:B------:R-:W2:Y:S02]  /*3140*/  LDG.E.64 R4, desc[UR36][R4.64] ;  /* 0x0000002404047981 */ /* 0x000ea4000c1e1b00 */
[----:B--2---:R-:W0:Y:S02]  /*3150*/  I2F.U64 R0, R4 ;  /* 0x0000000400007312 */ /* 0x004e240000301000 */
[----:B0-----:R-:W-:-:S04]  /*3160*/  F2FP.BF16.F32.PACK_AB R0, RZ, R0 ;  /* 0x00000000ff00723e */ /* 0x001fc800000010ff */
[----:B------:R-:W-:Y:S01]  /*3170*/  PRMT R18, R0, 0x7610, R18 ;  /* 0x0000761000127816 */ /* 0x000fe20000000012 */
[----:B------:R-:W-:Y:S06]  /*3180*/  BRA `(.L_x_5221) ;  /* 0x0000000000107947 */ /* 0x000fec0003800000 */
.L_x_5244:
[----:B------:R-:W2:Y:S02]  /*3190*/  LDG.E R4, desc[UR36][R4.64] ;  /* 0x0000002404047981 */ /* 0x000ea4000c1e1900 */
[----:B--2---:R-:W-:-:S04]  /*31a0*/  I2FP.F32.U32 R0, R4 ;  /* 0x0000000400007245 */ /* 0x004fc80000201000 */
[----:B------:R-:W-:-:S04]  /*31b0*/  F2FP.BF16.F32.PACK_AB R0, RZ, R0 ;  /* 0x00000000ff00723e */ /* 0x000fc800000010ff */
[----:B------:R-:W-:-:S07]  /*31c0*/  PRMT R18, R0, 0x7610, R18 ;  /* 0x0000761000127816 */ /* 0x000fce0000000012 */
.L_x_5221:
[----:B-1234-:R-:W1:Y:S01]  /*31d0*/  LDC.64 R6, c[0x0][0x238] ;  /* 0x00008e00ff067b82 */ /* 0x01ee620000000a00 */
        /* <DEDUP_REMOVED lines=17> */
.L_x_5252:
[----:B------:R1:W5:Y:S01]  /*32f0*/  LDG.E.U8 R19, desc[UR36][R6.64] ;  /* 0x0000002406137981 */ /* 0x000362000c1e1100 */
[----:B------:R-:W-:Y:S05]  /*3300*/  BRA `(.L_x_5254) ;  /* 0x0000000c00647947 */ /* 0x000fea0003800000 */
.L_x_5251:
        /* <DEDUP_REMOVED lines=8> */
.L_x_5256:
[----:B------:R1:W5:Y:S01]  /*3390*/  LDG.E.U8 R19, desc[UR36][R6.64] ;  /* 0x0000002406137981 */ /* 0x000362000c1e1100 */
[----:B------:R-:W-:Y:S05]  /*33a0*/  BRA `(.L_x_5254) ;  /* 0x0000000c003c7947 */ /* 0x000fea0003800000 */
.L_x_5255:
[----:B------:R1:W5:Y:S01]  /*33b0*/  LDG.E.U16 R19, desc[UR36][R6.64] ;  /* 0x0000002406137981 */ /* 0x000362000c1e1500 */
[----:B------:R-:W-:Y:S05]  /*33c0*/  BRA `(.L_x_5254) ;  /* 0x0000000c00347947 */ /* 0x000fea0003800000 */
.L_x_5250:
        /* <DEDUP_REMOVED lines=10> */
.L_x_5258:
[----:B0-----:R-:W2:Y:S02]  /*3470*/  LDG.E.U16 R4, desc[UR36][R6.64] ;  /* 0x0000002406047981 */ /* 0x001ea4000c1e1500 */
[----:B--2---:R-:W-:-:S06]  /*3480*/  HADD2.F32 R4, -RZ, R4.H0_H0 ;  /* 0x20000004ff047230 */ /* 0x004fcc0000004100 */
[----:B------:R-:W0:Y:S02]  /*3490*/  F2I.S64.TRUNC R4, R4 ;  /* 0x0000000400047311 */ /* 0x000e24000020d900 */
[----:B0-----:R-:W-:Y:S01]  /*34a0*/  PRMT R19, R4, 0x7610, R19 ;  /* 0x0000761004137816 */ /* 0x001fe20000000013 */
[----:B------:R-:W-:Y:S06]  /*34b0*/  BRA `(.L_x_5254) ;  /* 0x0000000800f87947 */ /* 0x000fec0003800000 */
.L_x_5257:
        /* <DEDUP_REMOVED lines=10> */
.L_x_5260:
[----:B------:R-:W0:Y:S02]  /*3560*/  LDG.E.U16 R6, desc[UR36][R6.64] ;  /* 0x0000002406067981 */ /* 0x000e24000c1e1500 */
[----:B0-----:R-:W-:-:S06]  /*3570*/  HADD2.F32 R4, -RZ, R6.H0_H0 ;  /* 0x20000006ff047230 */ /* 0x001fcc0000004100 */
[----:B------:R-:W0:Y:S02]  /*3580*/  F2I.S64.TRUNC R4, R4 ;  /* 0x0000000400047311 */ /* 0x000e24000020d900 */
[----:B0-----:R-:W-:Y:S01]  /*3590*/  PRMT R19, R4, 0x7610, R19 ;  /* 0x0000761004137816 */ /* 0x001fe20000000013 */
[----:B------:R-:W-:Y:S06]  /*35a0*/  BRA `(.L_x_5254) ;  /* 0x0000000800bc7947 */ /* 0x000fec0003800000 */
.L_x_5259:
[----:B0-----:R-:W2:Y:S02]  /*35b0*/  LDG.E.64 R4, desc[UR36][R6.64] ;  /* 0x0000002406047981 */ /* 0x001ea4000c1e1b00 */
[----:B--2---:R-:W0:Y:S02]  /*35c0*/  F2I.S64.F64.TRUNC R4, R4 ;  /* 0x0000000400047311 */ /* 0x004e24000030d900 */
[----:B0-----:R-:W-:Y:S01]  /*35d0*/  PRMT R19, R4, 0x7610, R19 ;  /* 0x0000761004137816 */ /* 0x001fe20000000013 */
[----:B------:R-:W-:Y:S06]  /*35e0*/  BRA `(.L_x_5254) ;  /* 0x0000000800ac7947 */ /* 0x000fec0003800000 */
.L_x_5249:
        /* <DEDUP_REMOVED lines=12> */
.L_x_5263:
[----:B------:R-:W0:Y:S02]  /*36b0*/  LDG.E.64 R6, desc[UR36][R6.64] ;  /* 0x0000002406067981 */ /* 0x000e24000c1e1b00 */
[----:B0-----:R-:W0:Y:S02]  /*36c0*/  F2I.S64.F64.TRUNC R4, R6 ;  /* 0x0000000600047311 */ /* 0x001e24000030d900 */
[----:B0-----:R-:W-:Y:S01]  /*36d0*/  PRMT R19, R4, 0x7610, R19 ;  /* 0x0000761004137816 */ /* 0x001fe20000000013 */
[----:B------:R-:W-:Y:S06]  /*36e0*/  BRA `(.L_x_5254) ;  /* 0x00000008006c7947 */ /* 0x000fec0003800000 */
.L_x_5262:
        /* <DEDUP_REMOVED lines=28> */
.L_x_5265:
        /* <DEDUP_REMOVED lines=15> */
.L_x_5264:
[----:B0-----:R-:W2:Y:S02]  /*39a0*/  LDG.E.U16 R4, desc[UR36][R6.64] ;  /* 0x0000002406047981 */ /* 0x001ea4000c1e1500 */
[----:B--2---:R-:W-:-:S06]  /*39b0*/  IMAD.U32 R4, R4, 0x10000, RZ ;  /* 0x0001000004047824 */ /* 0x004fcc00078e00ff */
[----:B------:R-:W0:Y:S02]  /*39c0*/  F2I.S64.TRUNC R4, R4 ;  /* 0x0000000400047311 */ /* 0x000e24000020d900 */
[----:B0-----:R-:W-:Y:S01]  /*39d0*/  PRMT R19, R4, 0x7610, R19 ;  /* 0x0000761004137816 */ /* 0x001fe20000000013 */
[----:B------:R-:W-:Y:S06]  /*39e0*/  BRA `(.L_x_5254) ;  /* 0x0000000400ac7947 */ /* 0x000fec0003800000 */
.L_x_5261:
        /* <DEDUP_REMOVED lines=10> */
.L_x_5268:
        /* <DEDUP_REMOVED lines=21> */
.L_x_5272:
[----:B------:R-:W-:Y:S05]  /*3be0*/  BSYNC B1 ;  /* 0x0000000000017941 */ /* 0x000fea0003800000 */
.L_x_5271:
[----:B------:R-:W-:Y:S01]  /*3bf0*/  IMAD.SHL.U32 R3, R3, 0x100000, RZ ;  /* 0x0010000003037824 */ /* 0x000fe200078e00ff */
[----:B------:R-:W-:-:S04]  /*3c00*/  LEA R5, R0, 0x3b800000, 0x17 ;  /* 0x3b80000000057811 */ /* 0x000fc800078eb8ff */
[----:B------:R-:W-:-:S07]  /*3c10*/  LOP3.LUT R4, R5, R3, R6, 0xfe, !PT ;  /* 0x0000000305047212 */ /* 0x000fce00078efe06 */
.L_x_5270:
[----:B------:R-:W-:Y:S05]  /*3c20*/  BSYNC B0 ;  /* 0x0000000000007941 */ /* 0x000fea0003800000 */
.L_x_5269:
[----:B------:R-:W0:Y:S02]  /*3c30*/  F2I.S64.TRUNC R4, R4 ;  /* 0x0000000400047311 */ /* 0x000e24000020d900 */
[----:B0-----:R-:W-:Y:S01]  /*3c40*/  PRMT R19, R4, 0x7610, R19 ;  /* 0x0000761004137816 */ /* 0x001fe20000000013 */
[----:B------:R-:W-:Y:S06]  /*3c50*/  BRA `(.L_x_5254) ;  /* 0x0000000400107947 */ /* 0x000fec0003800000 */
.L_x_5267:
        /* <DEDUP_REMOVED lines=21> */
.L_x_5276:
[----:B------:R-:W-:Y:S05]  /*3db0*/  BSYNC B1 ;  /* 0x0000000000017941 */ /* 0x000fea0003800000 */
.L_x_5275:
[----:B------:R-:W-:Y:S01]  /*3dc0*/  IMAD.SHL.U32 R3, R3, 0x200000, RZ ;  /* 0x0020000003037824 */ /* 0x000fe200078e00ff */
[----:B------:R-:W-:-:S04]  /*3dd0*/  LEA R5, R0, 0x37800000, 0x17 ;  /* 0x3780000000057811 */ /* 0x000fc800078eb8ff */
[----:B------:R-:W-:-:S07]  /*3de0*/  LOP3.LUT R4, R5, R3, R6, 0xfe, !PT ;  /* 0x0000000305047212 */ /* 0x000fce00078efe06 */
.L_x_5274:
[----:B------:R-:W-:Y:S05]  /*3df0*/  BSYNC B0 ;  /* 0x0000000000007941 */ /* 0x000fea0003800000 */
.L_x_5273:
[----:B------:R-:W0:Y:S02]  /*3e00*/  F2I.S64.TRUNC R4, R4 ;  /* 0x0000000400047311 */ /* 0x000e24000020d900 */
[----:B0-----:R-:W-:Y:S01]  /*3e10*/  PRMT R19, R4, 0x7610, R19 ;  /* 0x0000761004137816 */ /* 0x001fe20000000013 */
[----:B------:R-:W-:Y:S06]  /*3e20*/  BRA `(.L_x_5254) ;  /* 0x00000000009c7947 */ /* 0x000fec0003800000 */
.L_x_5266:
        /* <DEDUP_REMOVED lines=14> */
.L_x_5280:
[----:B------:R-:W-:Y:S05]  /*3f10*/  BSYNC B0 ;  /* 0x0000000000007941 */ /* 0x000fea0003800000 */
.L_x_5279:
[----:B------:R-:W0:Y:S02]  /*3f20*/  F2I.S64.TRUNC R4, R4 ;  /* 0x0000000400047311 */ /* 0x000e24000020d900 */
[----:B0-----:R-:W-:Y:S01]  /*3f30*/  PRMT R19, R4, 0x7610, R19 ;  /* 0x0000761004137816 */ /* 0x001fe20000000013 */
[----:B------:R-:W-:Y:S06]  /*3f40*/  BRA `(.L_x_5254) ;  /* 0x0000000000547947 */ /* 0x000fec0003800000 */
.L_x_5253:
        /* <DEDUP_REMOVED lines=16> */
.L_x_5281:
[----:B------:R-:W-:Y:S01]  /*4050*/  PRMT R19, RZ, 0x7610, R19 ;  /* 0x00007610ff137816 */ /* 0x000fe20000000013 */
[----:B------:R-:W-:Y:S06]  /*4060*/  BRA `(.L_x_5254) ;  /* 0x00000000000c7947 */ /* 0x000fec0003800000 */
.L_x_5278:
[----:B------:R2:W5:Y:S01]  /*4070*/  LDG.E.U8 R19, desc[UR36][R6.64] ;  /* 0x0000002406137981 */ /* 0x000562000c1e1100 */
[----:B------:R-:W-:Y:S05]  /*4080*/  BRA `(.L_x_5254) ;  /* 0x0000000000047947 */ /* 0x000fea0003800000 */
.L_x_5277:
[----:B------:R3:W5:Y:S02]  /*4090*/  LDG.E.U8 R19, desc[UR36][R6.64] ;  /* 0x0000002406137981 */ /* 0x000764000c1e1100 */
.L_x_5254:
[----:B------:R-:W-:-:S07]  /*40a0*/  VIADD R23, R23, 0x80 ;  /* 0x0000008017177836 */ /* 0x000fce0000000000 */
.L_x_5215:
[----:B------:R-:W-:Y:S05]  /*40b0*/  BSYNC B6 ;  /* 0x0000000000067941 */ /* 0x000fea0003800000 */
.L_x_5214:
[----:B------:R-:W-:Y:S01]  /*40c0*/  ISETP.GE.AND P0, PT, R23, R16, PT ;  /* 0x000000101700720c */ /* 0x000fe20003f06270 */
[----:B------:R-:W-:Y:S01]  /*40d0*/  BSSY B6, `(.L_x_5282) ;  /* 0x0000201000067945 */ /* 0x000fe20003800000 */
[----:B------:R-:W-:Y:S02]  /*40e0*/  PRMT R22, RZ, 0x7610, R22 ;  /* 0x00007610ff167816 */ /* 0x000fe40000000016 */
[----:B------:R-:W-:Y:S02]  /*40f0*/  PRMT R24, RZ, 0x7610, R24 ;  /* 0x00007610ff187816 */ /* 0x000fe40000000018 */
[----:B------:R-:W-:-:S07]  /*4100*/  PRMT R26, RZ, 0x7610, R26 ;  /* 0x00007610ff1a7816 */ /* 0x000fce000000001a */
[----:B------:R-:W-:Y:S05]  /*4110*/  @P0 BRA `(.L_x_5283) ;  /* 0x0000001c00f00947 */ /* 0x000fea0003800000 */
[----:B0-----:R-:W0:Y:S01]  /*4120*/  LDC.64 R4, c[0x0][0x230] ;  /* 0x00008c00ff047b82 */ /* 0x001e220000000a00 */
        /* <DEDUP_REMOVED lines=21> */
.L_x_5287:
[----:B------:R-:W2:Y:S02]  /*4280*/  LDG.E.U8 R4, desc[UR36][R4.64] ;  /* 0x0000002404047981 */ /* 0x000ea4000c1e1100 */
[----:B--2---:R-:W-:-:S04]  /*4290*/  I2FP.F32.U32 R0, R4 ;  /* 0x0000000400007245 */ /* 0x004fc80000201000 */
[----:B------:R-:W-:-:S04]  /*42a0*/  F2FP.BF16.F32.PACK_AB R0, RZ, R0 ;  /* 0x00000000ff00723e */ /* 0x000fc800000010ff */
[----:B------:R-:W-:Y:S01]  /*42b0*/  PRMT R24, R0, 0x7610, R24 ;  /* 0x0000761000187816 */ /* 0x000fe20000000018 */
[----:B------:R-:W-:Y:S06]  /*42c0*/  BRA `(.L_x_5289) ;  /* 0x0000000c00c87947 */ /* 0x000fec0003800000 */
.L_x_5286:
        /* <DEDUP_REMOVED lines=11> */
.L_x_5291:
[----:B------:R-:W2:Y:S02]  /*4380*/  LDG.E R4, desc[UR36][R4.64] ;  /* 0x0000002404047981 */ /* 0x000ea4000c1e1900 */
[----:B--2---:R-:W-:-:S04]  /*4390*/  I2FP.F32.S32 R0, R4 ;  /* 0x0000000400007245 */ /* 0x004fc80000201400 */
[----:B------:R-:W-:-:S04]  /*43a0*/  F2FP.BF16.F32.PACK_AB R0, RZ, R0 ;  /* 0x00000000ff00723e */ /* 0x000fc800000010ff */
[----:B------:R-:W-:Y:S01]  /*43b0*/  PRMT R24, R0, 0x7610, R24 ;  /* 0x0000761000187816 */ /* 0x000fe20000000018 */
[----:B------:R-:W-:Y:S06]  /*43c0*/  BRA `(.L_x_5289) ;  /* 0x0000000c00887947 */ /* 0x000fec0003800000 */
.L_x_5290:
[----:B------:R-:W2:Y:S02]  /*43d0*/  LDG.E.U16 R4, desc[UR36][R4.64] ;  /* 0x0000002404047981 */ /* 0x000ea4000c1e1500 */
[----:B--2---:R-:W0:Y:S02]  /*43e0*/  I2F.S16 R0, R4 ;  /* 0x0000000400007306 */ /* 0x004e240000101400 */
[----:B0-----:R-:W-:-:S04]  /*43f0*/  F2FP.BF16.F32.PACK_AB R0, RZ, R0 ;  /* 0x00000000ff00723e */ /* 0x001fc800000010ff */
[----:B------:R-:W-:Y:S01]  /*4400*/  PRMT R24, R0, 0x7610, R24 ;  /* 0x0000761000187816 */ /* 0x000fe20000000018 */
[----:B------:R-:W-:Y:S06]  /*4410*/  BRA `(.L_x_5289) ;  /* 0x0000000c00747947 */ /* 0x000fec0003800000 */
.L_x_5285:
        /* <DEDUP_REMOVED lines=9> */
.L_x_5293:
[----:B------:R-:W2:Y:S02]  /*44b0*/  LDG.E.U16 R0, desc[UR36][R4.64] ;  /* 0x0000002404007981 */ /* 0x000ea4000c1e1500 */
[----:B--2---:R-:W-:-:S05]  /*44c0*/  HADD2.F32 R0, -RZ, R0.H0_H0 ;  /* 0x20000000ff007230 */ /* 0x004fca0000004100 */
[----:B------:R-:W-:-:S04]  /*44d0*/  F2FP.BF16.F32.PACK_AB R0, RZ, R0 ;  /* 0x00000000ff00723e */ /* 0x000fc800000010ff */
[----:B------:R-:W-:Y:S01]  /*44e0*/  PRMT R24, R0, 0x7610, R24 ;  /* 0x0000761000187816 */ /* 0x000fe20000000018 */
[----:B------:R-:W-:Y:S06]  /*44f0*/  BRA `(.L_x_5289) ;  /* 0x0000000c003c7947 */ /* 0x000fec0003800000 */
.L_x_5292:
        /* <DEDUP_REMOVED lines=9> */
.L_x_5295:
[----:B------:R-:W2:Y:S02]  /*4590*/  LDG.E.U16 R4, desc[UR36][R4.64] ;  /* 0x0000002404047981 */ /* 0x000ea4000c1e1500 */
[----:B--2---:R-:W-:-:S05]  /*45a0*/  HADD2.F32 R0, -RZ, R4.H0_H0 ;  /* 0x20000004ff007230 */ /* 0x004fca0000004100 */
[----:B------:R-:W-:-:S04]  /*45b0*/  F2FP.BF16.F32.PACK_AB R0, RZ, R0 ;  /* 0x00000000ff00723e */ /* 0x000fc800000010ff */
[----:B------:R-:W-:Y:S01]  /*45c0*/  PRMT R24, R0, 0x7610, R24 ;  /* 0x0000761000187816 */ /* 0x000fe20000000018 */
[----:B------:R-:W-:Y:S06]  /*45d0*/  BRA `(.L_x_5289) ;  /* 0x0000000c00047947 */ /* 0x000fec0003800000 */
.L_x_5294:
        /* <DEDUP_REMOVED lines=9> */
.L_x_5284:
        /* <DEDUP_REMOVED lines=14> */
.L_x_5298:
        /* <DEDUP_REMOVED lines=9> */
.L_x_5297:
        /* <DEDUP_REMOVED lines=28> */
.L_x_5300:
        /* <DEDUP_REMOVED lines=15> */
.L_x_5299:
[----:B------:R0:W5:Y:S01]  /*4a90*/  LDG.E.U16 R24, desc[UR36][R4.64] ;  /* 0x0000002404187981 */ /* 0x000162000c1e1500 */
[----:B------:R-:W-:Y:S05]  /*4aa0*/  BRA `(.L_x_5289) ;  /* 0x0000000400d07947 */ /* 0x000fea0003800000 */
.L_x_5296:
        /* <DEDUP_REMOVED lines=13> */
.L_x_5303:
        /* <DEDUP_REMOVED lines=21> */
.L_x_5307:
[----:B------:R-:W-:Y:S05]  /*4cd0*/  BSYNC B1 ;  /* 0x0000000000017941 */ /* 0x000fea0003800000 */
.L_x_5306:
[----:B------:R-:W-:Y:S01]  /*4ce0*/  LEA R5, R0, 0x3b800000, 0x17 ;  /* 0x3b80000000057811 */ /* 0x000fe200078eb8ff */
[----:B------:R-:W-:-:S05]  /*4cf0*/  IMAD.SHL.U32 R0, R3, 0x100000, RZ ;  /* 0x0010000003007824 */ /* 0x000fca00078e00ff */
[----:B------:R-:W-:-:S07]  /*4d00*/  LOP3.LUT R0, R5, R0, R6, 0xfe, !PT ;  /* 0x0000000005007212 */ /* 0x000fce00078efe06 */
.L_x_5305:
[----:B------:R-:W-:Y:S05]  /*4d10*/  BSYNC B0 ;  /* 0x0000000000007941 */ /* 0x000fea0003800000 */
.L_x_5304:
[----:B------:R-:W-:-:S04]  /*4d20*/  F2FP.BF16.F32.PACK_AB R0, RZ, R0 ;  /* 0x00000000ff00723e */ /* 0x000fc800000010ff */
[----:B------:R-:W-:Y:S01]  /*4d30*/  PRMT R24, R0, 0x7610, R24 ;  /* 0x0000761000187816 */ /* 0x000fe20000000018 */
[----:B------:R-:W-:Y:S06]  /*4d40*/  BRA `(.L_x_5289) ;  /* 0x0000000400287947 */ /* 0x000fec0003800000 */
.L_x_5302:
        /* <DEDUP_REMOVED lines=21> */
.L_x_5311:
[----:B------:R-:W-:Y:S05]  /*4ea0*/  BSYNC B1 ;  /* 0x0000000000017941 */ /* 0x000fea0003800000 */
.L_x_5310:
[----:B------:R-:W-:Y:S01]  /*4eb0*/  LEA R5, R0, 0x37800000, 0x17 ;  /* 0x3780000000057811 */ /* 0x000fe200078eb8ff */
[----:B------:R-:W-:-:S05]  /*4ec0*/  IMAD.SHL.U32 R0, R3, 0x200000, RZ ;  /* 0x0020000003007824 */ /* 0x000fca00078e00ff */
[----:B------:R-:W-:-:S07]  /*4ed0*/  LOP3.LUT R0, R5, R0, R6, 0xfe, !PT ;  /* 0x0000000005007212 */ /* 0x000fce00078efe06 */
.L_x_5309:
[----:B------:R-:W-:Y:S05]  /*4ee0*/  BSYNC B0 ;  /* 0x0000000000007941 */ /* 0x000fea0003800000 */
.L_x_5308:
[----:B------:R-:W-:-:S04]  /*4ef0*/  F2FP.BF16.F32.PACK_AB R0, RZ, R0 ;  /* 0x00000000ff00723e */ /* 0x000fc800000010ff */
[----:B------:R-:W-:Y:S01]  /*4f00*/  PRMT R24, R0, 0x7610, R24 ;  /* 0x0000761000187816 */ /* 0x000fe20000000018 */
[----:B------:R-:W-:Y:S06]  /*4f10*/  BRA `(.L_x_5289) ;  /* 0x0000000000b47947 */ /* 0x000fec0003800000 */
.L_x_5301:
        /* <DEDUP_REMOVED lines=14> */
.L_x_5315:
[----:B------:R-:W-:Y:S05]  /*5000*/  BSYNC B0 ;  /* 0x0000000000007941 */ /* 0x000fea0003800000 */
.L_x_5314:
[----:B------:R-:W-:-:S04]  /*5010*/  F2FP.BF16.F32.PACK_AB R0, RZ, R0 ;  /* 0x00000000ff00723e */ /* 0x000fc800000010ff */
[----:B------:R-:W-:Y:S01]  /*5020*/  PRMT R24, R0, 0x7610, R24 ;  /* 0x0000761000187816 */ /* 0x000fe20000000018 */
[----:B------:R-:W-:Y:S06]  /*5030*/  BRA `(.L_x_5289) ;  /* 0x00000000006c7947 */ /* 0x000fec0003800000 */
.L_x_5288:
        /* <DEDUP_REMOVED lines=16> */
.L_x_5316:
[----:B------:R-:W-:Y:S01]  /*5140*/  PRMT R24, RZ, 0x7610, R24 ;  /* 0x00007610ff187816 */ /* 0x000fe20000000018 */
[----:B------:R-:W-:Y:S06]  /*5150*/  BRA `(.L_x_5289) ;  /* 0x0000000000247947 */ /* 0x000fec0003800000 */
.L_x_5313:
[----:B------:R-:W2:Y:S02]  /*5160*/  LDG.E.64 R4, desc[UR36][R4.64] ;  /* 0x0000002404047981 */ /* 0x000ea4000c1e1b00 */
[----:B--2---:R-:W0:Y:S02]  /*5170*/  I2F.U64 R0, R4 ;  /* 0x0000000400007312 */ /* 0x004e240000301000 */
[----:B0-----:R-:W-:-:S04]  /*5180*/  F2FP.BF16.F32.PACK_AB R0, RZ, R0 ;  /* 0x00000000ff00723e */ /* 0x001fc800000010ff */
[----:B------:R-:W-:Y:S01]  /*5190*/  PRMT R24, R0, 0x7610, R24 ;  /* 0x0000761000187816 */ /* 0x000fe20000000018 */
[----:B------:R-:W-:Y:S06]  /*51a0*/  BRA `(.L_x_5289) ;  /* 0x0000000000107947 */ /* 0x000fec0003800000 */
.L_x_5312:
[----:B------:R-:W2:Y:S02]  /*51b0*/  LDG.E R4, desc[UR36][R4.64] ;  /* 0x0000002404047981 */ /* 0x000ea4000c1e1900 */
[----:B--2---:R-:W-:-:S04]  /*51c0*/  I2FP.F32.U32 R0, R4 ;  /* 0x0000000400007245 */ /* 0x004fc80000201000 */
[----:B------:R-:W-:-:S04]  /*51d0*/  F2FP.BF16.F32.PACK_AB R0, RZ, R0 ;  /* 0x00000000ff00723e */ /* 0x000fc800000010ff */
[----:B------:R-:W-:-:S07]  /*51e0*/  PRMT R24, R0, 0x7610, R24 ;  /* 0x0000761000187816 */ /* 0x000fce0000000018 */
.L_x_5289:
[----:B------:R-:W0:Y:S01]  /*51f0*/  LDC.U8 R3, c[0x0][0x245] ;  /* 0x00009140ff037b82 */ /* 0x000e220000000000 */
[----:B------:R-:W-:Y:S02]  /*5200*/  ULDC UR4, c[0x0][0x24c] ;  /* 0x0000930000047ab9 */ /* 0x000fe40000000800 */
[----:B-1234-:R-:W-:-:S05]  /*5210*/  IMAD R7, R26, UR4, RZ ;  /* 0x000000041a077c24 */ /* 0x01efca000f8e02ff */
[----:B0-----:R-:W0:Y:S01]  /*5220*/  LDC.64 R4, c[0x0][0x238] ;  /* 0x00008e00ff047b82 */ /* 0x001e220000000a00 */
[----:B------:R-:W-:-:S04]  /*5230*/  PRMT R0, R3, 0x9910, RZ ;  /* 0x0000991003007816 */ /* 0x000fc800000000ff */
[----:B------:R-:W-:Y:S02]  /*5240*/  ISETP.GT.AND P1, PT, R0, 0x9, PT ;  /* 0x000000090000780c */ /* 0x000fe40003f24270 */
[----:B0-----:R-:W-:-:S05]  /*5250*/  IADD3 R6, P0, R7, R4, RZ ;  /* 0x0000000407067210 */ /* 0x001fca0007f1e0ff */
[----:B------:R-:W-:-:S06]  /*5260*/  IMAD.X R7, RZ, RZ, R5, P0 ;  /* 0x000000ffff077224 */ /* 0x000fcc00000e0605 */
        /* <DEDUP_REMOVED lines=11> */
.L_x_5320:
[----:B------:R0:W5:Y:S01]  /*5320*/  LDG.E.U8 R26, desc[UR36][R6.64] ;  /* 0x00000024061a7981 */ /* 0x000162000c1e1100 */
[----:B------:R-:W-:Y:S05]  /*5330*/  BRA `(.L_x_5322) ;  /* 0x0000000c00647947 */ /* 0x000fea0003800000 */
.L_x_5319:
        /* <DEDUP_REMOVED lines=8> */
.L_x_5324:
[----:B------:R4:W5:Y:S01]  /*53c0*/  LDG.E.U8 R26, desc[UR36][R6.64] ;  /* 0x00000024061a7981 */ /* 0x000962000c1e1100 */
[----:B------:R-:W-:Y:S05]  /*53d0*/  BRA `(.L_x_5322) ;  /* 0x0000000c003c7947 */ /* 0x000fea0003800000 */
.L_x_5323:
[----:B------:R3:W5:Y:S01]  /*53e0*/  LDG.E.U16 R26, desc[UR36][R6.64] ;  /* 0x00000024061a7981 */ /* 0x000762000c1e1500 */
[----:B------:R-:W-:Y:S05]  /*53f0*/  BRA `(.L_x_5322) ;  /* 0x0000000c00347947 */ /* 0x000fea0003800000 */
.L_x_5318:
        /* <DEDUP_REMOVED lines=10> */
.L_x_5326:
[----:B------:R-:W2:Y:S02]  /*54a0*/  LDG.E.U16 R4, desc[UR36][R6.64] ;  /* 0x0000002406047981 */ /* 0x000ea4000c1e1500 */
[----:B--2---:R-:W-:-:S06]  /*54b0*/  HADD2.F32 R4, -RZ, R4.H0_H0 ;  /* 0x20000004ff047230 */ /* 0x004fcc0000004100 */
[----:B------:R-:W0:Y:S02]  /*54c0*/  F2I.S64.TRUNC R4, R4 ;  /* 0x0000000400047311 */ /* 0x000e24000020d900 */
[----:B0-----:R-:W-:Y:S01]  /*54d0*/  PRMT R26, R4, 0x7610, R26 ;  /* 0x00007610041a7816 */ /* 0x001fe2000000001a */
[----:B------:R-:W-:Y:S06]  /*54e0*/  BRA `(.L_x_5322) ;  /* 0x0000000800f87947 */ /* 0x000fec0003800000 */
.L_x_5325:
        /* <DEDUP_REMOVED lines=10> */
.L_x_5328:
[----:B------:R-:W2:Y:S02]  /*5590*/  LDG.E.U16 R6, desc[UR36][R6.64] ;  /* 0x0000002406067981 */ /* 0x000ea4000c1e1500 */
[----:B--2---:R-:W-:-:S06]  /*55a0*/  HADD2.F32 R4, -RZ, R6.H0_H0 ;  /* 0x20000006ff047230 */ /* 0x004fcc0000004100 */
[----:B------:R-:W0:Y:S02]  /*55b0*/  F2I.S64.TRUNC R4, R4 ;  /* 0x0000000400047311 */ /* 0x000e24000020d900 */
[----:B0-----:R-:W-:Y:S01]  /*55c0*/  PRMT R26, R4, 0x7610, R26 ;  /* 0x00007610041a7816 */ /* 0x001fe2000000001a */
[----:B------:R-:W-:Y:S06]  /*55d0*/  BRA `(.L_x_5322) ;  /* 0x0000000800bc7947 */ /* 0x000fec0003800000 */
.L_x_5327:
[----:B------:R-:W2:Y:S02]  /*55e0*/  LDG.E.64 R4, desc[UR36][R6.64] ;  /* 0x0000002406047981 */ /* 0x000ea4000c1e1b00 */
[----:B--2---:R-:W0:Y:S02]  /*55f0*/  F2I.S64.F64.TRUNC R4, R4 ;  /* 0x0000000400047311 */ /* 0x004e24000030d900 */
[----:B0-----:R-:W-:Y:S01]  /*5600*/  PRMT R26, R4, 0x7610, R26 ;  /* 0x00007610041a7816 */ /* 0x001fe2000000001a */
[----:B------:R-:W-:Y:S06]  /*5610*/  BRA `(.L_x_5322) ;  /* 0x0000000800ac7947 */ /* 0x000fec0003800000 */
.L_x_5317:
        /* <DEDUP_REMOVED lines=12> */
.L_x_5331:
[----:B------:R-:W2:Y:S02]  /*56e0*/  LDG.E.64 R6, desc[UR36][R6.64] ;  /* 0x0000002406067981 */ /* 0x000ea4000c1e1b00 */
[----:B--2---:R-:W0:Y:S02]  /*56f0*/  F2I.S64.F64.TRUNC R4, R6 ;  /* 0x0000000600047311 */ /* 0x004e24000030d900 */
[----:B0-----:R-:W-:Y:S01]  /*5700*/  PRMT R26, R4, 0x7610, R26 ;  /* 0x00007610041a7816 */ /* 0x001fe2000000001a */
[----:B------:R-:W-:Y:S06]  /*5710*/  BRA `(.L_x_5322) ;  /* 0x00000008006c7947 */ /* 0x000fec0003800000 */
.L_x_5330:
        /* <DEDUP_REMOVED lines=28> */
.L_x_5333:
        /* <DEDUP_REMOVED lines=12> */
[----:B------:R-:W0:Y:S02]  /*59a0*/  F2I.S64.TRUNC R4, R0 ;  /* 0x0000000000047311 */ /* 0x000e24000020d900 */
[----:B0-----:R-:W-:Y:S01]  /*59b0*/  PRMT R26, R4, 0x7610, R26 ;  /* 0x00007610041a7816 */ /* 0x001fe2000000001a */
[----:B------:R-:W-:Y:S06]  /*59c0*/  BRA `(.L_x_5322) ;  /* 0x0000000400c07947 */ /* 0x000fec0003800000 */
.L_x_5332:
[----:B------:R-:W2:Y:S02]  /*59d0*/  LDG.E.U16 R4, desc[UR36][R6.64] ;  /* 0x0000002406047981 */ /* 0x000ea4000c1e1500 */
[----:B--2---:R-:W-:-:S06]  /*59e0*/  IMAD.U32 R4, R4, 0x10000, RZ ;  /* 0x0001000004047824 */ /* 0x004fcc00078e00ff */
[----:B------:R-:W0:Y:S02]  /*59f0*/  F2I.S64.TRUNC R4, R4 ;  /* 0x0000000400047311 */ /* 0x000e24000020d900 */
[----:B0-----:R-:W-:Y:S01]  /*5a00*/  PRMT R26, R4, 0x7610, R26 ;  /* 0x00007610041a7816 */ /* 0x001fe2000000001a */
[----:B------:R-:W-:Y:S06]  /*5a10*/  BRA `(.L_x_5322) ;  /* 0x0000000400ac7947 */ /* 0x000fec0003800000 */
.L_x_5329:
        /* <DEDUP_REMOVED lines=10> */
.L_x_5336:
        /* <DEDUP_REMOVED lines=21> */
.L_x_5340:
[----:B------:R-:W-:Y:S05]  /*5c10*/  BSYNC B1 ;  /* 0x0000000000017941 */ /* 0x000fea0003800000 */
.L_x_5339:
[----:B------:R-:W-:Y:S01]  /*5c20*/  IMAD.SHL.U32 R3, R3, 0x100000, RZ ;  /* 0x0010000003037824 */ /* 0x000fe200078e00ff */
[----:B------:R-:W-:-:S04]  /*5c30*/  LEA R5, R0, 0x3b800000, 0x17 ;  /* 0x3b80000000057811 */ /* 0x000fc800078eb8ff */
[----:B------:R-:W-:-:S07]  /*5c40*/  LOP3.LUT R4, R5, R3, R6, 0xfe, !PT ;  /* 0x0000000305047212 */ /* 0x000fce00078efe06 */
.L_x_5338:
[----:B------:R-:W-:Y:S05]  /*5c50*/  BSYNC B0 ;  /* 0x0000000000007941 */ /* 0x000fea0003800000 */
.L_x_5337:
[----:B------:R-:W0:Y:S02]  /*5c60*/  F2I.S64.TRUNC R4, R4 ;  /* 0x0000000400047311 */ /* 0x000e24000020d900 */
[----:B0-----:R-:W-:Y:S01]  /*5c70*/  PRMT R26, R4, 0x7610, R26 ;  /* 0x00007610041a7816 */ /* 0x001fe2000000001a */
[----:B------:R-:W-:Y:S06]  /*5c80*/  BRA `(.L_x_5322) ;  /* 0x0000000400107947 */ /* 0x000fec0003800000 */
.L_x_5335:
        /* <DEDUP_REMOVED lines=21> */
.L_x_5344:
[----:B------:R-:W-:Y:S05]  /*5de0*/  BSYNC B1 ;  /* 0x0000000000017941 */ /* 0x000fea0003800000 */
.L_x_5343:
[----:B------:R-:W-:Y:S01]  /*5df0*/  IMAD.SHL.U32 R3, R3, 0x200000, RZ ;  /* 0x0020000003037824 */ /* 0x000fe200078e00ff */
[----:B------:R-:W-:-:S04]  /*5e00*/  LEA R5, R0, 0x37800000, 0x17 ;  /* 0x3780000000057811 */ /* 0x000fc800078eb8ff */
[----:B------:R-:W-:-:S07]  /*5e10*/  LOP3.LUT R4, R5, R3, R6, 0xfe, !PT ;  /* 0x0000000305047212 */ /* 0x000fce00078efe06 */
.L_x_5342:
[----:B------:R-:W-:Y:S05]  /*5e20*/  BSYNC B0 ;  /* 0x0000000000007941 */ /* 0x000fea0003800000 */
.L_x_5341:
[----:B------:R-:W0:Y:S02]  /*5e30*/  F2I.S64.TRUNC R4, R4 ;  /* 0x0000000400047311 */ /* 0x000e24000020d900 */
[----:B0-----:R-:W-:Y:S01]  /*5e40*/  PRMT R26, R4, 0x7610, R26 ;  /* 0x00007610041a7816 */ /* 0x001fe2000000001a */
[----:B------:R-:W-:Y:S06]  /*5e50*/  BRA `(.L_x_5322) ;  /* 0x00000000009c7947 */ /* 0x000fec0003800000 */
.L_x_5334:
        /* <DEDUP_REMOVED lines=14> */
.L_x_5348:
[----:B------:R-:W-:Y:S05]  /*5f40*/  BSYNC B0 ;  /* 0x0000000000007941 */ /* 0x000fea0003800000 */
.L_x_5347:
[----:B------:R-:W0:Y:S02]  /*5f50*/  F2I.S64.TRUNC R4, R4 ;  /* 0x0000000400047311 */ /* 0x000e24000020d900 */
[----:B0-----:R-:W-:Y:S01]  /*5f60*/  PRMT R26, R4, 0x7610, R26 ;  /* 0x00007610041a7816 */ /* 0x001fe2000000001a */
[----:B------:R-:W-:Y:S06]  /*5f70*/  BRA `(.L_x_5322) ;  /* 0x0000000000547947 */ /* 0x000fec0003800000 */
.L_x_5321:
        /* <DEDUP_REMOVED lines=16> */
.L_x_5349:
[----:B------:R-:W-:Y:S01]  /*6080*/  PRMT R26, RZ, 0x7610, R26 ;  /* 0x00007610ff1a7816 */ /* 0x000fe2000000001a */
[----:B------:R-:W-:Y:S06]  /*6090*/  BRA `(.L_x_5322) ;  /* 0x00000000000c7947 */ /* 0x000fec0003800000 */
.L_x_5346:
[----:B------:R1:W5:Y:S01]  /*60a0*/  LDG.E.U8 R26, desc[UR36][R6.64] ;  /* 0x00000024061a7981 */ /* 0x000362000c1e1100 */
[----:B------:R-:W-:Y:S05]  /*60b0*/  BRA `(.L_x_5322) ;  /* 0x0000000000047947 */ /* 0x000fea0003800000 */
.L_x_5345:
[----:B------:R2:W5:Y:S02]  /*60c0*/  LDG.E.U8 R26, desc[UR36][R6.64] ;  /* 0x00000024061a7981 */ /* 0x000564000c1e1100 */
.L_x_5322:
[----:B------:R-:W-:-:S07]  /*60d0*/  VIADD R23, R23, 0x80 ;  /* 0x0000008017177836 */ /* 0x000fce0000000000 */
.L_x_5283:
[----:B------:R-:W-:Y:S05]  /*60e0*/  BSYNC B6 ;  /* 0x0000000000067941 */ /* 0x000fea0003800000 */
.L_x_5282:
[----:B------:R-:W-:Y:S01]  /*60f0*/  ISETP.GE.AND P0, PT, R23, R16, PT ;  /* 0x000000101700720c */ /* 0x000fe20003f06270 */
[----:B------:R-:W-:Y:S01]  /*6100*/  BSSY B6, `(.L_x_5350) ;  /* 0x00001fd000067945 */ /* 0x000fe20003800000 */
[----:B------:R-:W-:-:S11]  /*6110*/  PRMT R27, RZ, 0x7610, R27 ;  /* 0x00007610ff1b7816 */ /* 0x000fd6000000001b */
        /* <DEDUP_REMOVED lines=23> */
.L_x_5355:
[----:B------:R-:W2:Y:S02]  /*6290*/  LDG.E.U8 R4, desc[UR36][R4.64] ;  /* 0x0000002404047981 */ /* 0x000ea4000c1e1100 */
[----:B--2---:R-:W-:-:S04]  /*62a0*/  I2FP.F32.U32 R0, R4 ;  /* 0x0000000400007245 */ /* 0x004fc80000201000 */
[----:B------:R-:W-:-:S04]  /*62b0*/  F2FP.BF16.F32.PACK_AB R0, RZ, R0 ;  /* 0x00000000ff00723e */ /* 0x000fc800000010ff */
[----:B------:R-:W-:Y:S01]  /*62c0*/  PRMT R27, R0, 0x7610, R27 ;  /* 0x00007610001b7816 */ /* 0x000fe2000000001b */
[----:B------:R-:W-:Y:S06]  /*62d0*/  BRA `(.L_x_5357) ;  /* 0x0000000c00c87947 */ /* 0x000fec0003800000 */
.L_x_5354:
        /* <DEDUP_REMOVED lines=11> */
.L_x_5359:
[----:B------:R-:W2:Y:S02]  /*6390*/  LDG.E R4, desc[UR36][R4.64] ;  /* 0x0000002404047981 */ /* 0x000ea4000c1e1900 */
[----:B--2---:R-:W-:-:S04]  /*63a0*/  I2FP.F32.S32 R0, R4 ;  /* 0x0000000400007245 */ /* 0x004fc80000201400 */
[----:B------:R-:W-:-:S04]  /*63b0*/  F2FP.BF16.F32.PACK_AB R0, RZ, R0 ;  /* 0x00000000ff00723e */ /* 0x000fc800000010ff */
[----:B------:R-:W-:Y:S01]  /*63c0*/  PRMT R27, R0, 0x7610, R27 ;  /* 0x00007610001b7816 */ /* 0x000fe2000000001b */
[----:B------:R-:W-:Y:S06]  /*63d0*/  BRA `(.L_x_5357) ;  /* 0x0000000c00887947 */ /* 0x000fec0003800000 */
.L_x_5358:
[----:B------:R-:W2:Y:S02]  /*63e0*/  LDG.E.U16 R4, desc[UR36][R4.64] ;  /* 0x0000002404047981 */ /* 0x000ea4000c1e1500 */
[----:B--2---:R-:W0:Y:S02]  /*63f0*/  I2F.S16 R0, R4 ;  /* 0x0000000400007306 */ /* 0x004e240000101400 */
[----:B0-----:R-:W-:-:S04]  /*6400*/  F2FP.BF16.F32.PACK_AB R0, RZ, R0 ;  /* 0x00000000ff00723e */ /* 0x001fc800000010ff */
[----:B------:R-:W-:Y:S01]  /*6410*/  PRMT R27, R0, 0x7610, R27 ;  /* 0x00007610001b7816 */ /* 0x000fe2000000001b */
[----:B------:R-:W-:Y:S06]  /*6420*/  BRA `(.L_x_5357) ;  /* 0x0000000c00747947 */ /* 0x000fec0003800000 */
.L_x_5353:
        /* <DEDUP_REMOVED lines=9> */
.L_x_5361:
[----:B------:R-:W2:Y:S02]  /*64c0*/  LDG.E.U16 R0, desc[UR36][R4.64] ;  /* 0x0000002404007981 */ /* 0x000ea4000c1e1500 */
[----:B--2---:R-:W-:-:S05]  /*64d0*/  HADD2.F32 R0, -RZ, R0.H0_H0 ;  /* 0x20000000ff007230 */ /* 0x004fca0000004100 */
[----:B------:R-:W-:-:S04]  /*64e0*/  F2FP.BF16.F32.PACK_AB R0, RZ, R0 ;  /* 0x00000000ff00723e */ /* 0x000fc800000010ff */
[----:B------:R-:W-:Y:S01]  /*64f0*/  PRMT R27, R0, 0x7610, R27 ;  /* 0x00007610001b7816 */ /* 0x000fe2000000001b */
[----:B------:R-:W-:Y:S06]  /*6500*/  BRA `(.L_x_5357) ;  /* 0x0000000c003c7947 */ /* 0x000fec0003800000 */
.L_x_5360:
        /* <DEDUP_REMOVED lines=9> */
.L_x_5363:
[----:B------:R-:W2:Y:S02]  /*65a0*/  LDG.E.U16 R4, desc[UR36][R4.64] ;  /* 0x0000002404047981 */ /* 0x000ea4000c1e1500 */
[----:B--2---:R-:W-:-:S05]  /*65b0*/  HADD2.F32 R0, -RZ, R4.H0_H0 ;  /* 0x20000004ff007230 */ /* 0x004fca0000004100 */
[----:B------:R-:W-:-:S04]  /*65c0*/  F2FP.BF16.F32.PACK_AB R0, RZ, R0 ;  /* 0x00000000ff00723e */ /* 0x000fc800000010ff */
[----:B------:R-:W-:Y:S01]  /*65d0*/  PRMT R27, R0, 0x7610, R27 ;  /* 0x00007610001b7816 */ /* 0x000fe2000000001b */
[----:B------:R-:W-:Y:S06]  /*65e0*/  BRA `(.L_x_5357) ;  /* 0x0000000c00047947 */ /* 0x000fec0003800000 */
.L_x_5362:
        /* <DEDUP_REMOVED lines=9> */
.L_x_5352:
        /* <DEDUP_REMOVED lines=14> */
.L_x_5366:
        /* <DEDUP_REMOVED lines=9> */
.L_x_5365:
        /* <DEDUP_REMOVED lines=28> */
.L_x_5368:
        /* <DEDUP_REMOVED lines=15> */
.L_x_5367:
[----:B------:R0:W5:Y:S01]  /*6aa0*/  LDG.E.U16 R27, desc[UR36][R4.64] ;  /* 0x00000024041b7981 */ /* 0x000162000c1e1500 */
[----:B------:R-:W-:Y:S05]  /*6ab0*/  BRA `(.L_x_5357) ;  /* 0x0000000400d07947 */ /* 0x000fea0003800000 */
.L_x_5364:
        /* <DEDUP_REMOVED lines=13> */
.L_x_5371:
        /* <DEDUP_REMOVED lines=21> */
.L_x_5375:
[----:B------:R-:W-:Y:S05]  /*6ce0*/  BSYNC B1 ;  /* 0x0000000000017941 */ /* 0x000fea0003800000 */
.L_x_5374:
[----:B------:R-:W-:Y:S01]  /*6cf0*/  LEA R5, R0, 0x3b800000, 0x17 ;  /* 0x3b80000000057811 */ /* 0x000fe200078eb8ff */
[----:B------:R-:W-:-:S05]  /*6d00*/  IMAD.SHL.U32 R0, R3, 0x100000, RZ ;  /* 0x0010000003007824 */ /* 0x000fca00078e00ff */
[----:B------:R-:W-:-:S07]  /*6d10*/  LOP3.LUT R0, R5, R0, R6, 0xfe, !PT ;  /* 0x0000000005007212 */ /* 0x000fce00078efe06 */
.L_x_5373:
[----:B------:R-:W-:Y:S05]  /*6d20*/  BSYNC B0 ;  /* 0x0000000000007941 */ /* 0x000fea0003800000 */
.L_x_5372:
[----:B------:R-:W-:-:S04]  /*6d30*/  F2FP.BF16.F32.PACK_AB R0, RZ, R0 ;  /* 0x00000000ff00723e */ /* 0x000fc800000010ff */
[----:B------:R-:W-:Y:S01]  /*6d40*/  PRMT R27, R0, 0x7610, R27 ;  /* 0x00007610001b7816 */ /* 0x000fe2000000001b */
[----:B------:R-:W-:Y:S06]  /*6d50*/  BRA `(.L_x_5357) ;  /* 0x0000000400287947 */ /* 0x000fec0003800000 */
.L_x_5370:
        /* <DEDUP_REMOVED lines=21> */
.L_x_5379:
[----:B------:R-:W-:Y:S05]  /*6eb0*/  BSYNC B1 ;  /* 0x0000000000017941 */ /* 0x000fea0003800000 */
.L_x_5378:
[----:B------:R-:W-:Y:S01]  /*6ec0*/  LEA R5, R0, 0x37800000, 0x17 ;  /* 0x3780000000057811 */ /* 0x000fe200078eb8ff */
[----:B------:R-:W-:-:S05]  /*6ed0*/  IMAD.SHL.U32 R0, R3, 0x200000, RZ ;  /* 0x0020000003007824 */ /* 0x000fca00078e00ff */
[----:B------:R-:W-:-:S07]  /*6ee0*/  LOP3.LUT R0, R5, R0, R6, 0xfe, !PT ;  /* 0x0000000005007212 */ /* 0x000fce00078efe06 */
.L_x_5377:
[----:B------:R-:W-:Y:S05]  /*6ef0*/  BSYNC B0 ;  /* 0x0000000000007941 */ /* 0x000fea0003800000 */
.L_x_5376:
[----:B------:R-:W-:-:S04]  /*6f00*/  F2FP.BF16.F32.PACK_AB R0, RZ, R0 ;  /* 0x00000000ff00723e */ /* 0x000fc800000010ff */
[----:B------:R-:W-:Y:S01]  /*6f10*/  PRMT R27, R0, 0x7610, R27 ;  /* 0x00007610001b7816 */ /* 0x000fe2000000001b */
[----:B------:R-:W-:Y:S06]  /*6f20*/  BRA `(.L_x_5357) ;  /* 0x0000000000b47947 */ /* 0x000fec0003800000 */
.L_x_5369:
        /* <DEDUP_REMOVED lines=14> */
.L_x_5383:
[----:B------:R-:W-:Y:S05]  /*7010*/  BSYNC B0 ;  /* 0x0000000000007941 */ /* 0x000fea0003800000 */
.L_x_5382:
[----:B------:R-:W-:-:S04]  /*7020*/  F2FP.BF16.F32.PACK_AB R0, RZ, R0 ;  /* 0x00000000ff00723e */ /* 0x000fc800000010ff */
[----:B------:R-:W-:Y:S01]  /*7030*/  PRMT R27, R0, 0x7610, R27 ;  /* 0x00007610001b7816 */ /* 0x000fe2000000001b */
[----:B------:R-:W-:Y:S06]  /*7040*/  BRA `(.L_x_5357) ;  /* 0x00000000006c7947 */ /* 0x000fec0003800000 */
.L_x_5356:
        /* <DEDUP_REMOVED lines=16> */
.L_x_5384:
[----:B------:R-:W-:Y:S01]  /*7150*/  PRMT R27, RZ, 0x7610, R27 ;  /* 0x00007610ff1b7816 */ /* 0x000fe2000000001b */
[----:B------:R-:W-:Y:S06]  /*7160*/  BRA `(.L_x_5357) ;  /* 0x0000000000247947 */ /* 0x000fec0003800000 */
.L_x_5381:
[----:B------:R-:W2:Y:S02]  /*7170*/  LDG.E.64 R4, desc[UR36][R4.64] ;  /* 0x0000002404047981 */ /* 0x000ea4000c1e1b00 */
[----:B--2---:R-:W0:Y:S02]  /*7180*/  I2F.U64 R0, R4 ;  /* 0x0000000400007312 */ /* 0x004e240000301000 */
[----:B0-----:R-:W-:-:S04]  /*7190*/  F2FP.BF16.F32.PACK_AB R0, RZ, R0 ;  /* 0x00000000ff00723e */ /* 0x001fc800000010ff */
[----:B------:R-:W-:Y:S01]  /*71a0*/  PRMT R27, R0, 0x7610, R27 ;  /* 0x00007610001b7816 */ /* 0x000fe2000000001b */
[----:B------:R-:W-:Y:S06]  /*71b0*/  BRA `(.L_x_5357) ;  /* 0x0000000000107947 */ /* 0x000fec0003800000 */
.L_x_5380:
[----:B------:R-:W2:Y:S02]  /*71c0*/  LDG.E R4, desc[UR36][R4.64] ;  /* 0x0000002404047981 */ /* 0x000ea4000c1e1900 */
[----:B--2---:R-:W-:-:S04]  /*71d0*/  I2FP.F32.U32 R0, R4 ;  /* 0x0000000400007245 */ /* 0x004fc80000201000 */
[----:B------:R-:W-:-:S04]  /*71e0*/  F2FP.BF16.F32.PACK_AB R0, RZ, R0 ;  /* 0x00000000ff00723e */ /* 0x000fc800000010ff */
[----:B------:R-:W-:-:S07]  /*71f0*/  PRMT R27, R0, 0x7610, R27 ;  /* 0x00007610001b7816 */ /* 0x000fce000000001b */
.L_x_5357:
        /* <DEDUP_REMOVED lines=19> */
.L_x_5388:
[----:B------:R0:W5:Y:S01]  /*7330*/  LDG.E.U8 R22, desc[UR36][R6.64] ;  /* 0x0000002406167981 */ /* 0x000162000c1e1100 */
[----:B------:R-:W-:Y:S05]  /*7340*/  BRA `(.L_x_5351) ;  /* 0x0000000c00607947 */ /* 0x000fea0003800000 */
.L_x_5387:
        /* <DEDUP_REMOVED lines=8> */
.L_x_5391:
[----:B------:R0:W5:Y:S01]  /*73d0*/  LDG.E.U8 R22, desc[UR36][R6.64] ;  /* 0x0000002406167981 */ /* 0x000162000c1e1100 */
[----:B------:R-:W-:Y:S05]  /*73e0*/  BRA `(.L_x_5351) ;  /* 0x0000000c00387947 */ /* 0x000fea0003800000 */
.L_x_5390:
[----:B------:R0:W5:Y:S01]  /*73f0*/  LDG.E.U16 R22, desc[UR36][R6.64] ;  /* 0x0000002406167981 */ /* 0x000162000c1e1500 */
[----:B------:R-:W-:Y:S05]  /*7400*/  BRA `(.L_x_5351) ;  /* 0x0000000c00307947 */ /* 0x000fea0003800000 */
.L_x_5386:
        /* <DEDUP_REMOVED lines=10> */
.L_x_5393:
[----:B------:R-:W2:Y:S02]  /*74b0*/  LDG.E.U16 R4, desc[UR36][R6.64] ;  /* 0x0000002406047981 */ /* 0x000ea4000c1e1500 */
[----:B--2---:R-:W-:-:S06]  /*74c0*/  HADD2.F32 R4, -RZ, R4.H0_H0 ;  /* 0x20000004ff047230 */ /* 0x004fcc0000004100 */
[----:B------:R-:W0:Y:S02]  /*74d0*/  F2I.S64.TRUNC R4, R4 ;  /* 0x0000000400047311 */ /* 0x000e24000020d900 */
[----:B0-----:R-:W-:Y:S01]  /*74e0*/  PRMT R22, R4, 0x7610, R22 ;  /* 0x0000761004167816 */ /* 0x001fe20000000016 */
[----:B------:R-:W-:Y:S06]  /*74f0*/  BRA `(.L_x_5351) ;  /* 0x0000000800f47947 */ /* 0x000fec0003800000 */
.L_x_5392:
        /* <DEDUP_REMOVED lines=10> */
.L_x_5395:
[----:B------:R-:W2:Y:S02]  /*75a0*/  LDG.E.U16 R6, desc[UR36][R6.64] ;  /* 0x0000002406067981 */ /* 0x000ea4000c1e1500 */
[----:B--2---:R-:W-:-:S06]  /*75b0*/  HADD2.F32 R4, -RZ, R6.H0_H0 ;  /* 0x20000006ff047230 */ /* 0x004fcc0000004100 */
[----:B------:R-:W0:Y:S02]  /*75c0*/  F2I.S64.TRUNC R4, R4 ;  /* 0x0000000400047311 */ /* 0x000e24000020d900 */
[----:B0-----:R-:W-:Y:S01]  /*75d0*/  PRMT R22, R4, 0x7610, R22 ;  /* 0x0000761004167816 */ /* 0x001fe20000000016 */
[----:B------:R-:W-:Y:S06]  /*75e0*/  BRA `(.L_x_5351) ;  /* 0x0000000800b87947 */ /* 0x000fec0003800000 */
.L_x_5394:
[----:B------:R-:W2:Y:S02]  /*75f0*/  LDG.E.64 R4, desc[UR36][R6.64] ;  /* 0x0000002406047981 */ /* 0x000ea4000c1e1b00 */
[----:B--2---:R-:W0:Y:S02]  /*7600*/  F2I.S64.F64.TRUNC R4, R4 ;  /* 0x0000000400047311 */ /* 0x004e24000030d900 */
[----:B0-----:R-:W-:Y:S01]  /*7610*/  PRMT R22, R4, 0x7610, R22 ;  /* 0x0000761004167816 */ /* 0x001fe20000000016 */
[----:B------:R-:W-:Y:S06]  /*7620*/  BRA `(.L_x_5351) ;  /* 0x0000000800a87947 */ /* 0x000fec0003800000 */
.L_x_5385:
        /* <DEDUP_REMOVED lines=12> */
.L_x_5398:
[----:B------:R-:W2:Y:S02]  /*76f0*/  LDG.E.64 R6, desc[UR36][R6.64] ;  /* 0x0000002406067981 */ /* 0x000ea4000c1e1b00 */
[----:B--2---:R-:W0:Y:S02]  /*7700*/  F2I.S64.F64.TRUNC R4, R6 ;  /* 0x0000000600047311 */ /* 0x004e24000030d900 */
[----:B0-----:R-:W-:Y:S01]  /*7710*/  PRMT R22, R4, 0x7610, R22 ;  /* 0x0000761004167816 */ /* 0x001fe20000000016 */
[----:B------:R-:W-:Y:S06]  /*7720*/  BRA `(.L_x_5351) ;  /* 0x0000000800687947 */ /* 0x000fec0003800000 */
.L_x_5397:
        /* <DEDUP_REMOVED lines=28> */
.L_x_5400:
        /* <DEDUP_REMOVED lines=15> */
.L_x_5399:
[----:B------:R-:W2:Y:S02]  /*79e0*/  LDG.E.U16 R4, desc[UR36][R6.64] ;  /* 0x0000002406047981 */ /* 0x000ea4000c1e1500 */
[----:B--2---:R-:W-:-:S06]  /*79f0*/  IMAD.U32 R4, R4, 0x10000, RZ ;  /* 0x0001000004047824 */ /* 0x004fcc00078e00ff */
[----:B------:R-:W0:Y:S02]  /*7a00*/  F2I.S64.TRUNC R4, R4 ;  /* 0x0000000400047311 */ /* 0x000e24000020d900 */
[----:B0-----:R-:W-:Y:S01]  /*7a10*/  PRMT R22, R4, 0x7610, R22 ;  /* 0x0000761004167816 */ /* 0x001fe20000000016 */
[----:B------:R-:W-:Y:S06]  /*7a20*/  BRA `(.L_x_5351) ;  /* 0x0000000400a87947 */ /* 0x000fec0003800000 */
.L_x_5396:
        /* <DEDUP_REMOVED lines=10> */
.L_x_5403:
        /* <DEDUP_REMOVED lines=21> */
.L_x_5407:
[----:B------:R-:W-:Y:S05]  /*7c20*/  BSYNC B1 ;  /* 0x0000000000017941 */ /* 0x000fea0003800000 */
.L_x_5406:
[----:B------:R-:W-:Y:S01]  /*7c30*/  IMAD.SHL.U32 R3, R3, 0x100000, RZ ;  /* 0x0010000003037824 */ /* 0x000fe200078e00ff */
[----:B------:R-:W-:-:S04]  /*7c40*/  LEA R5, R0, 0x3b800000, 0x17 ;  /* 0x3b80000000057811 */ /* 0x000fc800078eb8ff */
[----:B------:R-:W-:-:S07]  /*7c50*/  LOP3.LUT R4, R5, R3, R6, 0xfe, !PT ;  /* 0x0000000305047212 */ /* 0x000fce00078efe06 */
.L_x_5405:
[----:B------:R-:W-:Y:S05]  /*7c60*/  BSYNC B0 ;  /* 0x0000000000007941 */ /* 0x000fea0003800000 */
.L_x_5404:
[----:B------:R-:W0:Y:S02]  /*7c70*/  F2I.S64.TRUNC R4, R4 ;  /* 0x0000000400047311 */ /* 0x000e24000020d900 */
[----:B0-----:R-:W-:Y:S01]  /*7c80*/  PRMT R22, R4, 0x7610, R22 ;  /* 0x0000761004167816 */ /* 0x001fe20000000016 */
[----:B------:R-:W-:Y:S06]  /*7c90*/  BRA `(.L_x_5351) ;  /* 0x00000004000c7947 */ /* 0x000fec0003800000 */
.L_x_5402:
        /* <DEDUP_REMOVED lines=21> */
.L_x_5411:
[----:B------:R-:W-:Y:S05]  /*7df0*/  BSYNC B1 ;  /* 0x0000000000017941 */ /* 0x000fea0003800000 */
.L_x_5410:
[----:B------:R-:W-:Y:S01]  /*7e00*/  IMAD.SHL.U32 R3, R3, 0x200000, RZ ;  /* 0x0020000003037824 */ /* 0x000fe200078e00ff */
[----:B------:R-:W-:-:S04]  /*7e10*/  LEA R5, R0, 0x37800000, 0x17 ;  /* 0x3780000000057811 */ /* 0x000fc800078eb8ff */
[----:B------:R-:W-:-:S07]  /*7e20*/  LOP3.LUT R4, R5, R3, R6, 0xfe, !PT ;  /* 0x0000000305047212 */ /* 0x000fce00078efe06 */
.L_x_5409:
[----:B------:R-:W-:Y:S05]  /*7e30*/  BSYNC B0 ;  /* 0x0000000000007941 */ /* 0x000fea0003800000 */
.L_x_5408:
[----:B------:R-:W0:Y:S02]  /*7e40*/  F2I.S64.TRUNC R4, R4 ;  /* 0x0000000400047311 */ /* 0x000e24000020d900 */
[----:B0-----:R-:W-:Y:S01]  /*7e50*/  PRMT R22, R4, 0x7610, R22 ;  /* 0x0000761004167816 */ /* 0x001fe20000000016 */
[----:B------:R-:W-:Y:S06]  /*7e60*/  BRA `(.L_x_5351) ;  /* 0x0000000000987947 */ /* 0x000fec0003800000 */
.L_x_5401:
        /* <DEDUP_REMOVED lines=14> */
.L_x_5415:
[----:B------:R-:W-:Y:S05]  /*7f50*/  BSYNC B0 ;  /* 0x0000000000007941 */ /* 0x000fea0003800000 */
.L_x_5414:
[----:B------:R-:W0:Y:S02]  /*7f60*/  F2I.S64.TRUNC R4, R4 ;  /* 0x0000000400047311 */ /* 0x000e24000020d900 */
[----:B0-----:R-:W-:Y:S01]  /*7f70*/  PRMT R22, R4, 0x7610, R22 ;  /* 0x0000761004167816 */ /* 0x001fe20000000016 */
[----:B------:R-:W-:Y:S06]  /*7f80*/  BRA `(.L_x_5351) ;  /* 0x0000000000507947 */ /* 0x000fec0003800000 */
.L_x_5389:
        /* <DEDUP_REMOVED lines=16> */
.L_x_5416:
[----:B------:R-:W-:Y:S05]  /*8090*/  BRA `(.L_x_5351) ;  /* 0x00000000000c7947 */ /* 0x000fea0003800000 */
.L_x_5413:
[----:B------:R0:W5:Y:S01]  /*80a0*/  LDG.E.U8 R22, desc[UR36][R6.64] ;  /* 0x0000002406167981 */ /* 0x000162000c1e1100 */
[----:B------:R-:W-:Y:S05]  /*80b0*/  BRA `(.L_x_5351) ;  /* 0x0000000000047947 */ /* 0x000fea0003800000 */
.L_x_5412:
[----:B------:R0:W5:Y:S02]  /*80c0*/  LDG.E.U8 R22, desc[UR36][R6.64] ;  /* 0x0000002406167981 */ /* 0x000164000c1e1100 */
.L_x_5351:
[----:B------:R-:W-:Y:S05]  /*80d0*/  BSYNC B6 ;  /* 0x0000000000067941 */ /* 0x000fea0003800000 */
.L_x_5350:
[----:B------:R-:W1:Y:S01]  /*80e0*/  S2R R23, SR_TID.X ;  /* 0x0000000000177919 */ /* 0x000e620000002100 */
[----:B------:R-:W-:Y:S01]  /*80f0*/  BSSY B6, `(.L_x_5417) ;  /* 0x0000136000067945 */ /* 0x000fe20003800000 */
[C---:B-1----:R-:W-:Y:S01]  /*8100*/  ISETP.GE.AND P3, PT, R23.reuse, R16, PT ;  /* 0x000000101700720c */ /* 0x042fe20003f66270 */
[----:B0-----:R-:W-:-:S05]  /*8110*/  VIADD R5, R23, 0x100 ;  /* 0x0000010017057836 */ /* 0x001fca0000000000 */
[----:B------:R-:W-:Y:S01]  /*8120*/  ISETP.GE.AND P1, PT, R5, R16, PT ;  /* 0x000000100500720c */ /* 0x000fe20003f26270 */
[----:B------:R-:W-:-:S05]  /*8130*/  VIADD R5, R23, 0x180 ;  /* 0x0000018017057836 */ /* 0x000fca0000000000 */
[-C--:B------:R-:W-:Y:S01]  /*8140*/  ISETP.GE.AND P2, PT, R5, R16.reuse, PT ;  /* 0x000000100500720c */ /* 0x080fe20003f46270 */
[----:B------:R-:W0:Y:S01]  /*8150*/  @!P3 LDC R4, c[0x0][0x218] ;  /* 0x00008600ff04bb82 */ /* 0x000e220000000800 */
[----:B--2345:R-:W-:Y:S01]  /*8160*/  @!P3 LOP3.LUT R7, R25, 0xff, RZ, 0xc0, !PT ;  /* 0x000000ff1907b812 */ /* 0x03cfe200078ec0ff */
[----:B------:R-:W-:Y:S02]  /*8170*/  VIADD R25, R23, 0x80 ;  /* 0x0000008017197836 */ /* 0x000fe40000000000 */
[----:B------:R-:W-:Y:S02]  /*8180*/  @!P3 IMAD.U32 R8, R17, 0x10000, RZ ;  /* 0x000100001108b824 */ /* 0x000fe400078e00ff */
[----:B------:R-:W-:Y:S01]  /*8190*/  @!P1 LOP3.LUT R26, R26, 0xff, RZ, 0xc0, !PT ;  /* 0x000000ff1a1a9812 */ /* 0x000fe200078ec0ff */
[----:B------:R-:W1:Y:S01]  /*81a0*/  @!P3 I2F.U16 R7, R7 ;  /* 0x000000070007b306 */ /* 0x000e620000101000 */
[----:B------:R-:W-:Y:S01]  /*81b0*/  ISETP.GE.AND P0, PT, R25, R16, PT ;  /* 0x000000101900720c */ /* 0x000fe20003f06270 */
[----:B------:R-:W2:Y:S01]  /*81c0*/  @!P1 LDC R0, c[0x0][0x218] ;  /* 0x00008600ff009b82 */ /* 0x000ea20000000800 */
[----:B------:R-:W-:-:S02]  /*81d0*/  @!P1 IMAD.U32 R11, R24, 0x10000, RZ ;  /* 0x00010000180b9824 */ /* 0x000fc400078e00ff */
[----:B------:R-:W-:Y:S01]  /*81e0*/  @!P2 LOP3.LUT R6, R22, 0xff, RZ, 0xc0, !PT ;  /* 0x000000ff1606a812 */ /* 0x000fe200078ec0ff */
[----:B------:R-:W-:Y:S02]  /*81f0*/  @!P2 IMAD.U32 R27, R27, 0x10000, RZ ;  /* 0x000100001b1ba824 */ /* 0x000fe400078e00ff */
[----:B------:R-:W3:Y:S02]  /*8200*/  @!P1 I2F.U16 R26, R26 ;  /* 0x0000001a001a9306 */ /* 0x000ee40000101000 */
[----:B------:R-:W4:Y:S04]  /*8210*/  @!P2 LDC R5, c[0x0][0x218] ;  /* 0x00008600ff05ab82 */ /* 0x000f280000000800 */
[----:B------:R-:W-:Y:S01]  /*8220*/  @!P0 LOP3.LUT R10, R19, 0xff, RZ, 0xc0, !PT ;  /* 0x000000ff130a8812 */ /* 0x000fe200078ec0ff */
[----:B-1----:R-:W-:Y:S01]  /*8230*/  @!P3 FMUL.FTZ R9, R7, R8 ;  /* 0x000000080709b220 */ /* 0x002fe20000410000 */
[----:B------:R-:W1:Y:S02]  /*8240*/  @!P2 I2F.U16 R6, R6 ;  /* 0x000000060006a306 */ /* 0x000e640000101000 */
[----:B------:R-:W4:Y:S01]  /*8250*/  @!P0 LDC R7, c[0x0][0x218] ;  /* 0x00008600ff078b82 */ /* 0x000f220000000800 */
[----:B0-----:R-:W-:Y:S01]  /*8260*/  @!P3 FMUL.FTZ R4, R9, R4 ;  /* 0x000000040904b220 */ /* 0x001fe20000410000 */
[----:B------:R-:W-:-:S02]  /*8270*/  @!P0 IMAD.U32 R9, R18, 0x10000, RZ ;  /* 0x0001000012098824 */ /* 0x000fc400078e00ff */
[----:B---3--:R-:W-:Y:S02]  /*8280*/  @!P1 FMUL.FTZ R11, R26, R11 ;  /* 0x0000000b1a0b9220 */ /* 0x008fe40000410000 */
[----:B------:R-:W0:Y:S02]  /*8290*/  @!P0 I2F.U16 R10, R10 ;  /* 0x0000000a000a8306 */ /* 0x000e240000101000 */
[----:B------:R-:W3:Y:S01]  /*82a0*/  LDC.U8 R18, c[0x0][0x250] ;  /* 0x00009400ff127b82 */ /* 0x000ee20000000000 */
[----:B--2---:R-:W-:Y:S01]  /*82b0*/  @!P1 FMUL.FTZ R0, R11, R0 ;  /* 0x000000000b009220 */ /* 0x004fe20000410000 */
[----:B-1----:R-:W-:-:S04]  /*82c0*/  @!P2 FMUL.FTZ R6, R6, R27 ;  /* 0x0000001b0606a220 */ /* 0x002fc80000410000 */
[----:B------:R1:W2:Y:S01]  /*82d0*/  @!P3 F2F.BF16.F32 R3, R4 ;  /* 0x000000040003b304 */ /* 0x0002a20000202000 */
[----:B----4-:R-:W-:Y:S01]  /*82e0*/  @!P2 FMUL.FTZ R5, R6, R5 ;  /* 0x000000050605a220 */ /* 0x010fe20000410000 */
[----:B0-----:R-:W-:-:S06]  /*82f0*/  @!P0 FMUL.FTZ R10, R10, R9 ;  /* 0x000000090a0a8220 */ /* 0x001fcc0000410000 */
[----:B------:R1:W0:Y:S01]  /*8300*/  @!P1 F2F.BF16.F32 R17, R0 ;  /* 0x0000000000119304 */ /* 0x0002220000202000 */
[----:B------:R-:W-:-:S07]  /*8310*/  @!P0 FMUL.FTZ R7, R10, R7 ;  /* 0x000000070a078220 */ /* 0x000fce0000410000 */
[----:B------:R1:W4:Y:S08]  /*8320*/  @!P2 F2F.BF16.F32 R19, R5 ;  /* 0x000000050013a304 */ /* 0x0003300000202000 */
[----:B------:R1:W0:Y:S01]  /*8330*/  @!P0 F2F.BF16.F32 R22, R7 ;  /* 0x0000000700168304 */ /* 0x0002220000202000 */
[----:B--2---:R-:W-:Y:S05]  /*8340*/  @P3 BRA `(.L_x_5418) ;  /* 0x0000001000403947 */ /* 0x004fea0003800000 */
[----:B------:R-:W2:Y:S01]  /*8350*/  LDC.64 R8, c[0x0][0x228] ;  /* 0x00008a00ff087b82 */ /* 0x000ea20000000a00 */
[----:B-1-3--:R-:W-:Y:S01]  /*8360*/  PRMT R0, R18, 0x9910, RZ ;  /* 0x0000991012007816 */ /* 0x00afe200000000ff */
[----:B------:R-:W-:Y:S01]  /*8370*/  IMAD R23, R2, 0x200, R23 ;  /* 0x0000020002177824 */ /* 0x000fe200078e0217 */
[----:B------:R-:W-:Y:S02]  /*8380*/  ULDC UR4, c[0x0][0x254] ;  /* 0x0000950000047ab9 */ /* 0x000fe40000000800 */
[----:B------:R-:W-:Y:S01]  /*8390*/  ISETP.GT.AND P0, PT, R0, 0x9, PT ;  /* 0x000000090000780c */ /* 0x000fe20003f04270 */
[----:B------:R-:W-:-:S05]  /*83a0*/  IMAD R23, R23, UR4, RZ ;  /* 0x0000000417177c24 */ /* 0x000fca000f8e02ff */
[----:B--2---:R-:W-:-:S05]  /*83b0*/  IADD3 R8, P1, R23, R8, RZ ;  /* 0x0000000817087210 */ /* 0x004fca0007f3e0ff */
        /* <DEDUP_REMOVED lines=10> */
[----:B------:R-:W-:Y:S02]  /*8460*/  IMAD.U32 R3, R3, 0x10000, RZ ;  /* 0x0001000003037824 */ /* 0x000fe400078e00ff */
[----:B------:R-:W-:-:S04]  /*8470*/  IMAD.MOV.U32 R23, RZ, RZ, R25 ;  /* 0x000000ffff177224 */ /* 0x000fc800078e0019 */
[----:B------:R-:W1:Y:S02]  /*8480*/  F2I.FTZ.TRUNC.NTZ R3, R3 ;  /* 0x0000000300037305 */ /* 0x000e64000021f100 */
[----:B-1----:R1:W-:Y:S01]  /*8490*/  STG.E.U8 desc[UR36][R8.64], R3 ;  /* 0x0000000308007986 */ /* 0x0023e2000c101124 */
[----:B------:R-:W-:Y:S05]  /*84a0*/  BRA `(.L_x_5418) ;  /* 0x0000000c00e87947 */ /* 0x000fea0003800000 */
.L_x_5422:
[----:B------:R-:W-:Y:S02]  /*84b0*/  IMAD.U32 R5, R3, 0x10000, RZ ;  /* 0x0001000003057824 */ /* 0x000fe400078e00ff */
[----:B------:R-:W-:-:S04]  /*84c0*/  IMAD.MOV.U32 R23, RZ, RZ, R25 ;  /* 0x000000ffff177224 */ /* 0x000fc800078e0019 */
[----:B------:R-:W1:Y:S02]  /*84d0*/  F2I.S64.TRUNC R4, R5 ;  /* 0x0000000500047311 */ /* 0x000e64000020d900 */
[----:B-1----:R1:W-:Y:S01]  /*84e0*/  STG.E.U8 desc[UR36][R8.64], R4 ;  /* 0x0000000408007986 */ /* 0x0023e2000c101124 */
[----:B------:R-:W-:Y:S05]  /*84f0*/  BRA `(.L_x_5418) ;  /* 0x0000000c00d47947 */ /* 0x000fea0003800000 */
.L_x_5421:
[----:B------:R-:W-:-:S13]  /*8500*/  ISETP.NE.AND P0, PT, R0, 0x2, PT ;  /* 0x000000020000780c */ /* 0x000fda0003f05270 */
[----:B------:R-:W-:Y:S05]  /*8510*/  @!P0 BRA `(.L_x_5424) ;  /* 0x0000000000388947 */ /* 0x000fea0003800000 */
[----:B------:R-:W-:-:S13]  /*8520*/  ISETP.NE.AND P0, PT, R0, 0x3, PT ;  /* 0x000000030000780c */ /* 0x000fda0003f05270 */
[----:B------:R-:W-:Y:S05]  /*8530*/  @!P0 BRA `(.L_x_5425) ;  /* 0x00000000001c8947 */ /* 0x000fea0003800000 */
[----:B------:R-:W-:-:S13]  /*8540*/  ISETP.NE.AND P0, PT, R0, 0x4, PT ;  /* 0x000000040000780c */ /* 0x000fda0003f05270 */
[----:B------:R-:W-:Y:S05]  /*8550*/  @P0 BRA `(.L_x_5423) ;  /* 0x0000000c00500947 */ /* 0x000fea0003800000 */
[----:B------:R-:W-:Y:S02]  /*8560*/  IMAD.U32 R4, R3, 0x10000, RZ ;  /* 0x0001000003047824 */ /* 0x000fe400078e00ff */
[----:B------:R-:W-:-:S04]  /*8570*/  IMAD.MOV.U32 R23, RZ, RZ, R25 ;  /* 0x000000ffff177224 */ /* 0x000fc800078e0019 */
[----:B------:R-:W1:Y:S02]  /*8580*/  F2I.S64.TRUNC R4, R4 ;  /* 0x0000000400047311 */ /* 0x000e64000020d900 */
[----:B-1----:R1:W-:Y:S01]  /*8590*/  STG.E.64 desc[UR36][R8.64], R4 ;  /* 0x0000000408007986 */ /* 0x0023e2000c101b24 */
[----:B------:R-:W-:Y:S05]  /*85a0*/  BRA `(.L_x_5418) ;  /* 0x0000000c00a87947 */ /* 0x000fea0003800000 */
.L_x_5425:
[----:B------:R-:W-:Y:S02]  /*85b0*/  IMAD.U32 R3, R3, 0x10000, RZ ;  /* 0x0001000003037824 */ /* 0x000fe400078e00ff */
[----:B------:R-:W-:-:S04]  /*85c0*/  IMAD.MOV.U32 R23, RZ, RZ, R25 ;  /* 0x000000ffff177224 */ /* 0x000fc800078e0019 */
[----:B------:R-:W1:Y:S02]  /*85d0*/  F2I.FTZ.TRUNC.NTZ R3, R3 ;  /* 0x0000000300037305 */ /* 0x000e64000021f100 */
[----:B-1----:R1:W-:Y:S01]  /*85e0*/  STG.E desc[UR36][R8.64], R3 ;  /* 0x0000000308007986 */ /* 0x0023e2000c101924 */
[----:B------:R-:W-:Y:S05]  /*85f0*/  BRA `(.L_x_5418) ;  /* 0x0000000c00947947 */ /* 0x000fea0003800000 */
.L_x_5424:
[----:B------:R-:W-:Y:S02]  /*8600*/  IMAD.U32 R3, R3, 0x10000, RZ ;  /* 0x0001000003037824 */ /* 0x000fe400078e00ff */
[----:B------:R-:W-:-:S04]  /*8610*/  IMAD.MOV.U32 R23, RZ, RZ, R25 ;  /* 0x000000ffff177224 */ /* 0x000fc800078e0019 */
[----:B------:R-:W1:Y:S02]  /*8620*/  F2I.FTZ.TRUNC.NTZ R3, R3 ;  /* 0x0000000300037305 */ /* 0x000e64000021f100 */
[----:B-1----:R1:W-:Y:S01]  /*8630*/  STG.E.U16 desc[UR36][R8.64], R3 ;  /* 0x0000000308007986 */ /* 0x0023e2000c101524 */
[----:B------:R-:W-:Y:S05]  /*8640*/  BRA `(.L_x_5418) ;  /* 0x0000000c00807947 */ /* 0x000fea0003800000 */
.L_x_5420:
[----:B------:R-:W-:-:S13]  /*8650*/  ISETP.GT.AND P0, PT, R0, 0x6, PT ;  /* 0x000000060000780c */ /* 0x000fda0003f04270 */
[----:B------:R-:W-:Y:S05]  /*8660*/  @P0 BRA `(.L_x_5426) ;  /* 0x0000000000340947 */ /* 0x000fea0003800000 */
[----:B------:R-:W-:-:S13]  /*8670*/  ISETP.NE.AND P0, PT, R0, 0x5, PT ;  /* 0x000000050000780c */ /* 0x000fda0003f05270 */
[----:B------:R-:W-:Y:S05]  /*8680*/  @!P0 BRA `(.L_x_5427) ;  /* 0x0000000000188947 */ /* 0x000fea0003800000 */
[----:B------:R-:W-:-:S13]  /*8690*/  ISETP.NE.AND P0, PT, R0, 0x6, PT ;  /* 0x000000060000780c */ /* 0x000fda0003f05270 */
[----:B------:R-:W-:Y:S05]  /*86a0*/  @P0 BRA `(.L_x_5423) ;  /* 0x0000000800fc0947 */ /* 0x000fea0003800000 */
[----:B------:R-:W-:Y:S02]  /*86b0*/  IMAD.U32 R3, R3, 0x10000, RZ ;  /* 0x0001000003037824 */ /* 0x000fe400078e00ff */
[----:B------:R-:W-:-:S03]  /*86c0*/  IMAD.MOV.U32 R23, RZ, RZ, R25 ;  /* 0x000000ffff177224 */ /* 0x000fc600078e0019 */
[----:B------:R1:W-:Y:S01]  /*86d0*/  STG.E desc[UR36][R8.64], R3 ;  /* 0x0000000308007986 */ /* 0x0003e2000c101924 */
[----:B------:R-:W-:Y:S05]  /*86e0*/  BRA `(.L_x_5418) ;  /* 0x0000000c00587947 */ /* 0x000fea0003800000 */
.L_x_5427:
[----:B------:R-:W-:Y:S02]  /*86f0*/  IMAD.U32 R0, R3, 0x10000, RZ ;  /* 0x0001000003007824 */ /* 0x000fe400078e00ff */
[----:B------:R-:W-:-:S03]  /*8700*/  IMAD.MOV.U32 R23, RZ, RZ, R25 ;  /* 0x000000ffff177224 */ /* 0x000fc600078e0019 */
[----:B------:R-:W-:-:S05]  /*8710*/  F2FP.F16.F32.PACK_AB R0, RZ, R0 ;  /* 0x00000000ff00723e */ /* 0x000fca00000000ff */
[----:B------:R2:W-:Y:S01]  /*8720*/  STG.E.U16 desc[UR36][R8.64], R0 ;  /* 0x0000000008007986 */ /* 0x0005e2000c101524 */
[----:B------:R-:W-:Y:S05]  /*8730*/  BRA `(.L_x_5418) ;  /* 0x0000000c00447947 */ /* 0x000fea0003800000 */
.L_x_5426:
[----:B------:R-:W-:-:S13]  /*8740*/  ISETP.NE.AND P0, PT, R0, 0x7, PT ;  /* 0x000000070000780c */ /* 0x000fda0003f05270 */
[----:B------:R-:W-:Y:S05]  /*8750*/  @!P0 BRA `(.L_x_5428) ;  /* 0x00000000003c8947 */ /* 0x000fea0003800000 */
[----:B------:R-:W-:-:S13]  /*8760*/  ISETP.NE.AND P0, PT, R0, 0x8, PT ;  /* 0x000000080000780c */ /* 0x000fda0003f05270 */
[----:B------:R-:W-:Y:S05]  /*8770*/  @!P0 BRA `(.L_x_5429) ;  /* 0x00000000001c8947 */ /* 0x000fea0003800000 */
[----:B------:R-:W-:-:S13]  /*8780*/  ISETP.NE.AND P0, PT, R0, 0x9, PT ;  /* 0x000000090000780c */ /* 0x000fda0003f05270 */
[----:B------:R-:W-:Y:S05]  /*8790*/  @P0 BRA `(.L_x_5423) ;  /* 0x0000000800c00947 */ /* 0x000fea0003800000 */
[----:B------:R-:W-:Y:S02]  /*87a0*/  IMAD.U32 R4, R3, 0x10000, RZ ;  /* 0x0001000003047824 */ /* 0x000fe400078e00ff */
[----:B------:R-:W-:Y:S02]  /*87b0*/  IMAD.MOV.U32 R5, RZ, RZ, RZ ;  /* 0x000000ffff057224 */ /* 0x000fe400078e00ff */
[----:B------:R-:W-:-:S03]  /*87c0*/  IMAD.MOV.U32 R23, RZ, RZ, R25 ;  /* 0x000000ffff177224 */ /* 0x000fc600078e0019 */
[----:B------:R1:W-:Y:S01]  /*87d0*/  STG.E.64 desc[UR36][R8.64], R4 ;  /* 0x0000000408007986 */ /* 0x0003e2000c101b24 */
[----:B------:R-:W-:Y:S05]  /*87e0*/  BRA `(.L_x_5418) ;  /* 0x0000000c00187947 */ /* 0x000fea0003800000 */
.L_x_5429:
[----:B------:R-:W-:Y:S02]  /*87f0*/  IMAD.U32 R3, R3, 0x10000, RZ ;  /* 0x0001000003037824 */ /* 0x000fe400078e00ff */
[----:B------:R-:W-:-:S03]  /*8800*/  IMAD.MOV.U32 R23, RZ, RZ, R25 ;  /* 0x000000ffff177224 */ /* 0x000fc600078e0019 */
[----:B------:R-:W-:-:S04]  /*8810*/  F2FP.F16.F32.PACK_AB R3, RZ, R3 ;  /* 0x00000003ff03723e */ /* 0x000fc800000000ff */
[----:B------:R-:W-:-:S05]  /*8820*/  PRMT R3, R3, 0x5410, RZ ;  /* 0x0000541003037816 */ /* 0x000fca00000000ff */
[----:B------:R1:W-:Y:S01]  /*8830*/  STG.E desc[UR36][R8.64], R3 ;  /* 0x0000000308007986 */ /* 0x0003e2000c101924 */
[----:B------:R-:W-:Y:S05]  /*8840*/  BRA `(.L_x_5418) ;  /* 0x0000000c00007947 */ /* 0x000fea0003800000 */
.L_x_5428:
[----:B------:R-:W-:Y:S02]  /*8850*/  IMAD.U32 R4, R3, 0x10000, RZ ;  /* 0x0001000003047824 */ /* 0x000fe400078e00ff */
[----:B------:R-:W-:Y:S02]  /*8860*/  IMAD.MOV.U32 R23, RZ, RZ, R25 ;  /* 0x000000ffff177224 */ /* 0x000fe400078e0019 */
[----:B------:R-:W-:-:S06]  /*8870*/  FMUL.FTZ R4, R4, 1 ;  /* 0x3f80000004047820 */ /* 0x000fcc0000410000 */
[----:B------:R-:W1:Y:S02]  /*8880*/  F2F.F64.F32 R4, R4 ;  /* 0x0000000400047310 */ /* 0x000e640000201800 */
[----:B-1----:R1:W-:Y:S01]  /*8890*/  STG.E.64 desc[UR36][R8.64], R4 ;  /* 0x0000000408007986 */ /* 0x0023e2000c101b24 */
[----:B------:R-:W-:Y:S05]  /*88a0*/  BRA `(.L_x_5418) ;  /* 0x0000000800e87947 */ /* 0x000fea0003800000 */
.L_x_5419:
        /* <DEDUP_REMOVED lines=10> */
[----:B------:R-:W-:-:S04]  /*8950*/  FSETP.NEU.FTZ.AND P0, PT, R3, RZ, PT ;  /* 0x000000ff0300720b */ /* 0x000fc80003f1d000 */
[----:B------:R-:W-:-:S05]  /*8960*/  SEL R3, RZ, 0x1, !P0 ;  /* 0x00000001ff037807 */ /* 0x000fca0004000000 */
[----:B------:R1:W-:Y:S01]  /*8970*/  STG.E.U8 desc[UR36][R8.64], R3 ;  /* 0x0000000308007986 */ /* 0x0003e2000c101124 */
[----:B------:R-:W-:Y:S05]  /*8980*/  BRA `(.L_x_5418) ;  /* 0x0000000800b07947 */ /* 0x000fea0003800000 */
.L_x_5432:
[----:B------:R-:W-:Y:S01]  /*8990*/  IMAD.U32 R3, R3, 0x10000, RZ ;  /* 0x0001000003037824 */ /* 0x000fe200078e00ff */
[----:B------:R-:W-:Y:S01]  /*89a0*/  CS2R R6, SRZ ;  /* 0x0000000000067805 */ /* 0x000fe2000001ff00 */
[----:B------:R-:W-:Y:S02]  /*89b0*/  IMAD.MOV.U32 R23, RZ, RZ, R25 ;  /* 0x000000ffff177224 */ /* 0x000fe400078e0019 */
[----:B------:R-:W-:-:S04]  /*89c0*/  FMUL.FTZ R3, R3, 1 ;  /* 0x3f80000003037820 */ /* 0x000fc80000410000 */
[----:B------:R-:W1:Y:S02]  /*89d0*/  F2F.F64.F32 R4, R3 ;  /* 0x0000000300047310 */ /* 0x000e640000201800 */
[----:B-1----:R1:W-:Y:S01]  /*89e0*/  STG.E.128 desc[UR36][R8.64], R4 ;  /* 0x0000000408007986 */ /* 0x0023e2000c101d24 */
[----:B------:R-:W-:Y:S05]  /*89f0*/  BRA `(.L_x_5418) ;  /* 0x0000000800947947 */ /* 0x000fea0003800000 */
.L_x_5431:
[----:B------:R-:W-:-:S13]  /*8a00*/  ISETP.NE.AND P0, PT, R0, 0xf, PT ;  /* 0x0000000f0000780c */ /* 0x000fda0003f05270 */
[----:B------:R-:W-:Y:S05]  /*8a10*/  @!P0 BRA `(.L_x_5433) ;  /* 0x0000000000bc8947 */ /* 0x000fea0003800000 */
[----:B------:R-:W-:-:S13]  /*8a20*/  ISETP.NE.AND P0, PT, R0, 0x17, PT ;  /* 0x000000170000780c */ /* 0x000fda0003f05270 */
[----:B------:R-:W-:Y:S05]  /*8a30*/  @!P0 BRA `(.L_x_5434) ;  /* 0x0000000000588947 */ /* 0x000fea0003800000 */
[----:B------:R-:W-:-:S13]  /*8a40*/  ISETP.NE.AND P0, PT, R0, 0x18, PT ;  /* 0x000000180000780c */ /* 0x000fda0003f05270 */
[----:B------:R-:W-:Y:S05]  /*8a50*/  @P0 BRA `(.L_x_5423) ;  /* 0x0000000800100947 */ /* 0x000fea0003800000 */
[----:B------:R-:W-:Y:S01]  /*8a60*/  IMAD.U32 R7, R3, 0x10000, RZ ;  /* 0x0001000003077824 */ /* 0x000fe200078e00ff */
        /* <DEDUP_REMOVED lines=14> */
.L_x_5436:
[----:B------:R-:W-:Y:S05]  /*8b50*/  BSYNC B0 ;  /* 0x0000000000007941 */ /* 0x000fea0003800000 */
.L_x_5435:
[----:B------:R-:W-:Y:S01]  /*8b60*/  LOP3.LUT R5, R0, R5, RZ, 0xfc, !PT ;  /* 0x0000000500057212 */ /* 0x000fe200078efcff */
[----:B------:R-:W-:-:S04]  /*8b70*/  IMAD.MOV.U32 R23, RZ, RZ, R25 ;  /* 0x000000ffff177224 */ /* 0x000fc800078e0019 */
[----:B------:R1:W-:Y:S01]  /*8b80*/  STG.E.U8 desc[UR36][R8.64], R5 ;  /* 0x0000000508007986 */ /* 0x0003e2000c101124 */
[----:B------:R-:W-:Y:S05]  /*8b90*/  BRA `(.L_x_5418) ;  /* 0x00000008002c7947 */ /* 0x000fea0003800000 */
.L_x_5434:
[----:B------:R-:W-:Y:S01]  /*8ba0*/  IMAD.U32 R5, R3, 0x10000, RZ ;  /* 0x0001000003057824 */ /* 0x000fe200078e00ff */
        /* <DEDUP_REMOVED lines=12> */
.L_x_5438:
[----:B------:R-:W-:Y:S01]  /*8c70*/  IMAD.MOV.U32 R0, RZ, RZ, 0x7f ;  /* 0x0000007fff007424 */ /* 0x000fe200078e00ff */
[----:B------:R-:W-:-:S04]  /*8c80*/  ISETP.GT.U32.AND P0, PT, R3, 0x7f800000, PT ;  /* 0x7f8000000300780c */ /* 0x000fc80003f04070 */
[----:B------:R-:W-:-:S09]  /*8c90*/  SEL R0, R0, 0x7c, P0 ;  /* 0x0000007c00007807 */ /* 0x000fd20000000000 */
.L_x_5439:
[----:B------:R-:W-:Y:S05]  /*8ca0*/  BSYNC B0 ;  /* 0x0000000000007941 */ /* 0x000fea0003800000 */
.L_x_5437:
[----:B------:R-:W-:Y:S01]  /*8cb0*/  LOP3.LUT R3, R5, 0x80000000, RZ, 0xc0, !PT ;  /* 0x8000000005037812 */ /* 0x000fe200078ec0ff */
[----:B------:R-:W-:-:S03]  /*8cc0*/  IMAD.MOV.U32 R23, RZ, RZ, R25 ;  /* 0x000000ffff177224 */ /* 0x000fc600078e0019 */
[----:B------:R-:W-:-:S04]  /*8cd0*/  SHF.R.U32.HI R3, RZ, 0x18, R3 ;  /* 0x00000018ff037819 */ /* 0x000fc80000011603 */
[----:B------:R-:W-:-:S05]  /*8ce0*/  LOP3.LUT R3, R0, R3, RZ, 0xfc, !PT ;  /* 0x0000000300037212 */ /* 0x000fca00078efcff */
[----:B------:R1:W-:Y:S01]  /*8cf0*/  STG.E.U8 desc[UR36][R8.64], R3 ;  /* 0x0000000308007986 */ /* 0x0003e2000c101124 */
[----:B------:R-:W-:Y:S05]  /*8d00*/  BRA `(.L_x_5418) ;  /* 0x0000000400d07947 */ /* 0x000fea0003800000 */
.L_x_5433:
[----:B------:R1:W-:Y:S01]  /*8d10*/  STG.E.U16 desc[UR36][R8.64], R3 ;  /* 0x0000000308007986 */ /* 0x0003e2000c101524 */
[----:B------:R-:W-:Y:S01]  /*8d20*/  IMAD.MOV.U32 R23, RZ, RZ, R25 ;  /* 0x000000ffff177224 */ /* 0x000fe200078e0019 */
[----:B------:R-:W-:Y:S06]  /*8d30*/  BRA `(.L_x_5418) ;  /* 0x0000000400c47947 */ /* 0x000fec0003800000 */
.L_x_5430:
        /* <DEDUP_REMOVED lines=10> */
[----:B------:R-:W1:Y:S02]  /*8de0*/  F2I.FTZ.U32.TRUNC.NTZ R3, R3 ;  /* 0x0000000300037305 */ /* 0x000e64000021f000 */
[----:B-1----:R1:W-:Y:S01]  /*8df0*/  STG.E.U16 desc[UR36][R8.64], R3 ;  /* 0x0000000308007986 */ /* 0x0023e2000c101524 */
[----:B------:R-:W-:Y:S05]  /*8e00*/  BRA `(.L_x_5418) ;  /* 0x0000000400907947 */ /* 0x000fea0003800000 */
.L_x_5442:
[----:B------:R-:W-:Y:S01]  /*8e10*/  IMAD.U32 R5, R3, 0x10000, RZ ;  /* 0x0001000003057824 */ /* 0x000fe200078e00ff */
        /* <DEDUP_REMOVED lines=16> */
.L_x_5445:
[----:B------:R-:W-:-:S04]  /*8f20*/  LOP3.LUT R3, R5, 0x80000000, RZ, 0xc0, !PT ;  /* 0x8000000005037812 */ /* 0x000fc800078ec0ff */
[----:B------:R-:W-:-:S04]  /*8f30*/  SHF.R.U32.HI R3, RZ, 0x18, R3 ;  /* 0x00000018ff037819 */ /* 0x000fc80000011603 */
[----:B------:R-:W-:-:S04]  /*8f40*/  LOP3.LUT R0, R0, R3, RZ, 0xfc, !PT ;  /* 0x0000000300007212 */ /* 0x000fc800078efcff */
[----:B------:R-:W-:-:S07]  /*8f50*/  PRMT R4, R0, 0x7610, R4 ;  /* 0x0000761000047816 */ /* 0x000fce0000000004 */
.L_x_5444:
[----:B------:R-:W-:Y:S05]  /*8f60*/  BSYNC B0 ;  /* 0x0000000000007941 */ /* 0x000fea0003800000 */
.L_x_5443:
[----:B------:R1:W-:Y:S01]  /*8f70*/  STG.E.U8 desc[UR36][R8.64], R4 ;  /* 0x0000000408007986 */ /* 0x0003e2000c101124 */
[----:B------:R-:W-:Y:S01]  /*8f80*/  IMAD.MOV.U32 R23, RZ, RZ, R25 ;  /* 0x000000ffff177224 */ /* 0x000fe200078e0019 */
[----:B------:R-:W-:Y:S06]  /*8f90*/  BRA `(.L_x_5418) ;  /* 0x00000004002c7947 */ /* 0x000fec0003800000 */
.L_x_5441:
        /* <DEDUP_REMOVED lines=17> */
.L_x_5448:
[----:B------:R-:W-:-:S04]  /*90b0*/  LOP3.LUT R3, R5, 0x80000000, RZ, 0xc0, !PT ;  /* 0x8000000005037812 */ /* 0x000fc800078ec0ff */
[----:B------:R-:W-:-:S04]  /*90c0*/  SHF.R.U32.HI R3, RZ, 0x18, R3 ;  /* 0x00000018ff037819 */ /* 0x000fc80000011603 */
[----:B------:R-:W-:-:S04]  /*90d0*/  LOP3.LUT R0, R0, R3, RZ, 0xfc, !PT ;  /* 0x0000000300007212 */ /* 0x000fc800078efcff */
[----:B------:R-:W-:-:S07]  /*90e0*/  PRMT R4, R0, 0x7610, R4 ;  /* 0x0000761000047816 */ /* 0x000fce0000000004 */
.L_x_5447:
[----:B------:R-:W-:Y:S05]  /*90f0*/  BSYNC B0 ;  /* 0x0000000000007941 */ /* 0x000fea0003800000 */
.L_x_5446:
[----:B------:R1:W-:Y:S01]  /*9100*/  STG.E.U8 desc[UR36][R8.64], R4 ;  /* 0x0000000408007986 */ /* 0x0003e2000c101124 */
[----:B------:R-:W-:Y:S01]  /*9110*/  IMAD.MOV.U32 R23, RZ, RZ, R25 ;  /* 0x000000ffff177224 */ /* 0x000fe200078e0019 */
[----:B------:R-:W-:Y:S06]  /*9120*/  BRA `(.L_x_5418) ;  /* 0x0000000000c87947 */ /* 0x000fec0003800000 */
.L_x_5440:
[----:B------:R-:W-:-:S13]  /*9130*/  ISETP.NE.AND P0, PT, R0, 0x1c, PT ;  /* 0x0000001c0000780c */ /* 0x000fda0003f05270 */
[----:B------:R-:W-:Y:S05]  /*9140*/  @!P0 BRA `(.L_x_5449) ;  /* 0x0000000000b08947 */ /* 0x000fea0003800000 */
[----:B------:R-:W-:-:S13]  /*9150*/  ISETP.NE.AND P0, PT, R0, 0x1d, PT ;  /* 0x0000001d0000780c */ /* 0x000fda0003f05270 */
[----:B------:R-:W-:Y:S05]  /*9160*/  @!P0 BRA `(.L_x_5450) ;  /* 0x0000000000948947 */ /* 0x000fea0003800000 */
[----:B------:R-:W-:-:S13]  /*9170*/  ISETP.NE.AND P0, PT, R0, 0x2c, PT ;  /* 0x0000002c0000780c */ /* 0x000fda0003f05270 */
[----:B------:R-:W-:Y:S05]  /*9180*/  @P0 BRA `(.L_x_5423) ;  /* 0x0000000000440947 */ /* 0x000fea0003800000 */
[----:B------:R-:W-:Y:S02]  /*9190*/  IMAD.U32 R4, R3, 0x10000, RZ ;  /* 0x0001000003047824 */ /* 0x000fe400078e00ff */
[----:B------:R-:W-:-:S03]  /*91a0*/  IMAD.MOV.U32 R23, RZ, RZ, R25 ;  /* 0x000000ffff177224 */ /* 0x000fc600078e0019 */
        /* <DEDUP_REMOVED lines=15> */
.L_x_5423:
[----:B------:R-:W-:Y:S01]  /*92a0*/  MOV R14, 0x180 ;  /* 0x00000180000e7802 */ /* 0x000fe20000000f00 */
[----:B------:R-:W-:Y:S01]  /*92b0*/  ULDC.64 UR4, c[0x4][0x170] ;  /* 0x01005c0000047ab9 */ /* 0x000fe20000000a00 */
[----:B------:R-:W-:Y:S01]  /*92c0*/  ULDC.64 UR6, c[0x4][0x178] ;  /* 0x01005e0000067ab9 */ /* 0x000fe20000000a00 */
[----:B------:R-:W-:Y:S02]  /*92d0*/  IMAD.U32 R4, RZ, RZ, UR4 ;  /* 0x00000004ff047e24 */ /* 0x000fe4000f8e00ff */
[----:B------:R-:W-:Y:S01]  /*92e0*/  IMAD.U32 R5, RZ, RZ, UR5 ;  /* 0x00000005ff057e24 */ /* 0x000fe2000f8e00ff */
[----:B------:R-:W1:Y:S01]  /*92f0*/  LDC.64 R14, c[0x4][R14] ;  /* 0x010000000e0e7b82 */ /* 0x000e620000000a00 */
        /* <DEDUP_REMOVED lines=9> */
[----:B01--4-:R-:W-:Y:S05]  /*9390*/  CALL.ABS.NOINC R14 ;  /* 0x000000000e007343 */ /* 0x013fea0003c00000 */
.L_x_5451:
[----:B------:R-:W-:Y:S01]  /*93a0*/  IMAD.MOV.U32 R23, RZ, RZ, R25 ;  /* 0x000000ffff177224 */ /* 0x000fe200078e0019 */
[----:B------:R-:W-:Y:S06]  /*93b0*/  BRA `(.L_x_5418) ;  /* 0x0000000000247947 */ /* 0x000fec0003800000 */
.L_x_5450:
[----:B------:R-:W-:Y:S02]  /*93c0*/  IMAD.U32 R4, R3, 0x10000, RZ ;  /* 0x0001000003047824 */ /* 0x000fe400078e00ff */
[----:B------:R-:W-:-:S04]  /*93d0*/  IMAD.MOV.U32 R23, RZ, RZ, R25 ;  /* 0x000000ffff177224 */ /* 0x000fc800078e0019 */
[----:B------:R-:W1:Y:S02]  /*93e0*/  F2I.U64.TRUNC R4, R4 ;  /* 0x0000000400047311 */ /* 0x000e64000020d800 */
[----:B-1----:R1:W-:Y:S01]  /*93f0*/  STG.E.64 desc[UR36][R8.64], R4 ;  /* 0x0000000408007986 */ /* 0x0023e2000c101b24 */
[----:B------:R-:W-:Y:S05]  /*9400*/  BRA `(.L_x_5418) ;  /* 0x0000000000107947 */ /* 0x000fea0003800000 */
.L_x_5449:
[----:B------:R-:W-:Y:S02]  /*9410*/  IMAD.U32 R3, R3, 0x10000, RZ ;  /* 0x0001000003037824 */ /* 0x000fe400078e00ff */
[----:B------:R-:W-:-:S04]  /*9420*/  IMAD.MOV.U32 R23, RZ, RZ, R25 ;  /* 0x000000ffff177224 */ /* 0x000fc800078e0019 */
[----:B------:R-:W1:Y:S02]  /*9430*/  F2I.FTZ.U32.TRUNC.NTZ R3, R3 ;  /* 0x0000000300037305 */ /* 0x000e64000021f000 */
[----:B-1----:R1:W-:Y:S02]  /*9440*/  STG.E desc[UR36][R8.64], R3 ;  /* 0x0000000308007986 */ /* 0x0023e4000c101924 */
.L_x_5418:
[----:B------:R-:W-:Y:S05]  /*9450*/  BSYNC B6 ;  /* 0x0000000000067941 */ /* 0x000fea0003800000 */
.L_x_5417:
[----:B------:R-:W-:Y:S01]  /*9460*/  ISETP.GE.AND P0, PT, R23, R16, PT ;  /* 0x000000101700720c */ /* 0x000fe20003f06270 */
[----:B------:R-:W-:-:S12]  /*9470*/  BSSY B6, `(.L_x_5452) ;  /* 0x00001fc000067945 */ /* 0x000fd80003800000 */
[----:B------:R-:W-:Y:S05]  /*9480*/  @P0 BRA `(.L_x_5453) ;  /* 0x0000001c00e80947 */ /* 0x000fea0003800000 */
[----:B-12---:R-:W1:Y:S01]  /*9490*/  LDC.64 R8, c[0x0][0x228] ;  /* 0x00008a00ff087b82 */ /* 0x006e620000000a00 */
[----:B------:R-:W-:Y:S01]  /*94a0*/  IMAD R0, R2, 0x200, R23 ;  /* 0x0000020002007824 */ /* 0x000fe200078e0217 */
[----:B---3--:R-:W-:Y:S01]  /*94b0*/  PRMT R4, R18, 0x9910, RZ ;  /* 0x0000991012047816 */ /* 0x008fe200000000ff */
[----:B------:R-:W-:Y:S02]  /*94c0*/  ULDC UR4, c[0x0][0x254] ;  /* 0x0000950000047ab9 */ /* 0x000fe40000000800 */
[----:B------:R-:W-:Y:S02]  /*94d0*/  IMAD R3, R0, UR4, RZ ;  /* 0x0000000400037c24 */ /* 0x000fe4000f8e02ff */
[----:B------:R-:W-:-:S05]  /*94e0*/  IMAD.MOV.U32 R0, RZ, RZ, R4 ;  /* 0x000000ffff007224 */ /* 0x000fca00078e0004 */
[----:B------:R-:W-:Y:S02]  /*94f0*/  ISETP.GT.AND P1, PT, R0, 0x9, PT ;  /* 0x000000090000780c */ /* 0x000fe40003f24270 */
[----:B-1----:R-:W-:-:S05]  /*9500*/  IADD3 R8, P0, R3, R8, RZ ;  /* 0x0000000803087210 */ /* 0x002fca0007f1e0ff */
        /* <DEDUP_REMOVED lines=14> */
.L_x_5457:
[----:B0-----:R-:W-:-:S06]  /*95f0*/  IMAD.U32 R5, R22, 0x10000, RZ ;  /* 0x0001000016057824 */ /* 0x001fcc00078e00ff */
[----:B------:R-:W0:Y:S02]  /*9600*/  F2I.S64.TRUNC R4, R5 ;  /* 0x0000000500047311 */ /* 0x000e24000020d900 */
[----:B0-----:R0:W-:Y:S01]  /*9610*/  STG.E.U8 desc[UR36][R8.64], R4 ;  /* 0x0000000408007986 */ /* 0x0011e2000c101124 */
[----:B------:R-:W-:Y:S05]  /*9620*/  BRA `(.L_x_5459) ;  /* 0x0000000c00847947 */ /* 0x000fea0003800000 */
.L_x_5456:
        /* <DEDUP_REMOVED lines=10> */
.L_x_5461:
[----:B0-----:R-:W-:-:S04]  /*96d0*/  IMAD.U32 R22, R22, 0x10000, RZ ;  /* 0x0001000016167824 */ /* 0x001fc800078e00ff */
[----:B------:R-:W0:Y:S02]  /*96e0*/  F2I.FTZ.TRUNC.NTZ R3, R22 ;  /* 0x0000001600037305 */ /* 0x000e24000021f100 */
[----:B0-----:R0:W-:Y:S01]  /*96f0*/  STG.E desc[UR36][R8.64], R3 ;  /* 0x0000000308007986 */ /* 0x0011e2000c101924 */
[----:B------:R-:W-:Y:S05]  /*9700*/  BRA `(.L_x_5459) ;  /* 0x0000000c004c7947 */ /* 0x000fea0003800000 */
.L_x_5460:
[----:B0-----:R-:W-:-:S04]  /*9710*/  IMAD.U32 R22, R22, 0x10000, RZ ;  /* 0x0001000016167824 */ /* 0x001fc800078e00ff */
[----:B------:R-:W0:Y:S02]  /*9720*/  F2I.FTZ.TRUNC.NTZ R3, R22 ;  /* 0x0000001600037305 */ /* 0x000e24000021f100 */
[----:B0-----:R0:W-:Y:S01]  /*9730*/  STG.E.U16 desc[UR36][R8.64], R3 ;  /* 0x0000000308007986 */ /* 0x0011e2000c101524 */
[----:B------:R-:W-:Y:S05]  /*9740*/  BRA `(.L_x_5459) ;  /* 0x0000000c003c7947 */ /* 0x000fea0003800000 */
.L_x_5455:
        /* <DEDUP_REMOVED lines=9> */
.L_x_5463:
[----:B0-----:R-:W-:-:S05]  /*97e0*/  IMAD.U32 R0, R22, 0x10000, RZ ;  /* 0x0001000016007824 */ /* 0x001fca00078e00ff */
[----:B------:R-:W-:-:S05]  /*97f0*/  F2FP.F16.F32.PACK_AB R0, RZ, R0 ;  /* 0x00000000ff00723e */ /* 0x000fca00000000ff */
[----:B------:R0:W-:Y:S01]  /*9800*/  STG.E.U16 desc[UR36][R8.64], R0 ;  /* 0x0000000008007986 */ /* 0x0001e2000c101524 */
[----:B------:R-:W-:Y:S05]  /*9810*/  BRA `(.L_x_5459) ;  /* 0x0000000c00087947 */ /* 0x000fea0003800000 */
.L_x_5462:
        /* <DEDUP_REMOVED lines=10> */
.L_x_5465:
[----:B0-----:R-:W-:-:S05]  /*98c0*/  IMAD.U32 R22, R22, 0x10000, RZ ;  /* 0x0001000016167824 */ /* 0x001fca00078e00ff */
[----:B------:R-:W-:-:S04]  /*98d0*/  F2FP.F16.F32.PACK_AB R3, RZ, R22 ;  /* 0x00000016ff03723e */ /* 0x000fc800000000ff */
[----:B------:R-:W-:-:S05]  /*98e0*/  PRMT R3, R3, 0x5410, RZ ;  /* 0x0000541003037816 */ /* 0x000fca00000000ff */
[----:B------:R3:W-:Y:S01]  /*98f0*/  STG.E desc[UR36][R8.64], R3 ;  /* 0x0000000308007986 */ /* 0x0007e2000c101924 */
[----:B------:R-:W-:Y:S05]  /*9900*/  BRA `(.L_x_5459) ;  /* 0x0000000800cc7947 */ /* 0x000fea0003800000 */
.L_x_5464:
[----:B0-----:R-:W-:-:S04]  /*9910*/  IMAD.U32 R4, R22, 0x10000, RZ ;  /* 0x0001000016047824 */ /* 0x001fc800078e00ff */
[----:B------:R-:W-:-:S06]  /*9920*/  FMUL.FTZ R4, R4, 1 ;  /* 0x3f80000004047820 */ /* 0x000fcc0000410000 */
[----:B------:R-:W0:Y:S02]  /*9930*/  F2F.F64.F32 R4, R4 ;  /* 0x0000000400047310 */ /* 0x000e240000201800 */
[----:B0-----:R0:W-:Y:S01]  /*9940*/  STG.E.64 desc[UR36][R8.64], R4 ;  /* 0x0000000408007986 */ /* 0x0011e2000c101b24 */
[----:B------:R-:W-:Y:S05]  /*9950*/  BRA `(.L_x_5459) ;  /* 0x0000000800b87947 */ /* 0x000fea0003800000 */
.L_x_5454:
        /* <DEDUP_REMOVED lines=13> */
.L_x_5468:
[----:B0-----:R-:W-:Y:S01]  /*9a30*/  IMAD.U32 R22, R22, 0x10000, RZ ;  /* 0x0001000016167824 */ /* 0x001fe200078e00ff */
[----:B------:R-:W-:-:S03]  /*9a40*/  CS2R R6, SRZ ;  /* 0x0000000000067805 */ /* 0x000fc6000001ff00 */
[----:B------:R-:W-:-:S06]  /*9a50*/  FMUL.FTZ R4, R22, 1 ;  /* 0x3f80000016047820 */ /* 0x000fcc0000410000 */
[----:B------:R-:W0:Y:S02]  /*9a60*/  F2F.F64.F32 R4, R4 ;  /* 0x0000000400047310 */ /* 0x000e240000201800 */
[----:B0-----:R0:W-:Y:S01]  /*9a70*/  STG.E.128 desc[UR36][R8.64], R4 ;  /* 0x0000000408007986 */ /* 0x0011e2000c101d24 */
[----:B------:R-:W-:Y:S05]  /*9a80*/  BRA `(.L_x_5459) ;  /* 0x00000008006c7947 */ /* 0x000fea0003800000 */
.L_x_5467:
        /* <DEDUP_REMOVED lines=21> */
.L_x_5472:
[----:B------:R-:W-:Y:S05]  /*9be0*/  BSYNC B0 ;  /* 0x0000000000007941 */ /* 0x000fea0003800000 */
.L_x_5471:
[----:B------:R-:W-:-:S05]  /*9bf0*/  LOP3.LUT R5, R0, R5, RZ, 0xfc, !PT ;  /* 0x0000000500057212 */ /* 0x000fca00078efcff */
[----:B------:R0:W-:Y:S01]  /*9c00*/  STG.E.U8 desc[UR36][R8.64], R5 ;  /* 0x0000000508007986 */ /* 0x0001e2000c101124 */
[----:B------:R-:W-:Y:S05]  /*9c10*/  BRA `(.L_x_5459) ;  /* 0x0000000800087947 */ /* 0x000fea0003800000 */
.L_x_5470:
        /* <DEDUP_REMOVED lines=13> */
.L_x_5474:
[----:B------:R-:W-:Y:S01]  /*9cf0*/  IMAD.MOV.U32 R0, RZ, RZ, 0x7f ;  /* 0x0000007fff007424 */ /* 0x000fe200078e00ff */
[----:B------:R-:W-:-:S04]  /*9d00*/  ISETP.GT.U32.AND P0, PT, R3, 0x7f800000, PT ;  /* 0x7f8000000300780c */ /* 0x000fc80003f04070 */
[----:B------:R-:W-:-:S09]  /*9d10*/  SEL R0, R0, 0x7c, P0 ;  /* 0x0000007c00007807 */ /* 0x000fd20000000000 */
.L_x_5475:
[----:B------:R-:W-:Y:S05]  /*9d20*/  BSYNC B0 ;  /* 0x0000000000007941 */ /* 0x000fea0003800000 */
.L_x_5473:
[----:B------:R-:W-:-:S04]  /*9d30*/  LOP3.LUT R3, R5, 0x80000000, RZ, 0xc0, !PT ;  /* 0x8000000005037812 */ /* 0x000fc800078ec0ff */
[----:B------:R-:W-:-:S04]  /*9d40*/  SHF.R.U32.HI R3, RZ, 0x18, R3 ;  /* 0x00000018ff037819 */ /* 0x000fc80000011603 */
[----:B------:R-:W-:-:S05]  /*9d50*/  LOP3.LUT R3, R0, R3, RZ, 0xfc, !PT ;  /* 0x0000000300037212 */ /* 0x000fca00078efcff */
[----:B------:R0:W-:Y:S01]  /*9d60*/  STG.E.U8 desc[UR36][R8.64], R3 ;  /* 0x0000000308007986 */ /* 0x0001e2000c101124 */
[----:B------:R-:W-:Y:S05]  /*9d70*/  BRA `(.L_x_5459) ;  /* 0x0000000400b07947 */ /* 0x000fea0003800000 */
.L_x_5469:
[----:B0-----:R0:W-:Y:S01]  /*9d80*/  STG.E.U16 desc[UR36][R8.64], R22 ;  /* 0x0000001608007986 */ /* 0x0011e2000c101524 */
[----:B------:R-:W-:Y:S05]  /*9d90*/  BRA `(.L_x_5459) ;  /* 0x0000000400a87947 */ /* 0x000fea0003800000 */
.L_x_5466:
        /* <DEDUP_REMOVED lines=12> */
.L_x_5478:
        /* <DEDUP_REMOVED lines=17> */
.L_x_5481:
[----:B------:R-:W-:-:S04]  /*9f70*/  LOP3.LUT R3, R5, 0x80000000, RZ, 0xc0, !PT ;  /* 0x8000000005037812 */ /* 0x000fc800078ec0ff */
[----:B------:R-:W-:-:S04]  /*9f80*/  SHF.R.U32.HI R3, RZ, 0x18, R3 ;  /* 0x00000018ff037819 */ /* 0x000fc80000011603 */
[----:B------:R-:W-:-:S04]  /*9f90*/  LOP3.LUT R0, R0, R3, RZ, 0xfc, !PT ;  /* 0x0000000300007212 */ /* 0x000fc800078efcff */
[----:B------:R-:W-:-:S07]  /*9fa0*/  PRMT R4, R0, 0x7610, R4 ;  /* 0x0000761000047816 */ /* 0x000fce0000000004 */
.L_x_5480:
[----:B------:R-:W-:Y:S05]  /*9fb0*/  BSYNC B0 ;  /* 0x0000000000007941 */ /* 0x000fea0003800000 */
.L_x_5479:
[----:B------:R0:W-:Y:S01]  /*9fc0*/  STG.E.U8 desc[UR36][R8.64], R4 ;  /* 0x0000000408007986 */ /* 0x0001e2000c101124 */
[----:B------:R-:W-:Y:S05]  /*9fd0*/  BRA `(.L_x_5459) ;  /* 0x0000000400187947 */ /* 0x000fea0003800000 */
.L_x_5477:
        /* <DEDUP_REMOVED lines=17> */
.L_x_5484:
[----:B------:R-:W-:-:S04]  /*a0f0*/  LOP3.LUT R3, R5, 0x80000000, RZ, 0xc0, !PT ;  /* 0x8000000005037812 */ /* 0x000fc800078ec0ff */
[----:B------:R-:W-:-:S04]  /*a100*/  SHF.R.U32.HI R3, RZ, 0x18, R3 ;  /* 0x00000018ff037819 */ /* 0x000fc80000011603 */
[----:B------:R-:W-:-:S04]  /*a110*/  LOP3.LUT R0, R0, R3, RZ, 0xfc, !PT ;  /* 0x0000000300007212 */ /* 0x000fc800078efcff */
[----:B------:R-:W-:-:S07]  /*a120*/  PRMT R4, R0, 0x7610, R4 ;  /* 0x0000761000047816 */ /* 0x000fce0000000004 */
.L_x_5483:
[----:B------:R-:W-:Y:S05]  /*a130*/  BSYNC B0 ;  /* 0x0000000000007941 */ /* 0x000fea0003800000 */
.L_x_5482:
[----:B------:R0:W-:Y:S01]  /*a140*/  STG.E.U8 desc[UR36][R8.64], R4 ;  /* 0x0000000408007986 */ /* 0x0001e2000c101124 */
[----:B------:R-:W-:Y:S05]  /*a150*/  BRA `(.L_x_5459) ;  /* 0x0000000000b87947 */ /* 0x000fea0003800000 */
.L_x_5476:
        /* <DEDUP_REMOVED lines=22> */
.L_x_5458:
        /* <DEDUP_REMOVED lines=16> */
.L_x_5487:
[----:B------:R-:W-:Y:S05]  /*a3c0*/  BRA `(.L_x_5459) ;  /* 0x00000000001c7947 */ /* 0x000fea0003800000 */
.L_x_5486:
[----:B0-----:R-:W-:-:S06]  /*a3d0*/  IMAD.U32 R4, R22, 0x10000, RZ ;  /* 0x0001000016047824 */ /* 0x001fcc00078e00ff */
[----:B------:R-:W0:Y:S02]  /*a3e0*/  F2I.U64.TRUNC R4, R4 ;  /* 0x0000000400047311 */ /* 0x000e24000020d800 */
[----:B0-----:R0:W-:Y:S01]  /*a3f0*/  STG.E.64 desc[UR36][R8.64], R4 ;  /* 0x0000000408007986 */ /* 0x0011e2000c101b24 */
[----:B------:R-:W-:Y:S05]  /*a400*/  BRA `(.L_x_5459) ;  /* 0x00000000000c7947 */ /* 0x000fea0003800000 */
.L_x_5485:
[----:B0-----:R-:W-:-:S04]  /*a410*/  IMAD.U32 R22, R22, 0x10000, RZ ;  /* 0x0001000016167824 */ /* 0x001fc800078e00ff */
[----:B------:R-:W0:Y:S02]  /*a420*/  F2I.FTZ.U32.TRUNC.NTZ R3, R22 ;  /* 0x0000001600037305 */ /* 0x000e24000021f000 */
[----:B0-----:R0:W-:Y:S02]  /*a430*/  STG.E desc[UR36][R8.64], R3 ;  /* 0x0000000308007986 */ /* 0x0011e4000c101924 */
.L_x_5459:
[----:B------:R-:W-:-:S05]  /*a440*/  VIADD R23, R23, 0x80 ;  /* 0x0000008017177836 */ /* 0x000fca0000000000 */
[----:B------:R-:W-:-:S13]  /*a450*/  ISETP.GE.AND P0, PT, R23, R16, PT ;  /* 0x000000101700720c */ /* 0x000fda0003f06270 */
[----:B------:R-:W-:Y:S05]  /*a460*/  @P0 BRA `(.L_x_5453) ;  /* 0x0000000c00f00947 */ /* 0x000fea0003800000 */
[----:B0123--:R-:W0:Y:S01]  /*a470*/  LDC.64 R8, c[0x0][0x228] ;  /* 0x00008a00ff087b82 */ /* 0x00fe220000000a00 */
[----:B------:R-:W-:Y:S01]  /*a480*/  IMAD R0, R2, 0x200, R23 ;  /* 0x0000020002007824 */ /* 0x000fe200078e0217 */
[----:B------:R-:W-:Y:S01]  /*a490*/  PRMT R4, R18, 0x9910, RZ ;  /* 0x0000991012047816 */ /* 0x000fe200000000ff */
[----:B------:R-:W-:Y:S02]  /*a4a0*/  ULDC UR4, c[0x0][0x254] ;  /* 0x0000950000047ab9 */ /* 0x000fe40000000800 */
[----:B------:R-:W-:Y:S02]  /*a4b0*/  IMAD R3, R0, UR4, RZ ;  /* 0x0000000400037c24 */ /* 0x000fe4000f8e02ff */
[----:B------:R-:W-:-:S05]  /*a4c0*/  IMAD.MOV.U32 R0, RZ, RZ, R4 ;  /* 0x000000ffff007224 */ /* 0x000fca00078e0004 */
        /* <DEDUP_REMOVED lines=12> */
[----:B------:R-:W-:-:S06]  /*a590*/  IMAD.U32 R17, R17, 0x10000, RZ ;  /* 0x0001000011117824 */ /* 0x000fcc00078e00ff */
[----:B------:R-:W0:Y:S02]  /*a5a0*/  F2I.FTZ.TRUNC.NTZ R17, R17 ;  /* 0x0000001100117305 */ /* 0x000e24000021f100 */
[----:B0-----:R0:W-:Y:S01]  /*a5b0*/  STG.E.U8 desc[UR36][R8.64], R17 ;  /* 0x0000001108007986 */ /* 0x0011e2000c101124 */
[----:B------:R-:W-:Y:S05]  /*a5c0*/  BRA `(.L_x_5493) ;  /* 0x0000000c00947947 */ /* 0x000fea0003800000 */
.L_x_5491:
[----:B------:R-:W-:-:S06]  /*a5d0*/  IMAD.U32 R5, R17, 0x10000, RZ ;  /* 0x0001000011057824 */ /* 0x000fcc00078e00ff */
[----:B------:R-:W0:Y:S02]  /*a5e0*/  F2I.S64.TRUNC R4, R5 ;  /* 0x0000000500047311 */ /* 0x000e24000020d900 */
[----:B0-----:R0:W-:Y:S01]  /*a5f0*/  STG.E.U8 desc[UR36][R8.64], R4 ;  /* 0x0000000408007986 */ /* 0x0011e2000c101124 */
[----:B------:R-:W-:Y:S05]  /*a600*/  BRA `(.L_x_5493) ;  /* 0x0000000c00847947 */ /* 0x000fea0003800000 */
.L_x_5490:
[----:B------:R-:W-:-:S13]  /*a610*/  ISETP.NE.AND P0, PT, R0, 0x2, PT ;  /* 0x000000020000780c */ /* 0x000fda0003f05270 */
[----:B------:R-:W-:Y:S05]  /*a620*/  @!P0 BRA `(.L_x_5494) ;  /* 0x0000000000308947 */ /* 0x000fea0003800000 */
[----:B------:R-:W-:-:S13]  /*a630*/  ISETP.NE.AND P0, PT, R0, 0x3, PT ;  /* 0x000000030000780c */ /* 0x000fda0003f05270 */
[----:B------:R-:W-:Y:S05]  /*a640*/  @!P0 BRA `(.L_x_5495) ;  /* 0x0000000000188947 */ /* 0x000fea0003800000 */
[----:B------:R-:W-:-:S13]  /*a650*/  ISETP.NE.AND P0, PT, R0, 0x4, PT ;  /* 0x000000040000780c */ /* 0x000fda0003f05270 */
[----:B------:R-:W-:Y:S05]  /*a660*/  @P0 BRA `(.L_x_5492) ;  /* 0x0000000c000c0947 */ /* 0x000fea0003800000 */
[----:B------:R-:W-:-:S06]  /*a670*/  IMAD.U32 R4, R17, 0x10000, RZ ;  /* 0x0001000011047824 */ /* 0x000fcc00078e00ff */
[----:B------:R-:W0:Y:S02]  /*a680*/  F2I.S64.TRUNC R4, R4 ;  /* 0x0000000400047311 */ /* 0x000e24000020d900 */
[----:B0-----:R0:W-:Y:S01]  /*a690*/  STG.E.64 desc[UR36][R8.64], R4 ;  /* 0x0000000408007986 */ /* 0x0011e2000c101b24 */
[----:B------:R-:W-:Y:S05]  /*a6a0*/  BRA `(.L_x_5493) ;  /* 0x0000000c005c7947 */ /* 0x000fea0003800000 */
.L_x_5495:
[----:B------:R-:W-:-:S06]  /*a6b0*/  IMAD.U32 R17, R17, 0x10000, RZ ;  /* 0x0001000011117824 */ /* 0x000fcc00078e00ff */
[----:B------:R-:W0:Y:S02]  /*a6c0*/  F2I.FTZ.TRUNC.NTZ R17, R17 ;  /* 0x0000001100117305 */ /* 0x000e24000021f100 */
[----:B0-----:R0:W-:Y:S01]  /*a6d0*/  STG.E desc[UR36][R8.64], R17 ;  /* 0x0000001108007986 */ /* 0x0011e2000c101924 */
[----:B------:R-:W-:Y:S05]  /*a6e0*/  BRA `(.L_x_5493) ;  /* 0x0000000c004c7947 */ /* 0x000fea0003800000 */
.L_x_5494:
[----:B------:R-:W-:-:S06]  /*a6f0*/  IMAD.U32 R17, R17, 0x10000, RZ ;  /* 0x0001000011117824 */ /* 0x000fcc00078e00ff */
[----:B------:R-:W0:Y:S02]  /*a700*/  F2I.FTZ.TRUNC.NTZ R17, R17 ;  /* 0x0000001100117305 */ /* 0x000e24000021f100 */
[----:B0-----:R0:W-:Y:S01]  /*a710*/  STG.E.U16 desc[UR36][R8.64], R17 ;  /* 0x0000001108007986 */ /* 0x0011e2000c101524 */
[----:B------:R-:W-:Y:S05]  /*a720*/  BRA `(.L_x_5493) ;  /* 0x0000000c003c7947 */ /* 0x000fea0003800000 */
.L_x_5489:
[----:B------:R-:W-:-:S13]  /*a730*/  ISETP.GT.AND P0, PT, R0, 0x6, PT ;  /* 0x000000060000780c */ /* 0x000fda0003f04270 */
[----:B------:R-:W-:Y:S05]  /*a740*/  @P0 BRA `(.L_x_5496) ;  /* 0x00000000002c0947 */ /* 0x000fea0003800000 */
[----:B------:R-:W-:-:S13]  /*a750*/  ISETP.NE.AND P0, PT, R0, 0x5, PT ;  /* 0x000000050000780c */ /* 0x000fda0003f05270 */
[----:B------:R-:W-:Y:S05]  /*a760*/  @!P0 BRA `(.L_x_5497) ;  /* 0x0000000000148947 */ /* 0x000fea0003800000 */
[----:B------:R-:W-:-:S13]  /*a770*/  ISETP.NE.AND P0, PT, R0, 0x6, PT ;  /* 0x000000060000780c */ /* 0x000fda0003f05270 */
[----:B------:R-:W-:Y:S05]  /*a780*/  @P0 BRA `(.L_x_5492) ;  /* 0x0000000800c40947 */ /* 0x000fea0003800000 */
[----:B------:R-:W-:-:S05]  /*a790*/  IMAD.U32 R17, R17, 0x10000, RZ ;  /* 0x0001000011117824 */ /* 0x000fca00078e00ff */
[----:B------:R3:W-:Y:S01]  /*a7a0*/  STG.E desc[UR36][R8.64], R17 ;  /* 0x0000001108007986 */ /* 0x0007e2000c101924 */
[----:B------:R-:W-:Y:S05]  /*a7b0*/  BRA `(.L_x_5493) ;  /* 0x0000000c00187947 */ /* 0x000fea0003800000 */
.L_x_5497:
[----:B------:R-:W-:-:S05]  /*a7c0*/  IMAD.U32 R0, R17, 0x10000, RZ ;  /* 0x0001000011007824 */ /* 0x000fca00078e00ff */
[----:B------:R-:W-:-:S05]  /*a7d0*/  F2FP.F16.F32.PACK_AB R0, RZ, R0 ;  /* 0x00000000ff00723e */ /* 0x000fca00000000ff */
[----:B------:R0:W-:Y:S01]  /*a7e0*/  STG.E.U16 desc[UR36][R8.64], R0 ;  /* 0x0000000008007986 */ /* 0x0001e2000c101524 */
[----:B------:R-:W-:Y:S05]  /*a7f0*/  BRA `(.L_x_5493) ;  /* 0x0000000c00087947 */ /* 0x000fea0003800000 */
.L_x_5496:
[----:B------:R-:W-:-:S13]  /*a800*/  ISETP.NE.AND P0, PT, R0, 0x7, PT ;  /* 0x000000070000780c */ /* 0x000fda0003f05270 */
[----:B------:R-:W-:Y:S05]  /*a810*/  @!P0 BRA `(.L_x_5498) ;  /* 0x0000000000348947 */ /* 0x000fea0003800000 */
[----:B------:R-:W-:-:S13]  /*a820*/  ISETP.NE.AND P0, PT, R0, 0x8, PT ;  /* 0x000000080000780c */ /* 0x000fda0003f05270 */
[----:B------:R-:W-:Y:S05]  /*a830*/  @!P0 BRA `(.L_x_5499) ;  /* 0x0000000000188947 */ /* 0x000fea0003800000 */
[----:B------:R-:W-:-:S13]  /*a840*/  ISETP.NE.AND P0, PT, R0, 0x9, PT ;  /* 0x000000090000780c */ /* 0x000fda0003f05270 */
[----:B------:R-:W-:Y:S05]  /*a850*/  @P0 BRA `(.L_x_5492) ;  /* 0x0000000800900947 */ /* 0x000fea0003800000 */
[----:B------:R-:W-:Y:S02]  /*a860*/  IMAD.U32 R4, R17, 0x10000, RZ ;  /* 0x0001000011047824 */ /* 0x000fe400078e00ff */
[----:B------:R-:W-:-:S05]  /*a870*/  IMAD.MOV.U32 R5, RZ, RZ, RZ ;  /* 0x000000ffff057224 */ /* 0x000fca00078e00ff */
[----:B------:R1:W-:Y:S01]  /*a880*/  STG.E.64 desc[UR36][R8.64], R4 ;  /* 0x0000000408007986 */ /* 0x0003e2000c101b24 */
[----:B------:R-:W-:Y:S05]  /*a890*/  BRA `(.L_x_5493) ;  /* 0x0000000800e07947 */ /* 0x000fea0003800000 */
.L_x_5499:
[----:B------:R-:W-:-:S05]  /*a8a0*/  IMAD.U32 R17, R17, 0x10000, RZ ;  /* 0x0001000011117824 */ /* 0x000fca00078e00ff */
[----:B------:R-:W-:-:S04]  /*a8b0*/  F2FP.F16.F32.PACK_AB R3, RZ, R17 ;  /* 0x00000011ff03723e */ /* 0x000fc800000000ff */
[----:B------:R-:W-:-:S05]  /*a8c0*/  PRMT R3, R3, 0x5410, RZ ;  /* 0x0000541003037816 */ /* 0x000fca00000000ff */
[----:B------:R2:W-:Y:S01]  /*a8d0*/  STG.E desc[UR36][R8.64], R3 ;  /* 0x0000000308007986 */ /* 0x0005e2000c101924 */
[----:B------:R-:W-:Y:S05]  /*a8e0*/  BRA `(.L_x_5493) ;  /* 0x0000000800cc7947 */ /* 0x000fea0003800000 */
.L_x_5498:
[----:B------:R-:W-:-:S04]  /*a8f0*/  IMAD.U32 R4, R17, 0x10000, RZ ;  /* 0x0001000011047824 */ /* 0x000fc800078e00ff */
[----:B------:R-:W-:-:S06]  /*a900*/  FMUL.FTZ R4, R4, 1 ;  /* 0x3f80000004047820 */ /* 0x000fcc0000410000 */
[----:B------:R-:W0:Y:S02]  /*a910*/  F2F.F64.F32 R4, R4 ;  /* 0x0000000400047310 */ /* 0x000e240000201800 */
[----:B0-----:R0:W-:Y:S01]  /*a920*/  STG.E.64 desc[UR36][R8.64], R4 ;  /* 0x0000000408007986 */ /* 0x0011e2000c101b24 */
[----:B------:R-:W-:Y:S05]  /*a930*/  BRA `(.L_x_5493) ;  /* 0x0000000800b87947 */ /* 0x000fea0003800000 */
.L_x_5488:
        /* <DEDUP_REMOVED lines=8> */
[----:B------:R-:W-:-:S05]  /*a9c0*/  IMAD.U32 R17, R17, 0x10000, RZ ;  /* 0x0001000011117824 */ /* 0x000fca00078e00ff */
[----:B------:R-:W-:-:S04]  /*a9d0*/  FSETP.NEU.FTZ.AND P0, PT, R17, RZ, PT ;  /* 0x000000ff1100720b */ /* 0x000fc80003f1d000 */
[----:B------:R-:W-:-:S05]  /*a9e0*/  SEL R3, RZ, 0x1, !P0 ;  /* 0x00000001ff037807 */ /* 0x000fca0004000000 */
[----:B------:R0:W-:Y:S01]  /*a9f0*/  STG.E.U8 desc[UR36][R8.64], R3 ;  /* 0x0000000308007986 */ /* 0x0001e2000c101124 */
[----:B------:R-:W-:Y:S05]  /*aa00*/  BRA `(.L_x_5493) ;  /* 0x0000000800847947 */ /* 0x000fea0003800000 */
.L_x_5502:
[----:B------:R-:W-:Y:S01]  /*aa10*/  IMAD.U32 R17, R17, 0x10000, RZ ;  /* 0x0001000011117824 */ /* 0x000fe200078e00ff */
[----:B------:R-:W-:-:S03]  /*aa20*/  CS2R R6, SRZ ;  /* 0x0000000000067805 */ /* 0x000fc6000001ff00 */
[----:B------:R-:W-:-:S06]  /*aa30*/  FMUL.FTZ R4, R17, 1 ;  /* 0x3f80000011047820 */ /* 0x000fcc0000410000 */
[----:B------:R-:W0:Y:S02]  /*aa40*/  F2F.F64.F32 R4, R4 ;  /* 0x0000000400047310 */ /* 0x000e240000201800 */
[----:B0-----:R0:W-:Y:S01]  /*aa50*/  STG.E.128 desc[UR36][R8.64], R4 ;  /* 0x0000000408007986 */ /* 0x0011e2000c101d24 */
[----:B------:R-:W-:Y:S05]  /*aa60*/  BRA `(.L_x_5493) ;  /* 0x00000008006c7947 */ /* 0x000fea0003800000 */
.L_x_5501:
        /* <DEDUP_REMOVED lines=21> */
.L_x_5506:
[----:B------:R-:W-:Y:S05]  /*abc0*/  BSYNC B0 ;  /* 0x0000000000007941 */ /* 0x000fea0003800000 */
.L_x_5505:
[----:B------:R-:W-:-:S05]  /*abd0*/  LOP3.LUT R5, R0, R5, RZ, 0xfc, !PT ;  /* 0x0000000500057212 */ /* 0x000fca00078efcff */
[----:B------:R0:W-:Y:S01]  /*abe0*/  STG.E.U8 desc[UR36][R8.64], R5 ;  /* 0x0000000508007986 */ /* 0x0001e2000c101124 */
[----:B------:R-:W-:Y:S05]  /*abf0*/  BRA `(.L_x_5493) ;  /* 0x0000000800087947 */ /* 0x000fea0003800000 */
.L_x_5504:
        /* <DEDUP_REMOVED lines=13> */
.L_x_5508:
[----:B------:R-:W-:Y:S01]  /*acd0*/  IMAD.MOV.U32 R0, RZ, RZ, 0x7f ;  /* 0x0000007fff007424 */ /* 0x000fe200078e00ff */
[----:B------:R-:W-:-:S04]  /*ace0*/  ISETP.GT.U32.AND P0, PT, R3, 0x7f800000, PT ;  /* 0x7f8000000300780c */ /* 0x000fc80003f04070 */
[----:B------:R-:W-:-:S09]  /*acf0*/  SEL R0, R0, 0x7c, P0 ;  /* 0x0000007c00007807 */ /* 0x000fd20000000000 */
.L_x_5509:
[----:B------:R-:W-:Y:S05]  /*ad00*/  BSYNC B0 ;  /* 0x0000000000007941 */ /* 0x000fea0003800000 */
.L_x_5507:
[----:B------:R-:W-:-:S04]  /*ad10*/  LOP3.LUT R3, R17, 0x80000000, RZ, 0xc0, !PT ;  /* 0x8000000011037812 */ /* 0x000fc800078ec0ff */
[----:B------:R-:W-:-:S04]  /*ad20*/  SHF.R.U32.HI R3, RZ, 0x18, R3 ;  /* 0x00000018ff037819 */ /* 0x000fc80000011603 */
[----:B------:R-:W-:-:S05]  /*ad30*/  LOP3.LUT R3, R0, R3, RZ, 0xfc, !PT ;  /* 0x0000000300037212 */ /* 0x000fca00078efcff */
[----:B------:R0:W-:Y:S01]  /*ad40*/  STG.E.U8 desc[UR36][R8.64], R3 ;  /* 0x0000000308007986 */ /* 0x0001e2000c101124 */
[----:B------:R-:W-:Y:S05]  /*ad50*/  BRA `(.L_x_5493) ;  /* 0x0000000400b07947 */ /* 0x000fea0003800000 */
.L_x_5503:
[----:B------:R0:W-:Y:S01]  /*ad60*/  STG.E.U16 desc[UR36][R8.64], R17 ;  /* 0x0000001108007986 */ /* 0x0001e2000c101524 */
[----:B------:R-:W-:Y:S05]  /*ad70*/  BRA `(.L_x_5493) ;  /* 0x0000000400a87947 */ /* 0x000fea0003800000 */
.L_x_5500:
        /* <DEDUP_REMOVED lines=8> */
[----:B------:R-:W-:-:S06]  /*ae00*/  IMAD.U32 R3, R17, 0x10000, RZ ;  /* 0x0001000011037824 */ /* 0x000fcc00078e00ff */
[----:B------:R-:W0:Y:S02]  /*ae10*/  F2I.FTZ.U32.TRUNC.NTZ R3, R3 ;  /* 0x0000000300037305 */ /* 0x000e24000021f000 */
[----:B0-----:R0:W-:Y:S01]  /*ae20*/  STG.E.U16 desc[UR36][R8.64], R3 ;  /* 0x0000000308007986 */ /* 0x0011e2000c101524 */
[----:B------:R-:W-:Y:S05]  /*ae30*/  BRA `(.L_x_5493) ;  /* 0x0000000400787947 */ /* 0x000fea0003800000 */
.L_x_5512:
        /* <DEDUP_REMOVED lines=17> */
.L_x_5515:
[----:B------:R-:W-:-:S04]  /*af50*/  LOP3.LUT R3, R17, 0x80000000, RZ, 0xc0, !PT ;  /* 0x8000000011037812 */ /* 0x000fc800078ec0ff */
[----:B------:R-:W-:-:S04]  /*af60*/  SHF.R.U32.HI R3, RZ, 0x18, R3 ;  /* 0x00000018ff037819 */ /* 0x000fc80000011603 */
[----:B------:R-:W-:-:S04]  /*af70*/  LOP3.LUT R0, R0, R3, RZ, 0xfc, !PT ;  /* 0x0000000300007212 */ /* 0x000fc800078efcff */
[----:B------:R-:W-:-:S07]  /*af80*/  PRMT R4, R0, 0x7610, R4 ;  /* 0x0000761000047816 */ /* 0x000fce0000000004 */
.L_x_5514:
[----:B------:R-:W-:Y:S05]  /*af90*/  BSYNC B0 ;  /* 0x0000000000007941 */ /* 0x000fea0003800000 */
.L_x_5513:
[----:B------:R0:W-:Y:S01]  /*afa0*/  STG.E.U8 desc[UR36][R8.64], R4 ;  /* 0x0000000408007986 */ /* 0x0001e2000c101124 */
[----:B------:R-:W-:Y:S05]  /*afb0*/  BRA `(.L_x_5493) ;  /* 0x0000000400187947 */ /* 0x000fea0003800000 */
.L_x_5511:
        /* <DEDUP_REMOVED lines=17> */
.L_x_5518:
[----:B------:R-:W-:-:S04]  /*b0d0*/  LOP3.LUT R3, R17, 0x80000000, RZ, 0xc0, !PT ;  /* 0x8000000011037812 */ /* 0x000fc800078ec0ff */
[----:B------:R-:W-:-:S04]  /*b0e0*/  SHF.R.U32.HI R3, RZ, 0x18, R3 ;  /* 0x00000018ff037819 */ /* 0x000fc80000011603 */
[----:B------:R-:W-:-:S04]  /*b0f0*/  LOP3.LUT R0, R0, R3, RZ, 0xfc, !PT ;  /* 0x0000000300007212 */ /* 0x000fc800078efcff */
[----:B------:R-:W-:-:S07]  /*b100*/  PRMT R4, R0, 0x7610, R4 ;  /* 0x0000761000047816 */ /* 0x000fce0000000004 */
.L_x_5517:
[----:B------:R-:W-:Y:S05]  /*b110*/  BSYNC B0 ;  /* 0x0000000000007941 */ /* 0x000fea0003800000 */
.L_x_5516:
[----:B------:R0:W-:Y:S01]  /*b120*/  STG.E.U8 desc[UR36][R8.64], R4 ;  /* 0x0000000408007986 */ /* 0x0001e2000c101124 */
[----:B------:R-:W-:Y:S05]  /*b130*/  BRA `(.L_x_5493) ;  /* 0x0000000000b87947 */ /* 0x000fea0003800000 */
.L_x_5510:
[----:B------:R-:W-:-:S13]  /*b140*/  ISETP.NE.AND P0, PT, R0, 0x1c, PT ;  /* 0x0000001c0000780c */ /* 0x000fda0003f05270 */
[----:B------:R-:W-:Y:S05]  /*b150*/  @!P0 BRA `(.L_x_5519) ;  /* 0x0000000000a48947 */ /* 0x000fea0003800000 */
[----:B------:R-:W-:-:S13]  /*b160*/  ISETP.NE.AND P0, PT, R0, 0x1d, PT ;  /* 0x0000001d0000780c */ /* 0x000fda0003f05270 */
[----:B------:R-:W-:Y:S05]  /*b170*/  @!P0 BRA `(.L_x_5520) ;  /* 0x00000000008c8947 */ /* 0x000fea0003800000 */
[----:B------:R-:W-:-:S13]  /*b180*/  ISETP.NE.AND P0, PT, R0, 0x2c, PT ;  /* 0x0000002c0000780c */ /* 0x000fda0003f05270 */
[----:B------:R-:W-:Y:S05]  /*b190*/  @P0 BRA `(.L_x_5492) ;  /* 0x0000000000400947 */ /* 0x000fea0003800000 */
[----:B------:R-:W-:-:S05]  /*b1a0*/  IMAD.U32 R4, R17, 0x10000, RZ ;  /* 0x0001000011047824 */ /* 0x000fca00078e00ff */
        /* <DEDUP_REMOVED lines=15> */
.L_x_5492:
        /* <DEDUP_REMOVED lines=15> */
[----:B0---4-:R-:W-:Y:S05]  /*b390*/  CALL.ABS.NOINC R14 ;  /* 0x000000000e007343 */ /* 0x011fea0003c00000 */
.L_x_5521:
[----:B------:R-:W-:Y:S05]  /*b3a0*/  BRA `(.L_x_5493) ;  /* 0x00000000001c7947 */ /* 0x000fea0003800000 */
.L_x_5520:
[----:B------:R-:W-:-:S06]  /*b3b0*/  IMAD.U32 R4, R17, 0x10000, RZ ;  /* 0x0001000011047824 */ /* 0x000fcc00078e00ff */
[----:B------:R-:W0:Y:S02]  /*b3c0*/  F2I.U64.TRUNC R4, R4 ;  /* 0x0000000400047311 */ /* 0x000e24000020d800 */
[----:B0-----:R0:W-:Y:S01]  /*b3d0*/  STG.E.64 desc[UR36][R8.64], R4 ;  /* 0x0000000408007986 */ /* 0x0011e2000c101b24 */
[----:B------:R-:W-:Y:S05]  /*b3e0*/  BRA `(.L_x_5493) ;  /* 0x00000000000c7947 */ /* 0x000fea0003800000 */
.L_x_5519:
[----:B------:R-:W-:-:S06]  /*b3f0*/  IMAD.U32 R17, R17, 0x10000, RZ ;  /* 0x0001000011117824 */ /* 0x000fcc00078e00ff */
[----:B------:R-:W0:Y:S02]  /*b400*/  F2I.FTZ.U32.TRUNC.NTZ R17, R17 ;  /* 0x0000001100117305 */ /* 0x000e24000021f000 */
[----:B0-----:R0:W-:Y:S02]  /*b410*/  STG.E desc[UR36][R8.64], R17 ;  /* 0x0000001108007986 */ /* 0x0011e4000c101924 */
.L_x_5493:
[----:B------:R-:W-:-:S07]  /*b420*/  VIADD R23, R23, 0x80 ;  /* 0x0000008017177836 */ /* 0x000fce0000000000 */
.L_x_5453:
[----:B------:R-:W-:Y:S05]  /*b430*/  BSYNC B6 ;  /* 0x0000000000067941 */ /* 0x000fea0003800000 */
.L_x_5452:
[----:B------:R-:W-:-:S13]  /*b440*/  ISETP.GE.AND P0, PT, R23, R16, PT ;  /* 0x000000101700720c */ /* 0x000fda0003f06270 */
[----:B------:R-:W-:Y:S05]  /*b450*/  @P0 EXIT ;  /* 0x000000000000094d */ /* 0x000fea0003800000 */
[----:B012---:R-:W0:Y:S01]  /*b460*/  LDC.64 R4, c[0x0][0x228] ;  /* 0x00008a00ff047b82 */ /* 0x007e220000000a00 */
[----:B---3--:R-:W-:Y:S01]  /*b470*/  PRMT R0, R18, 0x9910, RZ ;  /* 0x0000991012007816 */ /* 0x008fe200000000ff */
        /* <DEDUP_REMOVED lines=15> */
[----:B----4-:R-:W-:-:S06]  /*b570*/  IMAD.U32 R19, R19, 0x10000, RZ ;  /* 0x0001000013137824 */ /* 0x010fcc00078e00ff */
[----:B------:R-:W0:Y:S02]  /*b580*/  F2I.FTZ.TRUNC.NTZ R19, R19 ;  /* 0x0000001300137305 */ /* 0x000e24000021f100 */
[----:B0-----:R-:W-:Y:S01]  /*b590*/  STG.E.U8 desc[UR36][R2.64], R19 ;  /* 0x0000001302007986 */ /* 0x001fe2000c101124 */
[----:B------:R-:W-:Y:S05]  /*b5a0*/  EXIT ;  /* 0x000000000000794d */ /* 0x000fea0003800000 */
.L_x_5525:
[----:B----4-:R-:W-:-:S06]  /*b5b0*/  IMAD.U32 R5, R19, 0x10000, RZ ;  /* 0x0001000013057824 */ /* 0x010fcc00078e00ff */
[----:B------:R-:W0:Y:S02]  /*b5c0*/  F2I.S64.TRUNC R4, R5 ;  /* 0x0000000500047311 */ /* 0x000e24000020d900 */
[----:B0-----:R-:W-:Y:S01]  /*b5d0*/  STG.E.U8 desc[UR36][R2.64], R4 ;  /* 0x0000000402007986 */ /* 0x001fe2000c101124 */
[----:B------:R-:W-:Y:S05]  /*b5e0*/  EXIT ;  /* 0x000000000000794d */ /* 0x000fea0003800000 */
.L_x_5524:
[----:B------:R-:W-:-:S13]  /*b5f0*/  ISETP.NE.AND P0, PT, R0, 0x2, PT ;  /* 0x000000020000780c */ /* 0x000fda0003f05270 */
[----:B------:R-:W-:Y:S05]  /*b600*/  @!P0 BRA `(.L_x_5527) ;  /* 0x0000000000308947 */ /* 0x000fea0003800000 */
[----:B------:R-:W-:-:S13]  /*b610*/  ISETP.NE.AND P0, PT, R0, 0x3, PT ;  /* 0x000000030000780c */ /* 0x000fda0003f05270 */
[----:B------:R-:W-:Y:S05]  /*b620*/  @!P0 BRA `(.L_x_5528) ;  /* 0x0000000000188947 */ /* 0x000fea0003800000 */
[----:B------:R-:W-:-:S13]  /*b630*/  ISETP.NE.AND P0, PT, R0, 0x4, PT ;  /* 0x000000040000780c */ /* 0x000fda0003f05270 */
[----:B------:R-:W-:Y:S05]  /*b640*/  @P0 BRA `(.L_x_5526) ;  /* 0x0000000c000c0947 */ /* 0x000fea0003800000 */
[----:B----4-:R-:W-:-:S06]  /*b650*/  IMAD.U32 R4, R19, 0x10000, RZ ;  /* 0x0001000013047824 */ /* 0x010fcc00078e00ff */
[----:B------:R-:W0:Y:S02]  /*b660*/  F2I.S64.TRUNC R4, R4 ;  /* 0x0000000400047311 */ /* 0x000e24000020d900 */
[----:B0-----:R-:W-:Y:S01]  /*b670*/  STG.E.64 desc[UR36][R2.64], R4 ;  /* 0x0000000402007986 */ /* 0x001fe2000c101b24 */
[----:B------:R-:W-:Y:S05]  /*b680*/  EXIT ;  /* 0x000000000000794d */ /* 0x000fea0003800000 */
.L_x_5528:
[----:B----4-:R-:W-:-:S06]  /*b690*/  IMAD.U32 R19, R19, 0x10000, RZ ;  /* 0x0001000013137824 */ /* 0x010fcc00078e00ff */
[----:B------:R-:W0:Y:S02]  /*b6a0*/  F2I.FTZ.TRUNC.NTZ R19, R19 ;  /* 0x0000001300137305 */ /* 0x000e24000021f100 */
[----:B0-----:R-:W-:Y:S01]  /*b6b0*/  STG.E desc[UR36][R2.64], R19 ;  /* 0x0000001302007986 */ /* 0x001fe2000c101924 */
[----:B------:R-:W-:Y:S05]  /*b6c0*/  EXIT ;  /* 0x000000000000794d */ /* 0x000fea0003800000 */
.L_x_5527:
[----:B----4-:R-:W-:-:S06]  /*b6d0*/  IMAD.U32 R19, R19, 0x10000, RZ ;  /* 0x0001000013137824 */ /* 0x010fcc00078e00ff */
[----:B------:R-:W0:Y:S02]  /*b6e0*/  F2I.FTZ.TRUNC.NTZ R19, R19 ;  /* 0x0000001300137305 */ /* 0x000e24000021f100 */
[----:B0-----:R-:W-:Y:S01]  /*b6f0*/  STG.E.U16 desc[UR36][R2.64], R19 ;  /* 0x0000001302007986 */ /* 0x001fe2000c101524 */
[----:B------:R-:W-:Y:S05]  /*b700*/  EXIT ;  /* 0x000000000000794d */ /* 0x000fea0003800000 */
.L_x_5523:
[----:B------:R-:W-:-:S13]  /*b710*/  ISETP.GT.AND P0, PT, R0, 0x6, PT ;  /* 0x000000060000780c */ /* 0x000fda0003f04270 */
[----:B------:R-:W-:Y:S05]  /*b720*/  @P0 BRA `(.L_x_5529) ;  /* 0x00000000002c0947 */ /* 0x000fea0003800000 */
[----:B------:R-:W-:-:S13]  /*b730*/  ISETP.NE.AND P0, PT, R0, 0x5, PT ;  /* 0x000000050000780c */ /* 0x000fda0003f05270 */
[----:B------:R-:W-:Y:S05]  /*b740*/  @!P0 BRA `(.L_x_5530) ;  /* 0x0000000000148947 */ /* 0x000fea0003800000 */
[----:B------:R-:W-:-:S13]  /*b750*/  ISETP.NE.AND P0, PT, R0, 0x6, PT ;  /* 0x000000060000780c */ /* 0x000fda0003f05270 */
[----:B------:R-:W-:Y:S05]  /*b760*/  @P0 BRA `(.L_x_5526) ;  /* 0x0000000800c40947 */ /* 0x000fea0003800000 */
[----:B----4-:R-:W-:-:S05]  /*b770*/  IMAD.U32 R19, R19, 0x10000, RZ ;  /* 0x0001000013137824 */ /* 0x010fca00078e00ff */
[----:B------:R-:W-:Y:S01]  /*b780*/  STG.E desc[UR36][R2.64], R19 ;  /* 0x0000001302007986 */ /* 0x000fe2000c101924 */
[----:B------:R-:W-:Y:S05]  /*b790*/  EXIT ;  /* 0x000000000000794d */ /* 0x000fea0003800000 */
.L_x_5530:
[----:B----4-:R-:W-:-:S05]  /*b7a0*/  IMAD.U32 R0, R19, 0x10000, RZ ;  /* 0x0001000013007824 */ /* 0x010fca00078e00ff */
[----:B------:R-:W-:-:S05]  /*b7b0*/  F2FP.F16.F32.PACK_AB R0, RZ, R0 ;  /* 0x00000000ff00723e */ /* 0x000fca00000000ff */
[----:B------:R-:W-:Y:S01]  /*b7c0*/  STG.E.U16 desc[UR36][R2.64], R0 ;  /* 0x0000000002007986 */ /* 0x000fe2000c101524 */
[----:B------:R-:W-:Y:S05]  /*b7d0*/  EXIT ;  /* 0x000000000000794d */ /* 0x000fea0003800000 */
.L_x_5529:
[----:B------:R-:W-:-:S13]  /*b7e0*/  ISETP.NE.AND P0, PT, R0, 0x7, PT ;  /* 0x000000070000780c */ /* 0x000fda0003f05270 */
[----:B------:R-:W-:Y:S05]  /*b7f0*/  @!P0 BRA `(.L_x_5531) ;  /* 0x0000000000348947 */ /* 0x000fea0003800000 */
[----:B------:R-:W-:-:S13]  /*b800*/  ISETP.NE.AND P0, PT, R0, 0x8, PT ;  /* 0x000000080000780c */ /* 0x000fda0003f05270 */
[----:B------:R-:W-:Y:S05]  /*b810*/  @!P0 BRA `(.L_x_5532) ;  /* 0x0000000000188947 */ /* 0x000fea0003800000 */
[----:B------:R-:W-:-:S13]  /*b820*/  ISETP.NE.AND P0, PT, R0, 0x9, PT ;  /* 0x000000090000780c */ /* 0x000fda0003f05270 */
[----:B------:R-:W-:Y:S05]  /*b830*/  @P0 BRA `(.L_x_5526) ;  /* 0x0000000800900947 */ /* 0x000fea0003800000 */
[----:B----4-:R-:W-:Y:S02]  /*b840*/  IMAD.U32 R4, R19, 0x10000, RZ ;  /* 0x0001000013047824 */ /* 0x010fe400078e00ff */
[----:B------:R-:W-:-:S05]  /*b850*/  IMAD.MOV.U32 R5, RZ, RZ, RZ ;  /* 0x000000ffff057224 */ /* 0x000fca00078e00ff */
[----:B------:R-:W-:Y:S01]  /*b860*/  STG.E.64 desc[UR36][R2.64], R4 ;  /* 0x0000000402007986 */ /* 0x000fe2000c101b24 */
[----:B------:R-:W-:Y:S05]  /*b870*/  EXIT ;  /* 0x000000000000794d */ /* 0x000fea0003800000 */
.L_x_5532:
[----:B----4-:R-:W-:-:S05]  /*b880*/  IMAD.U32 R19, R19, 0x10000, RZ ;  /* 0x0001000013137824 */ /* 0x010fca00078e00ff */
[----:B------:R-:W-:-:S04]  /*b890*/  F2FP.F16.F32.PACK_AB R5, RZ, R19 ;  /* 0x00000013ff05723e */ /* 0x000fc800000000ff */
[----:B------:R-:W-:-:S05]  /*b8a0*/  PRMT R5, R5, 0x5410, RZ ;  /* 0x0000541005057816 */ /* 0x000fca00000000ff */
[----:B------:R-:W-:Y:S01]  /*b8b0*/  STG.E desc[UR36][R2.64], R5 ;  /* 0x0000000502007986 */ /* 0x000fe2000c101924 */
[----:B------:R-:W-:Y:S05]  /*b8c0*/  EXIT ;  /* 0x000000000000794d */ /* 0x000fea0003800000 */
.L_x_5531:
[----:B----4-:R-:W-:-:S04]  /*b8d0*/  IMAD.U32 R4, R19, 0x10000, RZ ;  /* 0x0001000013047824 */ /* 0x010fc800078e00ff */
[----:B------:R-:W-:-:S06]  /*b8e0*/  FMUL.FTZ R4, R4, 1 ;  /* 0x3f80000004047820 */ /* 0x000fcc0000410000 */
[----:B------:R-:W0:Y:S02]  /*b8f0*/  F2F.F64.F32 R4, R4 ;  /* 0x0000000400047310 */ /* 0x000e240000201800 */
[----:B0-----:R-:W-:Y:S01]  /*b900*/  STG.E.64 desc[UR36][R2.64], R4 ;  /* 0x0000000402007986 */ /* 0x001fe2000c101b24 */
[----:B------:R-:W-:Y:S05]  /*b910*/  EXIT ;  /* 0x000000000000794d */ /* 0x000fea0003800000 */
.L_x_5522:
        /* <DEDUP_REMOVED lines=8> */
[----:B----4-:R-:W-:-:S05]  /*b9a0*/  IMAD.U32 R19, R19, 0x10000, RZ ;  /* 0x0001000013137824 */ /* 0x010fca00078e00ff */
[----:B------:R-:W-:-:S04]  /*b9b0*/  FSETP.NEU.FTZ.AND P0, PT, R19, RZ, PT ;  /* 0x000000ff1300720b */ /* 0x000fc80003f1d000 */
[----:B------:R-:W-:-:S05]  /*b9c0*/  SEL R5, RZ, 0x1, !P0 ;  /* 0x00000001ff057807 */ /* 0x000fca0004000000 */
[----:B------:R-:W-:Y:S01]  /*b9d0*/  STG.E.U8 desc[UR36][R2.64], R5 ;  /* 0x0000000502007986 */ /* 0x000fe2000c101124 */
[----:B------:R-:W-:Y:S05]  /*b9e0*/  EXIT ;  /* 0x000000000000794d */ /* 0x000fea0003800000 */
.L_x_5535:
[----:B----4-:R-:W-:Y:S01]  /*b9f0*/  IMAD.U32 R19, R19, 0x10000, RZ ;  /* 0x0001000013137824 */ /* 0x010fe200078e00ff */
[----:B------:R-:W-:-:S03]  /*ba00*/  CS2R R6, SRZ ;  /* 0x0000000000067805 */ /* 0x000fc6000001ff00 */
[----:B------:R-:W-:-:S06]  /*ba10*/  FMUL.FTZ R4, R19, 1 ;  /* 0x3f80000013047820 */ /* 0x000fcc0000410000 */
[----:B------:R-:W0:Y:S02]  /*ba20*/  F2F.F64.F32 R4, R4 ;  /* 0x0000000400047310 */ /* 0x000e240000201800 */
[----:B0-----:R-:W-:Y:S01]  /*ba30*/  STG.E.128 desc[UR36][R2.64], R4 ;  /* 0x0000000402007986 */ /* 0x001fe2000c101d24 */
[----:B------:R-:W-:Y:S05]  /*ba40*/  EXIT ;  /* 0x000000000000794d */ /* 0x000fea0003800000 */
.L_x_5534:
[----:B------:R-:W-:-:S13]  /*ba50*/  ISETP.NE.AND P0, PT, R0, 0xf, PT ;  /* 0x0000000f0000780c */ /* 0x000fda0003f05270 */
[----:B------:R-:W-:Y:S05]  /*ba60*/  @!P0 BRA `(.L_x_5536) ;  /* 0x0000000000b48947 */ /* 0x000fea0003800000 */
[----:B------:R-:W-:-:S13]  /*ba70*/  ISETP.NE.AND P0, PT, R0, 0x17, PT ;  /* 0x000000170000780c */ /* 0x000fda0003f05270 */
[----:B------:R-:W-:Y:S05]  /*ba80*/  @!P0 BRA `(.L_x_5537) ;  /* 0x0000000000548947 */ /* 0x000fea0003800000 */
[----:B------:R-:W-:-:S13]  /*ba90*/  ISETP.NE.AND P0, PT, R0, 0x18, PT ;  /* 0x000000180000780c */ /* 0x000fda0003f05270 */
[----:B------:R-:W-:Y:S05]  /*baa0*/  @P0 BRA `(.L_x_5526) ;  /* 0x0000000400f40947 */ /* 0x000fea0003800000 */
[----:B----4-:R-:W-:Y:S01]  /*bab0*/  IMAD.U32 R19, R19, 0x10000, RZ ;  /* 0x0001000013137824 */ /* 0x010fe200078e00ff */
        /* <DEDUP_REMOVED lines=14> */
.L_x_5539:
[----:B------:R-:W-:Y:S05]  /*bba0*/  BSYNC B0 ;  /* 0x0000000000007941 */ /* 0x000fea0003800000 */
.L_x_5538:
[----:B------:R-:W-:-:S05]  /*bbb0*/  LOP3.LUT R5, R0, R5, RZ, 0xfc, !PT ;  /* 0x0000000500057212 */ /* 0x000fca00078efcff */
[----:B------:R-:W-:Y:S01]  /*bbc0*/  STG.E.U8 desc[UR36][R2.64], R5 ;  /* 0x0000000502007986 */ /* 0x000fe2000c101124 */
[----:B------:R-:W-:Y:S05]  /*bbd0*/  EXIT ;  /* 0x000000000000794d */ /* 0x000fea0003800000 */
.L_x_5537:
[----:B----4-:R-:W-:Y:S01]  /*bbe0*/  IMAD.U32 R19, R19, 0x10000, RZ ;  /* 0x0001000013137824 */ /* 0x010fe200078e00ff */
        /* <DEDUP_REMOVED lines=12> */
.L_x_5541:
[----:B------:R-:W-:Y:S01]  /*bcb0*/  IMAD.MOV.U32 R0, RZ, RZ, 0x7f ;  /* 0x0000007fff007424 */ /* 0x000fe200078e00ff */
[----:B------:R-:W-:-:S04]  /*bcc0*/  ISETP.GT.U32.AND P0, PT, R4, 0x7f800000, PT ;  /* 0x7f8000000400780c */ /* 0x000fc80003f04070 */
[----:B------:R-:W-:-:S09]  /*bcd0*/  SEL R0, R0, 0x7c, P0 ;  /* 0x0000007c00007807 */ /* 0x000fd20000000000 */
.L_x_5542:
[----:B------:R-:W-:Y:S05]  /*bce0*/  BSYNC B0 ;  /* 0x0000000000007941 */ /* 0x000fea0003800000 */
.L_x_5540:
[----:B------:R-:W-:-:S04]  /*bcf0*/  LOP3.LUT R4, R19, 0x80000000, RZ, 0xc0, !PT ;  /* 0x8000000013047812 */ /* 0x000fc800078ec0ff */
[----:B------:R-:W-:-:S04]  /*bd00*/  SHF.R.U32.HI R5, RZ, 0x18, R4 ;  /* 0x00000018ff057819 */ /* 0x000fc80000011604 */
[----:B------:R-:W-:-:S05]  /*bd10*/  LOP3.LUT R5, R0, R5, RZ, 0xfc, !PT ;  /* 0x0000000500057212 */ /* 0x000fca00078efcff */
[----:B------:R-:W-:Y:S01]  /*bd20*/  STG.E.U8 desc[UR36][R2.64], R5 ;  /* 0x0000000502007986 */ /* 0x000fe2000c101124 */
[----:B------:R-:W-:Y:S05]  /*bd30*/  EXIT ;  /* 0x000000000000794d */ /* 0x000fea0003800000 */
.L_x_5536:
[----:B----4-:R-:W-:Y:S01]  /*bd40*/  STG.E.U16 desc[UR36][R2.64], R19 ;  /* 0x0000001302007986 */ /* 0x010fe2000c101524 */
[----:B------:R-:W-:Y:S05]  /*bd50*/  EXIT ;  /* 0x000000000000794d */ /* 0x000fea0003800000 */
.L_x_5533:
        /* <DEDUP_REMOVED lines=8> */
[----:B----4-:R-:W-:-:S06]  /*bde0*/  IMAD.U32 R5, R19, 0x10000, RZ ;  /* 0x0001000013057824 */ /* 0x010fcc00078e00ff */
[----:B------:R-:W0:Y:S02]  /*bdf0*/  F2I.FTZ.U32.TRUNC.NTZ R5, R5 ;  /* 0x0000000500057305 */ /* 0x000e24000021f000 */
[----:B0-----:R-:W-:Y:S01]  /*be00*/  STG.E.U16 desc[UR36][R2.64], R5 ;  /* 0x0000000502007986 */ /* 0x001fe2000c101524 */
[----:B------:R-:W-:Y:S05]  /*be10*/  EXIT ;  /* 0x000000000000794d */ /* 0x000fea0003800000 */
.L_x_5545:
[----:B----4-:R-:W-:Y:S01]  /*be20*/  IMAD.U32 R19, R19, 0x10000, RZ ;  /* 0x0001000013137824 */ /* 0x010fe200078e00ff */
        /* <DEDUP_REMOVED lines=12> */
[----:B------:R-:W-:-:S05]  /*bef0*/  FADD.FTZ R0, R5, 8192 ;  /* 0x4600000005007421 */ /* 0x000fca0000010000 */
[----:B------:R-:W-:Y:S02]  /*bf00*/  LOP3.LUT P0, R4, R0, 0xff, RZ, 0xc0, !PT ;  /* 0x000000ff00047812 */ /* 0x000fe4000780c0ff */
[----:B------:R-:W-:-:S11]  /*bf10*/  PRMT R0, RZ, 0x7610, R0 ;  /* 0x00007610ff007816 */ /* 0x000fd60000000000 */
[----:B------:R-:W-:Y:S05]  /*bf20*/  @!P0 BRA `(.L_x_5547) ;  /* 0x0000000000108947 */ /* 0x000fea0003800000 */
.L_x_5548:
[----:B------:R-:W-:-:S04]  /*bf30*/  LOP3.LUT R0, R19, 0x80000000, RZ, 0xc0, !PT ;  /* 0x8000000013007812 */ /* 0x000fc800078ec0ff */
[----:B------:R-:W-:-:S04]  /*bf40*/  SHF.R.U32.HI R5, RZ, 0x18, R0 ;  /* 0x00000018ff057819 */ /* 0x000fc80000011600 */
[----:B------:R-:W-:-:S04]  /*bf50*/  LOP3.LUT R4, R4, R5, RZ, 0xfc, !PT ;  /* 0x0000000504047212 */ /* 0x000fc800078efcff */
[----:B------:R-:W-:-:S07]  /*bf60*/  PRMT R0, R4, 0x7610, R0 ;  /* 0x0000761004007816 */ /* 0x000fce0000000000 */
.L_x_5547:
[----:B------:R-:W-:Y:S05]  /*bf70*/  BSYNC B0 ;  /* 0x0000000000007941 */ /* 0x000fea0003800000 */
.L_x_5546:
[----:B------:R-:W-:Y:S01]  /*bf80*/  STG.E.U8 desc[UR36][R2.64], R0 ;  /* 0x0000000002007986 */ /* 0x000fe2000c101124 */
[----:B------:R-:W-:Y:S05]  /*bf90*/  EXIT ;  /* 0x000000000000794d */ /* 0x000fea0003800000 */
.L_x_5544:
        /* <DEDUP_REMOVED lines=17> */
.L_x_5551:
[----:B------:R-:W-:-:S04]  /*c0b0*/  LOP3.LUT R0, R19, 0x80000000, RZ, 0xc0, !PT ;  /* 0x8000000013007812 */ /* 0x000fc800078ec0ff */
[----:B------:R-:W-:-:S04]  /*c0c0*/  SHF.R.U32.HI R5, RZ, 0x18, R0 ;  /* 0x00000018ff057819 */ /* 0x000fc80000011600 */
[----:B------:R-:W-:-:S04]  /*c0d0*/  LOP3.LUT R4, R4, R5, RZ, 0xfc, !PT ;  /* 0x0000000504047212 */ /* 0x000fc800078efcff */
[----:B------:R-:W-:-:S07]  /*c0e0*/  PRMT R0, R4, 0x7610, R0 ;  /* 0x0000761004007816 */ /* 0x000fce0000000000 */
.L_x_5550:
[----:B------:R-:W-:Y:S05]  /*c0f0*/  BSYNC B0 ;  /* 0x0000000000007941 */ /* 0x000fea0003800000 */
.L_x_5549:
[----:B------:R-:W-:Y:S01]  /*c100*/  STG.E.U8 desc[UR36][R2.64], R0 ;  /* 0x0000000002007986 */ /* 0x000fe2000c101124 */
[----:B------:R-:W-:Y:S05]  /*c110*/  EXIT ;  /* 0x000000000000794d */ /* 0x000fea0003800000 */
.L_x_5543:
[----:B------:R-:W-:-:S13]  /*c120*/  ISETP.NE.AND P0, PT, R0, 0x1c, PT ;  /* 0x0000001c0000780c */ /* 0x000fda0003f05270 */
[----:B------:R-:W-:Y:S05]  /*c130*/  @!P0 BRA `(.L_x_5552) ;  /* 0x0000000000a48947 */ /* 0x000fea0003800000 */
[----:B------:R-:W-:-:S13]  /*c140*/  ISETP.NE.AND P0, PT, R0, 0x1d, PT ;  /* 0x0000001d0000780c */ /* 0x000fda0003f05270 */
[----:B------:R-:W-:Y:S05]  /*c150*/  @!P0 BRA `(.L_x_5553) ;  /* 0x00000000008c8947 */ /* 0x000fea0003800000 */
[----:B------:R-:W-:-:S13]  /*c160*/  ISETP.NE.AND P0, PT, R0, 0x2c, PT ;  /* 0x0000002c0000780c */ /* 0x000fda0003f05270 */
[----:B------:R-:W-:Y:S05]  /*c170*/  @P0 BRA `(.L_x_5526) ;  /* 0x0000000000400947 */ /* 0x000fea0003800000 */
[----:B----4-:R-:W-:Y:S02]  /*c180*/  IMAD.U32 R19, R19, 0x10000, RZ ;  /* 0x0001000013137824 */ /* 0x010fe400078e00ff */
[----:B------:R-:W-:-:S03]  /*c190*/  IMAD.MOV.U32 R5, RZ, RZ, 0xff ;  /* 0x000000ffff057424 */ /* 0x000fc600078e00ff */
[----:B------:R-:W-:-:S04]  /*c1a0*/  SHF.R.U32.HI R6, RZ, 0x17, R19 ;  /* 0x00000017ff067819 */ /* 0x000fc80000011613 */
        /* <DEDUP_REMOVED lines=13> */
.L_x_5526:
[----:B------:R-:W-:Y:S01]  /*c280*/  MOV R0, 0x180 ;  /* 0x0000018000007802 */ /* 0x000fe20000000f00 */
[----:B------:R-:W-:Y:S01]  /*c290*/  ULDC.64 UR4, c[0x4][0x170] ;  /* 0x01005c0000047ab9 */ /* 0x000fe20000000a00 */
[----:B------:R-:W-:Y:S01]  /*c2a0*/  ULDC.64 UR6, c[0x4][0x80] ;  /* 0x0100200000067ab9 */ /* 0x000fe20000000a00 */
[----:B------:R-:W-:Y:S01]  /*c2b0*/  IMAD.U32 R4, RZ, RZ, UR4 ;  /* 0x00000004ff047e24 */ /* 0x000fe2000f8e00ff */
[----:B------:R0:W1:Y:S01]  /*c2c0*/  LDC.64 R2, c[0x4][R0] ;  /* 0x0100000000027b82 */ /* 0x0000620000000a00 */
        /* <DEDUP_REMOVED lines=10> */
[----:B-1--4-:R-:W-:Y:S05]  /*c370*/  CALL.ABS.NOINC R2 ;  /* 0x0000000002007343 */ /* 0x012fea0003c00000 */
.L_x_5554:
[----:B------:R-:W-:Y:S05]  /*c380*/  EXIT ;  /* 0x000000000000794d */ /* 0x000fea0003800000 */
.L_x_5553:
[----:B----4-:R-:W-:-:S06]  /*c390*/  IMAD.U32 R4, R19, 0x10000, RZ ;  /* 0x0001000013047824 */ /* 0x010fcc00078e00ff */
[----:B------:R-:W0:Y:S02]  /*c3a0*/  F2I.U64.TRUNC R4, R4 ;  /* 0x0000000400047311 */ /* 0x000e24000020d800 */
[----:B0-----:R-:W-:Y:S01]  /*c3b0*/  STG.E.64 desc[UR36][R2.64], R4 ;  /* 0x0000000402007986 */ /* 0x001fe2000c101b24 */
[----:B------:R-:W-:Y:S05]  /*c3c0*/  EXIT ;  /* 0x000000000000794d */ /* 0x000fea0003800000 */
.L_x_5552:
[----:B----4-:R-:W-:-:S06]  /*c3d0*/  IMAD.U32 R19, R19, 0x10000, RZ ;  /* 0x0001000013137824 */ /* 0x010fcc00078e00ff */
[----:B------:R-:W0:Y:S02]  /*c3e0*/  F2I.FTZ.U32.TRUNC.NTZ R19, R19 ;  /* 0x0000001300137305 */ /* 0x000e24000021f000 */
[----:B0-----:R-:W-:Y:S01]  /*c3f0*/  STG.E desc[UR36][R2.64], R19 ;  /* 0x0000001302007986 */ /* 0x001fe2000c101924 */
[----:B------:R-:W-:Y:S05]  /*c400*/  EXIT ;  /* 0x000000000000794d */ /* 0x000fea0003800000 */
.L_x_5555:
        /* <DEDUP_REMOVED lines=15> */
.L_x_11765:


//--------------------- .text._ZN2at6native18elementwise_kernelILi128ELi4EZNS0_22gpu_kernel_impl_nocastIZNS0_43_GLOBAL__N__7cc8d1ed_10_Dropout_cu_0e96ed3819masked_scale_kernelIhN3c108BFloat16EfEEvRNS_6TensorERKS7_SA_T1_EUlS6_hE_EEvRNS_18TensorIteratorBaseERKT_EUliE_EEviSB_ --------------------------
	.section	.text._ZN2at6native18elementwise_kernelILi128ELi4EZNS0_22gpu_kernel_impl_nocastIZNS0_43_GLOBAL__N__7cc8d1ed_10_Dropout_cu_0e96ed3819masked_scale_kernelIhN3c108BFloat16EfEEvRNS_6TensorERKS7_SA_T1_EUlS6_hE_EEvRNS_18TensorIteratorBaseERKT_EUliE_EEviSB_,"ax",@progbits
	.align	128
        .global         _ZN2at6native18elementwise_kernelILi128ELi4EZNS0_22gpu_kernel_impl_nocastIZNS0_43_GLOBAL__N__7cc8d1ed_10_Dropout_cu_0e96ed3819masked_scale_kernelIhN3c108BFloat16EfEEvRNS_6TensorERKS7_SA_T1_EUlS6_hE_EEvRNS_18TensorIteratorBaseERKT_EUliE_EEviSB_
        .type           _ZN2at6native18elementwise_kernelILi128ELi4EZNS0_22gpu_kernel_impl_nocastIZNS0_43_GLOBAL__N__7cc8d1ed_10_Dropout_cu_0e96ed3819masked_scale_kernelIhN3c108BFloat16EfEEvRNS_6TensorERKS7_SA_T1_EUlS6_hE_EEvRNS_18TensorIteratorBaseERKT_EUliE_EEviSB_,@function
        .size           _ZN2at6native18elementwise_kernelILi128ELi4EZNS0_22gpu_kernel_impl_nocastIZNS0_43_GLOBAL__N__7cc8d1ed_10_Dropout_cu_0e96ed3819masked_scale_kernelIhN3c108BFloat16EfEEvRNS_6TensorERKS7_SA_T1_EUlS6_hE_EEvRNS_18TensorIteratorBaseERKT_EUliE_EEviSB_,(.L_x_11766 - _ZN2at6native18elementwise_kernelILi128ELi4EZNS0_22gpu_kernel_impl_nocastIZNS0_43_GLOBAL__N__7cc8d1ed_10_Dropout_cu_0e96ed3819masked_scale_kernelIhN3c108BFloat16EfEEvRNS_6TensorERKS7_SA_T1_EUlS6_hE_EEvRNS_18TensorIteratorBaseERKT_EUliE_EEviSB_)
        .other          _ZN2at6native18elementwise_kernelILi128ELi4EZNS0_22gpu_kernel_impl_nocastIZNS0_43_GLOBAL__N__7cc8d1ed_10_Dropout_cu_0e96ed3819masked_scale_kernelIhN3c108BFloat16EfEEvRNS_6TensorERKS7_SA_T1_EUlS6_hE_EEvRNS_18TensorIteratorBaseERKT_EUliE_EEviSB_,@"STO_CUDA_ENTRY STV_DEFAULT"
_ZN2at6native18elementwise_kernelILi128ELi4EZNS0_22gpu_kernel_impl_nocastIZNS0_43_GLOBAL__N__7cc8d1ed_10_Dropout_cu_0e96ed3819masked_scale_kernelIhN3c108BFloat16EfEEvRNS_6TensorERKS7_SA_T1_EUlS6_hE_EEvRNS_18TensorIteratorBaseERKT_EUliE_EEviSB_:
.text._ZN2at6native18elementwise_kernelILi128ELi4EZNS0_22gpu_kernel_impl_nocastIZNS0_43_GLOBAL__N__7cc8d1ed_10_Dropout_cu_0e96ed3819masked_scale_kernelIhN3c108BFloat16EfEEvRNS_6TensorERKS7_SA_T1_EUlS6_hE_EEvRNS_18TensorIteratorBaseERKT_EUliE_EEviSB_:
[----:B------:R-:W-:Y:S01]  /*0000*/  LDC R1, c[0x0][0x28] ;  /* 0x00000a00ff017b82 */ /* 0x000fe20000000800 */
[----:B------:R-:W0:Y:S01]  /*0010*/  S2R R3, SR_CTAID.X ;  /* 0x0000000000037919 */ /* 0x000e220000002500 */
[----:B------:R-:W-:Y:S01]  /*0020*/  ULDC UR6, c[0x0][0x210] ;  /* 0x0000840000067ab9 */ /* 0x000fe20000000800 */
[----:B------:R-:W-:Y:S01]  /*0030*/  ULDC.64 UR4, c[0x0][0x208] ;  /* 0x0000820000047ab9 */ /* 0x000fe20000000a00 */
[----:B------:R-:W-:Y:S01]  /*0040*/  BSSY B0, `(.L_x_5556) ;  /* 0x000017a000007945 */ /* 0x000fe20003800000 */
[----:B------:R-:W0:Y:S02]  /*0050*/  S2R R0, SR_TID.X ;  /* 0x0000000000007919 */ /* 0x000e240000002100 */
[----:B0-----:R-:W-:-:S04]  /*0060*/  LEA R3, R3, R0, 0x9 ;  /* 0x0000000003037211 */ /* 0x001fc800078e48ff */
[----:B------:R-:W-:-:S13]  /*0070*/  ISETP.GE.AND P0, PT, R3, UR6, PT ;  /* 0x0000000603007c0c */ /* 0x000fda000bf06270 */
[----:B------:R-:W-:Y:S05]  /*0080*/  @P0 BRA `(.L_x_5557) ;  /* 0x0000001400d40947 */ /* 0x000fea0003800000 */
[----:B------:R-:W0:Y:S01]  /*0090*/  LDC R10, c[0x0][0x218] ;  /* 0x00008600ff0a7b82 */ /* 0x000e220000000800 */
[----:B------:R-:W-:Y:S01]  /*00a0*/  HFMA2.MMA R0, -RZ, RZ, 0, 0 ;  /* 0x00000000ff007435 */ /* 0x000fe200000001ff */
[----:B------:R-:W-:Y:S01]  /*00b0*/  MOV R2, RZ ;  /* 0x000000ff00027202 */ /* 0x000fe20000000f00 */
[----:B------:R-:W-:Y:S01]  /*00c0*/  HFMA2.MMA R5, -RZ, RZ, 0, 0 ;  /* 0x00000000ff057435 */ /* 0x000fe200000001ff */
[----:B0-----:R-:W-:-:S13]  /*00d0*/  ISETP.NE.AND P0, PT, R10, RZ, PT ;  /* 0x000000ff0a00720c */ /* 0x001fda0003f05270 */
[----:B------:R-:W-:Y:S05]  /*00e0*/  @!P0 BRA `(.L_x_5558) ;  /* 0x0000001400708947 */ /* 0x000fea0003800000 */
[----:B------:R-:W-:Y:S01]  /*00f0*/  MOV R4, RZ ;  /* 0x000000ff00047202 */ /* 0x000fe20000000f00 */
[----:B------:R-:W-:Y:S01]  /*0100*/  ULDC.64 UR8, c[0x0][0x220] ;  /* 0x0000880000087ab9 */ /* 0x000fe20000000a00 */
[----:B------:R-:W-:Y:S01]  /*0110*/  MOV R5, R3 ;  /* 0x0000000300057202 */ /* 0x000fe20000000f00 */
[----:B------:R-:W-:Y:S01]  /*0120*/  ULDC UR7, c[0x0][0x21c] ;  /* 0x0000870000077ab9 */ /* 0x000fe20000000800 */
[----:B------:R-:W-:Y:S01]  /*0130*/  ISETP.NE.AND P0, PT, R10, 0x1, PT ;  /* 0x000000010a00780c */ /* 0x000fe20003f05270 */
[----:B------:R-:W-:-:S05]  /*0140*/  IMAD.HI.U32 R6, R3, UR8, R4 ;  /* 0x0000000803067c27 */ /* 0x000fca000f8e0004 */
[----:B------:R-:W-:Y:S01]  /*0150*/  SHF.R.U32.HI R7, RZ, UR9, R6 ;  /* 0x00000009ff077c19 */ /* 0x000fe20008011606 */
[----:B------:R-:W-:-:S03]  /*0160*/  ULDC.64 UR8, c[0x0][0x348] ;  /* 0x0000d20000087ab9 */ /* 0x000fc60000000a00 */
[----:B------:R-:W-:-:S05]  /*0170*/  IADD3 R0, -R7, RZ, RZ ;  /* 0x000000ff07007210 */ /* 0x000fca0007ffe1ff */
[----:B------:R-:W-:Y:S01]  /*0180*/  IMAD R0, R0, UR7, R3 ;  /* 0x0000000700007c24 */ /* 0x000fe2000f8e0203 */
[----:B------:R-:W-:-:S03]  /*0190*/  ULDC UR7, c[0x0][0x350] ;  /* 0x0000d40000077ab9 */ /* 0x000fc60000000800 */
[C---:B------:R-:W-:Y:S02]  /*01a0*/  IMAD R5, R0.reuse, UR8, RZ ;  /* 0x0000000800057c24 */ /* 0x040fe4000f8e02ff */
[C---:B------:R-:W-:Y:S02]  /*01b0*/  IMAD R2, R0.reuse, UR9, RZ ;  /* 0x0000000900027c24 */ /* 0x040fe4000f8e02ff */
[----:B------:R-:W-:Y:S01]  /*01c0*/  IMAD R0, R0, UR7, RZ ;  /* 0x0000000700007c24 */ /* 0x000fe2000f8e02ff */
[----:B------:R-:W-:Y:S06]  /*01d0*/  @!P0 BRA `(.L_x_5558) ;  /* 0x0000001400348947 */ /* 0x000fec0003800000 */
[----:B------:R-:W-:Y:S01]  /*01e0*/  MOV R6, RZ ;  /* 0x000000ff00067202 */ /* 0x000fe20000000f00 */
[----:B------:R-:W-:Y:S01]  /*01f0*/  ULDC.64 UR8, c[0x0][0x228] ;  /* 0x00008a0000087ab9 */ /* 0x000fe20000000a00 */
[----:B------:R-:W-:Y:S01]  /*0200*/  ULDC UR7, c[0x0][0x230] ;  /* 0x00008c0000077ab9 */ /* 0x000fe20000000800 */
[----:B------:R-:W-:Y:S02]  /*0210*/  ISETP.NE.AND P0, PT, R10, 0x2, PT ;  /* 0x000000020a00780c */ /* 0x000fe40003f05270 */
[----:B------:R-:W-:-:S05]  /*0220*/  IMAD.HI.U32 R8, R7, UR9, R6 ;  /* 0x0000000907087c27 */ /* 0x000fca000f8e0006 */
[----:B------:R-:W-:Y:S01]  /*0230*/  SHF.R.U32.HI R9, RZ, UR7, R8 ;  /* 0x00000007ff097c19 */ /* 0x000fe20008011608 */
[----:B------:R-:W-:-:S03]  /*0240*/  ULDC UR7, c[0x0][0x354] ;  /* 0x0000d50000077ab9 */ /* 0x000fc60000000800 */
[----:B------:R-:W-:-:S05]  /*0250*/  IADD3 R6, -R9, RZ, RZ ;  /* 0x000000ff09067210 */ /* 0x000fca0007ffe1ff */
[----:B------:R-:W-:Y:S01]  /*0260*/  IMAD R7, R6, UR8, R7 ;  /* 0x0000000806077c24 */ /* 0x000fe2000f8e0207 */
[----:B------:R-:W-:-:S03]  /*0270*/  ULDC.64 UR8, c[0x0][0x358] ;  /* 0x0000d60000087ab9 */ /* 0x000fc60000000a00 */
[C---:B------:R-:W-:Y:S02]  /*0280*/  IMAD R5, R7.reuse, UR7, R5 ;  /* 0x0000000707057c24 */ /* 0x040fe4000f8e0205 */
[C---:B------:R-:W-:Y:S02]  /*0290*/  IMAD R2, R7.reuse, UR8, R2 ;  /* 0x0000000807027c24 */ /* 0x040fe4000f8e0202 */
[----:B------:R-:W-:Y:S01]  /*02a0*/  IMAD R0, R7, UR9, R0 ;  /* 0x0000000907007c24 */ /* 0x000fe2000f8e0200 */
[----:B------:R-:W-:Y:S06]  /*02b0*/  @!P0 BRA `(.L_x_5558) ;  /* 0x0000001000fc8947 */ /* 0x000fec0003800000 */
[----:B------:R-:W-:Y:S01]  /*02c0*/  HFMA2.MMA R8, -RZ, RZ, 0, 0 ;  /* 0x00000000ff087435 */ /* 0x000fe200000001ff */
[----:B------:R-:W-:Y:S01]  /*02d0*/  ULDC.64 UR8, c[0x0][0x238] ;  /* 0x00008e0000087ab9 */ /* 0x000fe20000000a00 */
[----:B------:R-:W-:Y:S01]  /*02e0*/  ISETP.NE.AND P0, PT, R10, 0x3, PT ;  /* 0x000000030a00780c */ /* 0x000fe20003f05270 */
[----:B------:R-:W-:-:S07]  /*02f0*/  ULDC UR7, c[0x0][0x234] ;  /* 0x00008d0000077ab9 */ /* 0x000fce0000000800 */
[----:B------:R-:W-:-:S05]  /*0300*/  IMAD.HI.U32 R6, R9, UR8, R8 ;  /* 0x0000000809067c27 */ /* 0x000fca000f8e0008 */
[----:B------:R-:W-:Y:S01]  /*0310*/  SHF.R.U32.HI R7, RZ, UR9, R6 ;  /* 0x00000009ff077c19 */ /* 0x000fe20008011606 */
[----:B------:R-:W-:-:S03]  /*0320*/  ULDC.64 UR8, c[0x0][0x360] ;  /* 0x0000d80000087ab9 */ /* 0x000fc60000000a00 */
[----:B------:R-:W-:-:S05]  /*0330*/  IADD3 R8, -R7, RZ, RZ ;  /* 0x000000ff07087210 */ /* 0x000fca0007ffe1ff */
[----:B------:R-:W-:Y:S01]  /*0340*/  IMAD R9, R8, UR7, R9 ;  /* 0x0000000708097c24 */ /* 0x000fe2000f8e0209 */
[----:B------:R-:W-:-:S03]  /*0350*/  ULDC UR7, c[0x0][0x368] ;  /* 0x0000da0000077ab9 */ /* 0x000fc60000000800 */
[C---:B------:R-:W-:Y:S02]  /*0360*/  IMAD R5, R9.reuse, UR8, R5 ;  /* 0x0000000809057c24 */ /* 0x040fe4000f8e0205 */
[C---:B------:R-:W-:Y:S02]  /*0370*/  IMAD R2, R9.reuse, UR9, R2 ;  /* 0x0000000909027c24 */ /* 0x040fe4000f8e0202 */
[----:B------:R-:W-:Y:S01]  /*0380*/  IMAD R0, R9, UR7, R0 ;  /* 0x0000000709007c24 */ /* 0x000fe2000f8e0200 */
        /* <DEDUP_REMOVED lines=15> */
[----:B------:R-:W-:Y:S01]  /*0480*/  MOV R8, RZ ;  /* 0x000000ff00087202 */ /* 0x000fe20000000f00 */
[----:B------:R-:W-:Y:S01]  /*0490*/  ULDC.64 UR8, c[0x0][0x250] ;  /* 0x0000940000087ab9 */ /* 0x000fe20000000a00 */
[----:B------:R-:W-:Y:S01]  /*04a0*/  ISETP.NE.AND P0, PT, R10, 0x5, PT ;  /* 0x000000050a00780c */ /* 0x000fe20003f05270 */
[----:B------:R-:W-:Y:S02]  /*04b0*/  ULDC UR7, c[0x0][0x24c] ;  /* 0x0000930000077ab9 */ /* 0x000fe40000000800 */
        /* <DEDUP_REMOVED lines=10> */
[----:B------:R-:W-:Y:S01]  /*0560*/  HFMA2.MMA R6, -RZ, RZ, 0, 0 ;  /* 0x00000000ff067435 */ /* 0x000fe200000001ff */
[----:B------:R-:W-:Y:S01]  /*0570*/  ULDC.64 UR8, c[0x0][0x258] ;  /* 0x0000960000087ab9 */ /* 0x000fe20000000a00 */
[----:B------:R-:W-:Y:S01]  /*0580*/  ULDC UR7, c[0x0][0x260] ;  /* 0x0000980000077ab9 */ /* 0x000fe20000000800 */
[----:B------:R-:W-:-:S07]  /*0590*/  ISETP.NE.AND P0, PT, R10, 0x6, PT ;  /* 0x000000060a00780c */ /* 0x000fce0003f05270 */
        /* <DEDUP_REMOVED lines=248> */
[----:B------:R-:W-:Y:S01]  /*1520*/  ISETP.NE.AND P0, PT, R10, 0x18, PT ;  /* 0x000000180a00780c */ /* 0x000fe20003f05270 */
[----:B------:R-:W-:Y:S01]  /*1530*/  HFMA2.MMA R6, -RZ, RZ, 0, 0 ;  /* 0x00000000ff067435 */ /* 0x000fe200000001ff */
[----:B------:R-:W-:Y:S01]  /*1540*/  ULDC.64 UR8, c[0x0][0x330] ;  /* 0x0000cc0000087ab9 */ /* 0x000fe20000000a00 */
[----:B------:R-:W-:-:S08]  /*1550*/  ULDC UR7, c[0x0][0x338] ;  /* 0x0000ce0000077ab9 */ /* 0x000fd00000000800 */
[----:B------:R-:W-:Y:S02]  /*1560*/  IMAD.HI.U32 R10, R7, UR9, R6 ;  /* 0x00000009070a7c27 */ /* 0x000fe4000f8e0006 */
[----:B------:R-:W0:Y:S03]  /*1570*/  @P0 LDC.64 R12, c[0x0][0x340] ;  /* 0x0000d000ff0c0b82 */ /* 0x000e260000000a00 */
[----:B------:R-:W-:Y:S01]  /*1580*/  SHF.R.U32.HI R11, RZ, UR7, R10 ;  /* 0x00000007ff0b7c19 */ /* 0x000fe2000801160a */
[----:B------:R-:W-:Y:S01]  /*1590*/  ULDC UR7, c[0x0][0x45c] ;  /* 0x0001170000077ab9 */ /* 0x000fe20000000800 */
[----:B------:R-:W-:Y:S02]  /*15a0*/  @P0 MOV R10, RZ ;  /* 0x000000ff000a0202 */ /* 0x000fe40000000f00 */
[----:B------:R-:W-:Y:S01]  /*15b0*/  IADD3 R6, -R11, RZ, RZ ;  /* 0x000000ff0b067210 */ /* 0x000fe20007ffe1ff */
[----:B------:R-:W1:Y:S04]  /*15c0*/  @P0 LDC R15, c[0x0][0x33c] ;  /* 0x0000cf00ff0f0b82 */ /* 0x000e680000000800 */
[----:B------:R-:W-:Y:S01]  /*15d0*/  IMAD R7, R6, UR8, R7 ;  /* 0x0000000806077c24 */ /* 0x000fe2000f8e0207 */
[----:B------:R-:W-:-:S03]  /*15e0*/  ULDC.64 UR8, c[0x0][0x460] ;  /* 0x0001180000087ab9 */ /* 0x000fc60000000a00 */
[----:B------:R-:W2:Y:S01]  /*15f0*/  @P0 LDC.64 R8, c[0x0][0x468] ;  /* 0x00011a00ff080b82 */ /* 0x000ea20000000a00 */
[C---:B------:R-:W-:Y:S02]  /*1600*/  IMAD R5, R7.reuse, UR7, R5 ;  /* 0x0000000707057c24 */ /* 0x040fe4000f8e0205 */
[C---:B------:R-:W-:Y:S02]  /*1610*/  IMAD R2, R7.reuse, UR8, R2 ;  /* 0x0000000807027c24 */ /* 0x040fe4000f8e0202 */
[----:B------:R-:W-:-:S03]  /*1620*/  IMAD R0, R7, UR9, R0 ;  /* 0x0000000907007c24 */ /* 0x000fc6000f8e0200 */
[----:B------:R-:W3:Y:S01]  /*1630*/  @P0 LDC R14, c[0x0][0x470] ;  /* 0x00011c00ff0e0b82 */ /* 0x000ee20000000800 */
[----:B0-----:R-:W-:-:S05]  /*1640*/  @P0 IMAD.HI.U32 R4, R11, R12, R10 ;  /* 0x0000000c0b040227 */ /* 0x001fca00078e000a */
[----:B------:R-:W-:-:S04]  /*1650*/  @P0 SHF.R.U32.HI R4, RZ, R13, R4 ;  /* 0x0000000dff040219 */ /* 0x000fc80000011604 */
[----:B------:R-:W-:-:S05]  /*1660*/  @P0 IADD3 R10, -R4, RZ, RZ ;  /* 0x000000ff040a0210 */ /* 0x000fca0007ffe1ff */
[----:B-1----:R-:W-:-:S04]  /*1670*/  @P0 IMAD R11, R10, R15, R11 ;  /* 0x0000000f0a0b0224 */ /* 0x002fc800078e020b */
[C---:B--2---:R-:W-:Y:S02]  /*1680*/  @P0 IMAD R5, R11.reuse, R8, R5 ;  /* 0x000000080b050224 */ /* 0x044fe400078e0205 */
[C---:B------:R-:W-:Y:S02]  /*1690*/  @P0 IMAD R2, R11.reuse, R9, R2 ;  /* 0x000000090b020224 */ /* 0x040fe400078e0202 */
[----:B---3--:R-:W-:-:S07]  /*16a0*/  @P0 IMAD R0, R11, R14, R0 ;  /* 0x0000000e0b000224 */ /* 0x008fce00078e0200 */
.L_x_5558:
[----:B------:R-:W-:Y:S01]  /*16b0*/  ULDC.64 UR8, c[0x0][0x480] ;  /* 0x0001200000087ab9 */ /* 0x000fe20000000a00 */
[----:B------:R-:W-:Y:S01]  /*16c0*/  ULDC.64 UR10, c[0x0][0x488] ;  /* 0x00012200000a7ab9 */ /* 0x000fe20000000a00 */
[----:B------:R-:W-:Y:S01]  /*16d0*/  IADD3 R6, P0, R2, UR8, RZ ;  /* 0x0000000802067c10 */ /* 0x000fe2000ff1e0ff */
[----:B------:R-:W-:Y:S01]  /*16e0*/  ULDC UR7, c[0x0][0x490] ;  /* 0x0001240000077ab9 */ /* 0x000fe20000000800 */
[----:B------:R-:W-:Y:S02]  /*16f0*/  IADD3 R8, P1, R0, UR10, RZ ;  /* 0x0000000a00087c10 */ /* 0x000fe4000ff3e0ff */
[----:B------:R-:W-:Y:S01]  /*1700*/  IADD3.X R7, RZ, UR9, RZ, P0, !PT ;  /* 0x00000009ff077c10 */ /* 0x000fe200087fe4ff */
[----:B------:R-:W-:Y:S01]  /*1710*/  ULDC.64 UR8, c[0x0][0x478] ;  /* 0x00011e0000087ab9 */ /* 0x000fe20000000a00 */
[----:B------:R-:W-:-:S03]  /*1720*/  IADD3.X R9, RZ, UR11, RZ, P1, !PT ;  /* 0x0000000bff097c10 */ /* 0x000fc60008ffe4ff */
[----:B------:R-:W2:Y:S04]  /*1730*/  LDG.E.U16 R6, desc[UR4][R6.64] ;  /* 0x0000000406067981 */ /* 0x000ea8000c1e1500 */
[----:B------:R-:W3:Y:S01]  /*1740*/  LDG.E.U8 R8, desc[UR4][R8.64] ;  /* 0x0000000408087981 */ /* 0x000ee2000c1e1100 */
[----:B------:R-:W-:Y:S02]  /*1750*/  IADD3 R4, P0, R5, UR8, RZ ;  /* 0x0000000805047c10 */ /* 0x000fe4000ff1e0ff */
[----:B------:R-:W-:Y:S02]  /*1760*/  IADD3 R3, R3, 0x80, RZ ;  /* 0x0000008003037810 */ /* 0x000fe40007ffe0ff */
[----:B------:R-:W-:Y:S02]  /*1770*/  IADD3.X R5, RZ, UR9, RZ, P0, !PT ;  /* 0x00000009ff057c10 */ /* 0x000fe400087fe4ff */
[----:B--2---:R-:W-:-:S02]  /*1780*/  SHF.L.U32 R11, R6, 0x10, RZ ;  /* 0x00000010060b7819 */ /* 0x004fc400000006ff */
[----:B---3--:R-:W-:-:S05]  /*1790*/  I2FP.F32.U32 R0, R8 ;  /* 0x0000000800007245 */ /* 0x008fca0000201000 */
[----:B------:R-:W-:-:S04]  /*17a0*/  FMUL.FTZ R0, R0, R11 ;  /* 0x0000000b00007220 */ /* 0x000fc80000410000 */
[----:B------:R-:W-:-:S05]  /*17b0*/  FMUL.FTZ R0, R0, UR7 ;  /* 0x0000000700007c20 */ /* 0x000fca0008410000 */
[----:B------:R-:W-:-:S05]  /*17c0*/  F2FP.BF16.F32.PACK_AB R0, RZ, R0 ;  /* 0x00000000ff00723e */ /* 0x000fca00000010ff */
[----:B------:R0:W-:Y:S02]  /*17d0*/  STG.E.U16 desc[UR4][R4.64], R0 ;  /* 0x0000000004007986 */ /* 0x0001e4000c101504 */
.L_x_5557:
[----:B------:R-:W-:Y:S05]  /*17e0*/  BSYNC B0 ;  /* 0x0000000000007941 */ /* 0x000fea0003800000 */
.L_x_5556:
[----:B------:R-:W-:Y:S01]  /*17f0*/  ISETP.GE.AND P0, PT, R3, UR6, PT ;  /* 0x0000000603007c0c */ /* 0x000fe2000bf06270 */
[----:B------:R-:W-:-:S12]  /*1800*/  BSSY B0, `(.L_x_5559) ;  /* 0x00002ec000007945 */ /* 0x000fd80003800000 */
[----:B------:R-:W-:Y:S05]  /*1810*/  @P0 BRA `(.L_x_5560) ;  /* 0x0000002c00a80947 */ /* 0x000fea0003800000 */
[----:B0-----:R-:W0:Y:S01]  /*1820*/  LDC R4, c[0x0][0x218] ;  /* 0x00008600ff047b82 */ /* 0x001e220000000800 */
[----:B------:R-:W-:Y:S01]  /*1830*/  HFMA2.MMA R0, -RZ, RZ, 0, 0 ;  /* 0x00000000ff007435 */ /* 0x000fe200000001ff */
[----:B------:R-:W-:Y:S01]  /*1840*/  MOV R2, RZ ;  /* 0x000000ff00027202 */ /* 0x000fe20000000f00 */
[----:B------:R-:W-:Y:S01]  /*1850*/  HFMA2.MMA R5, -RZ, RZ, 0, 0 ;  /* 0x00000000ff057435 */ /* 0x000fe200000001ff */
[----:B0-----:R-:W-:-:S13]  /*1860*/  ISETP.NE.AND P0, PT, R4, RZ, PT ;  /* 0x000000ff0400720c */ /* 0x001fda0003f05270 */
[----:B------:R-:W-:Y:S05]  /*1870*/  @!P0 BRA `(.L_x_5561) ;  /* 0x00000014006c8947 */ /* 0x000fea0003800000 */
        /* <DEDUP_REMOVED lines=347> */
.L_x_5561:
        /* <DEDUP_REMOVED lines=13> */
[----:B------:R-:W-:-:S02]  /*2f00*/  ISETP.GE.AND P0, PT, R3, UR6, PT ;  /* 0x0000000603007c0c */ /* 0x000fc4000bf06270 */
[----:B--2---:R-:W-:Y:S02]  /*2f10*/  SHF.L.U32 R11, R6, 0x10, RZ ;  /* 0x00000010060b7819 */ /* 0x004fe400000006ff */
[----:B---3--:R-:W-:-:S05]  /*2f20*/  I2FP.F32.U32 R0, R8 ;  /* 0x0000000800007245 */ /* 0x008fca0000201000 */
[----:B------:R-:W-:-:S04]  /*2f30*/  FMUL.FTZ R0, R0, R11 ;  /* 0x0000000b00007220 */ /* 0x000fc80000410000 */
[----:B------:R-:W-:-:S05]  /*2f40*/  FMUL.FTZ R0, R0, UR7 ;  /* 0x0000000700007c20 */ /* 0x000fca0008410000 */
[----:B------:R-:W-:-:S05]  /*2f50*/  F2FP.BF16.F32.PACK_AB R0, RZ, R0 ;  /* 0x00000000ff00723e */ /* 0x000fca00000010ff */
[----:B------:R1:W-:Y:S01]  /*2f60*/  STG.E.U16 desc[UR4][R4.64], R0 ;  /* 0x0000000004007986 */ /* 0x0003e2000c101504 */
[----:B------:R-:W-:Y:S05]  /*2f70*/  @P0 BRA `(.L_x_5560) ;  /* 0x0000001400d00947 */ /* 0x000fea0003800000 */
[----:B-1----:R-:W0:Y:S01]  /*2f80*/  LDC R4, c[0x0][0x218] ;  /* 0x00008600ff047b82 */ /* 0x002e220000000800 */
        /* <DEDUP_REMOVED lines=352> */
.L_x_5562:
        /* <DEDUP_REMOVED lines=19> */
.L_x_5560:
[----:B------:R-:W-:Y:S05]  /*46c0*/  BSYNC B0 ;  /* 0x0000000000007941 */ /* 0x000fea0003800000 */
.L_x_5559:
[----:B------:R-:W-:-:S13]  /*46d0*/  ISETP.GE.AND P0, PT, R3, UR6, PT ;  /* 0x0000000603007c0c */ /* 0x000fda000bf06270 */
[----:B------:R-:W-:Y:S05]  /*46e0*/  @P0 EXIT ;  /* 0x000000000000094d */ /* 0x000fea0003800000 */
[----:B012---:R-:W0:Y:S01]  /*46f0*/  LDC R4, c[0x0][0x218] ;  /* 0x00008600ff047b82 */ /* 0x007e220000000800 */
        /* <DEDUP_REMOVED lines=9> */
[----:B------:R-:W-:Y:S01]  /*4790*/  IMAD.HI.U32 R6, R3, UR6, R2 ;  /* 0x0000000603067c27 */ /* 0x000fe2000f8e0002 */
[----:B------:R-:W-:-:S04]  /*47a0*/  ULDC UR6, c[0x0][0x21c] ;  /* 0x0000870000067ab9 */ /* 0x000fc80000000800 */
[----:B------:R-:W-:-:S04]  /*47b0*/  SHF.R.U32.HI R7, RZ, UR7, R6 ;  /* 0x00000007ff077c19 */ /* 0x000fc80008011606 */
[----:B------:R-:W-:-:S05]  /*47c0*/  IADD3 R0, -R7, RZ, RZ ;  /* 0x000000ff07007210 */ /* 0x000fca0007ffe1ff */
[----:B------:R-:W-:Y:S01]  /*47d0*/  IMAD R0, R0, UR6, R3 ;  /* 0x0000000600007c24 */ /* 0x000fe2000f8e0203 */
[----:B------:R-:W-:-:S03]  /*47e0*/  ULDC.64 UR6, c[0x0][0x348] ;  /* 0x0000d20000067ab9 */ /* 0x000fc60000000a00 */
        /* <DEDUP_REMOVED lines=22> */
[----:B------:R-:W-:Y:S01]  /*4950*/  IMAD.HI.U32 R6, R9, UR6, R8 ;  /* 0x0000000609067c27 */ /* 0x000fe2000f8e0008 */
[----:B------:R-:W-:-:S04]  /*4960*/  ULDC UR6, c[0x0][0x234] ;  /* 0x00008d0000067ab9 */ /* 0x000fc80000000800 */
[----:B------:R-:W-:-:S04]  /*4970*/  SHF.R.U32.HI R7, RZ, UR7, R6 ;  /* 0x00000007ff077c19 */ /* 0x000fc80008011606 */
        /* <DEDUP_REMOVED lines=312> */
.L_x_5563:
[----:B------:R-:W-:Y:S01]  /*5d00*/  ULDC.64 UR6, c[0x0][0x480] ;  /* 0x0001200000067ab9 */ /* 0x000fe20000000a00 */
[----:B------:R-:W-:Y:S01]  /*5d10*/  ULDC.64 UR8, c[0x0][0x488] ;  /* 0x0001220000087ab9 */ /* 0x000fe20000000a00 */
[----:B------:R-:W-:Y:S01]  /*5d20*/  IADD3 R2, P0, R2, UR6, RZ ;  /* 0x0000000602027c10 */ /* 0x000fe2000ff1e0ff */
[----:B------:R-:W-:Y:S01]  /*5d30*/  ULDC UR6, c[0x0][0x490] ;  /* 0x0001240000067ab9 */ /* 0x000fe20000000800 */
[----:B------:R-:W-:Y:S02]  /*5d40*/  IADD3 R6, P1, R0, UR8, RZ ;  /* 0x0000000800067c10 */ /* 0x000fe4000ff3e0ff */
[----:B------:R-:W-:Y:S02]  /*5d50*/  IADD3.X R3, RZ, UR7, RZ, P0, !PT ;  /* 0x00000007ff037c10 */ /* 0x000fe400087fe4ff */
[----:B------:R-:W-:-:S03]  /*5d60*/  IADD3.X R7, RZ, UR9, RZ, P1, !PT ;  /* 0x00000009ff077c10 */ /* 0x000fc60008ffe4ff */
[----:B------:R-:W2:Y:S04]  /*5d70*/  LDG.E.U16 R2, desc[UR4][R2.64] ;  /* 0x0000000402027981 */ /* 0x000ea8000c1e1500 */
[----:B------:R-:W3:Y:S01]  /*5d80*/  LDG.E.U8 R6, desc[UR4][R6.64] ;  /* 0x0000000406067981 */ /* 0x000ee2000c1e1100 */
[----:B--2---:R-:W-:Y:S02]  /*5d90*/  SHF.L.U32 R9, R2, 0x10, RZ ;  /* 0x0000001002097819 */ /* 0x004fe400000006ff */
[----:B---3--:R-:W-:-:S05]  /*5da0*/  I2FP.F32.U32 R0, R6 ;  /* 0x0000000600007245 */ /* 0x008fca0000201000 */
[----:B------:R-:W-:-:S04]  /*5db0*/  FMUL.FTZ R0, R0, R9 ;  /* 0x0000000900007220 */ /* 0x000fc80000410000 */
[----:B------:R-:W-:Y:S01]  /*5dc0*/  FMUL.FTZ R0, R0, UR6 ;  /* 0x0000000600007c20 */ /* 0x000fe20008410000 */
[----:B------:R-:W-:Y:S02]  /*5dd0*/  ULDC.64 UR6, c[0x0][0x478] ;  /* 0x00011e0000067ab9 */ /* 0x000fe40000000a00 */
[----:B------:R-:W-:Y:S02]  /*5de0*/  IADD3 R4, P0, R5, UR6, RZ ;  /* 0x0000000605047c10 */ /* 0x000fe4000ff1e0ff */
[----:B------:R-:W-:Y:S02]  /*5df0*/  F2FP.BF16.F32.PACK_AB R0, RZ, R0 ;  /* 0x00000000ff00723e */ /* 0x000fe400000010ff */
[----:B------:R-:W-:-:S05]  /*5e00*/  IADD3.X R5, RZ, UR7, RZ, P0, !PT ;  /* 0x00000007ff057c10 */ /* 0x000fca00087fe4ff */
[----:B------:R-:W-:Y:S01]  /*5e10*/  STG.E.U16 desc[UR4][R4.64], R0 ;  /* 0x0000000004007986 */ /* 0x000fe2000c101504 */
[----:B------:R-:W-:Y:S05]  /*5e20*/  EXIT ;  /* 0x000000000000794d */ /* 0x000fea0003800000 */
.L_x_5564:
        /* <DEDUP_REMOVED lines=13> */
.L_x_11766:


//--------------------- .text._ZN2at6native27unrolled_elementwise_kernelIZNS0_43_GLOBAL__N__7cc8d1ed_10_Dropout_cu_0e96ed3819masked_scale_kernelIhN3c108BFloat16EfEEvRNS_6TensorERKS6_S9_T1_EUlS5_hE_St5arrayIPcLm3EELi4E23TrivialOffsetCalculatorILi2EjESF_ILi1EjENS0_6memory15LoadWithoutCastENSI_16StoreWithoutCastEEEviT_T0_T2_T3_T4_T5_ --------------------------
	.section	.text._ZN2at6native27unrolled_elementwise_kernelIZNS0_43_GLOBAL__N__7cc8d1ed_10_Dropout_cu_0e96ed3819masked_scale_kernelIhN3c108BFloat16EfEEvRNS_6TensorERKS6_S9_T1_EUlS5_hE_St5arrayIPcLm3EELi4E23TrivialOffsetCalculatorILi2EjESF_ILi1EjENS0_6memory15LoadWithoutCastENSI_16StoreWithoutCastEEEviT_T0_T2_T3_T4_T5_,"ax",@progbits
	.align	128
        .global         _ZN2at6native27unrolled_elementwise_kernelIZNS0_43_GLOBAL__N__7cc8d1ed_10_Dropout_cu_0e96ed3819masked_scale_kernelIhN3c108BFloat16EfEEvRNS_6TensorERKS6_S9_T1_EUlS5_hE_St5arrayIPcLm3EELi4E23TrivialOffsetCalculatorILi2EjESF_ILi1EjENS0_6memory15LoadWithoutCastENSI_16StoreWithoutCastEEEviT_T0_T2_T3_T4_T5_
        .type           _ZN2at6native27unrolled_elementwise_kernelIZNS0_43_GLOBAL__N__7cc8d1ed_10_Dropout_cu_0e96ed3819masked_scale_kernelIhN3c108BFloat16EfEEvRNS_6TensorERKS6_S9_T1_EUlS5_hE_St5arrayIPcLm3EELi4E23TrivialOffsetCalculatorILi2EjESF_ILi1EjENS0_6memory15LoadWithoutCastENSI_16StoreWithoutCastEEEviT_T0_T2_T3_T4_T5_,@function
        .size           _ZN2at6native27unrolled_elementwise_kernelIZNS0_43_GLOBAL__N__7cc8d1ed_10_Dropout_cu_0e96ed3819masked_scale_kernelIhN3c108BFloat16EfEEvRNS_6TensorERKS6_S9_T1_EUlS5_hE_St5arrayIPcLm3EELi4E23TrivialOffsetCalculatorILi2EjESF_ILi1EjENS0_6memory15LoadWithoutCastENSI_16StoreWithoutCastEEEviT_T0_T2_T3_T4_T5_,(.L_x_11767 - _ZN2at6native27unrolled_elementwise_kernelIZNS0_43_GLOBAL__N__7cc8d1ed_10_Dropout_cu_0e96ed3819masked_scale_kernelIhN3c108BFloat16EfEEvRNS_6TensorERKS6_S9_T1_EUlS5_hE_St5arrayIPcLm3EELi4E23TrivialOffsetCalculatorILi2EjESF_ILi1EjENS0_6memory15LoadWithoutCastENSI_16StoreWithoutCastEEEviT_T0_T2_T3_T4_T5_)
        .other          _ZN2at6native27unrolled_elementwise_kernelIZNS0_43_GLOBAL__N__7cc8d1ed_10_Dropout_cu_0e96ed3819masked_scale_kernelIhN3c108BFloat16EfEEvRNS_6TensorERKS6_S9_T1_EUlS5_hE_St5arrayIPcLm3EELi4E23TrivialOffsetCalculatorILi2EjESF_ILi1EjENS0_6memory15LoadWithoutCastENSI_16StoreWithoutCastEEEviT_T0_T2_T3_T4_T5_,@"STO_CUDA_ENTRY STV_DEFAULT"
_ZN2at6native27unrolled_elementwise_kernelIZNS0_43_GLOBAL__N__7cc8d1ed_10_Dropout_cu_0e96ed3819masked_scale_kernelIhN3c108BFloat16EfEEvRNS_6TensorERKS6_S9_T1_EUlS5_hE_St5arrayIPcLm3EELi4E23TrivialOffsetCalculatorILi2EjESF_ILi1EjENS0_6memory15LoadWithoutCastENSI_16StoreWithoutCastEEEviT_T0_T2_T3_T4_T5_:
.text._ZN2at6native27unrolled_elementwise_kernelIZNS0_43_GLOBAL__N__7cc8d1ed_10_Dropout_cu_0e96ed3819masked_scale_kernelIhN3c108BFloat16EfEEvRNS_6TensorERKS6_S9_T1_EUlS5_hE_St5arrayIPcLm3EELi4E23TrivialOffsetCalculatorILi2EjESF_ILi1EjENS0_6memory15LoadWithoutCastENSI_16StoreWithoutCastEEEviT_T0_T2_T3_T4_T5_:
[----:B------:R-:W-:Y:S01]  /*0000*/  LDC R1, c[0x0][0x28] ;  /* 0x00000a00ff017b82 */ /* 0x000fe20000000800 */
[----:B------:R-:W0:Y:S07]  /*0010*/  S2R R0, SR_CTAID.X ;  /* 0x0000000000007919 */ /* 0x000e2e0000002500 */
[----:B------:R-:W0:Y:S01]  /*0020*/  LDC R3, c[0x0][0x210] ;  /* 0x00008400ff037b82 */ /* 0x000e220000000800 */
[----:B------:R-:W-:Y:S01]  /*0030*/  ULDC.64 UR4, c[0x0][0x208] ;  /* 0x0000820000047ab9 */ /* 0x000fe20000000a00 */
[----:B------:R-:W1:Y:S01]  /*0040*/  S2R R13, SR_TID.X ;  /* 0x00000000000d7919 */ /* 0x000e620000002100 */
[----:B0-----:R-:W-:-:S02]  /*0050*/  IMAD R12, R0, -0x200, R3 ;  /* 0xfffffe00000c7824 */ /* 0x001fc400078e0203 */
[----:B-1----:R-:W-:-:S03]  /*0060*/  IMAD.MOV.U32 R21, RZ, RZ, R13 ;  /* 0x000000ffff157224 */ /* 0x002fc600078e000d */
[----:B------:R-:W-:-:S13]  /*0070*/  ISETP.GE.AND P4, PT, R13, R12, PT ;  /* 0x0000000c0d00720c */ /* 0x000fda0003f86270 */
[----:B------:R-:W-:Y:S01]  /*0080*/  @!P4 IMAD R17, R0, 0x200, R21 ;  /* 0x000002000011c824 */ /* 0x000fe200078e0215 */
[----:B------:R-:W-:Y:S01]  /*0090*/  @!P4 IADD3 R21, R21, 0x80, RZ ;  /* 0x000000801515c810 */ /* 0x000fe20007ffe0ff */
[----:B------:R-:W0:Y:S03]  /*00a0*/  @!P4 LDC.64 R22, c[0x0][0x238] ;  /* 0x00008e00ff16cb82 */ /* 0x000e260000000a00 */
[----:B------:R-:W-:-:S05]  /*00b0*/  ISETP.GE.AND P6, PT, R21, R12, PT ;  /* 0x0000000c1500720c */ /* 0x000fca0003fc6270 */
[----:B------:R-:W1:Y:S08]  /*00c0*/  @!P4 LDC.64 R10, c[0x0][0x230] ;  /* 0x00008c00ff0acb82 */ /* 0x000e700000000a00 */
[----:B------:R-:W-:Y:S01]  /*00d0*/  @!P6 IMAD R25, R0, 0x200, R21 ;  /* 0x000002000019e824 */ /* 0x000fe200078e0215 */
[----:B------:R-:W2:Y:S01]  /*00e0*/  @!P6 LDC.64 R6, c[0x0][0x238] ;  /* 0x00008e00ff06eb82 */ /* 0x000ea20000000a00 */
[----:B------:R-:W-:-:S05]  /*00f0*/  @!P6 VIADD R21, R21, 0x80 ;  /* 0x000000801515e836 */ /* 0x000fca0000000000 */
[----:B------:R-:W-:Y:S02]  /*0100*/  ISETP.GE.AND P5, PT, R21, R12, PT ;  /* 0x0000000c1500720c */ /* 0x000fe40003fa6270 */
[C---:B0-----:R-:W-:Y:S01]  /*0110*/  @!P4 IADD3 R22, P0, R17.reuse, R22, RZ ;  /* 0x000000161116c210 */ /* 0x041fe20007f1e0ff */
[----:B------:R-:W0:Y:S03]  /*0120*/  @!P6 LDC.64 R8, c[0x0][0x230] ;  /* 0x00008c00ff08eb82 */ /* 0x000e260000000a00 */
[----:B------:R-:W-:Y:S01]  /*0130*/  @!P4 IADD3.X R23, RZ, R23, RZ, P0, !PT ;  /* 0x00000017ff17c210 */ /* 0x000fe200007fe4ff */
[----:B-1----:R-:W-:Y:S01]  /*0140*/  @!P4 IMAD.WIDE.U32 R10, R17, 0x2, R10 ;  /* 0x00000002110ac825 */ /* 0x002fe200078e000a */
[----:B------:R-:W-:-:S03]  /*0150*/  PRMT R17, RZ, 0x7610, R17 ;  /* 0x00007610ff117816 */ /* 0x000fc60000000011 */
[----:B------:R-:W3:Y:S01]  /*0160*/  @!P4 LDG.E.U8 R19, desc[UR4][R22.64] ;  /* 0x000000041613c981 */ /* 0x000ee2000c1e1100 */
[----:B------:R-:W-:Y:S01]  /*0170*/  PRMT R18, RZ, 0x7610, R18 ;  /* 0x00007610ff127816 */ /* 0x000fe20000000012 */
[----:B------:R-:W1:Y:S02]  /*0180*/  @!P5 LDC.64 R4, c[0x0][0x238] ;  /* 0x00008e00ff04db82 */ /* 0x000e640000000a00 */
[----:B------:R4:W3:Y:S06]  /*0190*/  @!P4 LDG.E.U16 R17, desc[UR4][R10.64] ;  /* 0x000000040a11c981 */ /* 0x0008ec000c1e1500 */
[----:B------:R-:W4:Y:S01]  /*01a0*/  @!P5 LDC.64 R2, c[0x0][0x230] ;  /* 0x00008c00ff02db82 */ /* 0x000f220000000a00 */
[----:B------:R-:W-:Y:S01]  /*01b0*/  @!P5 IMAD R27, R0, 0x200, R21 ;  /* 0x00000200001bd824 */ /* 0x000fe200078e0215 */
[----:B--2---:R-:W-:-:S02]  /*01c0*/  @!P6 IADD3 R6, P0, R25, R6, RZ ;  /* 0x000000061906e210 */ /* 0x004fc40007f1e0ff */
[----:B------:R-:W-:Y:S01]  /*01d0*/  PRMT R20, RZ, 0x7610, R20 ;  /* 0x00007610ff147816 */ /* 0x000fe20000000014 */
[----:B0-----:R-:W-:Y:S01]  /*01e0*/  @!P6 IMAD.WIDE.U32 R8, R25, 0x2, R8 ;  /* 0x000000021908e825 */ /* 0x001fe200078e0008 */
[----:B------:R-:W-:Y:S02]  /*01f0*/  @!P6 IADD3.X R7, RZ, R7, RZ, P0, !PT ;  /* 0x00000007ff07e210 */ /* 0x000fe400007fe4ff */
[----:B------:R-:W0:Y:S02]  /*0200*/  @!P4 LDC R24, c[0x0][0x218] ;  /* 0x00008600ff18cb82 */ /* 0x000e240000000800 */
[----:B------:R-:W2:Y:S04]  /*0210*/  @!P6 LDG.E.U16 R18, desc[UR4][R8.64] ;  /* 0x000000040812e981 */ /* 0x000ea8000c1e1500 */
[----:B------:R-:W2:Y:S01]  /*0220*/  @!P6 LDG.E.U8 R6, desc[UR4][R6.64] ;  /* 0x000000040606e981 */ /* 0x000ea2000c1e1100 */
[----:B-1----:R-:W-:-:S05]  /*0230*/  @!P5 IADD3 R4, P1, R27, R4, RZ ;  /* 0x000000041b04d210 */ /* 0x002fca0007f3e0ff */
[----:B------:R-:W-:Y:S02]  /*0240*/  @!P5 IMAD.X R5, RZ, RZ, R5, P1 ;  /* 0x000000ffff05d224 */ /* 0x000fe400008e0605 */
[----:B----4-:R-:W-:-:S03]  /*0250*/  @!P5 IMAD.WIDE.U32 R2, R27, 0x2, R2 ;  /* 0x000000021b02d825 */ /* 0x010fc600078e0002 */
[----:B------:R-:W4:Y:S04]  /*0260*/  @!P5 LDG.E.U8 R4, desc[UR4][R4.64] ;  /* 0x000000040404d981 */ /* 0x000f28000c1e1100 */
[----:B------:R1:W4:Y:S01]  /*0270*/  @!P5 LDG.E.U16 R20, desc[UR4][R2.64] ;  /* 0x000000040214d981 */ /* 0x000322000c1e1500 */
[----:B------:R-:W-:-:S05]  /*0280*/  @!P5 VIADD R21, R21, 0x80 ;  /* 0x000000801515d836 */ /* 0x000fca0000000000 */
[----:B------:R-:W-:-:S13]  /*0290*/  ISETP.GE.AND P0, PT, R21, R12, PT ;  /* 0x0000000c1500720c */ /* 0x000fda0003f06270 */
[----:B------:R-:W0:Y:S08]  /*02a0*/  @!P0 LDC.64 R10, c[0x0][0x238] ;  /* 0x00008e00ff0a8b82 */ /* 0x000e300000000a00 */
[----:B------:R-:W0:Y:S01]  /*02b0*/  @!P0 LDC.64 R22, c[0x0][0x230] ;  /* 0x00008c00ff168b82 */ /* 0x000e220000000a00 */
[----:B-1----:R-:W-:Y:S02]  /*02c0*/  VIADD R3, R13, 0x100 ;  /* 0x000001000d037836 */ /* 0x002fe40000000000 */
[----:B------:R-:W-:-:S03]  /*02d0*/  @!P0 IMAD R9, R0, 0x200, R21 ;  /* 0x0000020000098824 */ /* 0x000fc600078e0215 */
[----:B------:R-:W-:Y:S02]  /*02e0*/  ISETP.GE.AND P2, PT, R3, R12, PT ;  /* 0x0000000c0300720c */ /* 0x000fe40003f46270 */
[----:B------:R-:W1:Y:S01]  /*02f0*/  @!P4 LDC.64 R2, c[0x0][0x228] ;  /* 0x00008a00ff02cb82 */ /* 0x000e620000000a00 */
[----:B------:R-:W-:Y:S01]  /*0300*/  PRMT R8, RZ, 0x7610, R8 ;  /* 0x00007610ff087816 */ /* 0x000fe20000000008 */
[----:B------:R-:W-:Y:S01]  /*0310*/  HFMA2.MMA R21, -RZ, RZ, 0, 0 ;  /* 0x00000000ff157435 */ /* 0x000fe200000001ff */
[----:B0-----:R-:W-:-:S08]  /*0320*/  @!P0 IADD3 R10, P1, R9, R10, RZ ;  /* 0x0000000a090a8210 */ /* 0x001fd00007f3e0ff */
[----:B------:R-:W0:Y:S01]  /*0330*/  @!P2 LDC R5, c[0x0][0x218] ;  /* 0x00008600ff05ab82 */ /* 0x000e220000000800 */
[----:B------:R-:W-:-:S04]  /*0340*/  @!P0 IMAD.WIDE.U32 R22, R9, 0x2, R22 ;  /* 0x0000000209168825 */ /* 0x000fc800078e0016 */
[----:B------:R-:W-:Y:S01]  /*0350*/  VIADD R9, R13, 0x80 ;  /* 0x000000800d097836 */ /* 0x000fe20000000000 */
[----:B------:R-:W5:Y:S04]  /*0360*/  @!P0 LDG.E.U16 R8, desc[UR4][R22.64] ;  /* 0x0000000416088981 */ /* 0x000f68000c1e1500 */
[----:B------:R-:W-:Y:S02]  /*0370*/  ISETP.GE.AND P3, PT, R9, R12, PT ;  /* 0x0000000c0900720c */ /* 0x000fe40003f66270 */
[----:B------:R-:W-:-:S05]  /*0380*/  @!P0 IADD3.X R11, RZ, R11, RZ, P1, !PT ;  /* 0x0000000bff0b8210 */ /* 0x000fca0000ffe4ff */
[----:B------:R1:W5:Y:S06]  /*0390*/  @!P0 LDG.E.U8 R10, desc[UR4][R10.64] ;  /* 0x000000040a0a8981 */ /* 0x00036c000c1e1100 */
[----:B------:R-:W0:Y:S01]  /*03a0*/  @!P3 LDC R7, c[0x0][0x218] ;  /* 0x00008600ff07bb82 */ /* 0x000e220000000800 */
[----:B-1----:R-:W-:Y:S01]  /*03b0*/  MOV R11, RZ ;  /* 0x000000ff000b7202 */ /* 0x002fe20000000f00 */
[----:B------:R-:W-:Y:S01]  /*03c0*/  BSSY B0, `(.L_x_5565) ;  /* 0x0000023000007945 */ /* 0x000fe20003800000 */
[----:B---3--:R-:W-:Y:S01]  /*03d0*/  @!P4 I2FP.F32.U32 R21, R19 ;  /* 0x000000130015c245 */ /* 0x008fe20000201000 */
[----:B------:R-:W-:-:S04]  /*03e0*/  @!P4 IMAD.U32 R22, R17, 0x10000, RZ ;  /* 0x000100001116c824 */ /* 0x000fc800078e00ff */
[----:B------:R-:W-:Y:S01]  /*03f0*/  @!P4 FMUL.FTZ R21, R22, R21 ;  /* 0x000000151615c220 */ /* 0x000fe20000410000 */
[----:B------:R-:W-:-:S03]  /*0400*/  @!P4 LEA R19, R0, R13, 0x9 ;  /* 0x0000000d0013c211 */ /* 0x000fc600078e48ff */
[----:B------:R-:W-:Y:S02]  /*0410*/  @!P4 FMUL.FTZ R21, R21, R24 ;  /* 0x000000181515c220 */ /* 0x000fe40000410000 */
[----:B------:R-:W-:-:S03]  /*0420*/  @!P4 IMAD.WIDE.U32 R2, R19, 0x2, R2 ;  /* 0x000000021302c825 */ /* 0x000fc600078e0002 */
[----:B------:R-:W-:Y:S01]  /*0430*/  @!P4 F2FP.BF16.F32.PACK_AB R16, RZ, R21 ;  /* 0x00000015ff10c23e */ /* 0x000fe200000010ff */
[----:B------:R-:W-:Y:S02]  /*0440*/  VIADD R17, R13, 0x180 ;  /* 0x000001800d117836 */ /* 0x000fe40000000000 */
[----:B------:R-:W-:Y:S02]  /*0450*/  @!P4 IMAD.MOV.U32 R13, RZ, RZ, R9 ;  /* 0x000000ffff0dc224 */ /* 0x000fe400078e0009 */
[----:B------:R1:W-:Y:S01]  /*0460*/  @!P4 STG.E.U16 desc[UR4][R2.64], R16 ;  /* 0x000000100200c986 */ /* 0x0003e2000c101504 */
[----:B------:R-:W-:Y:S01]  /*0470*/  ISETP.GE.AND P1, PT, R17, R12, PT ;  /* 0x0000000c1100720c */ /* 0x000fe20003f26270 */
[----:B------:R-:W-:Y:S01]  /*0480*/  IMAD.MOV.U32 R17, RZ, RZ, RZ ;  /* 0x000000ffff117224 */ /* 0x000fe200078e00ff */
[----:B--2---:R-:W-:Y:S02]  /*0490*/  @!P6 I2FP.F32.U32 R11, R6 ;  /* 0x00000006000be245 */ /* 0x004fe40000201000 */
[----:B------:R-:W-:-:S02]  /*04a0*/  @!P3 SHF.L.U32 R18, R18, 0x10, RZ ;  /* 0x000000101212b819 */ /* 0x000fc400000006ff */
[----:B----4-:R-:W-:Y:S02]  /*04b0*/  @!P5 I2FP.F32.U32 R17, R4 ;  /* 0x000000040011d245 */ /* 0x010fe40000201000 */
[----:B------:R-:W-:Y:S01]  /*04c0*/  ISETP.GE.AND P5, PT, R13, R12, PT ;  /* 0x0000000c0d00720c */ /* 0x000fe20003fa6270 */
[----:B------:R-:W-:Y:S02]  /*04d0*/  @!P2 IMAD.U32 R20, R20, 0x10000, RZ ;  /* 0x000100001414a824 */ /* 0x000fe400078e00ff */
[----:B------:R-:W-:Y:S02]  /*04e0*/  @!P3 FMUL.FTZ R18, R18, R11 ;  /* 0x0000000b1212b220 */ /* 0x000fe40000410000 */
[----:B------:R-:W-:Y:S02]  /*04f0*/  @!P2 FMUL.FTZ R20, R20, R17 ;  /* 0x000000111414a220 */ /* 0x000fe40000410000 */
[----:B0-----:R-:W-:Y:S02]  /*0500*/  @!P3 FMUL.FTZ R7, R18, R7 ;  /* 0x000000071207b220 */ /* 0x001fe40000410000 */
[----:B------:R-:W-:-:S03]  /*0510*/  @!P2 FMUL.FTZ R5, R20, R5 ;  /* 0x000000051405a220 */ /* 0x000fc60000410000 */
[----:B------:R-:W-:Y:S02]  /*0520*/  @!P3 F2FP.BF16.F32.PACK_AB R14, RZ, R7 ;  /* 0x00000007ff0eb23e */ /* 0x000fe400000010ff */
[----:B------:R-:W-:Y:S01]  /*0530*/  @!P2 F2FP.BF16.F32.PACK_AB R15, RZ, R5 ;  /* 0x00000005ff0fa23e */ /* 0x000fe200000010ff */
[----:B-1----:R-:W-:Y:S06]  /*0540*/  @P5 BRA `(.L_x_5566) ;  /* 0x0000000000285947 */ /* 0x002fec0003800000 */
[----:B------:R-:W0:Y:S01]  /*0550*/  LDC.64 R4, c[0x0][0x228] ;  /* 0x00008a00ff047b82 */ /* 0x000e220000000a00 */
[----:B------:R-:W-:Y:S01]  /*0560*/  LEA R3, R0, R13, 0x9 ;  /* 0x0000000d00037211 */ /* 0x000fe200078e48ff */
[----:B------:R-:W-:-:S05]  /*0570*/  VIADD R13, R13, 0x80 ;  /* 0x000000800d0d7836 */ /* 0x000fca0000000000 */
[----:B------:R-:W-:-:S13]  /*0580*/  ISETP.GE.AND P2, PT, R13, R12, PT ;  /* 0x0000000c0d00720c */ /* 0x000fda0003f46270 */
[----:B------:R-:W-:Y:S01]  /*0590*/  @!P2 LEA R7, R0, R13, 0x9 ;  /* 0x0000000d0007a211 */ /* 0x000fe200078e48ff */
[----:B------:R-:W-:Y:S02]  /*05a0*/  @!P2 VIADD R13, R13, 0x80 ;  /* 0x000000800d0da836 */ /* 0x000fe40000000000 */
[----:B0-----:R-:W-:-:S04]  /*05b0*/  IMAD.WIDE.U32 R2, R3, 0x2, R4 ;  /* 0x0000000203027825 */ /* 0x001fc800078e0004 */
[----:B------:R-:W-:Y:S01]  /*05c0*/  @!P2 IMAD.WIDE.U32 R4, R7, 0x2, R4 ;  /* 0x000000020704a825 */ /* 0x000fe200078e0004 */
[----:B------:R0:W-:Y:S04]  /*05d0*/  STG.E.U16 desc[UR4][R2.64], R14 ;  /* 0x0000000e02007986 */ /* 0x0001e8000c101504 */
[----:B------:R0:W-:Y:S02]  /*05e0*/  @!P2 STG.E.U16 desc[UR4][R4.64], R15 ;  /* 0x0000000f0400a986 */ /* 0x0001e4000c101504 */
.L_x_5566:
[----:B------:R-:W-:Y:S05]  /*05f0*/  BSYNC B0 ;  /* 0x0000000000007941 */ /* 0x000fea0003800000 */
.L_x_5565:
[----:B------:R-:W1:Y:S01]  /*0600*/  @!P1 LDC R7, c[0x0][0x218] ;  /* 0x00008600ff079b82 */ /* 0x000e620000000800 */
[----:B------:R-:W-:Y:S01]  /*0610*/  ISETP.GE.AND P2, PT, R13, R12, PT ;  /* 0x0000000c0d00720c */ /* 0x000fe20003f46270 */
[----:B0-----:R-:W-:-:S12]  /*0620*/  HFMA2.MMA R4, -RZ, RZ, 0, 0 ;  /* 0x00000000ff047435 */ /* 0x001fd800000001ff */
[----:B------:R-:W-:Y:S05]  /*0630*/  @P2 EXIT ;  /* 0x000000000000294d */ /* 0x000fea0003800000 */
[----:B------:R-:W0:Y:S01]  /*0640*/  LDC.64 R2, c[0x0][0x228] ;  /* 0x00008a00ff027b82 */ /* 0x000e220000000a00 */
[----:B-----5:R-:W-:Y:S01]  /*0650*/  @!P0 I2FP.F32.U32 R4, R10 ;  /* 0x0000000a00048245 */ /* 0x020fe20000201000 */
[----:B------:R-:W-:Y:S01]  /*0660*/  @!P1 IMAD.U32 R5, R8, 0x10000, RZ ;  /* 0x0001000008059824 */ /* 0x000fe200078e00ff */
[----:B------:R-:W-:-:S03]  /*0670*/  LEA R13, R0, R13, 0x9 ;  /* 0x0000000d000d7211 */ /* 0x000fc600078e48ff */
[----:B------:R-:W-:-:S04]  /*0680*/  @!P1 FMUL.FTZ R4, R5, R4 ;  /* 0x0000000405049220 */ /* 0x000fc80000410000 */
[----:B-1----:R-:W-:-:S05]  /*0690*/  @!P1 FMUL.FTZ R4, R4, R7 ;  /* 0x0000000704049220 */ /* 0x002fca0000410000 */
[----:B------:R-:W-:Y:S01]  /*06a0*/  @!P1 F2FP.BF16.F32.PACK_AB R6, RZ, R4 ;  /* 0x00000004ff06923e */ /* 0x000fe200000010ff */
[----:B0-----:R-:W-:-:S05]  /*06b0*/  IMAD.WIDE.U32 R2, R13, 0x2, R2 ;  /* 0x000000020d027825 */ /* 0x001fca00078e0002 */
[----:B------:R-:W-:Y:S01]  /*06c0*/  STG.E.U16 desc[UR4][R2.64], R6 ;  /* 0x0000000602007986 */ /* 0x000fe2000c101504 */
[----:B------:R-:W-:Y:S05]  /*06d0*/  EXIT ;  /* 0x000000000000794d */ /* 0x000fea0003800000 */
.L_x_5567:
        /* <DEDUP_REMOVED lines=10> */
.L_x_11767:


//--------------------- .text._ZN2at6native29vectorized_elementwise_kernelILi2EZNS0_43_GLOBAL__N__7cc8d1ed_10_Dropout_cu_0e96ed3819masked_scale_kernelIhN3c108BFloat16EfEEvRNS_6TensorERKS6_S9_T1_EUlS5_hE_St5arrayIPcLm3EEEEviT0_SA_ --------------------------
	.section	.text._ZN2at6native29vectorized_elementwise_kernelILi2EZNS0_43_GLOBAL__N__7cc8d1ed_10_Dropout_cu_0e96ed3819masked_scale_kernelIhN3c108BFloat16EfEEvRNS_6TensorERKS6_S9_T1_EUlS5_hE_St5arrayIPcLm3EEEEviT0_SA_,"ax",@progbits
	.align	128
        .global         _ZN2at6native29vectorized_elementwise_kernelILi2EZNS0_43_GLOBAL__N__7cc8d1ed_10_Dropout_cu_0e96ed3819masked_scale_kernelIhN3c108BFloat16EfEEvRNS_6TensorERKS6_S9_T1_EUlS5_hE_St5arrayIPcLm3EEEEviT0_SA_
        .type           _ZN2at6native29vectorized_elementwise_kernelILi2EZNS0_43_GLOBAL__N__7cc8d1ed_10_Dropout_cu_0e96ed3819masked_scale_kernelIhN3c108BFloat16EfEEvRNS_6TensorERKS6_S9_T1_EUlS5_hE_St5arrayIPcLm3EEEEviT0_SA_,@function
        .size           _ZN2at6native29vectorized_elementwise_kernelILi2EZNS0_43_GLOBAL__N__7cc8d1ed_10_Dropout_cu_0e96ed3819masked_scale_kernelIhN3c108BFloat16EfEEvRNS_6TensorERKS6_S9_T1_EUlS5_hE_St5arrayIPcLm3EEEEviT0_SA_,(.L_x_11768 - _ZN2at6native29vectorized_elementwise_kernelILi2EZNS0_43_GLOBAL__N__7cc8d1ed_10_Dropout_cu_0e96ed3819masked_scale_kernelIhN3c108BFloat16EfEEvRNS_6TensorERKS6_S9_T1_EUlS5_hE_St5arrayIPcLm3EEEEviT0_SA_)
        .other          _ZN2at6native29vectorized_elementwise_kernelILi2EZNS0_43_GLOBAL__N__7cc8d1ed_10_Dropout_cu_0e96ed3819masked_scale_kernelIhN3c108BFloat16EfEEvRNS_6TensorERKS6_S9_T1_EUlS5_hE_St5arrayIPcLm3EEEEviT0_SA_,@"STO_CUDA_ENTRY STV_DEFAULT"
_ZN2at6native29vectorized_elementwise_kernelILi2EZNS0_43_GLOBAL__N__7cc8d1ed_10_Dropout_cu_0e96ed3819masked_scale_kernelIhN3c108BFloat16EfEEvRNS_6TensorERKS6_S9_T1_EUlS5_hE_St5arrayIPcLm3EEEEviT0_SA_:
.text._ZN2at6native29vectorized_elementwise_kernelILi2EZNS0_43_GLOBAL__N__7cc8d1ed_10_Dropout_cu_0e96ed3819masked_scale_kernelIhN3c108BFloat16EfEEvRNS_6TensorERKS6_S9_T1_EUlS5_hE_St5arrayIPcLm3EEEEviT0_SA_:
[----:B------:R-:W-:Y:S01]  /*0000*/  LDC R1, c[0x0][0x28] ;  /* 0x00000a00ff017b82 */ /* 0x000fe20000000800 */
[----:B------:R-:W0:Y:S01]  /*0010*/  S2R R27, SR_CTAID.X ;  /* 0x00000000001b7919 */ /* 0x000e220000002500 */
[----:B------:R-:W-:Y:S01]  /*0020*/  ULDC UR4, c[0x0][0x210] ;  /* 0x0000840000047ab9 */ /* 0x000fe20000000800 */
[----:B0-----:R-:W-:-:S05]  /*0030*/  IMAD.SHL.U32 R27, R27, 0x400, RZ ;  /* 0x000004001b1b7824 */ /* 0x001fca00078e00ff */
[----:B------:R-:W-:Y:S01]  /*0040*/  IADD3 R26, -R27, UR4, RZ ;  /* 0x000000041b1a7c10 */ /* 0x000fe2000fffe1ff */
[----:B------:R-:W-:-:S03]  /*0050*/  ULDC.64 UR4, c[0x0][0x208] ;  /* 0x0000820000047ab9 */ /* 0x000fc60000000a00 */
[----:B------:R-:W-:-:S13]  /*0060*/  ISETP.GE.U32.AND P0, PT, R26, 0x400, PT ;  /* 0x000004001a00780c */ /* 0x000fda0003f06070 */
[----:B------:R-:W-:Y:S05]  /*0070*/  @!P0 BRA `(.L_x_5568) ;  /* 0x0000000400248947 */ /* 0x000fea0003800000 */
[----:B------:R-:W0:Y:S01]  /*0080*/  S2R R0, SR_TID.X ;  /* 0x0000000000007919 */ /* 0x000e220000002100 */
[----:B------:R-:W1:Y:S01]  /*0090*/  LDC.64 R2, c[0x0][0x230] ;  /* 0x00008c00ff027b82 */ /* 0x000e620000000a00 */
[----:B------:R-:W-:-:S07]  /*00a0*/  ULDC UR6, c[0x0][0x218] ;  /* 0x0000860000067ab9 */ /* 0x000fce0000000800 */
[----:B------:R-:W2:Y:S01]  /*00b0*/  LDC.64 R10, c[0x0][0x238] ;  /* 0x00008e00ff0a7b82 */ /* 0x000ea20000000a00 */
[----:B-1----:R-:W-:-:S04]  /*00c0*/  IMAD.WIDE R2, R27, 0x2, R2 ;  /* 0x000000021b027825 */ /* 0x002fc800078e0202 */
[C---:B0-----:R-:W-:Y:S01]  /*00d0*/  IMAD.WIDE.U32 R8, R0.reuse, 0x4, R2 ;  /* 0x0000000400087825 */ /* 0x041fe200078e0002 */
[C---:B--2---:R-:W-:Y:S02]  /*00e0*/  IADD3 R10, P0, R27.reuse, R10, RZ ;  /* 0x0000000a1b0a7210 */ /* 0x044fe40007f1e0ff */
[----:B------:R-:W0:Y:S02]  /*00f0*/  LDC.64 R2, c[0x0][0x228] ;  /* 0x00008a00ff027b82 */ /* 0x000e240000000a00 */
[C---:B------:R-:W-:Y:S01]  /*0100*/  LEA.HI.X.SX32 R11, R27.reuse, R11, 0x1, P0 ;  /* 0x0000000b1b0b7211 */ /* 0x040fe200000f0eff */
[----:B------:R-:W2:Y:S02]  /*0110*/  LDG.E R15, desc[UR4][R8.64] ;  /* 0x00000004080f7981 */ /* 0x000ea4000c1e1900 */
[----:B------:R-:W-:Y:S02]  /*0120*/  IMAD.WIDE.U32 R10, R0, 0x2, R10 ;  /* 0x00000002000a7825 */ /* 0x000fe400078e000a */
[----:B------:R-:W3:Y:S04]  /*0130*/  LDG.E R16, desc[UR4][R8.64+0x200] ;  /* 0x0002000408107981 */ /* 0x000ee8000c1e1900 */
[----:B------:R-:W4:Y:S04]  /*0140*/  LDG.E.U16 R17, desc[UR4][R10.64] ;  /* 0x000000040a117981 */ /* 0x000f28000c1e1500 */
[----:B------:R-:W5:Y:S04]  /*0150*/  LDG.E.U16 R19, desc[UR4][R10.64+0x100] ;  /* 0x000100040a137981 */ /* 0x000f68000c1e1500 */
[----:B------:R-:W5:Y:S04]  /*0160*/  LDG.E R6, desc[UR4][R8.64+0x400] ;  /* 0x0004000408067981 */ /* 0x000f68000c1e1900 */
[----:B------:R1:W5:Y:S04]  /*0170*/  LDG.E R7, desc[UR4][R8.64+0x600] ;  /* 0x0006000408077981 */ /* 0x000368000c1e1900 */
[----:B------:R-:W5:Y:S04]  /*0180*/  LDG.E.U16 R5, desc[UR4][R10.64+0x200] ;  /* 0x000200040a057981 */ /* 0x000f68000c1e1500 */
[----:B------:R5:W5:Y:S01]  /*0190*/  LDG.E.U16 R4, desc[UR4][R10.64+0x300] ;  /* 0x000300040a047981 */ /* 0x000b62000c1e1500 */
[----:B0-----:R-:W-:-:S04]  /*01a0*/  IMAD.WIDE.U32 R2, R27, 0x2, R2 ;  /* 0x000000021b027825 */ /* 0x001fc800078e0002 */
[----:B------:R-:W-:Y:S01]  /*01b0*/  IMAD.WIDE R2, R0, 0x4, R2 ;  /* 0x0000000400027825 */ /* 0x000fe200078e0202 */
[----:B--2---:R-:W-:-:S03]  /*01c0*/  PRMT R12, R15, 0x7632, R12 ;  /* 0x000076320f0c7816 */ /* 0x004fc6000000000c */
[----:B------:R-:W-:Y:S01]  /*01d0*/  IMAD.U32 R15, R15, 0x10000, RZ ;  /* 0x000100000f0f7824 */ /* 0x000fe200078e00ff */
[----:B------:R-:W-:Y:S02]  /*01e0*/  SHF.L.U32 R14, R12, 0x10, RZ ;  /* 0x000000100c0e7819 */ /* 0x000fe400000006ff */
[C---:B---3--:R-:W-:Y:S01]  /*01f0*/  PRMT R13, R16.reuse, 0x7632, R13 ;  /* 0x00007632100d7816 */ /* 0x048fe2000000000d */
[----:B------:R-:W-:Y:S01]  /*0200*/  IMAD.U32 R16, R16, 0x10000, RZ ;  /* 0x0001000010107824 */ /* 0x000fe200078e00ff */
[C---:B----4-:R-:W-:Y:S02]  /*0210*/  PRMT R12, R17.reuse, 0x7770, RZ ;  /* 0x00007770110c7816 */ /* 0x050fe400000000ff */
[----:B-1----:R-:W-:Y:S01]  /*0220*/  PRMT R8, R17, 0x7771, RZ ;  /* 0x0000777111087816 */ /* 0x002fe200000000ff */
[----:B------:R-:W-:Y:S01]  /*0230*/  IMAD.U32 R18, R13, 0x10000, RZ ;  /* 0x000100000d127824 */ /* 0x000fe200078e00ff */
[----:B-----5:R-:W-:Y:S02]  /*0240*/  PRMT R9, R19, 0x7770, RZ ;  /* 0x0000777013097816 */ /* 0x020fe400000000ff */
[----:B------:R-:W-:-:S02]  /*0250*/  I2FP.F32.U32 R12, R12 ;  /* 0x0000000c000c7245 */ /* 0x000fc40000201000 */
[----:B------:R-:W-:Y:S02]  /*0260*/  I2FP.F32.U32 R11, R8 ;  /* 0x00000008000b7245 */ /* 0x000fe40000201000 */
[----:B------:R-:W-:Y:S01]  /*0270*/  PRMT R10, R19, 0x7771, RZ ;  /* 0x00007771130a7816 */ /* 0x000fe200000000ff */
[----:B------:R-:W-:Y:S01]  /*0280*/  FMUL.FTZ R8, R12, R15 ;  /* 0x0000000f0c087220 */ /* 0x000fe20000410000 */
[----:B------:R-:W-:Y:S01]  /*0290*/  I2FP.F32.U32 R13, R9 ;  /* 0x00000009000d7245 */ /* 0x000fe20000201000 */
[----:B------:R-:W-:Y:S01]  /*02a0*/  FMUL.FTZ R9, R11, R14 ;  /* 0x0000000e0b097220 */ /* 0x000fe20000410000 */
[C---:B------:R-:W-:Y:S01]  /*02b0*/  PRMT R12, R6.reuse, 0x7632, R12 ;  /* 0x00007632060c7816 */ /* 0x040fe2000000000c */
[----:B------:R-:W-:Y:S01]  /*02c0*/  IMAD.U32 R14, R6, 0x10000, RZ ;  /* 0x00010000060e7824 */ /* 0x000fe200078e00ff */
[----:B------:R-:W-:Y:S01]  /*02d0*/  I2FP.F32.U32 R17, R10 ;  /* 0x0000000a00117245 */ /* 0x000fe20000201000 */
[----:B------:R-:W-:Y:S01]  /*02e0*/  FMUL.FTZ R10, R13, R16 ;  /* 0x000000100d0a7220 */ /* 0x000fe20000410000 */
[C---:B------:R-:W-:Y:S01]  /*02f0*/  PRMT R6, R7.reuse, 0x7632, R6 ;  /* 0x0000763207067816 */ /* 0x040fe20000000006 */
[----:B------:R-:W-:Y:S01]  /*0300*/  IMAD.U32 R13, R7, 0x10000, RZ ;  /* 0x00010000070d7824 */ /* 0x000fe200078e00ff */
[----:B------:R-:W-:Y:S01]  /*0310*/  SHF.L.U32 R16, R12, 0x10, RZ ;  /* 0x000000100c107819 */ /* 0x000fe200000006ff */
[----:B------:R-:W-:Y:S01]  /*0320*/  FMUL.FTZ R11, R17, R18 ;  /* 0x00000012110b7220 */ /* 0x000fe20000410000 */
[C---:B------:R-:W-:Y:S01]  /*0330*/  PRMT R7, R5.reuse, 0x7770, RZ ;  /* 0x0000777005077816 */ /* 0x040fe200000000ff */
[----:B------:R-:W-:Y:S01]  /*0340*/  IMAD.U32 R15, R6, 0x10000, RZ ;  /* 0x00010000060f7824 */ /* 0x000fe200078e00ff */
[----:B------:R-:W-:Y:S01]  /*0350*/  PRMT R12, R4, 0x7770, RZ ;  /* 0x00007770040c7816 */ /* 0x000fe200000000ff */
[----:B------:R-:W-:Y:S01]  /*0360*/  FMUL.FTZ R8, R8, UR6 ;  /* 0x0000000608087c20 */ /* 0x000fe20008410000 */
[----:B------:R-:W-:Y:S01]  /*0370*/  PRMT R5, R5, 0x7771, RZ ;  /* 0x0000777105057816 */ /* 0x000fe200000000ff */
[----:B------:R-:W-:Y:S01]  /*0380*/  FMUL.FTZ R9, R9, UR6 ;  /* 0x0000000609097c20 */ /* 0x000fe20008410000 */
[----:B------:R-:W-:Y:S01]  /*0390*/  PRMT R4, R4, 0x7771, RZ ;  /* 0x0000777104047816 */ /* 0x000fe200000000ff */
[----:B------:R-:W-:Y:S01]  /*03a0*/  FMUL.FTZ R10, R10, UR6 ;  /* 0x000000060a0a7c20 */ /* 0x000fe20008410000 */
[----:B------:R-:W-:Y:S01]  /*03b0*/  I2FP.F32.U32 R7, R7 ;  /* 0x0000000700077245 */ /* 0x000fe20000201000 */
[----:B------:R-:W-:Y:S01]  /*03c0*/  FMUL.FTZ R11, R11, UR6 ;  /* 0x000000060b0b7c20 */ /* 0x000fe20008410000 */
[----:B------:R-:W-:-:S02]  /*03d0*/  I2FP.F32.U32 R5, R5 ;  /* 0x0000000500057245 */ /* 0x000fc40000201000 */
[----:B------:R-:W-:Y:S01]  /*03e0*/  I2FP.F32.U32 R12, R12 ;  /* 0x0000000c000c7245 */ /* 0x000fe20000201000 */
[----:B------:R-:W-:Y:S01]  /*03f0*/  FMUL.FTZ R7, R7, R14 ;  /* 0x0000000e07077220 */ /* 0x000fe20000410000 */
[----:B------:R-:W-:Y:S01]  /*0400*/  I2FP.F32.U32 R4, R4 ;  /* 0x0000000400047245 */ /* 0x000fe20000201000 */
[----:B------:R-:W-:Y:S01]  /*0410*/  FMUL.FTZ R5, R5, R16 ;  /* 0x0000001005057220 */ /* 0x000fe20000410000 */
[----:B------:R-:W-:Y:S01]  /*0420*/  F2FP.BF16.F32.PACK_AB R9, R9, R8 ;  /* 0x000000080909723e */ /* 0x000fe200000010ff */
[----:B------:R-:W-:Y:S01]  /*0430*/  FMUL.FTZ R12, R12, R13 ;  /* 0x0000000d0c0c7220 */ /* 0x000fe20000410000 */
[----:B------:R-:W-:Y:S01]  /*0440*/  FMUL.FTZ R7, R7, UR6 ;  /* 0x0000000607077c20 */ /* 0x000fe20008410000 */
[----:B------:R-:W-:Y:S01]  /*0450*/  FMUL.FTZ R15, R4, R15 ;  /* 0x0000000f040f7220 */ /* 0x000fe20000410000 */
[----:B------:R-:W-:Y:S01]  /*0460*/  FMUL.FTZ R4, R5, UR6 ;  /* 0x0000000605047c20 */ /* 0x000fe20008410000 */
[----:B------:R-:W-:Y:S01]  /*0470*/  FMUL.FTZ R12, R12, UR6 ;  /* 0x000000060c0c7c20 */ /* 0x000fe20008410000 */
[----:B------:R-:W-:Y:S01]  /*0480*/  F2FP.BF16.F32.PACK_AB R11, R11, R10 ;  /* 0x0000000a0b0b723e */ /* 0x000fe200000010ff */
[----:B------:R-:W-:Y:S01]  /*0490*/  FMUL.FTZ R15, R15, UR6 ;  /* 0x000000060f0f7c20 */ /* 0x000fe20008410000 */
[----:B------:R-:W-:Y:S01]  /*04a0*/  STG.E desc[UR4][R2.64], R9 ;  /* 0x0000000902007986 */ /* 0x000fe2000c101904 */
[----:B------:R-:W-:-:S03]  /*04b0*/  F2FP.BF16.F32.PACK_AB R7, R4, R7 ;  /* 0x000000070407723e */ /* 0x000fc600000010ff */
[----:B------:R-:W-:Y:S01]  /*04c0*/  F2FP.BF16.F32.PACK_AB R15, R15, R12 ;  /* 0x0000000c0f0f723e */ /* 0x000fe200000010ff */
[----:B------:R-:W-:Y:S04]  /*04d0*/  STG.E desc[UR4][R2.64+0x200], R11 ;  /* 0x0002000b02007986 */ /* 0x000fe8000c101904 */
[----:B------:R-:W-:Y:S04]  /*04e0*/  STG.E desc[UR4][R2.64+0x400], R7 ;  /* 0x0004000702007986 */ /* 0x000fe8000c101904 */
[----:B------:R-:W-:Y:S01]  /*04f0*/  STG.E desc[UR4][R2.64+0x600], R15 ;  /* 0x0006000f02007986 */ /* 0x000fe2000c101904 */
[----:B------:R-:W-:Y:S05]  /*0500*/  EXIT ;  /* 0x000000000000794d */ /* 0x000fea0003800000 */
.L_x_5568:
[----:B------:R-:W0:Y:S02]  /*0510*/  S2R R0, SR_TID.X ;  /* 0x0000000000007919 */ /* 0x000e240000002100 */
[----:B0-----:R-:W-:-:S13]  /*0520*/  ISETP.GE.AND P1, PT, R0, R26, PT ;  /* 0x0000001a0000720c */ /* 0x001fda0003f26270 */
[----:B------:R-:W-:Y:S01]  /*0530*/  @!P1 IMAD.IADD R5, R27, 0x1, R0 ;  /* 0x000000011b059824 */ /* 0x000fe200078e0200 */
[----:B------:R-:W0:Y:S01]  /*0540*/  @!P1 LDC.64 R28, c[0x0][0x230] ;  /* 0x00008c00ff1c9b82 */ /* 0x000e220000000a00 */
[----:B------:R-:W-:-:S05]  /*0550*/  @!P1 VIADD R0, R0, 0x80 ;  /* 0x0000008000009836 */ /* 0x000fca0000000000 */
[----:B------:R-:W-:-:S13]  /*0560*/  ISETP.GE.AND P2, PT, R0, R26, PT ;  /* 0x0000001a0000720c */ /* 0x000fda0003f46270 */
[----:B------:R-:W1:Y:S01]  /*0570*/  @!P2 LDC.64 R2, c[0x0][0x238] ;  /* 0x00008e00ff02ab82 */ /* 0x000e620000000a00 */
[----:B------:R-:W-:-:S07]  /*0580*/  @!P2 IADD3 R4, R27, R0, RZ ;  /* 0x000000001b04a210 */ /* 0x000fce0007ffe0ff */
[----:B------:R-:W2:Y:S01]  /*0590*/  @!P2 LDC.64 R12, c[0x0][0x230] ;  /* 0x00008c00ff0cab82 */ /* 0x000ea20000000a00 */
[----:B-1----:R-:W-:-:S05]  /*05a0*/  @!P2 IADD3 R6, P0, R4, R2, RZ ;  /* 0x000000020406a210 */ /* 0x002fca0007f1e0ff */
[----:B------:R-:W-:Y:S02]  /*05b0*/  @!P2 IMAD.X R7, RZ, RZ, R3, P0 ;  /* 0x000000ffff07a224 */ /* 0x000fe400000e0603 */
[----:B------:R-:W-:Y:S01]  /*05c0*/  @!P2 VIADD R0, R0, 0x80 ;  /* 0x000000800000a836 */ /* 0x000fe20000000000 */
[----:B------:R-:W1:Y:S02]  /*05d0*/  @!P1 LDC.64 R2, c[0x0][0x238] ;  /* 0x00008e00ff029b82 */ /* 0x000e640000000a00 */
[----:B------:R3:W4:Y:S01]  /*05e0*/  @!P2 LDG.E.U8 R15, desc[UR4][R6.64] ;  /* 0x00000004060fa981 */ /* 0x000722000c1e1100 */
[----:B0-----:R-:W-:Y:S01]  /*05f0*/  @!P1 IMAD.WIDE.U32 R28, R5, 0x2, R28 ;  /* 0x00000002051c9825 */ /* 0x001fe200078e001c */
[----:B------:R-:W-:-:S13]  /*0600*/  ISETP.GE.AND P6, PT, R0, R26, PT ;  /* 0x0000001a0000720c */ /* 0x000fda0003fc6270 */
[----:B------:R-:W-:Y:S01]  /*0610*/  @!P6 IMAD.IADD R14, R27, 0x1, R0 ;  /* 0x000000011b0ee824 */ /* 0x000fe200078e0200 */
[----:B------:R-:W-:Y:S01]  /*0620*/  @!P6 IADD3 R0, R0, 0x80, RZ ;  /* 0x000000800000e810 */ /* 0x000fe20007ffe0ff */
[----:B---3--:R-:W0:Y:S03]  /*0630*/  @!P6 LDC.64 R6, c[0x0][0x230] ;  /* 0x00008c00ff06eb82 */ /* 0x008e260000000a00 */
[----:B------:R-:W-:Y:S02]  /*0640*/  ISETP.GE.AND P0, PT, R0, R26, PT ;  /* 0x0000001a0000720c */ /* 0x000fe40003f06270 */
[----:B-1----:R-:W-:Y:S02]  /*0650*/  @!P1 IADD3 R18, P3, R5, R2, RZ ;  /* 0x0000000205129210 */ /* 0x002fe40007f7e0ff */
[----:B------:R-:W-:-:S03]  /*0660*/  PRMT R2, RZ, 0x7610, R2 ;  /* 0x00007610ff027816 */ /* 0x000fc60000000002 */
[--C-:B------:R-:W-:Y:S01]  /*0670*/  @!P1 IMAD.X R19, RZ, RZ, R3.reuse, P3 ;  /* 0x000000ffff139224 */ /* 0x100fe200018e0603 */
[----:B------:R-:W-:Y:S02]  /*0680*/  PRMT R3, RZ, 0x7610, R3 ;  /* 0x00007610ff037816 */ /* 0x000fe40000000003 */
[----:B------:R-:W3:Y:S03]  /*0690*/  @!P1 LDG.E.U16 R2, desc[UR4][R28.64] ;  /* 0x000000041c029981 */ /* 0x000ee6000c1e1500 */
[----:B------:R-:W-:Y:S01]  /*06a0*/  @!P0 IMAD.IADD R30, R27, 0x1, R0 ;  /* 0x000000011b1e8824 */ /* 0x000fe200078e0200 */
[----:B------:R-:W1:Y:S01]  /*06b0*/  @!P0 LDC.64 R8, c[0x0][0x230] ;  /* 0x00008c00ff088b82 */ /* 0x000e620000000a00 */
[----:B------:R-:W-:Y:S01]  /*06c0*/  @!P0 VIADD R0, R0, 0x80 ;  /* 0x0000008000008836 */ /* 0x000fe20000000000 */
[----:B------:R-:W-:Y:S01]  /*06d0*/  PRMT R5, RZ, 0x7610, R5 ;  /* 0x00007610ff057816 */ /* 0x000fe20000000005 */
[----:B------:R5:W3:Y:S03]  /*06e0*/  @!P1 LDG.E.U8 R3, desc[UR4][R18.64] ;  /* 0x0000000412039981 */ /* 0x000ae6000c1e1100 */
[----:B------:R-:W-:Y:S01]  /*06f0*/  ISETP.GE.AND P5, PT, R0, R26, PT ;  /* 0x0000001a0000720c */ /* 0x000fe20003fa6270 */
[----:B0-----:R-:W-:-:S04]  /*0700*/  @!P6 IMAD.WIDE.U32 R6, R14, 0x2, R6 ;  /* 0x000000020e06e825 */ /* 0x001fc800078e0006 */
[----:B--2---:R-:W-:Y:S01]  /*0710*/  @!P2 IMAD.WIDE.U32 R12, R4, 0x2, R12 ;  /* 0x00000002040ca825 */ /* 0x004fe200078e000c */
[----:B------:R0:W2:Y:S01]  /*0720*/  @!P6 LDG.E.U16 R5, desc[UR4][R6.64] ;  /* 0x000000040605e981 */ /* 0x0000a2000c1e1500 */
[----:B-----5:R-:W5:Y:S08]  /*0730*/  @!P6 LDC.64 R18, c[0x0][0x238] ;  /* 0x00008e00ff12eb82 */ /* 0x020f700000000a00 */
[----:B------:R-:W5:Y:S01]  /*0740*/  @!P5 LDC.64 R16, c[0x0][0x230] ;  /* 0x00008c00ff10db82 */ /* 0x000f620000000a00 */
[----:B------:R-:W-:Y:S01]  /*0750*/  @!P5 IADD3 R29, R27, R0, RZ ;  /* 0x000000001b1dd210 */ /* 0x000fe20007ffe0ff */
[----:B------:R-:W-:-:S05]  /*0760*/  @!P5 VIADD R0, R0, 0x80 ;  /* 0x000000800000d836 */ /* 0x000fca0000000000 */
[----:B------:R-:W-:Y:S01]  /*0770*/  ISETP.GE.AND P4, PT, R0, R26, PT ;  /* 0x0000001a0000720c */ /* 0x000fe20003f86270 */
[----:B-1----:R-:W-:Y:S01]  /*0780*/  @!P0 IMAD.WIDE.U32 R8, R30, 0x2, R8 ;  /* 0x000000021e088825 */ /* 0x002fe200078e0008 */
[----:B0-----:R-:W-:Y:S02]  /*0790*/  PRMT R6, RZ, 0x7610, R6 ;  /* 0x00007610ff067816 */ /* 0x001fe40000000006 */
[----:B------:R-:W-:Y:S02]  /*07a0*/  PRMT R4, RZ, 0x7610, R4 ;  /* 0x00007610ff047816 */ /* 0x000fe40000000004 */
[----:B------:R-:W-:Y:S02]  /*07b0*/  PRMT R7, RZ, 0x7610, R7 ;  /* 0x00007610ff077816 */ /* 0x000fe40000000007 */
[----:B------:R0:W2:Y:S04]  /*07c0*/  @!P0 LDG.E.U16 R6, desc[UR4][R8.64] ;  /* 0x0000000408068981 */ /* 0x0000a8000c1e1500 */
[----:B------:R1:W2:Y:S01]  /*07d0*/  @!P2 LDG.E.U16 R4, desc[UR4][R12.64] ;  /* 0x000000040c04a981 */ /* 0x0002a2000c1e1500 */
[----:B-----5:R-:W-:-:S04]  /*07e0*/  @!P5 IMAD.WIDE.U32 R16, R29, 0x2, R16 ;  /* 0x000000021d10d825 */ /* 0x020fc800078e0010 */
[----:B0-----:R-:W-:Y:S01]  /*07f0*/  @!P4 IMAD.IADD R8, R27, 0x1, R0 ;  /* 0x000000011b08c824 */ /* 0x001fe200078e0200 */
[----:B-1----:R-:W0:Y:S01]  /*0800*/  @!P0 LDC.64 R12, c[0x0][0x238] ;  /* 0x00008e00ff0c8b82 */ /* 0x002e220000000a00 */
[----:B------:R-:W-:Y:S01]  /*0810*/  @!P4 VIADD R0, R0, 0x80 ;  /* 0x000000800000c836 */ /* 0x000fe20000000000 */
[----:B------:R-:W-:Y:S01]  /*0820*/  HFMA2.MMA R9, -RZ, RZ, 0, 0 ;  /* 0x00000000ff097435 */ /* 0x000fe200000001ff */
[----:B------:R1:W5:Y:S03]  /*0830*/  @!P5 LDG.E.U16 R7, desc[UR4][R16.64] ;  /* 0x000000041007d981 */ /* 0x000366000c1e1500 */
[----:B------:R-:W-:Y:S02]  /*0840*/  ISETP.GE.AND P3, PT, R0, R26, PT ;  /* 0x0000001a0000720c */ /* 0x000fe40003f66270 */
[----:B-1----:R-:W1:Y:S01]  /*0850*/  @!P5 LDC.64 R16, c[0x0][0x238] ;  /* 0x00008e00ff10db82 */ /* 0x002e620000000a00 */
[----:B------:R-:W-:-:S02]  /*0860*/  P2R R28, PR, RZ, 0x2 ;  /* 0x00000002ff1c7803 */ /* 0x000fc40000000000 */
[----:B----4-:R-:W-:Y:S02]  /*0870*/  @!P2 I2FP.F32.U32 R9, R15 ;  /* 0x0000000f0009a245 */ /* 0x010fe40000201000 */
[----:B------:R-:W-:-:S03]  /*0880*/  @!P6 IADD3 R32, P2, R14, R18, RZ ;  /* 0x000000120e20e210 */ /* 0x000fc60007f5e0ff */
[----:B------:R-:W4:Y:S02]  /*0890*/  @!P4 LDC.64 R14, c[0x0][0x238] ;  /* 0x00008e00ff0ecb82 */ /* 0x000f240000000a00 */
[----:B------:R-:W-:-:S06]  /*08a0*/  @!P6 IMAD.X R33, RZ, RZ, R19, P2 ;  /* 0x000000ffff21e224 */ /* 0x000fcc00010e0613 */
[----:B------:R-:W3:Y:S01]  /*08b0*/  @!P3 LDC.64 R18, c[0x0][0x238] ;  /* 0x00008e00ff12bb82 */ /* 0x000ee20000000a00 */
[----:B0-----:R-:W-:Y:S01]  /*08c0*/  @!P0 IADD3 R12, P2, R30, R12, RZ ;  /* 0x0000000c1e0c8210 */ /* 0x001fe20007f5e0ff */
[----:B------:R-:W2:Y:S04]  /*08d0*/  @!P6 LDG.E.U8 R32, desc[UR4][R32.64] ;  /* 0x000000042020e981 */ /* 0x000ea8000c1e1100 */
[----:B------:R-:W-:Y:S01]  /*08e0*/  @!P0 IMAD.X R13, RZ, RZ, R13, P2 ;  /* 0x000000ffff0d8224 */ /* 0x000fe200010e060d */
[----:B-1----:R-:W-:-:S05]  /*08f0*/  @!P5 IADD3 R16, P2, R29, R16, RZ ;  /* 0x000000101d10d210 */ /* 0x002fca0007f5e0ff */
[----:B------:R-:W-:Y:S01]  /*0900*/  @!P5 IMAD.X R17, RZ, RZ, R17, P2 ;  /* 0x000000ffff11d224 */ /* 0x000fe200010e0611 */
[----:B----4-:R-:W-:-:S04]  /*0910*/  @!P4 IADD3 R30, P2, R8, R14, RZ ;  /* 0x0000000e081ec210 */ /* 0x010fc80007f5e0ff */
[----:B------:R-:W4:Y:S01]  /*0920*/  @!P5 LDG.E.U8 R16, desc[UR4][R16.64] ;  /* 0x000000041010d981 */ /* 0x000f22000c1e1100 */
[----:B------:R-:W-:Y:S01]  /*0930*/  @!P3 IADD3 R14, R27, R0, RZ ;  /* 0x000000001b0eb210 */ /* 0x000fe20007ffe0ff */
[----:B------:R-:W-:Y:S02]  /*0940*/  @!P3 VIADD R0, R0, 0x80 ;  /* 0x000000800000b836 */ /* 0x000fe40000000000 */
[----:B------:R-:W-:Y:S02]  /*0950*/  @!P4 IMAD.X R31, RZ, RZ, R15, P2 ;  /* 0x000000ffff1fc224 */ /* 0x000fe400010e060f */
[----:B------:R0:W5:Y:S01]  /*0960*/  @!P0 LDG.E.U8 R15, desc[UR4][R12.64] ;  /* 0x000000040c0f8981 */ /* 0x000162000c1e1100 */
[----:B---3--:R-:W-:-:S03]  /*0970*/  @!P3 IADD3 R18, P2, R14, R18, RZ ;  /* 0x000000120e12b210 */ /* 0x008fc60007f5e0ff */
[----:B------:R-:W3:Y:S02]  /*0980*/  @!P4 LDG.E.U8 R30, desc[UR4][R30.64] ;  /* 0x000000041e1ec981 */ /* 0x000ee4000c1e1100 */
[----:B------:R-:W-:Y:S01]  /*0990*/  @!P3 IMAD.X R19, RZ, RZ, R19, P2 ;  /* 0x000000ffff13b224 */ /* 0x000fe200010e0613 */
[----:B------:R-:W-:-:S04]  /*09a0*/  ISETP.GE.AND P2, PT, R0, R26, PT ;  /* 0x0000001a0000720c */ /* 0x000fc80003f46270 */
[----:B------:R-:W3:Y:S09]  /*09b0*/  @!P3 LDG.E.U8 R18, desc[UR4][R18.64] ;  /* 0x000000041212b981 */ /* 0x000ef2000c1e1100 */
[----:B0-----:R-:W0:Y:S01]  /*09c0*/  @!P2 LDC.64 R12, c[0x0][0x238] ;  /* 0x00008e00ff0cab82 */ /* 0x001e220000000a00 */
[----:B------:R-:W-:-:S04]  /*09d0*/  @!P2 IADD3 R0, R27, R0, RZ ;  /* 0x000000001b00a210 */ /* 0x000fc80007ffe0ff */
[----:B0-----:R-:W-:-:S05]  /*09e0*/  @!P2 IADD3 R12, P1, R0, R12, RZ ;  /* 0x0000000c000ca210 */ /* 0x001fca0007f3e0ff */
[----:B------:R-:W-:Y:S01]  /*09f0*/  @!P2 IMAD.X R13, RZ, RZ, R13, P1 ;  /* 0x000000ffff0da224 */ /* 0x000fe200008e060d */
[----:B------:R-:W-:Y:S02]  /*0a00*/  ISETP.NE.AND P1, PT, R28, RZ, PT ;  /* 0x000000ff1c00720c */ /* 0x000fe40003f25270 */
[----:B------:R-:W0:Y:S02]  /*0a10*/  @!P4 LDC.64 R28, c[0x0][0x230] ;  /* 0x00008c00ff1ccb82 */ /* 0x000e240000000a00 */
[----:B------:R-:W3:Y:S01]  /*0a20*/  @!P2 LDG.E.U8 R12, desc[UR4][R12.64] ;  /* 0x000000040c0ca981 */ /* 0x000ee2000c1e1100 */
[----:B0-----:R-:W-:Y:S01]  /*0a30*/  @!P4 IMAD.WIDE.U32 R28, R8, 0x2, R28 ;  /* 0x00000002081cc825 */ /* 0x001fe200078e001c */
[----:B------:R-:W-:-:S06]  /*0a40*/  PRMT R8, RZ, 0x7610, R8 ;  /* 0x00007610ff087816 */ /* 0x000fcc0000000008 */
[----:B------:R0:W3:Y:S02]  /*0a50*/  @!P4 LDG.E.U16 R8, desc[UR4][R28.64] ;  /* 0x000000041c08c981 */ /* 0x0000e4000c1e1500 */
[----:B0-----:R-:W0:Y:S01]  /*0a60*/  @!P3 LDC.64 R28, c[0x0][0x230] ;  /* 0x00008c00ff1cbb82 */ /* 0x001e220000000a00 */
[----:B------:R-:W-:Y:S01]  /*0a70*/  PRMT R13, RZ, 0x7610, R13 ;  /* 0x00007610ff0d7816 */ /* 0x000fe2000000000d */
[----:B0-----:R-:W-:-:S05]  /*0a80*/  @!P3 IMAD.WIDE.U32 R28, R14, 0x2, R28 ;  /* 0x000000020e1cb825 */ /* 0x001fca00078e001c */
[----:B------:R0:W3:Y:S02]  /*0a90*/  @!P3 LDG.E.U16 R13, desc[UR4][R28.64] ;  /* 0x000000041c0db981 */ /* 0x0000e4000c1e1500 */
[----:B0-----:R-:W0:Y:S02]  /*0aa0*/  @!P2 LDC.64 R28, c[0x0][0x230] ;  /* 0x00008c00ff1cab82 */ /* 0x001e240000000a00 */
[----:B0-----:R-:W-:Y:S01]  /*0ab0*/  @!P2 IMAD.WIDE.U32 R28, R0, 0x2, R28 ;  /* 0x00000002001ca825 */ /* 0x001fe200078e001c */
[----:B------:R-:W-:-:S06]  /*0ac0*/  PRMT R0, RZ, 0x7610, R0 ;  /* 0x00007610ff007816 */ /* 0x000fcc0000000000 */
[----:B------:R0:W3:Y:S01]  /*0ad0*/  @!P2 LDG.E.U16 R0, desc[UR4][R28.64] ;  /* 0x000000041c00a981 */ /* 0x0000e2000c1e1500 */
[----:B------:R-:W1:Y:S01]  /*0ae0*/  S2R R17, SR_TID.X ;  /* 0x0000000000117919 */ /* 0x000e620000002100 */
[----:B------:R-:W-:Y:S01]  /*0af0*/  @!P1 LOP3.LUT R31, R3, 0xff, RZ, 0xc0, !PT ;  /* 0x000000ff031f9812 */ /* 0x000fe200078ec0ff */
[----:B------:R-:W-:-:S03]  /*0b00*/  IMAD.MOV.U32 R14, RZ, RZ, RZ ;  /* 0x000000ffff0e7224 */ /* 0x000fc600078e00ff */
[----:B------:R-:W2:Y:S01]  /*0b10*/  @!P1 I2F.U16 R3, R31 ;  /* 0x0000001f00039306 */ /* 0x000ea20000101000 */
[----:B------:R-:W-:Y:S01]  /*0b20*/  @!P1 SHF.L.U32 R2, R2, 0x10, RZ ;  /* 0x0000001002029819 */ /* 0x000fe200000006ff */
[----:B-1----:R-:W-:-:S04]  /*0b30*/  VIADD R19, R17, 0x80 ;  /* 0x0000008011137836 */ /* 0x002fc80000000000 */
[----:B--2---:R-:W-:Y:S01]  /*0b40*/  @!P1 FMUL.FTZ R2, R3, R2 ;  /* 0x0000000203029220 */ /* 0x004fe20000410000 */
[----:B------:R-:W-:Y:S02]  /*0b50*/  IMAD.MOV.U32 R3, RZ, RZ, RZ ;  /* 0x000000ffff037224 */ /* 0x000fe400078e00ff */
[----:B0-----:R-:W-:Y:S02]  /*0b60*/  VIADD R29, R17, 0x100 ;  /* 0x00000100111d7836 */ /* 0x001fe40000000000 */
[----:B------:R-:W-:Y:S01]  /*0b70*/  IMAD.MOV.U32 R28, RZ, RZ, RZ ;  /* 0x000000ffff1c7224 */ /* 0x000fe200078e00ff */
[----:B------:R-:W-:Y:S02]  /*0b80*/  @!P6 I2FP.F32.U32 R14, R32 ;  /* 0x00000020000ee245 */ /* 0x000fe40000201000 */
[----:B------:R-:W-:Y:S02]  /*0b90*/  ISETP.GE.AND P6, PT, R19, R26, PT ;  /* 0x0000001a1300720c */ /* 0x000fe40003fc6270 */
[----:B----4-:R-:W-:-:S11]  /*0ba0*/  @!P5 I2FP.F32.U32 R3, R16 ;  /* 0x000000100003d245 */ /* 0x010fd60000201000 */
[----:B------:R-:W0:Y:S01]  /*0bb0*/  @!P6 LDC R16, c[0x0][0x218] ;  /* 0x00008600ff10eb82 */ /* 0x000e220000000800 */
[----:B------:R-:W-:-:S04]  /*0bc0*/  @!P6 IMAD.U32 R4, R4, 0x10000, RZ ;  /* 0x000100000404e824 */ /* 0x000fc800078e00ff */
[----:B------:R-:W-:Y:S01]  /*0bd0*/  @!P6 FMUL.FTZ R9, R4, R9 ;  /* 0x000000090409e220 */ /* 0x000fe20000410000 */
[----:B------:R-:W-:Y:S01]  /*0be0*/  IMAD.MOV.U32 R4, RZ, RZ, RZ ;  /* 0x000000ffff047224 */ /* 0x000fe200078e00ff */
[----:B-----5:R-:W-:Y:S02]  /*0bf0*/  @!P0 I2FP.F32.U32 R4, R15 ;  /* 0x0000000f00048245 */ /* 0x020fe40000201000 */
[----:B------:R-:W-:Y:S02]  /*0c00*/  MOV R15, RZ ;  /* 0x000000ff000f7202 */ /* 0x000fe40000000f00 */
[----:B---3--:R-:W-:Y:S02]  /*0c10*/  @!P4 I2FP.F32.U32 R15, R30 ;  /* 0x0000001e000fc245 */ /* 0x008fe40000201000 */
[----:B------:R-:W-:Y:S01]  /*0c20*/  ISETP.GE.AND P4, PT, R29, R26, PT ;  /* 0x0000001a1d00720c */ /* 0x000fe20003f86270 */
[----:B------:R-:W1:Y:S01]  /*0c30*/  @!P1 LDC.64 R30, c[0x0][0x228] ;  /* 0x00008a00ff1e9b82 */ /* 0x000e620000000a00 */
[----:B------:R-:W-:-:S02]  /*0c40*/  IADD3 R29, R17, 0x180, RZ ;  /* 0x00000180111d7810 */ /* 0x000fc40007ffe0ff */
[----:B------:R-:W-:Y:S01]  /*0c50*/  @!P3 I2FP.F32.U32 R28, R18 ;  /* 0x00000012001cb245 */ /* 0x000fe20000201000 */
[----:B------:R-:W-:Y:S01]  /*0c60*/  IMAD.MOV.U32 R18, RZ, RZ, RZ ;  /* 0x000000ffff127224 */ /* 0x000fe200078e00ff */
[----:B------:R-:W-:Y:S01]  /*0c70*/  ISETP.GE.AND P0, PT, R29, R26, PT ;  /* 0x0000001a1d00720c */ /* 0x000fe20003f06270 */
[----:B0-----:R-:W-:Y:S01]  /*0c80*/  @!P6 FMUL.FTZ R29, R9, R16 ;  /* 0x00000010091de220 */ /* 0x001fe20000410000 */
[----:B------:R-:W-:-:S05]  /*0c90*/  VIADD R9, R17, 0x200 ;  /* 0x0000020011097836 */ /* 0x000fca0000000000 */
[-C--:B------:R-:W-:Y:S02]  /*0ca0*/  ISETP.GE.AND P3, PT, R9, R26.reuse, PT ;  /* 0x0000001a0900720c */ /* 0x080fe40003f66270 */
[----:B------:R-:W-:Y:S02]  /*0cb0*/  IADD3 R9, R17, 0x300, RZ ;  /* 0x0000030011097810 */ /* 0x000fe40007ffe0ff */
[----:B------:R-:W-:Y:S02]  /*0cc0*/  @!P6 F2FP.BF16.F32.PACK_AB R10, RZ, R29 ;  /* 0x0000001dff0ae23e */ /* 0x000fe400000010ff */
[----:B------:R-:W-:Y:S01]  /*0cd0*/  ISETP.GE.AND P6, PT, R9, R26, PT ;  /* 0x0000001a0900720c */ /* 0x000fe20003fc6270 */
[----:B------:R-:W-:Y:S02]  /*0ce0*/  @!P4 IMAD.U32 R9, R5, 0x10000, RZ ;  /* 0x000100000509c824 */ /* 0x000fe400078e00ff */
[C---:B------:R-:W-:Y:S02]  /*0cf0*/  VIADD R16, R17.reuse, 0x280 ;  /* 0x0000028011107836 */ /* 0x040fe40000000000 */
[----:B------:R-:W-:Y:S01]  /*0d00*/  VIADD R5, R17, 0x380 ;  /* 0x0000038011057836 */ /* 0x000fe20000000000 */
[----:B------:R-:W-:-:S02]  /*0d10*/  @!P2 I2FP.F32.U32 R18, R12 ;  /* 0x0000000c0012a245 */ /* 0x000fc40000201000 */
[----:B------:R-:W0:Y:S01]  /*0d20*/  @!P1 LDC R12, c[0x0][0x218] ;  /* 0x00008600ff0c9b82 */ /* 0x000e220000000800 */
[-C--:B------:R-:W-:Y:S02]  /*0d30*/  ISETP.GE.AND P2, PT, R16, R26.reuse, PT ;  /* 0x0000001a1000720c */ /* 0x080fe40003f46270 */
[----:B------:R-:W-:Y:S01]  /*0d40*/  ISETP.GE.AND P5, PT, R5, R26, PT ;  /* 0x0000001a0500720c */ /* 0x000fe20003fa6270 */
[----:B------:R-:W-:Y:S01]  /*0d50*/  @!P3 IMAD.U32 R7, R7, 0x10000, RZ ;  /* 0x000100000707b824 */ /* 0x000fe200078e00ff */
[----:B------:R-:W-:Y:S01]  /*0d60*/  @!P0 SHF.L.U32 R6, R6, 0x10, RZ ;  /* 0x0000001006068819 */ /* 0x000fe200000006ff */
[----:B------:R-:W-:Y:S02]  /*0d70*/  @!P4 FMUL.FTZ R9, R9, R14 ;  /* 0x0000000e0909c220 */ /* 0x000fe40000410000 */
[----:B------:R-:W-:Y:S01]  /*0d80*/  @!P3 FMUL.FTZ R3, R7, R3 ;  /* 0x000000030703b220 */ /* 0x000fe20000410000 */
[----:B------:R-:W2:Y:S01]  /*0d90*/  @!P0 LDC R5, c[0x0][0x218] ;  /* 0x00008600ff058b82 */ /* 0x000ea20000000800 */
[----:B------:R-:W-:Y:S01]  /*0da0*/  @!P0 FMUL.FTZ R4, R6, R4 ;  /* 0x0000000406048220 */ /* 0x000fe20000410000 */
[----:B------:R-:W-:-:S06]  /*0db0*/  @!P1 IMAD.IADD R29, R27, 0x1, R17 ;  /* 0x000000011b1d9824 */ /* 0x000fcc00078e0211 */
[----:B------:R-:W3:Y:S01]  /*0dc0*/  @!P2 LDC R7, c[0x0][0x218] ;  /* 0x00008600ff07ab82 */ /* 0x000ee20000000800 */
[----:B0-----:R-:W-:-:S07]  /*0dd0*/  @!P1 FMUL.FTZ R2, R2, R12 ;  /* 0x0000000c02029220 */ /* 0x001fce0000410000 */
[----:B------:R-:W0:Y:S01]  /*0de0*/  @!P6 LDC R6, c[0x0][0x218] ;  /* 0x00008600ff06eb82 */ /* 0x000e220000000800 */
[----:B------:R-:W-:-:S07]  /*0df0*/  @!P1 F2FP.BF16.F32.PACK_AB R11, RZ, R2 ;  /* 0x00000002ff0b923e */ /* 0x000fce00000010ff */
[----:B------:R-:W4:Y:S08]  /*0e00*/  @!P4 LDC R12, c[0x0][0x218] ;  /* 0x00008600ff0ccb82 */ /* 0x000f300000000800 */
[----:B------:R-:W5:Y:S08]  /*0e10*/  @!P3 LDC R2, c[0x0][0x218] ;  /* 0x00008600ff02bb82 */ /* 0x000f700000000800 */
[----:B------:R-:W0:Y:S01]  /*0e20*/  @!P5 LDC R14, c[0x0][0x218] ;  /* 0x00008600ff0edb82 */ /* 0x000e220000000800 */
[----:B-1----:R-:W-:Y:S01]  /*0e30*/  @!P1 IMAD.WIDE.U32 R30, R29, 0x2, R30 ;  /* 0x000000021d1e9825 */ /* 0x002fe200078e001e */
[----:B------:R-:W-:-:S02]  /*0e40*/  PRMT R16, R11, 0x7610, R16 ;  /* 0x000076100b107816 */ /* 0x000fc40000000010 */
[----:B------:R-:W-:-:S03]  /*0e50*/  @!P1 MOV R17, R19 ;  /* 0x0000001300119202 */ /* 0x000fc60000000f00 */
[----:B------:R1:W-:Y:S01]  /*0e60*/  @!P1 STG.E.U16 desc[UR4][R30.64], R16 ;  /* 0x000000101e009986 */ /* 0x0003e2000c101504 */
[----:B------:R-:W-:Y:S02]  /*0e70*/  ISETP.GE.AND P1, PT, R17, R26, PT ;  /* 0x0000001a1100720c */ /* 0x000fe40003f26270 */
[----:B------:R-:W-:Y:S01]  /*0e80*/  @!P2 SHF.L.U32 R8, R8, 0x10, RZ ;  /* 0x000000100808a819 */ /* 0x000fe200000006ff */
[----:B------:R-:W-:-:S04]  /*0e90*/  @!P6 IMAD.U32 R13, R13, 0x10000, RZ ;  /* 0x000100000d0de824 */ /* 0x000fc800078e00ff */
[----:B------:R-:W-:Y:S01]  /*0ea0*/  @!P2 FMUL.FTZ R8, R8, R15 ;  /* 0x0000000f0808a220 */ /* 0x000fe20000410000 */
[----:B------:R-:W-:Y:S01]  /*0eb0*/  @!P6 FMUL.FTZ R13, R13, R28 ;  /* 0x0000001c0d0de220 */ /* 0x000fe20000410000 */
[----:B----4-:R-:W-:Y:S01]  /*0ec0*/  @!P4 FMUL.FTZ R9, R9, R12 ;  /* 0x0000000c0909c220 */ /* 0x010fe20000410000 */
[----:B--2---:R-:W-:Y:S01]  /*0ed0*/  @!P0 FMUL.FTZ R4, R4, R5 ;  /* 0x0000000504048220 */ /* 0x004fe20000410000 */
[----:B-----5:R-:W-:Y:S01]  /*0ee0*/  @!P3 FMUL.FTZ R2, R3, R2 ;  /* 0x000000020302b220 */ /* 0x020fe20000410000 */
[----:B---3--:R-:W-:Y:S01]  /*0ef0*/  @!P2 FMUL.FTZ R7, R8, R7 ;  /* 0x000000070807a220 */ /* 0x008fe20000410000 */
[----:B0-----:R-:W-:Y:S01]  /*0f00*/  @!P6 FMUL.FTZ R6, R13, R6 ;  /* 0x000000060d06e220 */ /* 0x001fe20000410000 */
[----:B------:R-:W-:Y:S04]  /*0f10*/  BSSY B0, `(.L_x_5569) ;  /* 0x0000035000007945 */ /* 0x000fe80003800000 */
[----:B------:R-:W-:Y:S01]  /*0f20*/  BSSY B1, `(.L_x_5570) ;  /* 0x000002d000017945 */ /* 0x000fe20003800000 */
[----:B------:R-:W-:-:S02]  /*0f30*/  @!P4 F2FP.BF16.F32.PACK_AB R20, RZ, R9 ;  /* 0x00000009ff14c23e */ /* 0x000fc400000010ff */
[----:B------:R-:W-:Y:S02]  /*0f40*/  @!P0 F2FP.BF16.F32.PACK_AB R21, RZ, R4 ;  /* 0x00000004ff15823e */ /* 0x000fe400000010ff */
[----:B------:R-:W-:Y:S02]  /*0f50*/  @!P3 F2FP.BF16.F32.PACK_AB R22, RZ, R2 ;  /* 0x00000002ff16b23e */ /* 0x000fe400000010ff */
[----:B------:R-:W-:Y:S02]  /*0f60*/  @!P2 F2FP.BF16.F32.PACK_AB R23, RZ, R7 ;  /* 0x00000007ff17a23e */ /* 0x000fe400000010ff */
[----:B------:R-:W-:Y:S01]  /*0f70*/  @!P6 F2FP.BF16.F32.PACK_AB R24, RZ, R6 ;  /* 0x00000006ff18e23e */ /* 0x000fe200000010ff */
[----:B------:R-:W-:-:S04]  /*0f80*/  @!P5 IMAD.U32 R11, R0, 0x10000, RZ ;  /* 0x00010000000bd824 */ /* 0x000fc800078e00ff */
[----:B------:R-:W-:-:S04]  /*0f90*/  @!P5 FMUL.FTZ R11, R11, R18 ;  /* 0x000000120b0bd220 */ /* 0x000fc80000410000 */
[----:B------:R-:W-:-:S05]  /*0fa0*/  @!P5 FMUL.FTZ R11, R11, R14 ;  /* 0x0000000e0b0bd220 */ /* 0x000fca0000410000 */
[----:B------:R-:W-:Y:S01]  /*0fb0*/  @!P5 F2FP.BF16.F32.PACK_AB R25, RZ, R11 ;  /* 0x0000000bff19d23e */ /* 0x000fe200000010ff */
[----:B-1----:R-:W-:Y:S06]  /*0fc0*/  @P1 BRA `(.L_x_5571) ;  /* 0x0000000000301947 */ /* 0x002fec0003800000 */
[----:B------:R-:W0:Y:S01]  /*0fd0*/  LDC.64 R2, c[0x0][0x228] ;  /* 0x00008a00ff027b82 */ /* 0x000e220000000a00 */
[----:B------:R-:W-:Y:S02]  /*0fe0*/  IMAD.IADD R5, R27, 0x1, R17 ;  /* 0x000000011b057824 */ /* 0x000fe400078e0211 */
[----:B------:R-:W-:-:S05]  /*0ff0*/  VIADD R17, R17, 0x80 ;  /* 0x0000008011117836 */ /* 0x000fca0000000000 */
[----:B------:R-:W-:Y:S01]  /*1000*/  ISETP.GE.AND P0, PT, R17, R26, PT ;  /* 0x0000001a1100720c */ /* 0x000fe20003f06270 */
[----:B0-----:R-:W-:-:S05]  /*1010*/  IMAD.WIDE.U32 R2, R5, 0x2, R2 ;  /* 0x0000000205027825 */ /* 0x001fca00078e0002 */
[----:B------:R0:W-:Y:S07]  /*1020*/  STG.E.U16 desc[UR4][R2.64], R10 ;  /* 0x0000000a02007986 */ /* 0x0001ee000c101504 */
[----:B------:R-:W-:Y:S05]  /*1030*/  @P0 BRA `(.L_x_5572) ;  /* 0x0000000000300947 */ /* 0x000fea0003800000 */
[----:B0-----:R-:W0:Y:S01]  /*1040*/  LDC.64 R2, c[0x0][0x228] ;  /* 0x00008a00ff027b82 */ /* 0x001e220000000a00 */
[----:B------:R-:W-:Y:S01]  /*1050*/  IADD3 R5, R27, R17, RZ ;  /* 0x000000111b057210 */ /* 0x000fe20007ffe0ff */
[----:B------:R-:W-:-:S04]  /*1060*/  VIADD R17, R17, 0x80 ;  /* 0x0000008011117836 */ /* 0x000fc80000000000 */
[----:B0-----:R-:W-:-:S05]  /*1070*/  IMAD.WIDE.U32 R2, R5, 0x2, R2 ;  /* 0x0000000205027825 */ /* 0x001fca00078e0002 */
[----:B------:R0:W-:Y:S02]  /*1080*/  STG.E.U16 desc[UR4][R2.64], R20 ;  /* 0x0000001402007986 */ /* 0x0001e4000c101504 */
.L_x_5571:
[----:B------:R-:W-:-:S13]  /*1090*/  ISETP.GE.AND P0, PT, R17, R26, PT ;  /* 0x0000001a1100720c */ /* 0x000fda0003f06270 */
[----:B------:R-:W-:Y:S05]  /*10a0*/  @P0 BRA `(.L_x_5573) ;  /* 0x0000000000300947 */ /* 0x000fea0003800000 */
[----:B0-----:R-:W0:Y:S01]  /*10b0*/  LDC.64 R2, c[0x0][0x228] ;  /* 0x00008a00ff027b82 */ /* 0x001e220000000a00 */
[----:B------:R-:W-:Y:S01]  /*10c0*/  IMAD.IADD R5, R27, 0x1, R17 ;  /* 0x000000011b057824 */ /* 0x000fe200078e0211 */
[----:B------:R-:W-:-:S03]  /*10d0*/  IADD3 R17, R17, 0x80, RZ ;  /* 0x0000008011117810 */ /* 0x000fc60007ffe0ff */
[----:B0-----:R-:W-:-:S05]  /*10e0*/  IMAD.WIDE.U32 R2, R5, 0x2, R2 ;  /* 0x0000000205027825 */ /* 0x001fca00078e0002 */
[----:B------:R1:W-:Y:S02]  /*10f0*/  STG.E.U16 desc[UR4][R2.64], R21 ;  /* 0x0000001502007986 */ /* 0x0003e4000c101504 */
.L_x_5572:
[----:B------:R-:W-:-:S13]  /*1100*/  ISETP.GE.AND P0, PT, R17, R26, PT ;  /* 0x0000001a1100720c */ /* 0x000fda0003f06270 */
[----:B------:R-:W-:Y:S05]  /*1110*/  @P0 BRA `(.L_x_5574) ;  /* 0x0000000000340947 */ /* 0x000fea0003800000 */
[----:B01----:R-:W0:Y:S01]  /*1120*/  LDC.64 R2, c[0x0][0x228] ;  /* 0x00008a00ff027b82 */ /* 0x003e220000000a00 */
[----:B------:R-:W-:Y:S02]  /*1130*/  IMAD.IADD R5, R27, 0x1, R17 ;  /* 0x000000011b057824 */ /* 0x000fe400078e0211 */
[----:B------:R-:W-:Y:S02]  /*1140*/  VIADD R17, R17, 0x80 ;  /* 0x0000008011117836 */ /* 0x000fe40000000000 */
[----:B0-----:R-:W-:-:S05]  /*1150*/  IMAD.WIDE.U32 R2, R5, 0x2, R2 ;  /* 0x0000000205027825 */ /* 0x001fca00078e0002 */
[----:B------:R1:W-:Y:S02]  /*1160*/  STG.E.U16 desc[UR4][R2.64], R22 ;  /* 0x0000001602007986 */ /* 0x0003e4000c101504 */
.L_x_5573:
[----:B------:R-:W-:-:S13]  /*1170*/  ISETP.GE.AND P0, PT, R17, R26, PT ;  /* 0x0000001a1100720c */ /* 0x000fda0003f06270 */
[----:B------:R-:W-:Y:S05]  /*1180*/  @P0 BREAK B1 ;  /* 0x0000000000010942 */ /* 0x000fea0003800000 */
[----:B------:R-:W-:Y:S05]  /*1190*/  @P0 BRA `(.L_x_5575) ;  /* 0x0000000000300947 */ /* 0x000fea0003800000 */
[----:B01----:R-:W0:Y:S01]  /*11a0*/  LDC.64 R2, c[0x0][0x228] ;  /* 0x00008a00ff027b82 */ /* 0x003e220000000a00 */
[----:B------:R-:W-:Y:S01]  /*11b0*/  IADD3 R5, R27, R17, RZ ;  /* 0x000000111b057210 */ /* 0x000fe20007ffe0ff */
[----:B------:R-:W-:-:S04]  /*11c0*/  VIADD R17, R17, 0x80 ;  /* 0x0000008011117836 */ /* 0x000fc80000000000 */
[----:B0-----:R-:W-:-:S05]  /*11d0*/  IMAD.WIDE.U32 R2, R5, 0x2, R2 ;  /* 0x0000000205027825 */ /* 0x001fca00078e0002 */
[----:B------:R2:W-:Y:S02]  /*11e0*/  STG.E.U16 desc[UR4][R2.64], R23 ;  /* 0x0000001702007986 */ /* 0x0005e4000c101504 */
.L_x_5574:
[----:B------:R-:W-:Y:S05]  /*11f0*/  BSYNC B1 ;  /* 0x0000000000017941 */ /* 0x000fea0003800000 */
.L_x_5570:
[----:B------:R-:W-:-:S13]  /*1200*/  ISETP.GE.AND P0, PT, R17, R26, PT ;  /* 0x0000001a1100720c */ /* 0x000fda0003f06270 */
[----:B012---:R-:W0:Y:S01]  /*1210*/  @!P0 LDC.64 R2, c[0x0][0x228] ;  /* 0x00008a00ff028b82 */ /* 0x007e220000000a00 */
[----:B------:R-:W-:Y:S01]  /*1220*/  @!P0 IMAD.IADD R5, R27, 0x1, R17 ;  /* 0x000000011b058824 */ /* 0x000fe200078e0211 */
[----:B------:R-:W-:-:S03]  /*1230*/  @!P0 IADD3 R17, R17, 0x80, RZ ;  /* 0x0000008011118810 */ /* 0x000fc60007ffe0ff */
[----:B0-----:R-:W-:-:S05]  /*1240*/  @!P0 IMAD.WIDE.U32 R2, R5, 0x2, R2 ;  /* 0x0000000205028825 */ /* 0x001fca00078e0002 */
[----:B------:R2:W-:Y:S02]  /*1250*/  @!P0 STG.E.U16 desc[UR4][R2.64], R24 ;  /* 0x0000001802008986 */ /* 0x0005e4000c101504 */
.L_x_5575:
[----:B------:R-:W-:Y:S05]  /*1260*/  BSYNC B0 ;  /* 0x0000000000007941 */ /* 0x000fea0003800000 */
.L_x_5569:
[----:B------:R-:W-:Y:S05]  /*1270*/  WARPSYNC.ALL ;  /* 0x0000000000007948 */ /* 0x000fea0003800000 */
[----:B------:R-:W-:-:S13]  /*1280*/  ISETP.GE.AND P0, PT, R17, R26, PT ;  /* 0x0000001a1100720c */ /* 0x000fda0003f06270 */
[----:B------:R-:W-:Y:S05]  /*1290*/  @P0 EXIT ;  /* 0x000000000000094d */ /* 0x000fea0003800000 */
[----:B012---:R-:W0:Y:S01]  /*12a0*/  LDC.64 R2, c[0x0][0x228] ;  /* 0x00008a00ff027b82 */ /* 0x007e220000000a00 */
[----:B------:R-:W-:-:S04]  /*12b0*/  IMAD.IADD R17, R27, 0x1, R17 ;  /* 0x000000011b117824 */ /* 0x000fc800078e0211 */
[----:B0-----:R-:W-:-:S05]  /*12c0*/  IMAD.WIDE.U32 R2, R17, 0x2, R2 ;  /* 0x0000000211027825 */ /* 0x001fca00078e0002 */
[----:B------:R-:W-:Y:S01]  /*12d0*/  STG.E.U16 desc[UR4][R2.64], R25 ;  /* 0x0000001902007986 */ /* 0x000fe2000c101504 */
[----:B------:R-:W-:Y:S05]  /*12e0*/  EXIT ;  /* 0x000000000000794d */ /* 0x000fea0003800000 */
.L_x_5576:
        /* <DEDUP_REMOVED lines=9> */
.L_x_11768:


//--------------------- .text._ZN2at6native29vectorized_elementwise_kernelILi4EZNS0_43_GLOBAL__N__7cc8d1ed_10_Dropout_cu_0e96ed3819masked_scale_kernelIhN3c108BFloat16EfEEvRNS_6TensorERKS6_S9_T1_EUlS5_hE_St5arrayIPcLm3EEEEviT0_SA_ --------------------------
	.section	.text._ZN2at6native29vectorized_elementwise_kernelILi4EZNS0_43_GLOBAL__N__7cc8d1ed_10_Dropout_cu_0e96ed3819masked_scale_kernelIhN3c108BFloat16EfEEvRNS_6TensorERKS6_S9_T1_EUlS5_hE_St5arrayIPcLm3EEEEviT0_SA_,"ax",@progbits
	.align	128
        .global         _ZN2at6native29vectorized_elementwise_kernelILi4EZNS0_43_GLOBAL__N__7cc8d1ed_10_Dropout_cu_0e96ed3819masked_scale_kernelIhN3c108BFloat16EfEEvRNS_6TensorERKS6_S9_T1_EUlS5_hE_St5arrayIPcLm3EEEEviT0_SA_
        .type           _ZN2at6native29vectorized_elementwise_kernelILi4EZNS0_43_GLOBAL__N__7cc8d1ed_10_Dropout_cu_0e96ed3819masked_scale_kernelIhN3c108BFloat16EfEEvRNS_6TensorERKS6_S9_T1_EUlS5_hE_St5arrayIPcLm3EEEEviT0_SA_,@function
        .size           _ZN2at6native29vectorized_elementwise_kernelILi4EZNS0_43_GLOBAL__N__7cc8d1ed_10_Dropout_cu_0e96ed3819masked_scale_kernelIhN3c108BFloat16EfEEvRNS_6TensorERKS6_S9_T1_EUlS5_hE_St5arrayIPcLm3EEEEviT0_SA_,(.L_x_11769 - _ZN2at6native29vectorized_elementwise_kernelILi4EZNS0_43_GLOBAL__N__7cc8d1ed_10_Dropout_cu_0e96ed3819masked_scale_kernelIhN3c108BFloat16EfEEvRNS_6TensorERKS6_S9_T1_EUlS5_hE_St5arrayIPcLm3EEEEviT0_SA_)
        .other          _ZN2at6native29vectorized_elementwise_kernelILi4EZNS0_43_GLOBAL__N__7cc8d1ed_10_Dropout_cu_0e96ed3819masked_scale_kernelIhN3c108BFloat16EfEEvRNS_6TensorERKS6_S9_T1_EUlS5_hE_St5arrayIPcLm3EEEEviT0_SA_,@"STO_CUDA_ENTRY STV_DEFAULT"
_ZN2at6native29vectorized_elementwise_kernelILi4EZNS0_43_GLOBAL__N__7cc8d1ed_10_Dropout_cu_0e96ed3819masked_scale_kernelIhN3c108BFloat16EfEEvRNS_6TensorERKS6_S9_T1_EUlS5_hE_St5arrayIPcLm3EEEEviT0_SA_:
.text._ZN2at6native29vectorized_elementwise_kernelILi4EZNS0_43_GLOBAL__N__7cc8d1ed_10_Dropout_cu_0e96ed3819masked_scale_kernelIhN3c108BFloat16EfEEvRNS_6TensorERKS6_S9_T1_EUlS5_hE_St5arrayIPcLm3EEEEviT0_SA_:
        /* <DEDUP_REMOVED lines=12> */
[----:B-1----:R-:W-:-:S04]  /*00c0*/  IADD3 R10, P0, R27, R10, RZ ;  /* 0x0000000a1b0a7210 */ /* 0x002fc80007f1e0ff */
[C---:B------:R-:W-:Y:S01]  /*00d0*/  LEA.HI.X.SX32 R11, R27.reuse, R11, 0x1, P0 ;  /* 0x0000000b1b0b7211 */ /* 0x040fe200000f0eff */
[----:B--2---:R-:W-:-:S04]  /*00e0*/  IMAD.WIDE R2, R27, 0x2, R2 ;  /* 0x000000021b027825 */ /* 0x004fc800078e0202 */
[----:B0-----:R-:W-:-:S04]  /*00f0*/  IMAD.WIDE.U32 R10, R0, 0x4, R10 ;  /* 0x00000004000a7825 */ /* 0x001fc800078e000a */
[----:B------:R-:W-:Y:S01]  /*0100*/  IMAD.WIDE.U32 R8, R0, 0x8, R2 ;  /* 0x0000000800087825 */ /* 0x000fe200078e0002 */
[----:B------:R-:W2:Y:S04]  /*0110*/  LDG.E R6, desc[UR4][R10.64] ;  /* 0x000000040a067981 */ /* 0x000ea8000c1e1900 */
[----:B------:R-:W3:Y:S04]  /*0120*/  LDG.E.64 R4, desc[UR4][R8.64] ;  /* 0x0000000408047981 */ /* 0x000ee8000c1e1b00 */
[----:B------:R0:W4:Y:S04]  /*0130*/  LDG.E.64 R2, desc[UR4][R8.64+0x400] ;  /* 0x0004000408027981 */ /* 0x000128000c1e1b00 */
[----:B------:R1:W5:Y:S01]  /*0140*/  LDG.E R7, desc[UR4][R10.64+0x200] ;  /* 0x000200040a077981 */ /* 0x000362000c1e1900 */
[C---:B---3--:R-:W-:Y:S01]  /*0150*/  PRMT R12, R4.reuse, 0x7632, R12 ;  /* 0x00007632040c7816 */ /* 0x048fe2000000000c */
[----:B------:R-:W-:Y:S01]  /*0160*/  IMAD.U32 R15, R4, 0x10000, RZ ;  /* 0x00010000040f7824 */ /* 0x000fe200078e00ff */
[----:B--2---:R-:W-:-:S02]  /*0170*/  PRMT R4, R6, 0x7770, RZ ;  /* 0x0000777006047816 */ /* 0x004fc400000000ff */
[----:B------:R-:W-:Y:S02]  /*0180*/  PRMT R13, R6, 0x7771, RZ ;  /* 0x00007771060d7816 */ /* 0x000fe400000000ff */
[----:B------:R-:W-:Y:S01]  /*0190*/  I2FP.F32.U32 R4, R4 ;  /* 0x0000000400047245 */ /* 0x000fe20000201000 */
[C---:B------:R-:W-:Y:S01]  /*01a0*/  IMAD.U32 R17, R5.reuse, 0x10000, RZ ;  /* 0x0001000005117824 */ /* 0x040fe200078e00ff */
[----:B------:R-:W-:Y:S02]  /*01b0*/  SHF.L.U32 R12, R12, 0x10, RZ ;  /* 0x000000100c0c7819 */ /* 0x000fe400000006ff */
[----:B------:R-:W-:Y:S01]  /*01c0*/  I2FP.F32.U32 R13, R13 ;  /* 0x0000000d000d7245 */ /* 0x000fe20000201000 */
[----:B0-----:R-:W-:Y:S01]  /*01d0*/  FMUL.FTZ R8, R4, R15 ;  /* 0x0000000f04087220 */ /* 0x001fe20000410000 */
[----:B-1----:R-:W-:Y:S02]  /*01e0*/  PRMT R11, R5, 0x7632, R11 ;  /* 0x00007632050b7816 */ /* 0x002fe4000000000b */
[----:B------:R-:W-:Y:S01]  /*01f0*/  PRMT R14, R6, 0x7772, RZ ;  /* 0x00007772060e7816 */ /* 0x000fe200000000ff */
[----:B------:R-:W0:Y:S01]  /*0200*/  LDC.64 R4, c[0x0][0x228] ;  /* 0x00008a00ff047b82 */ /* 0x000e220000000a00 */
[----:B------:R-:W-:Y:S01]  /*0210*/  FMUL.FTZ R9, R13, R12 ;  /* 0x0000000c0d097220 */ /* 0x000fe20000410000 */
[C---:B----4-:R-:W-:Y:S01]  /*0220*/  PRMT R12, R2.reuse, 0x7632, R12 ;  /* 0x00007632020c7816 */ /* 0x050fe2000000000c */
[----:B------:R-:W-:Y:S01]  /*0230*/  IMAD.U32 R15, R2, 0x10000, RZ ;  /* 0x00010000020f7824 */ /* 0x000fe200078e00ff */
[----:B------:R-:W-:-:S02]  /*0240*/  I2FP.F32.U32 R14, R14 ;  /* 0x0000000e000e7245 */ /* 0x000fc40000201000 */
[----:B------:R-:W-:Y:S01]  /*0250*/  PRMT R2, R3, 0x7632, R2 ;  /* 0x0000763203027816 */ /* 0x000fe20000000002 */
[----:B------:R-:W-:Y:S02]  /*0260*/  IMAD.U32 R13, R11, 0x10000, RZ ;  /* 0x000100000b0d7824 */ /* 0x000fe400078e00ff */
[----:B------:R-:W-:Y:S01]  /*0270*/  FMUL.FTZ R10, R14, R17 ;  /* 0x000000110e0a7220 */ /* 0x000fe20000410000 */
[----:B------:R-:W-:Y:S01]  /*0280*/  SHF.L.U32 R14, R12, 0x10, RZ ;  /* 0x000000100c0e7819 */ /* 0x000fe200000006ff */
[----:B------:R-:W-:Y:S01]  /*0290*/  IMAD.U32 R16, R2, 0x10000, RZ ;  /* 0x0001000002107824 */ /* 0x000fe200078e00ff */
[----:B------:R-:W-:Y:S02]  /*02a0*/  PRMT R6, R6, 0x7773, RZ ;  /* 0x0000777306067816 */ /* 0x000fe400000000ff */
[C---:B-----5:R-:W-:Y:S02]  /*02b0*/  PRMT R2, R7.reuse, 0x7770, RZ ;  /* 0x0000777007027816 */ /* 0x060fe400000000ff */
[----:B------:R-:W-:-:S02]  /*02c0*/  PRMT R11, R7, 0x7771, RZ ;  /* 0x00007771070b7816 */ /* 0x000fc400000000ff */
[C---:B------:R-:W-:Y:S02]  /*02d0*/  PRMT R12, R7.reuse, 0x7772, RZ ;  /* 0x00007772070c7816 */ /* 0x040fe400000000ff */
[----:B------:R-:W-:Y:S02]  /*02e0*/  PRMT R7, R7, 0x7773, RZ ;  /* 0x0000777307077816 */ /* 0x000fe400000000ff */
[----:B------:R-:W-:Y:S01]  /*02f0*/  I2FP.F32.U32 R6, R6 ;  /* 0x0000000600067245 */ /* 0x000fe20000201000 */
[----:B------:R-:W-:Y:S01]  /*0300*/  IMAD.U32 R3, R3, 0x10000, RZ ;  /* 0x0001000003037824 */ /* 0x000fe200078e00ff */
[----:B------:R-:W-:Y:S02]  /*0310*/  I2FP.F32.U32 R2, R2 ;  /* 0x0000000200027245 */ /* 0x000fe40000201000 */
[----:B------:R-:W-:Y:S02]  /*0320*/  I2FP.F32.U32 R11, R11 ;  /* 0x0000000b000b7245 */ /* 0x000fe40000201000 */
[----:B------:R-:W-:-:S02]  /*0330*/  I2FP.F32.U32 R12, R12 ;  /* 0x0000000c000c7245 */ /* 0x000fc40000201000 */
[----:B------:R-:W-:Y:S01]  /*0340*/  I2FP.F32.U32 R7, R7 ;  /* 0x0000000700077245 */ /* 0x000fe20000201000 */
[----:B------:R-:W-:Y:S01]  /*0350*/  FMUL.FTZ R6, R6, R13 ;  /* 0x0000000d06067220 */ /* 0x000fe20000410000 */
[----:B------:R-:W-:Y:S01]  /*0360*/  FMUL.FTZ R2, R2, R15 ;  /* 0x0000000f02027220 */ /* 0x000fe20000410000 */
[----:B------:R-:W-:Y:S01]  /*0370*/  FMUL.FTZ R11, R11, R14 ;  /* 0x0000000e0b0b7220 */ /* 0x000fe20000410000 */
[----:B------:R-:W-:Y:S01]  /*0380*/  FMUL.FTZ R12, R12, R3 ;  /* 0x000000030c0c7220 */ /* 0x000fe20000410000 */
[----:B------:R-:W-:Y:S01]  /*0390*/  FMUL.FTZ R7, R7, R16 ;  /* 0x0000001007077220 */ /* 0x000fe20000410000 */
[----:B------:R-:W-:Y:S01]  /*03a0*/  FMUL.FTZ R8, R8, UR6 ;  /* 0x0000000608087c20 */ /* 0x000fe20008410000 */
[----:B------:R-:W-:Y:S01]  /*03b0*/  FMUL.FTZ R9, R9, UR6 ;  /* 0x0000000609097c20 */ /* 0x000fe20008410000 */
[----:B0-----:R-:W-:-:S04]  /*03c0*/  IMAD.WIDE.U32 R4, R27, 0x2, R4 ;  /* 0x000000021b047825 */ /* 0x001fc800078e0004 */
[----:B------:R-:W-:Y:S01]  /*03d0*/  FMUL.FTZ R10, R10, UR6 ;  /* 0x000000060a0a7c20 */ /* 0x000fe20008410000 */
[----:B------:R-:W-:Y:S01]  /*03e0*/  FMUL.FTZ R3, R6, UR6 ;  /* 0x0000000606037c20 */ /* 0x000fe20008410000 */
[----:B------:R-:W-:Y:S01]  /*03f0*/  FMUL.FTZ R2, R2, UR6 ;  /* 0x0000000602027c20 */ /* 0x000fe20008410000 */
[----:B------:R-:W-:Y:S01]  /*0400*/  FMUL.FTZ R11, R11, UR6 ;  /* 0x000000060b0b7c20 */ /* 0x000fe20008410000 */
[----:B------:R-:W-:Y:S01]  /*0410*/  FMUL.FTZ R12, R12, UR6 ;  /* 0x000000060c0c7c20 */ /* 0x000fe20008410000 */
[----:B------:R-:W-:Y:S01]  /*0420*/  FMUL.FTZ R7, R7, UR6 ;  /* 0x0000000607077c20 */ /* 0x000fe20008410000 */
[----:B------:R-:W-:Y:S01]  /*0430*/  F2FP.BF16.F32.PACK_AB R8, R9, R8 ;  /* 0x000000080908723e */ /* 0x000fe200000010ff */
[----:B------:R-:W-:Y:S01]  /*0440*/  IMAD.WIDE R4, R0, 0x8, R4 ;  /* 0x0000000800047825 */ /* 0x000fe200078e0204 */
[----:B------:R-:W-:Y:S02]  /*0450*/  F2FP.BF16.F32.PACK_AB R9, R3, R10 ;  /* 0x0000000a0309723e */ /* 0x000fe400000010ff */
[----:B------:R-:W-:-:S02]  /*0460*/  F2FP.BF16.F32.PACK_AB R2, R11, R2 ;  /* 0x000000020b02723e */ /* 0x000fc400000010ff */
[----:B------:R-:W-:Y:S01]  /*0470*/  F2FP.BF16.F32.PACK_AB R3, R7, R12 ;  /* 0x0000000c0703723e */ /* 0x000fe200000010ff */
[----:B------:R-:W-:Y:S04]  /*0480*/  STG.E.64 desc[UR4][R4.64], R8 ;  /* 0x0000000804007986 */ /* 0x000fe8000c101b04 */
[----:B------:R-:W-:Y:S01]  /*0490*/  STG.E.64 desc[UR4][R4.64+0x400], R2 ;  /* 0x0004000204007986 */ /* 0x000fe2000c101b04 */
[----:B------:R-:W-:Y:S05]  /*04a0*/  EXIT ;  /* 0x000000000000794d */ /* 0x000fea0003800000 */
.L_x_5577:
        /* <DEDUP_REMOVED lines=184> */
.L_x_5580:
[----:B------:R-:W-:-:S13]  /*1030*/  ISETP.GE.AND P0, PT, R17, R26, PT ;  /* 0x0000001a1100720c */ /* 0x000fda0003f06270 */
[----:B------:R-:W-:Y:S05]  /*1040*/  @P0 BRA `(.L_x_5582) ;  /* 0x0000000000300947 */ /* 0x000fea0003800000 */
[----:B0-----:R-:W0:Y:S01]  /*1050*/  LDC.64 R2, c[0x0][0x228] ;  /* 0x00008a00ff027b82 */ /* 0x001e220000000a00 */
[----:B------:R-:W-:Y:S01]  /*1060*/  IMAD.IADD R5, R27, 0x1, R17 ;  /* 0x000000011b057824 */ /* 0x000fe200078e0211 */
[----:B------:R-:W-:-:S03]  /*1070*/  IADD3 R17, R17, 0x80, RZ ;  /* 0x0000008011117810 */ /* 0x000fc60007ffe0ff */
[----:B0-----:R-:W-:-:S05]  /*1080*/  IMAD.WIDE.U32 R2, R5, 0x2, R2 ;  /* 0x0000000205027825 */ /* 0x001fca00078e0002 */
[----:B------:R1:W-:Y:S02]  /*1090*/  STG.E.U16 desc[UR4][R2.64], R21 ;  /* 0x0000001502007986 */ /* 0x0003e4000c101504 */
.L_x_5581:
[----:B------:R-:W-:-:S13]  /*10a0*/  ISETP.GE.AND P0, PT, R17, R26, PT ;  /* 0x0000001a1100720c */ /* 0x000fda0003f06270 */
[----:B------:R-:W-:Y:S05]  /*10b0*/  @P0 BRA `(.L_x_5583) ;  /* 0x0000000000340947 */ /* 0x000fea0003800000 */
[----:B01----:R-:W0:Y:S01]  /*10c0*/  LDC.64 R2, c[0x0][0x228] ;  /* 0x00008a00ff027b82 */ /* 0x003e220000000a00 */
[----:B------:R-:W-:Y:S02]  /*10d0*/  IMAD.IADD R5, R27, 0x1, R17 ;  /* 0x000000011b057824 */ /* 0x000fe400078e0211 */
[----:B------:R-:W-:Y:S02]  /*10e0*/  VIADD R17, R17, 0x80 ;  /* 0x0000008011117836 */ /* 0x000fe40000000000 */
[----:B0-----:R-:W-:-:S05]  /*10f0*/  IMAD.WIDE.U32 R2, R5, 0x2, R2 ;  /* 0x0000000205027825 */ /* 0x001fca00078e0002 */
[----:B------:R1:W-:Y:S02]  /*1100*/  STG.E.U16 desc[UR4][R2.64], R22 ;  /* 0x0000001602007986 */ /* 0x0003e4000c101504 */
.L_x_5582:
        /* <DEDUP_REMOVED lines=8> */
.L_x_5583:
[----:B------:R-:W-:Y:S05]  /*1190*/  BSYNC B1 ;  /* 0x0000000000017941 */ /* 0x000fea0003800000 */
.L_x_5579:
[----:B------:R-:W-:-:S13]  /*11a0*/  ISETP.GE.AND P0, PT, R17, R26, PT ;  /* 0x0000001a1100720c */ /* 0x000fda0003f06270 */
[----:B012---:R-:W0:Y:S01]  /*11b0*/  @!P0 LDC.64 R2, c[0x0][0x228] ;  /* 0x00008a00ff028b82 */ /* 0x007e220000000a00 */
[----:B------:R-:W-:Y:S01]  /*11c0*/  @!P0 IMAD.IADD R5, R27, 0x1, R17 ;  /* 0x000000011b058824 */ /* 0x000fe200078e0211 */
[----:B------:R-:W-:-:S03]  /*11d0*/  @!P0 IADD3 R17, R17, 0x80, RZ ;  /* 0x0000008011118810 */ /* 0x000fc60007ffe0ff */
[----:B0-----:R-:W-:-:S05]  /*11e0*/  @!P0 IMAD.WIDE.U32 R2, R5, 0x2, R2 ;  /* 0x0000000205028825 */ /* 0x001fca00078e0002 */
[----:B------:R2:W-:Y:S02]  /*11f0*/  @!P0 STG.E.U16 desc[UR4][R2.64], R24 ;  /* 0x0000001802008986 */ /* 0x0005e4000c101504 */
.L_x_5584:
[----:B------:R-:W-:Y:S05]  /*1200*/  BSYNC B0 ;  /* 0x0000000000007941 */ /* 0x000fea0003800000 */
.L_x_5578:
        /* <DEDUP_REMOVED lines=8> */
.L_x_5585:
        /* <DEDUP_REMOVED lines=15> */
.L_x_11769:


//--------------------- .text._ZN2at6native29vectorized_elementwise_kernelILi8EZNS0_43_GLOBAL__N__7cc8d1ed_10_Dropout_cu_0e96ed3819masked_scale_kernelIhN3c108BFloat16EfEEvRNS_6TensorERKS6_S9_T1_EUlS5_hE_St5arrayIPcLm3EEEEviT0_SA_ --------------------------
	.section	.text._ZN2at6native29vectorized_elementwise_kernelILi8EZNS0_43_GLOBAL__N__7cc8d1ed_10_Dropout_cu_0e96ed3819masked_scale_kernelIhN3c108BFloat16EfEEvRNS_6TensorERKS6_S9_T1_EUlS5_hE_St5arrayIPcLm3EEEEviT0_SA_,"ax",@progbits
	.align	128
        .global         _ZN2at6native29vectorized_elementwise_kernelILi8EZNS0_43_GLOBAL__N__7cc8d1ed_10_Dropout_cu_0e96ed3819masked_scale_kernelIhN3c108BFloat16EfEEvRNS_6TensorERKS6_S9_T1_EUlS5_hE_St5arrayIPcLm3EEEEviT0_SA_
        .type           _ZN2at6native29vectorized_elementwise_kernelILi8EZNS0_43_GLOBAL__N__7cc8d1ed_10_Dropout_cu_0e96ed3819masked_scale_kernelIhN3c108BFloat16EfEEvRNS_6TensorERKS6_S9_T1_EUlS5_hE_St5arrayIPcLm3EEEEviT0_SA_,@function
        .size           _ZN2at6native29vectorized_elementwise_kernelILi8EZNS0_43_GLOBAL__N__7cc8d1ed_10_Dropout_cu_0e96ed3819masked_scale_kernelIhN3c108BFloat16EfEEvRNS_6TensorERKS6_S9_T1_EUlS5_hE_St5arrayIPcLm3EEEEviT0_SA_,(.L_x_11770 - _ZN2at6native29vectorized_elementwise_kernelILi8EZNS0_43_GLOBAL__N__7cc8d1ed_10_Dropout_cu_0e96ed3819masked_scale_kernelIhN3c108BFloat16EfEEvRNS_6TensorERKS6_S9_T1_EUlS5_hE_St5arrayIPcLm3EEEEviT0_SA_)
        .other          _ZN2at6native29vectorized_elementwise_kernelILi8EZNS0_43_GLOBAL__N__7cc8d1ed_10_Dropout_cu_0e96ed3819masked_scale_kernelIhN3c108BFloat16EfEEvRNS_6TensorERKS6_S9_T1_EUlS5_hE_St5arrayIPcLm3EEEEviT0_SA_,@"STO_CUDA_ENTRY STV_DEFAULT"
_ZN2at6native29vectorized_elementwise_kernelILi8EZNS0_43_GLOBAL__N__7cc8d1ed_10_Dropout_cu_0e96ed3819masked_scale_kernelIhN3c108BFloat16EfEEvRNS_6TensorERKS6_S9_T1_EUlS5_hE_St5arrayIPcLm3EEEEviT0_SA_:
.text._ZN2at6native29vectorized_elementwise_kernelILi8EZNS0_43_GLOBAL__N__7cc8d1ed_10_Dropout_cu_0e96ed3819masked_scale_kernelIhN3c108BFloat16EfEEvRNS_6TensorERKS6_S9_T1_EUlS5_hE_St5arrayIPcLm3EEEEviT0_SA_:
        /* <DEDUP_REMOVED lines=8> */
[----:B------:R-:W0:Y:S01]  /*0080*/  LDC.64 R2, c[0x0][0x238] ;  /* 0x00008e00ff027b82 */ /* 0x000e220000000a00 */
[----:B------:R-:W1:Y:S01]  /*0090*/  S2R R0, SR_TID.X ;  /* 0x0000000000007919 */ /* 0x000e620000002100 */
[----:B------:R-:W-:-:S06]  /*00a0*/  ULDC UR6, c[0x0][0x218] ;  /* 0x0000860000067ab9 */ /* 0x000fcc0000000800 */
[----:B------:R-:W2:Y:S01]  /*00b0*/  LDC.64 R4, c[0x0][0x230] ;  /* 0x00008c00ff047b82 */ /* 0x000ea20000000a00 */
[----:B0-----:R-:W-:-:S04]  /*00c0*/  IADD3 R2, P0, R27, R2, RZ ;  /* 0x000000021b027210 */ /* 0x001fc80007f1e0ff */
[----:B------:R-:W-:-:S03]  /*00d0*/  LEA.HI.X.SX32 R3, R27, R3, 0x1, P0 ;  /* 0x000000031b037211 */ /* 0x000fc600000f0eff */
[----:B-1----:R-:W-:-:S06]  /*00e0*/  IMAD.WIDE.U32 R2, R0, 0x8, R2 ;  /* 0x0000000800027825 */ /* 0x002fcc00078e0002 */
[----:B------:R-:W3:Y:S01]  /*00f0*/  LDG.E.64 R2, desc[UR4][R2.64] ;  /* 0x0000000402027981 */ /* 0x000ee2000c1e1b00 */
[----:B--2---:R-:W-:-:S04]  /*0100*/  IMAD.WIDE R4, R27, 0x2, R4 ;  /* 0x000000021b047825 */ /* 0x004fc800078e0204 */
[----:B------:R-:W-:-:S06]  /*0110*/  IMAD.WIDE.U32 R4, R0, 0x10, R4 ;  /* 0x0000001000047825 */ /* 0x000fcc00078e0004 */
[----:B------:R-:W2:Y:S01]  /*0120*/  LDG.E.128 R4, desc[UR4][R4.64] ;  /* 0x0000000404047981 */ /* 0x000ea2000c1e1d00 */
[----:B---3--:R-:W-:Y:S02]  /*0130*/  PRMT R8, R2, 0x7632, R8 ;  /* 0x0000763202087816 */ /* 0x008fe40000000008 */
[C---:B------:R-:W-:Y:S02]  /*0140*/  LOP3.LUT R13, R3.reuse, 0xff, RZ, 0xc0, !PT ;  /* 0x000000ff030d7812 */ /* 0x040fe400078ec0ff */
[----:B------:R-:W-:Y:S02]  /*0150*/  LOP3.LUT R12, R8, 0xff, RZ, 0xc0, !PT ;  /* 0x000000ff080c7812 */ /* 0x000fe400078ec0ff */
[----:B------:R-:W-:Y:S02]  /*0160*/  LOP3.LUT R10, R2, 0xff, RZ, 0xc0, !PT ;  /* 0x000000ff020a7812 */ /* 0x000fe400078ec0ff */
[----:B------:R-:W0:Y:S01]  /*0170*/  I2F.U16 R13, R13 ;  /* 0x0000000d000d7306 */ /* 0x000e220000101000 */
[----:B------:R-:W-:-:S02]  /*0180*/  PRMT R16, R3, 0x7732, RZ ;  /* 0x0000773203107816 */ /* 0x000fc400000000ff */
[C---:B--2---:R-:W-:Y:S01]  /*0190*/  PRMT R8, R4.reuse, 0x7632, R8 ;  /* 0x0000763204087816 */ /* 0x044fe20000000008 */
[----:B------:R-:W-:Y:S01]  /*01a0*/  IMAD.U32 R15, R4, 0x10000, RZ ;  /* 0x00010000040f7824 */ /* 0x000fe200078e00ff */
[----:B------:R-:W-:-:S03]  /*01b0*/  PRMT R9, R5, 0x7632, R9 ;  /* 0x0000763205097816 */ /* 0x000fc60000000009 */
[----:B------:R-:W1:Y:S01]  /*01c0*/  I2F.U16 R12, R12 ;  /* 0x0000000c000c7306 */ /* 0x000e620000101000 */
[C---:B------:R-:W-:Y:S01]  /*01d0*/  IMAD.U32 R4, R6.reuse, 0x10000, RZ ;  /* 0x0001000006047824 */ /* 0x040fe200078e00ff */
[----:B------:R-:W-:Y:S01]  /*01e0*/  PRMT R11, R6, 0x7632, R11 ;  /* 0x00007632060b7816 */ /* 0x000fe2000000000b */
[----:B------:R-:W-:Y:S01]  /*01f0*/  IMAD.U32 R17, R5, 0x10000, RZ ;  /* 0x0001000005117824 */ /* 0x000fe200078e00ff */
[----:B------:R-:W-:Y:S01]  /*0200*/  SHF.R.U32.HI R16, RZ, 0x8, R16 ;  /* 0x00000008ff107819 */ /* 0x000fe20000011610 */
[----:B------:R-:W-:Y:S02]  /*0210*/  IMAD.U32 R8, R8, 0x10000, RZ ;  /* 0x0001000008087824 */ /* 0x000fe400078e00ff */
[----:B0-----:R-:W-:Y:S01]  /*0220*/  FMUL.FTZ R5, R13, R4 ;  /* 0x000000040d057220 */ /* 0x001fe20000410000 */
[----:B------:R0:W2:Y:S01]  /*0230*/  I2F.U16 R14, R10 ;  /* 0x0000000a000e7306 */ /* 0x0000a20000101000 */
[----:B------:R-:W-:Y:S01]  /*0240*/  LOP3.LUT R13, R2, 0xffff, RZ, 0xc0, !PT ;  /* 0x0000ffff020d7812 */ /* 0x000fe200078ec0ff */
[----:B------:R-:W-:-:S02]  /*0250*/  IMAD.U32 R9, R9, 0x10000, RZ ;  /* 0x0001000009097824 */ /* 0x000fc400078e00ff */
[----:B------:R-:W-:Y:S01]  /*0260*/  IMAD.U32 R11, R11, 0x10000, RZ ;  /* 0x000100000b0b7824 */ /* 0x000fe200078e00ff */
[----:B------:R-:W-:Y:S01]  /*0270*/  SHF.R.U32.HI R13, RZ, 0x8, R13 ;  /* 0x00000008ff0d7819 */ /* 0x000fe2000001160d */
[----:B-1----:R-:W-:Y:S01]  /*0280*/  FMUL.FTZ R4, R12, R17 ;  /* 0x000000110c047220 */ /* 0x002fe20000410000 */
[----:B------:R-:W-:Y:S02]  /*0290*/  PRMT R12, R3, 0x7632, R12 ;  /* 0x00007632030c7816 */ /* 0x000fe4000000000c */
[----:B------:R-:W-:Y:S02]  /*02a0*/  LOP3.LUT R13, R13, 0xffff, RZ, 0xc0, !PT ;  /* 0x0000ffff0d0d7812 */ /* 0x000fe400078ec0ff */
[----:B------:R-:W-:Y:S02]  /*02b0*/  LOP3.LUT R12, R12, 0xff, RZ, 0xc0, !PT ;  /* 0x000000ff0c0c7812 */ /* 0x000fe400078ec0ff */
[----:B0-----:R-:W-:Y:S01]  /*02c0*/  PRMT R10, R7, 0x7632, R10 ;  /* 0x00007632070a7816 */ /* 0x001fe2000000000a */
[----:B--2---:R-:W-:Y:S01]  /*02d0*/  FMUL.FTZ R6, R14, R15 ;  /* 0x0000000f0e067220 */ /* 0x004fe20000410000 */
[----:B------:R-:W-:-:S02]  /*02e0*/  PRMT R14, R2, 0x7732, RZ ;  /* 0x00007732020e7816 */ /* 0x000fc400000000ff */
[----:B------:R-:W-:Y:S01]  /*02f0*/  LOP3.LUT R15, R3, 0xffff, RZ, 0xc0, !PT ;  /* 0x0000ffff030f7812 */ /* 0x000fe200078ec0ff */
[----:B------:R-:W0:Y:S01]  /*0300*/  I2F.U16 R12, R12 ;  /* 0x0000000c000c7306 */ /* 0x000e220000101000 */
[----:B------:R-:W1:Y:S01]  /*0310*/  LDC.64 R2, c[0x0][0x228] ;  /* 0x00008a00ff027b82 */ /* 0x000e620000000a00 */
[----:B------:R-:W-:Y:S01]  /*0320*/  SHF.R.U32.HI R14, RZ, 0x8, R14 ;  /* 0x00000008ff0e7819 */ /* 0x000fe2000001160e */
[----:B------:R-:W-:Y:S01]  /*0330*/  IMAD.U32 R10, R10, 0x10000, RZ ;  /* 0x000100000a0a7824 */ /* 0x000fe200078e00ff */
[----:B------:R-:W-:Y:S01]  /*0340*/  SHF.R.U32.HI R15, RZ, 0x8, R15 ;  /* 0x00000008ff0f7819 */ /* 0x000fe2000001160f */
[----:B------:R-:W-:Y:S01]  /*0350*/  FMUL.FTZ R6, R6, UR6 ;  /* 0x0000000606067c20 */ /* 0x000fe20008410000 */
[----:B------:R-:W-:Y:S02]  /*0360*/  LOP3.LUT R14, R14, 0xffff, RZ, 0xc0, !PT ;  /* 0x0000ffff0e0e7812 */ /* 0x000fe400078ec0ff */
[----:B------:R-:W-:Y:S02]  /*0370*/  LOP3.LUT R15, R15, 0xffff, RZ, 0xc0, !PT ;  /* 0x0000ffff0f0f7812 */ /* 0x000fe400078ec0ff */
[----:B------:R-:W-:-:S02]  /*0380*/  LOP3.LUT R17, R16, 0xffff, RZ, 0xc0, !PT ;  /* 0x0000ffff10117812 */ /* 0x000fc400078ec0ff */
[----:B------:R-:W-:Y:S02]  /*0390*/  I2FP.F32.U32 R13, R13 ;  /* 0x0000000d000d7245 */ /* 0x000fe40000201000 */
[----:B------:R-:W-:Y:S02]  /*03a0*/  I2FP.F32.U32 R16, R15 ;  /* 0x0000000f00107245 */ /* 0x000fe40000201000 */
[----:B------:R-:W-:Y:S01]  /*03b0*/  I2FP.F32.U32 R14, R14 ;  /* 0x0000000e000e7245 */ /* 0x000fe20000201000 */
[----:B------:R-:W-:Y:S01]  /*03c0*/  FMUL.FTZ R8, R13, R8 ;  /* 0x000000080d087220 */ /* 0x000fe20000410000 */
[----:B------:R-:W-:Y:S01]  /*03d0*/  SHF.L.U32 R7, R7, 0x10, RZ ;  /* 0x0000001007077819 */ /* 0x000fe200000006ff */
[----:B------:R-:W-:Y:S01]  /*03e0*/  FMUL.FTZ R11, R16, R11 ;  /* 0x0000000b100b7220 */ /* 0x000fe20000410000 */
[----:B------:R-:W-:Y:S01]  /*03f0*/  I2FP.F32.U32 R15, R17 ;  /* 0x00000011000f7245 */ /* 0x000fe20000201000 */
[----:B------:R-:W-:Y:S02]  /*0400*/  FMUL.FTZ R9, R14, R9 ;  /* 0x000000090e097220 */ /* 0x000fe40000410000 */
[----:B0-----:R-:W-:Y:S01]  /*0410*/  FMUL.FTZ R12, R12, R7 ;  /* 0x000000070c0c7220 */ /* 0x001fe20000410000 */
[----:B------:R-:W-:Y:S01]  /*0420*/  FMUL.FTZ R7, R4, UR6 ;  /* 0x0000000604077c20 */ /* 0x000fe20008410000 */
[----:B------:R-:W-:Y:S01]  /*0430*/  FMUL.FTZ R15, R15, R10 ;  /* 0x0000000a0f0f7220 */ /* 0x000fe20000410000 */
[----:B------:R-:W-:Y:S01]  /*0440*/  FMUL.FTZ R10, R5, UR6 ;  /* 0x00000006050a7c20 */ /* 0x000fe20008410000 */
[----:B------:R-:W-:Y:S01]  /*0450*/  FMUL.FTZ R5, R8, UR6 ;  /* 0x0000000608057c20 */ /* 0x000fe20008410000 */
[----:B-1----:R-:W-:-:S04]  /*0460*/  IMAD.WIDE.U32 R2, R27, 0x2, R2 ;  /* 0x000000021b027825 */ /* 0x002fc800078e0002 */
[----:B------:R-:W-:Y:S01]  /*0470*/  FMUL.FTZ R8, R9, UR6 ;  /* 0x0000000609087c20 */ /* 0x000fe20008410000 */
[----:B------:R-:W-:Y:S01]  /*0480*/  FMUL.FTZ R12, R12, UR6 ;  /* 0x000000060c0c7c20 */ /* 0x000fe20008410000 */
[----:B------:R-:W-:Y:S01]  /*0490*/  FMUL.FTZ R11, R11, UR6 ;  /* 0x000000060b0b7c20 */ /* 0x000fe20008410000 */
[----:B------:R-:W-:Y:S01]  /*04a0*/  FMUL.FTZ R15, R15, UR6 ;  /* 0x000000060f0f7c20 */ /* 0x000fe20008410000 */
[----:B------:R-:W-:Y:S01]  /*04b0*/  F2FP.BF16.F32.PACK_AB R4, R5, R6 ;  /* 0x000000060504723e */ /* 0x000fe200000010ff */
[----:B------:R-:W-:Y:S01]  /*04c0*/  IMAD.WIDE R2, R0, 0x10, R2 ;  /* 0x0000001000027825 */ /* 0x000fe200078e0202 */
[----:B------:R-:W-:Y:S02]  /*04d0*/  F2FP.BF16.F32.PACK_AB R5, R8, R7 ;  /* 0x000000070805723e */ /* 0x000fe400000010ff */
[----:B------:R-:W-:Y:S02]  /*04e0*/  F2FP.BF16.F32.PACK_AB R6, R11, R10 ;  /* 0x0000000a0b06723e */ /* 0x000fe400000010ff */
[----:B------:R-:W-:-:S05]  /*04f0*/  F2FP.BF16.F32.PACK_AB R7, R15, R12 ;  /* 0x0000000c0f07723e */ /* 0x000fca00000010ff */
[----:B------:R-:W-:Y:S01]  /*0500*/  STG.E.128 desc[UR4][R2.64], R4 ;  /* 0x0000000402007986 */ /* 0x000fe2000c101d04 */
[----:B------:R-:W-:Y:S05]  /*0510*/  EXIT ;  /* 0x000000000000794d */ /* 0x000fea0003800000 */
.L_x_5586:
[----:B------:R-:W0:Y:S02]  /*0520*/  S2R R0, SR_TID.X ;  /* 0x0000000000007919 */ /* 0x000e240000002100 */
[----:B0-----:R-:W-:-:S13]  /*0530*/  ISETP.GE.AND P1, PT, R0, R26, PT ;  /* 0x0000001a0000720c */ /* 0x001fda0003f26270 */
[----:B------:R-:W-:Y:S01]  /*0540*/  @!P1 IADD3 R5, R27, R0, RZ ;  /* 0x000000001b059210 */ /* 0x000fe20007ffe0ff */
[----:B------:R-:W-:Y:S01]  /*0550*/  @!P1 VIADD R0, R0, 0x80 ;  /* 0x0000008000009836 */ /* 0x000fe20000000000 */
[----:B------:R-:W0:Y:S04]  /*0560*/  @!P1 LDC.64 R28, c[0x0][0x230] ;  /* 0x00008c00ff1c9b82 */ /* 0x000e280000000a00 */
[----:B------:R-:W-:-:S13]  /*0570*/  ISETP.GE.AND P2, PT, R0, R26, PT ;  /* 0x0000001a0000720c */ /* 0x000fda0003f46270 */
[----:B------:R-:W1:Y:S01]  /*0580*/  @!P2 LDC.64 R2, c[0x0][0x238] ;  /* 0x00008e00ff02ab82 */ /* 0x000e620000000a00 */
[----:B------:R-:W-:-:S07]  /*0590*/  @!P2 IMAD.IADD R4, R27, 0x1, R0 ;  /* 0x000000011b04a824 */ /* 0x000fce00078e0200 */
        /* <DEDUP_REMOVED lines=8> */
[----:B------:R-:W-:Y:S01]  /*0620*/  @!P6 IADD3 R14, R27, R0, RZ ;  /* 0x000000001b0ee210 */ /* 0x000fe20007ffe0ff */
[----:B------:R-:W-:Y:S01]  /*0630*/  @!P6 VIADD R0, R0, 0x80 ;  /* 0x000000800000e836 */ /* 0x000fe20000000000 */
[----:B---3--:R-:W0:Y:S04]  /*0640*/  @!P6 LDC.64 R6, c[0x0][0x230] ;  /* 0x00008c00ff06eb82 */ /* 0x008e280000000a00 */
[----:B------:R-:W-:Y:S02]  /*0650*/  ISETP.GE.AND P0, PT, R0, R26, PT ;  /* 0x0000001a0000720c */ /* 0x000fe40003f06270 */
[----:B-1----:R-:W-:Y:S02]  /*0660*/  @!P1 IADD3 R18, P3, R5, R2, RZ ;  /* 0x0000000205129210 */ /* 0x002fe40007f7e0ff */
[----:B------:R-:W-:-:S02]  /*0670*/  PRMT R2, RZ, 0x7610, R2 ;  /* 0x00007610ff027816 */ /* 0x000fc40000000002 */
[----:B------:R-:W-:Y:S02]  /*0680*/  @!P1 IADD3.X R19, RZ, R3, RZ, P3, !PT ;  /* 0x00000003ff139210 */ /* 0x000fe40001ffe4ff */
[----:B------:R-:W-:Y:S02]  /*0690*/  PRMT R3, RZ, 0x7610, R3 ;  /* 0x00007610ff037816 */ /* 0x000fe40000000003 */
[----:B------:R-:W3:Y:S03]  /*06a0*/  @!P1 LDG.E.U16 R2, desc[UR4][R28.64] ;  /* 0x000000041c029981 */ /* 0x000ee6000c1e1500 */
[----:B------:R-:W-:Y:S01]  /*06b0*/  @!P0 IMAD.IADD R30, R27, 0x1, R0 ;  /* 0x000000011b1e8824 */ /* 0x000fe200078e0200 */
[----:B------:R-:W1:Y:S01]  /*06c0*/  @!P0 LDC.64 R8, c[0x0][0x230] ;  /* 0x00008c00ff088b82 */ /* 0x000e620000000a00 */
[----:B------:R-:W-:Y:S01]  /*06d0*/  @!P0 VIADD R0, R0, 0x80 ;  /* 0x0000008000008836 */ /* 0x000fe20000000000 */
[----:B------:R5:W3:Y:S04]  /*06e0*/  @!P1 LDG.E.U8 R3, desc[UR4][R18.64] ;  /* 0x0000000412039981 */ /* 0x000ae8000c1e1100 */
[----:B------:R-:W-:Y:S01]  /*06f0*/  ISETP.GE.AND P5, PT, R0, R26, PT ;  /* 0x0000001a0000720c */ /* 0x000fe20003fa6270 */
[----:B0-----:R-:W-:Y:S01]  /*0700*/  @!P6 IMAD.WIDE.U32 R6, R14, 0x2, R6 ;  /* 0x000000020e06e825 */ /* 0x001fe200078e0006 */
[----:B------:R-:W-:Y:S01]  /*0710*/  PRMT R5, RZ, 0x7610, R5 ;  /* 0x00007610ff057816 */ /* 0x000fe20000000005 */
[----:B-----5:R-:W0:Y:S02]  /*0720*/  @!P6 LDC.64 R18, c[0x0][0x238] ;  /* 0x00008e00ff12eb82 */ /* 0x020e240000000a00 */
[----:B--2---:R-:W-:-:S03]  /*0730*/  @!P2 IMAD.WIDE.U32 R12, R4, 0x2, R12 ;  /* 0x00000002040ca825 */ /* 0x004fc600078e000c */
[----:B------:R2:W5:Y:S05]  /*0740*/  @!P6 LDG.E.U16 R5, desc[UR4][R6.64] ;  /* 0x000000040605e981 */ /* 0x00056a000c1e1500 */
[----:B------:R-:W0:Y:S01]  /*0750*/  @!P5 LDC.64 R16, c[0x0][0x230] ;  /* 0x00008c00ff10db82 */ /* 0x000e220000000a00 */
[----:B------:R-:W-:Y:S02]  /*0760*/  @!P5 IMAD.IADD R29, R27, 0x1, R0 ;  /* 0x000000011b1dd824 */ /* 0x000fe400078e0200 */
[----:B------:R-:W-:-:S05]  /*0770*/  @!P5 VIADD R0, R0, 0x80 ;  /* 0x000000800000d836 */ /* 0x000fca0000000000 */
[----:B------:R-:W-:Y:S01]  /*0780*/  ISETP.GE.AND P4, PT, R0, R26, PT ;  /* 0x0000001a0000720c */ /* 0x000fe20003f86270 */
[----:B-1----:R-:W-:Y:S01]  /*0790*/  @!P0 IMAD.WIDE.U32 R8, R30, 0x2, R8 ;  /* 0x000000021e088825 */ /* 0x002fe200078e0008 */
[----:B--2---:R-:W-:Y:S02]  /*07a0*/  PRMT R6, RZ, 0x7610, R6 ;  /* 0x00007610ff067816 */ /* 0x004fe40000000006 */
[----:B------:R-:W-:Y:S02]  /*07b0*/  PRMT R4, RZ, 0x7610, R4 ;  /* 0x00007610ff047816 */ /* 0x000fe40000000004 */
[----:B------:R-:W-:Y:S02]  /*07c0*/  PRMT R7, RZ, 0x7610, R7 ;  /* 0x00007610ff077816 */ /* 0x000fe40000000007 */
[----:B------:R1:W2:Y:S04]  /*07d0*/  @!P0 LDG.E.U16 R6, desc[UR4][R8.64] ;  /* 0x0000000408068981 */ /* 0x0002a8000c1e1500 */
[----:B------:R1:W5:Y:S01]  /*07e0*/  @!P2 LDG.E.U16 R4, desc[UR4][R12.64] ;  /* 0x000000040c04a981 */ /* 0x000362000c1e1500 */
[----:B0-----:R-:W-:-:S04]  /*07f0*/  @!P5 IMAD.WIDE.U32 R16, R29, 0x2, R16 ;  /* 0x000000021d10d825 */ /* 0x001fc800078e0010 */
[----:B-1----:R-:W-:Y:S01]  /*0800*/  @!P4 IMAD.IADD R8, R27, 0x1, R0 ;  /* 0x000000011b08c824 */ /* 0x002fe200078e0200 */
[----:B------:R-:W-:Y:S01]  /*0810*/  @!P4 IADD3 R0, R0, 0x80, RZ ;  /* 0x000000800000c810 */ /* 0x000fe20007ffe0ff */
[----:B------:R-:W0:Y:S01]  /*0820*/  @!P0 LDC.64 R12, c[0x0][0x238] ;  /* 0x00008e00ff0c8b82 */ /* 0x000e220000000a00 */
[----:B------:R1:W2:Y:S02]  /*0830*/  @!P5 LDG.E.U16 R7, desc[UR4][R16.64] ;  /* 0x000000041007d981 */ /* 0x0002a4000c1e1500 */
[----:B------:R-:W-:Y:S01]  /*0840*/  ISETP.GE.AND P3, PT, R0, R26, PT ;  /* 0x0000001a0000720c */ /* 0x000fe20003f66270 */
[----:B------:R-:W-:-:S04]  /*0850*/  IMAD.MOV.U32 R9, RZ, RZ, RZ ;  /* 0x000000ffff097224 */ /* 0x000fc800078e00ff */
[----:B-1----:R-:W1:Y:S01]  /*0860*/  @!P5 LDC.64 R16, c[0x0][0x238] ;  /* 0x00008e00ff10db82 */ /* 0x002e620000000a00 */
[----:B------:R-:W-:Y:S02]  /*0870*/  P2R R28, PR, RZ, 0x2 ;  /* 0x00000002ff1c7803 */ /* 0x000fe40000000000 */
[----:B----4-:R-:W-:Y:S02]  /*0880*/  @!P2 I2FP.F32.U32 R9, R15 ;  /* 0x0000000f0009a245 */ /* 0x010fe40000201000 */
[----:B------:R-:W-:-:S03]  /*0890*/  @!P6 IADD3 R32, P2, R14, R18, RZ ;  /* 0x000000120e20e210 */ /* 0x000fc60007f5e0ff */
[----:B------:R-:W4:Y:S02]  /*08a0*/  @!P4 LDC.64 R14, c[0x0][0x238] ;  /* 0x00008e00ff0ecb82 */ /* 0x000f240000000a00 */
[----:B------:R-:W-:-:S06]  /*08b0*/  @!P6 IMAD.X R33, RZ, RZ, R19, P2 ;  /* 0x000000ffff21e224 */ /* 0x000fcc00010e0613 */
[----:B------:R-:W3:Y:S01]  /*08c0*/  @!P3 LDC.64 R18, c[0x0][0x238] ;  /* 0x00008e00ff12bb82 */ /* 0x000ee20000000a00 */
[----:B0-----:R-:W-:Y:S01]  /*08d0*/  @!P0 IADD3 R12, P2, R30, R12, RZ ;  /* 0x0000000c1e0c8210 */ /* 0x001fe20007f5e0ff */
[----:B------:R-:W5:Y:S04]  /*08e0*/  @!P6 LDG.E.U8 R32, desc[UR4][R32.64] ;  /* 0x000000042020e981 */ /* 0x000f68000c1e1100 */
[----:B------:R-:W-:Y:S01]  /*08f0*/  @!P0 IMAD.X R13, RZ, RZ, R13, P2 ;  /* 0x000000ffff0d8224 */ /* 0x000fe200010e060d */
[----:B-1----:R-:W-:-:S04]  /*0900*/  @!P5 IADD3 R16, P2, R29, R16, RZ ;  /* 0x000000101d10d210 */ /* 0x002fc80007f5e0ff */
[----:B------:R-:W-:Y:S02]  /*0910*/  @!P5 IADD3.X R17, RZ, R17, RZ, P2, !PT ;  /* 0x00000011ff11d210 */ /* 0x000fe400017fe4ff */
[----:B----4-:R-:W-:Y:S01]  /*0920*/  @!P4 IADD3 R30, P2, R8, R14, RZ ;  /* 0x0000000e081ec210 */ /* 0x010fe20007f5e0ff */
[----:B------:R-:W-:Y:S02]  /*0930*/  @!P3 IMAD.IADD R14, R27, 0x1, R0 ;  /* 0x000000011b0eb824 */ /* 0x000fe400078e0200 */
[----:B------:R-:W4:Y:S01]  /*0940*/  @!P5 LDG.E.U8 R16, desc[UR4][R16.64] ;  /* 0x000000041010d981 */ /* 0x000f22000c1e1100 */
[----:B------:R-:W-:Y:S02]  /*0950*/  @!P3 VIADD R0, R0, 0x80 ;  /* 0x000000800000b836 */ /* 0x000fe40000000000 */
[----:B------:R-:W-:Y:S02]  /*0960*/  @!P4 IMAD.X R31, RZ, RZ, R15, P2 ;  /* 0x000000ffff1fc224 */ /* 0x000fe400010e060f */
[----:B------:R0:W2:Y:S01]  /*0970*/  @!P0 LDG.E.U8 R15, desc[UR4][R12.64] ;  /* 0x000000040c0f8981 */ /* 0x0000a2000c1e1100 */
[----:B---3--:R-:W-:-:S03]  /*0980*/  @!P3 IADD3 R18, P2, R14, R18, RZ ;  /* 0x000000120e12b210 */ /* 0x008fc60007f5e0ff */
[----:B------:R-:W3:Y:S01]  /*0990*/  @!P4 LDG.E.U8 R30, desc[UR4][R30.64] ;  /* 0x000000041e1ec981 */ /* 0x000ee2000c1e1100 */
[----:B------:R-:W-:Y:S02]  /*09a0*/  @!P3 IADD3.X R19, RZ, R19, RZ, P2, !PT ;  /* 0x00000013ff13b210 */ /* 0x000fe400017fe4ff */
[----:B------:R-:W-:-:S03]  /*09b0*/  ISETP.GE.AND P2, PT, R0, R26, PT ;  /* 0x0000001a0000720c */ /* 0x000fc60003f46270 */
[----:B------:R-:W3:Y:S10]  /*09c0*/  @!P3 LDG.E.U8 R18, desc[UR4][R18.64] ;  /* 0x000000041212b981 */ /* 0x000ef4000c1e1100 */
[----:B0-----:R-:W0:Y:S01]  /*09d0*/  @!P2 LDC.64 R12, c[0x0][0x238] ;  /* 0x00008e00ff0cab82 */ /* 0x001e220000000a00 */
[----:B------:R-:W-:-:S05]  /*09e0*/  @!P2 IMAD.IADD R0, R27, 0x1, R0 ;  /* 0x000000011b00a824 */ /* 0x000fca00078e0200 */
        /* <DEDUP_REMOVED lines=17> */
[----:B------:R-:W-:-:S04]  /*0b00*/  @!P1 LOP3.LUT R31, R3, 0xff, RZ, 0xc0, !PT ;  /* 0x000000ff031f9812 */ /* 0x000fc800078ec0ff */
[----:B------:R-:W5:Y:S01]  /*0b10*/  @!P1 I2F.U16 R3, R31 ;  /* 0x0000001f00039306 */ /* 0x000f620000101000 */
[----:B------:R-:W-:Y:S02]  /*0b20*/  IMAD.MOV.U32 R14, RZ, RZ, RZ ;  /* 0x000000ffff0e7224 */ /* 0x000fe400078e00ff */
[----:B------:R-:W-:-:S04]  /*0b30*/  @!P1 IMAD.U32 R2, R2, 0x10000, RZ ;  /* 0x0001000002029824 */ /* 0x000fc800078e00ff */
[----:B-----5:R-:W-:Y:S01]  /*0b40*/  @!P1 FMUL.FTZ R2, R3, R2 ;  /* 0x0000000203029220 */ /* 0x020fe20000410000 */
[----:B------:R-:W-:Y:S01]  /*0b50*/  HFMA2.MMA R3, -RZ, RZ, 0, 0 ;  /* 0x00000000ff037435 */ /* 0x000fe200000001ff */
[C---:B-1----:R-:W-:Y:S02]  /*0b60*/  IADD3 R19, R17.reuse, 0x80, RZ ;  /* 0x0000008011137810 */ /* 0x042fe40007ffe0ff */
[----:B0-----:R-:W-:Y:S01]  /*0b70*/  IADD3 R29, R17, 0x100, RZ ;  /* 0x00000100111d7810 */ /* 0x001fe20007ffe0ff */
        /* <DEDUP_REMOVED lines=8> */
[----:B--2---:R-:W-:Y:S01]  /*0c00*/  @!P0 I2FP.F32.U32 R4, R15 ;  /* 0x0000000f00048245 */ /* 0x004fe20000201000 */
[----:B------:R-:W-:Y:S01]  /*0c10*/  IMAD.MOV.U32 R15, RZ, RZ, RZ ;  /* 0x000000ffff0f7224 */ /* 0x000fe200078e00ff */
[----:B---3--:R-:W-:Y:S02]  /*0c20*/  @!P4 I2FP.F32.U32 R15, R30 ;  /* 0x0000001e000fc245 */ /* 0x008fe40000201000 */
[----:B------:R-:W-:Y:S01]  /*0c30*/  ISETP.GE.AND P4, PT, R29, R26, PT ;  /* 0x0000001a1d00720c */ /* 0x000fe20003f86270 */
[----:B------:R-:W-:Y:S01]  /*0c40*/  VIADD R29, R17, 0x180 ;  /* 0x00000180111d7836 */ /* 0x000fe20000000000 */
[----:B------:R-:W-:Y:S01]  /*0c50*/  @!P3 I2FP.F32.U32 R28, R18 ;  /* 0x00000012001cb245 */ /* 0x000fe20000201000 */
[----:B------:R-:W-:Y:S01]  /*0c60*/  IMAD.MOV.U32 R18, RZ, RZ, RZ ;  /* 0x000000ffff127224 */ /* 0x000fe200078e00ff */
[----:B------:R-:W1:Y:S02]  /*0c70*/  @!P1 LDC.64 R30, c[0x0][0x228] ;  /* 0x00008a00ff1e9b82 */ /* 0x000e640000000a00 */
        /* <DEDUP_REMOVED lines=29> */
[----:B------:R-:W-:-:S03]  /*0e50*/  PRMT R16, R11, 0x7610, R16 ;  /* 0x000076100b107816 */ /* 0x000fc60000000010 */
[----:B------:R-:W-:Y:S02]  /*0e60*/  @!P1 IMAD.MOV.U32 R17, RZ, RZ, R19 ;  /* 0x000000ffff119224 */ /* 0x000fe400078e0013 */
[----:B------:R1:W-:Y:S01]  /*0e70*/  @!P1 STG.E.U16 desc[UR4][R30.64], R16 ;  /* 0x000000101e009986 */ /* 0x0003e2000c101504 */
[----:B------:R-:W-:Y:S02]  /*0e80*/  @!P2 IMAD.U32 R8, R8, 0x10000, RZ ;  /* 0x000100000808a824 */ /* 0x000fe400078e00ff */
[----:B------:R-:W-:Y:S02]  /*0e90*/  ISETP.GE.AND P1, PT, R17, R26, PT ;  /* 0x0000001a1100720c */ /* 0x000fe40003f26270 */
[----:B------:R-:W-:Y:S01]  /*0ea0*/  @!P2 FMUL.FTZ R8, R8, R15 ;  /* 0x0000000f0808a220 */ /* 0x000fe20000410000 */
[----:B------:R-:W-:-:S04]  /*0eb0*/  @!P6 IMAD.U32 R13, R13, 0x10000, RZ ;  /* 0x000100000d0de824 */ /* 0x000fc800078e00ff */
        /* <DEDUP_REMOVED lines=12> */
[----:B------:R-:W-:Y:S02]  /*0f80*/  @!P6 F2FP.BF16.F32.PACK_AB R24, RZ, R6 ;  /* 0x00000006ff18e23e */ /* 0x000fe400000010ff */
[----:B------:R-:W-:-:S05]  /*0f90*/  @!P5 SHF.L.U32 R11, R0, 0x10, RZ ;  /* 0x00000010000bd819 */ /* 0x000fca00000006ff */
        /* <DEDUP_REMOVED lines=16> */
.L_x_5589:
[----:B------:R-:W-:-:S13]  /*10a0*/  ISETP.GE.AND P0, PT, R17, R26, PT ;  /* 0x0000001a1100720c */ /* 0x000fda0003f06270 */
[----:B------:R-:W-:Y:S05]  /*10b0*/  @P0 BRA `(.L_x_5591) ;  /* 0x0000000000300947 */ /* 0x000fea0003800000 */
[----:B0-----:R-:W0:Y:S01]  /*10c0*/  LDC.64 R2, c[0x0][0x228] ;  /* 0x00008a00ff027b82 */ /* 0x001e220000000a00 */
[----:B------:R-:W-:Y:S02]  /*10d0*/  IMAD.IADD R5, R27, 0x1, R17 ;  /* 0x000000011b057824 */ /* 0x000fe400078e0211 */
[----:B------:R-:W-:Y:S02]  /*10e0*/  VIADD R17, R17, 0x80 ;  /* 0x0000008011117836 */ /* 0x000fe40000000000 */
[----:B0-----:R-:W-:-:S05]  /*10f0*/  IMAD.WIDE.U32 R2, R5, 0x2, R2 ;  /* 0x0000000205027825 */ /* 0x001fca00078e0002 */
[----:B------:R1:W-:Y:S02]  /*1100*/  STG.E.U16 desc[UR4][R2.64], R21 ;  /* 0x0000001502007986 */ /* 0x0003e4000c101504 */
.L_x_5590:
[----:B------:R-:W-:-:S13]  /*1110*/  ISETP.GE.AND P0, PT, R17, R26, PT ;  /* 0x0000001a1100720c */ /* 0x000fda0003f06270 */
[----:B------:R-:W-:Y:S05]  /*1120*/  @P0 BRA `(.L_x_5592) ;  /* 0x0000000000340947 */ /* 0x000fea0003800000 */
[----:B01----:R-:W0:Y:S01]  /*1130*/  LDC.64 R2, c[0x0][0x228] ;  /* 0x00008a00ff027b82 */ /* 0x003e220000000a00 */
[----:B------:R-:W-:Y:S01]  /*1140*/  IADD3 R5, R27, R17, RZ ;  /* 0x000000111b057210 */ /* 0x000fe20007ffe0ff */
[----:B------:R-:W-:-:S04]  /*1150*/  VIADD R17, R17, 0x80 ;  /* 0x0000008011117836 */ /* 0x000fc80000000000 */
[----:B0-----:R-:W-:-:S05]  /*1160*/  IMAD.WIDE.U32 R2, R5, 0x2, R2 ;  /* 0x0000000205027825 */ /* 0x001fca00078e0002 */
[----:B------:R1:W-:Y:S02]  /*1170*/  STG.E.U16 desc[UR4][R2.64], R22 ;  /* 0x0000001602007986 */ /* 0x0003e4000c101504 */
.L_x_5591:
[----:B------:R-:W-:-:S13]  /*1180*/  ISETP.GE.AND P0, PT, R17, R26, PT ;  /* 0x0000001a1100720c */ /* 0x000fda0003f06270 */
[----:B------:R-:W-:Y:S05]  /*1190*/  @P0 BREAK B1 ;  /* 0x0000000000010942 */ /* 0x000fea0003800000 */
[----:B------:R-:W-:Y:S05]  /*11a0*/  @P0 BRA `(.L_x_5593) ;  /* 0x0000000000300947 */ /* 0x000fea0003800000 */
[----:B01----:R-:W0:Y:S01]  /*11b0*/  LDC.64 R2, c[0x0][0x228] ;  /* 0x00008a00ff027b82 */ /* 0x003e220000000a00 */
[----:B------:R-:W-:Y:S02]  /*11c0*/  IMAD.IADD R5, R27, 0x1, R17 ;  /* 0x000000011b057824 */ /* 0x000fe400078e0211 */
[----:B------:R-:W-:Y:S02]  /*11d0*/  VIADD R17, R17, 0x80 ;  /* 0x0000008011117836 */ /* 0x000fe40000000000 */
[----:B0-----:R-:W-:-:S05]  /*11e0*/  IMAD.WIDE.U32 R2, R5, 0x2, R2 ;  /* 0x0000000205027825 */ /* 0x001fca00078e0002 */
[----:B------:R2:W-:Y:S02]  /*11f0*/  STG.E.U16 desc[UR4][R2.64], R23 ;  /* 0x0000001702007986 */ /* 0x0005e4000c101504 */
.L_x_5592:
[----:B------:R-:W-:Y:S05]  /*1200*/  BSYNC B1 ;  /* 0x0000000000017941 */ /* 0x000fea0003800000 */
.L_x_5588:
[----:B------:R-:W-:-:S13]  /*1210*/  ISETP.GE.AND P0, PT, R17, R26, PT ;  /* 0x0000001a1100720c */ /* 0x000fda0003f06270 */
[----:B012---:R-:W0:Y:S01]  /*1220*/  @!P0 LDC.64 R2, c[0x0][0x228] ;  /* 0x00008a00ff028b82 */ /* 0x007e220000000a00 */
[----:B------:R-:W-:Y:S01]  /*1230*/  @!P0 IADD3 R5, R27, R17, RZ ;  /* 0x000000111b058210 */ /* 0x000fe20007ffe0ff */
[----:B------:R-:W-:-:S04]  /*1240*/  @!P0 VIADD R17, R17, 0x80 ;  /* 0x0000008011118836 */ /* 0x000fc80000000000 */
[----:B0-----:R-:W-:-:S05]  /*1250*/  @!P0 IMAD.WIDE.U32 R2, R5, 0x2, R2 ;  /* 0x0000000205028825 */ /* 0x001fca00078e0002 */
[----:B------:R2:W-:Y:S02]  /*1260*/  @!P0 STG.E.U16 desc[UR4][R2.64], R24 ;  /* 0x0000001802008986 */ /* 0x0005e4000c101504 */
.L_x_5593:
[----:B------:R-:W-:Y:S05]  /*1270*/  BSYNC B0 ;  /* 0x0000000000007941 */ /* 0x000fea0003800000 */
.L_x_5587:
        /* <DEDUP_REMOVED lines=8> */
.L_x_5594:
        /* <DEDUP_REMOVED lines=16> */
.L_x_11770:


//--------------------- .text._ZN2at6native18elementwise_kernelILi128ELi4EZNS0_15gpu_kernel_implIZNS0_43_GLOBAL__N__7cc8d1ed_10_Dropout_cu_0e96ed3819masked_scale_kernelIhN3c104HalfEfEEvRNS_6TensorERKS7_SA_T1_EUlS6_hE_EEvRNS_18TensorIteratorBaseERKT_EUliE_EEviSB_ --------------------------
	.section	.text._ZN2at6native18elementwise_kernelILi128ELi4EZNS0_15gpu_kernel_implIZNS0_43_GLOBAL__N__7cc8d1ed_10_Dropout_cu_0e96ed3819masked_scale_kernelIhN3c104HalfEfEEvRNS_6TensorERKS7_SA_T1_EUlS6_hE_EEvRNS_18TensorIteratorBaseERKT_EUliE_EEviSB_,"ax",@progbits
	.align	128
        .global         _ZN2at6native18elementwise_kernelILi128ELi4EZNS0_15gpu_kernel_implIZNS0_43_GLOBAL__N__7cc8d1ed_10_Dropout_cu_0e96ed3819masked_scale_kernelIhN3c104HalfEfEEvRNS_6TensorERKS7_SA_T1_EUlS6_hE_EEvRNS_18TensorIteratorBaseERKT_EUliE_EEviSB_
        .type           _ZN2at6native18elementwise_kernelILi128ELi4EZNS0_15gpu_kernel_implIZNS0_43_GLOBAL__N__7cc8d1ed_10_Dropout_cu_0e96ed3819masked_scale_kernelIhN3c104HalfEfEEvRNS_6TensorERKS7_SA_T1_EUlS6_hE_EEvRNS_18TensorIteratorBaseERKT_EUliE_EEviSB_,@function
        .size           _ZN2at6native18elementwise_kernelILi128ELi4EZNS0_15gpu_kernel_implIZNS0_43_GLOBAL__N__7cc8d1ed_10_Dropout_cu_0e96ed3819masked_scale_kernelIhN3c104HalfEfEEvRNS_6TensorERKS7_SA_T1_EUlS6_hE_EEvRNS_18TensorIteratorBaseERKT_EUliE_EEviSB_,(.L_x_11771 - _ZN2at6native18elementwise_kernelILi128ELi4EZNS0_15gpu_kernel_implIZNS0_43_GLOBAL__N__7cc8d1ed_10_Dropout_cu_0e96ed3819masked_scale_kernelIhN3c104HalfEfEEvRNS_6TensorERKS7_SA_T1_EUlS6_hE_EEvRNS_18TensorIteratorBaseERKT_EUliE_EEviSB_)
        .other          _ZN2at6native18elementwise_kernelILi128ELi4EZNS0_15gpu_kernel_implIZNS0_43_GLOBAL__N__7cc8d1ed_10_Dropout_cu_0e96ed3819masked_scale_kernelIhN3c104HalfEfEEvRNS_6TensorERKS7_SA_T1_EUlS6_hE_EEvRNS_18TensorIteratorBaseERKT_EUliE_EEviSB_,@"STO_CUDA_ENTRY STV_DEFAULT"
_ZN2at6native18elementwise_kernelILi128ELi4EZNS0_15gpu_kernel_implIZNS0_43_GLOBAL__N__7cc8d1ed_10_Dropout_cu_0e96ed3819masked_scale_kernelIhN3c104HalfEfEEvRNS_6TensorERKS7_SA_T1_EUlS6_hE_EEvRNS_18TensorIteratorBaseERKT_EUliE_EEviSB_:
.text._ZN2at6native18elementwise_kernelILi128ELi4EZNS0_15gpu_kernel_implIZNS0_43_GLOBAL__N__7cc8d1ed_10_Dropout_cu_0e96ed3819masked_scale_kernelIhN3c104HalfEfEEvRNS_6TensorERKS7_SA_T1_EUlS6_hE_EEvRNS_18TensorIteratorBaseERKT_EUliE_EEviSB_:
        /* <DEDUP_REMOVED lines=365> */
.L_x_5597:
        /* <DEDUP_REMOVED lines=20> */
[----:B0-----:R-:W-:-:S04]  /*1810*/  F2FP.F16.F32.PACK_AB R0, RZ, R0 ;  /* 0x00000000ff00723e */ /* 0x001fc800000000ff */
[----:B------:R-:W-:Y:S01]  /*1820*/  PRMT R19, R0, 0x7610, R19 ;  /* 0x0000761000137816 */ /* 0x000fe20000000013 */
[----:B------:R-:W-:Y:S06]  /*1830*/  BRA `(.L_x_5603) ;  /* 0x0000000c00d07947 */ /* 0x000fec0003800000 */
.L_x_5601:
[----:B------:R-:W2:Y:S02]  /*1840*/  LDG.E.U8 R2, desc[UR36][R2.64] ;  /* 0x0000002402027981 */ /* 0x000ea4000c1e1100 */
[----:B--2---:R-:W-:-:S04]  /*1850*/  I2FP.F32.U32 R0, R2 ;  /* 0x0000000200007245 */ /* 0x004fc80000201000 */
[----:B------:R-:W-:-:S04]  /*1860*/  F2FP.F16.F32.PACK_AB R0, RZ, R0 ;  /* 0x00000000ff00723e */ /* 0x000fc800000000ff */
[----:B------:R-:W-:Y:S01]  /*1870*/  PRMT R19, R0, 0x7610, R19 ;  /* 0x0000761000137816 */ /* 0x000fe20000000013 */
[----:B------:R-:W-:Y:S06]  /*1880*/  BRA `(.L_x_5603) ;  /* 0x0000000c00bc7947 */ /* 0x000fec0003800000 */
.L_x_5600:
        /* <DEDUP_REMOVED lines=8> */
[----:B0-----:R-:W-:-:S04]  /*1910*/  F2FP.F16.F32.PACK_AB R0, RZ, R0 ;  /* 0x00000000ff00723e */ /* 0x001fc800000000ff */
[----:B------:R-:W-:Y:S01]  /*1920*/  PRMT R19, R0, 0x7610, R19 ;  /* 0x0000761000137816 */ /* 0x000fe20000000013 */
[----:B------:R-:W-:Y:S06]  /*1930*/  BRA `(.L_x_5603) ;  /* 0x0000000c00907947 */ /* 0x000fec0003800000 */
.L_x_5605:
[----:B------:R-:W2:Y:S02]  /*1940*/  LDG.E R2, desc[UR36][R2.64] ;  /* 0x0000002402027981 */ /* 0x000ea4000c1e1900 */
[----:B--2---:R-:W-:-:S04]  /*1950*/  I2FP.F32.S32 R0, R2 ;  /* 0x0000000200007245 */ /* 0x004fc80000201400 */
[----:B------:R-:W-:-:S04]  /*1960*/  F2FP.F16.F32.PACK_AB R0, RZ, R0 ;  /* 0x00000000ff00723e */ /* 0x000fc800000000ff */
[----:B------:R-:W-:Y:S01]  /*1970*/  PRMT R19, R0, 0x7610, R19 ;  /* 0x0000761000137816 */ /* 0x000fe20000000013 */
[----:B------:R-:W-:Y:S06]  /*1980*/  BRA `(.L_x_5603) ;  /* 0x0000000c007c7947 */ /* 0x000fec0003800000 */
.L_x_5604:
[----:B------:R-:W2:Y:S02]  /*1990*/  LDG.E.U16 R2, desc[UR36][R2.64] ;  /* 0x0000002402027981 */ /* 0x000ea4000c1e1500 */
[----:B--2---:R-:W0:Y:S02]  /*19a0*/  I2F.S16 R0, R2 ;  /* 0x0000000200007306 */ /* 0x004e240000101400 */
[----:B0-----:R-:W-:-:S04]  /*19b0*/  F2FP.F16.F32.PACK_AB R0, RZ, R0 ;  /* 0x00000000ff00723e */ /* 0x001fc800000000ff */
[----:B------:R-:W-:Y:S01]  /*19c0*/  PRMT R19, R0, 0x7610, R19 ;  /* 0x0000761000137816 */ /* 0x000fe20000000013 */
[----:B------:R-:W-:Y:S06]  /*19d0*/  BRA `(.L_x_5603) ;  /* 0x0000000c00687947 */ /* 0x000fec0003800000 */
.L_x_5599:
[----:B------:R-:W-:-:S13]  /*19e0*/  ISETP.GT.AND P0, PT, R4, 0x6, PT ;  /* 0x000000060400780c */ /* 0x000fda0003f04270 */
[----:B------:R-:W-:Y:S05]  /*19f0*/  @P0 BRA `(.L_x_5606) ;  /* 0x0000000000240947 */ /* 0x000fea0003800000 */
[----:B------:R-:W-:-:S13]  /*1a00*/  ISETP.NE.AND P0, PT, R4, 0x5, PT ;  /* 0x000000050400780c */ /* 0x000fda0003f05270 */
[----:B------:R-:W-:Y:S05]  /*1a10*/  @!P0 BRA `(.L_x_5607) ;  /* 0x0000000000148947 */ /* 0x000fea0003800000 */
[----:B------:R-:W-:-:S13]  /*1a20*/  ISETP.NE.AND P0, PT, R4, 0x6, PT ;  /* 0x000000060400780c */ /* 0x000fda0003f05270 */
[----:B------:R-:W-:Y:S05]  /*1a30*/  @P0 BRA `(.L_x_5602) ;  /* 0x0000000800e40947 */ /* 0x000fea0003800000 */
[----:B------:R-:W2:Y:S02]  /*1a40*/  LDG.E R2, desc[UR36][R2.64] ;  /* 0x0000002402027981 */ /* 0x000ea4000c1e1900 */
[----:B--2---:R-:W-:Y:S01]  /*1a50*/  F2FP.F16.F32.PACK_AB R19, RZ, R2 ;  /* 0x00000002ff13723e */ /* 0x004fe200000000ff */
[----:B------:R-:W-:Y:S06]  /*1a60*/  BRA `(.L_x_5603) ;  /* 0x0000000c00447947 */ /* 0x000fec0003800000 */
.L_x_5607:
[----:B------:R0:W5:Y:S01]  /*1a70*/  LDG.E.U16 R19, desc[UR36][R2.64] ;  /* 0x0000002402137981 */ /* 0x000162000c1e1500 */
[----:B------:R-:W-:Y:S05]  /*1a80*/  BRA `(.L_x_5603) ;  /* 0x0000000c003c7947 */ /* 0x000fea0003800000 */
.L_x_5606:
[----:B------:R-:W-:-:S13]  /*1a90*/  ISETP.NE.AND P0, PT, R4, 0x7, PT ;  /* 0x000000070400780c */ /* 0x000fda0003f05270 */
[----:B------:R-:W-:Y:S05]  /*1aa0*/  @!P0 BRA `(.L_x_5608) ;  /* 0x0000000000248947 */ /* 0x000fea0003800000 */
[----:B------:R-:W-:-:S13]  /*1ab0*/  ISETP.NE.AND P0, PT, R4, 0x8, PT ;  /* 0x000000080400780c */ /* 0x000fda0003f05270 */
[----:B------:R-:W-:Y:S05]  /*1ac0*/  @!P0 BRA `(.L_x_5609) ;  /* 0x0000000000148947 */ /* 0x000fea0003800000 */
[----:B------:R-:W-:-:S13]  /*1ad0*/  ISETP.NE.AND P0, PT, R4, 0x9, PT ;  /* 0x000000090400780c */ /* 0x000fda0003f05270 */
[----:B------:R-:W-:Y:S05]  /*1ae0*/  @P0 BRA `(.L_x_5602) ;  /* 0x0000000800b80947 */ /* 0x000fea0003800000 */
[----:B------:R-:W2:Y:S02]  /*1af0*/  LDG.E R2, desc[UR36][R2.64] ;  /* 0x0000002402027981 */ /* 0x000ea4000c1e1900 */
[----:B--2---:R-:W-:Y:S01]  /*1b00*/  F2FP.F16.F32.PACK_AB R19, RZ, R2 ;  /* 0x00000002ff13723e */ /* 0x004fe200000000ff */
[----:B------:R-:W-:Y:S06]  /*1b10*/  BRA `(.L_x_5603) ;  /* 0x0000000c00187947 */ /* 0x000fec0003800000 */
.L_x_5609:
[----:B------:R1:W5:Y:S01]  /*1b20*/  LDG.E.U16 R19, desc[UR36][R2.64] ;  /* 0x0000002402137981 */ /* 0x000362000c1e1500 */
[----:B------:R-:W-:Y:S05]  /*1b30*/  BRA `(.L_x_5603) ;  /* 0x0000000c00107947 */ /* 0x000fea0003800000 */
.L_x_5608:
[----:B------:R-:W2:Y:S01]  /*1b40*/  LDG.E.64 R2, desc[UR36][R2.64] ;  /* 0x0000002402027981 */ /* 0x000ea2000c1e1b00 */
[----:B------:R-:W-:Y:S01]  /*1b50*/  UMOV UR4, 0xf0000000 ;  /* 0xf000000000047882 */ /* 0x000fe20000000000 */
[----:B------:R-:W-:Y:S01]  /*1b60*/  UMOV UR5, 0x380fffff ;  /* 0x380fffff00057882 */ /* 0x000fe20000000000 */
[----:B--2---:R-:W0:Y:S01]  /*1b70*/  F2F.F32.F64 R0, R2 ;  /* 0x0000000200007310 */ /* 0x004e220000301000 */
[----:B------:R-:W-:-:S14]  /*1b80*/  DSETP.GEU.AND P0, PT, |R2|, UR4, PT ;  /* 0x0000000402007e2a */ /* 0x000fdc000bf0e200 */
[----:B0-----:R-:W-:-:S05]  /*1b90*/  @!P0 FMUL R0, R0, 1.175494350822287508e-38 ;  /* 0x0080000000008820 */ /* 0x001fca0000400000 */
[----:B------:R-:W-:-:S04]  /*1ba0*/  F2FP.F16.F32.PACK_AB R0, RZ, R0 ;  /* 0x00000000ff00723e */ /* 0x000fc800000000ff */
[----:B------:R-:W-:Y:S01]  /*1bb0*/  PRMT R19, R0, 0x7610, R19 ;  /* 0x0000761000137816 */ /* 0x000fe20000000013 */
[----:B------:R-:W-:Y:S06]  /*1bc0*/  BRA `(.L_x_5603) ;  /* 0x0000000800ec7947 */ /* 0x000fec0003800000 */
.L_x_5598:
        /* <DEDUP_REMOVED lines=11> */
[----:B------:R-:W-:-:S04]  /*1c80*/  F2FP.F16.F32.PACK_AB R0, RZ, R0 ;  /* 0x00000000ff00723e */ /* 0x000fc800000000ff */
[----:B------:R-:W-:Y:S01]  /*1c90*/  PRMT R19, R0, 0x7610, R19 ;  /* 0x0000761000137816 */ /* 0x000fe20000000013 */
[----:B------:R-:W-:Y:S06]  /*1ca0*/  BRA `(.L_x_5603) ;  /* 0x0000000800b47947 */ /* 0x000fec0003800000 */
.L_x_5612:
        /* <DEDUP_REMOVED lines=9> */
.L_x_5611:
        /* <DEDUP_REMOVED lines=25> */
[----:B------:R-:W-:-:S04]  /*1ed0*/  F2FP.F16.F32.PACK_AB R5, RZ, R5 ;  /* 0x00000005ff05723e */ /* 0x000fc800000000ff */
[----:B------:R-:W-:Y:S01]  /*1ee0*/  PRMT R19, R5, 0x7610, R19 ;  /* 0x0000761005137816 */ /* 0x000fe20000000013 */
[----:B------:R-:W-:Y:S06]  /*1ef0*/  BRA `(.L_x_5603) ;  /* 0x0000000800207947 */ /* 0x000fec0003800000 */
.L_x_5614:
        /* <DEDUP_REMOVED lines=12> */
[----:B------:R-:W-:-:S04]  /*1fc0*/  F2FP.F16.F32.PACK_AB R4, RZ, R4 ;  /* 0x00000004ff04723e */ /* 0x000fc800000000ff */
[----:B------:R-:W-:Y:S01]  /*1fd0*/  PRMT R19, R4, 0x7610, R19 ;  /* 0x0000761004137816 */ /* 0x000fe20000000013 */
[----:B------:R-:W-:Y:S06]  /*1fe0*/  BRA `(.L_x_5603) ;  /* 0x0000000400e47947 */ /* 0x000fec0003800000 */
.L_x_5613:
[----:B------:R-:W2:Y:S02]  /*1ff0*/  LDG.E.U16 R0, desc[UR36][R2.64] ;  /* 0x0000002402007981 */ /* 0x000ea4000c1e1500 */
[----:B--2---:R-:W-:-:S05]  /*2000*/  IMAD.U32 R0, R0, 0x10000, RZ ;  /* 0x0001000000007824 */ /* 0x004fca00078e00ff */
[----:B------:R-:W-:-:S04]  /*2010*/  F2FP.F16.F32.PACK_AB R0, RZ, R0 ;  /* 0x00000000ff00723e */ /* 0x000fc800000000ff */
[----:B------:R-:W-:Y:S01]  /*2020*/  PRMT R19, R0, 0x7610, R19 ;  /* 0x0000761000137816 */ /* 0x000fe20000000013 */
[----:B------:R-:W-:Y:S06]  /*2030*/  BRA `(.L_x_5603) ;  /* 0x0000000400d07947 */ /* 0x000fec0003800000 */
.L_x_5610:
        /* <DEDUP_REMOVED lines=10> */
[----:B------:R-:W-:-:S04]  /*20e0*/  F2FP.F16.F32.PACK_AB R0, RZ, R0 ;  /* 0x00000000ff00723e */ /* 0x000fc800000000ff */
[----:B------:R-:W-:Y:S01]  /*20f0*/  PRMT R19, R0, 0x7610, R19 ;  /* 0x0000761000137816 */ /* 0x000fe20000000013 */
[----:B------:R-:W-:Y:S06]  /*2100*/  BRA `(.L_x_5603) ;  /* 0x00000004009c7947 */ /* 0x000fec0003800000 */
.L_x_5617:
        /* <DEDUP_REMOVED lines=21> */
.L_x_5621:
[----:B------:R-:W-:Y:S05]  /*2260*/  BSYNC B1 ;  /* 0x0000000000017941 */ /* 0x000fea0003800000 */
.L_x_5620:
[----:B------:R-:W-:Y:S01]  /*2270*/  LEA R3, R0, 0x3b800000, 0x17 ;  /* 0x3b80000000037811 */ /* 0x000fe200078eb8ff */
[----:B------:R-:W-:-:S05]  /*2280*/  IMAD.SHL.U32 R0, R2, 0x100000, RZ ;  /* 0x0010000002007824 */ /* 0x000fca00078e00ff */
[----:B------:R-:W-:-:S07]  /*2290*/  LOP3.LUT R0, R3, R0, R4, 0xfe, !PT ;  /* 0x0000000003007212 */ /* 0x000fce00078efe04 */
.L_x_5619:
[----:B------:R-:W-:Y:S05]  /*22a0*/  BSYNC B0 ;  /* 0x0000000000007941 */ /* 0x000fea0003800000 */
.L_x_5618:
[----:B------:R-:W-:-:S04]  /*22b0*/  F2FP.F16.F32.PACK_AB R0, RZ, R0 ;  /* 0x00000000ff00723e */ /* 0x000fc800000000ff */
[----:B------:R-:W-:Y:S01]  /*22c0*/  PRMT R19, R0, 0x7610, R19 ;  /* 0x0000761000137816 */ /* 0x000fe20000000013 */
[----:B------:R-:W-:Y:S06]  /*22d0*/  BRA `(.L_x_5603) ;  /* 0x0000000400287947 */ /* 0x000fec0003800000 */
.L_x_5616:
        /* <DEDUP_REMOVED lines=21> */
.L_x_5625:
[----:B------:R-:W-:Y:S05]  /*2430*/  BSYNC B1 ;  /* 0x0000000000017941 */ /* 0x000fea0003800000 */
.L_x_5624:
[----:B------:R-:W-:Y:S01]  /*2440*/  LEA R3, R0, 0x37800000, 0x17 ;  /* 0x3780000000037811 */ /* 0x000fe200078eb8ff */
[----:B------:R-:W-:-:S05]  /*2450*/  IMAD.SHL.U32 R0, R2, 0x200000, RZ ;  /* 0x0020000002007824 */ /* 0x000fca00078e00ff */
[----:B------:R-:W-:-:S07]  /*2460*/  LOP3.LUT R0, R3, R0, R4, 0xfe, !PT ;  /* 0x0000000003007212 */ /* 0x000fce00078efe04 */
.L_x_5623:
[----:B------:R-:W-:Y:S05]  /*2470*/  BSYNC B0 ;  /* 0x0000000000007941 */ /* 0x000fea0003800000 */
.L_x_5622:
[----:B------:R-:W-:-:S04]  /*2480*/  F2FP.F16.F32.PACK_AB R0, RZ, R0 ;  /* 0x00000000ff00723e */ /* 0x000fc800000000ff */
[----:B------:R-:W-:Y:S01]  /*2490*/  PRMT R19, R0, 0x7610, R19 ;  /* 0x0000761000137816 */ /* 0x000fe20000000013 */
[----:B------:R-:W-:Y:S06]  /*24a0*/  BRA `(.L_x_5603) ;  /* 0x0000000000b47947 */ /* 0x000fec0003800000 */
.L_x_5615:
        /* <DEDUP_REMOVED lines=14> */
.L_x_5629:
[----:B------:R-:W-:Y:S05]  /*2590*/  BSYNC B0 ;  /* 0x0000000000007941 */ /* 0x000fea0003800000 */
.L_x_5628:
[----:B------:R-:W-:-:S04]  /*25a0*/  F2FP.F16.F32.PACK_AB R0, RZ, R0 ;  /* 0x00000000ff00723e */ /* 0x000fc800000000ff */
[----:B------:R-:W-:Y:S01]  /*25b0*/  PRMT R19, R0, 0x7610, R19 ;  /* 0x0000761000137816 */ /* 0x000fe20000000013 */
[----:B------:R-:W-:Y:S06]  /*25c0*/  BRA `(.L_x_5603) ;  /* 0x00000000006c7947 */ /* 0x000fec0003800000 */
.L_x_5602:
        /* <DEDUP_REMOVED lines=16> */
.L_x_5630:
[----:B------:R-:W-:Y:S01]  /*26d0*/  PRMT R19, RZ, 0x7610, R19 ;  /* 0x00007610ff137816 */ /* 0x000fe20000000013 */
[----:B------:R-:W-:Y:S06]  /*26e0*/  BRA `(.L_x_5603) ;  /* 0x0000000000247947 */ /* 0x000fec0003800000 */
.L_x_5627:
[----:B------:R-:W2:Y:S02]  /*26f0*/  LDG.E.64 R2, desc[UR36][R2.64] ;  /* 0x0000002402027981 */ /* 0x000ea4000c1e1b00 */
[----:B--2---:R-:W0:Y:S02]  /*2700*/  I2F.U64 R0, R2 ;  /* 0x0000000200007312 */ /* 0x004e240000301000 */
[----:B0-----:R-:W-:-:S04]  /*2710*/  F2FP.F16.F32.PACK_AB R0, RZ, R0 ;  /* 0x00000000ff00723e */ /* 0x001fc800000000ff */
[----:B------:R-:W-:Y:S01]  /*2720*/  PRMT R19, R0, 0x7610, R19 ;  /* 0x0000761000137816 */ /* 0x000fe20000000013 */
[----:B------:R-:W-:Y:S06]  /*2730*/  BRA `(.L_x_5603) ;  /* 0x0000000000107947 */ /* 0x000fec0003800000 */
.L_x_5626:
[----:B------:R-:W2:Y:S02]  /*2740*/  LDG.E R2, desc[UR36][R2.64] ;  /* 0x0000002402027981 */ /* 0x000ea4000c1e1900 */
[----:B--2---:R-:W-:-:S04]  /*2750*/  I2FP.F32.U32 R0, R2 ;  /* 0x0000000200007245 */ /* 0x004fc80000201000 */
[----:B------:R-:W-:-:S04]  /*2760*/  F2FP.F16.F32.PACK_AB R0, RZ, R0 ;  /* 0x00000000ff00723e */ /* 0x000fc800000000ff */
[----:B------:R-:W-:-:S07]  /*2770*/  PRMT R19, R0, 0x7610, R19 ;  /* 0x0000761000137816 */ /* 0x000fce0000000013 */
.L_x_5603:
[----:B01----:R-:W0:Y:S01]  /*2780*/  LDC.U8 R2, c[0x0][0x4a2] ;  /* 0x00012880ff027b82 */ /* 0x003e220000000000 */
        /* <DEDUP_REMOVED lines=16> */
.L_x_5634:
[----:B------:R3:W5:Y:S01]  /*2890*/  LDG.E.U8 R0, desc[UR36][R4.64] ;  /* 0x0000002404007981 */ /* 0x000762000c1e1100 */
[----:B------:R-:W-:Y:S05]  /*28a0*/  BRA `(.L_x_5636) ;  /* 0x0000000c00647947 */ /* 0x000fea0003800000 */
.L_x_5633:
        /* <DEDUP_REMOVED lines=8> */
.L_x_5638:
[----:B------:R1:W5:Y:S01]  /*2930*/  LDG.E.U8 R0, desc[UR36][R4.64] ;  /* 0x0000002404007981 */ /* 0x000362000c1e1100 */
[----:B------:R-:W-:Y:S05]  /*2940*/  BRA `(.L_x_5636) ;  /* 0x0000000c003c7947 */ /* 0x000fea0003800000 */
.L_x_5637:
[----:B------:R2:W5:Y:S01]  /*2950*/  LDG.E.U16 R0, desc[UR36][R4.64] ;  /* 0x0000002404007981 */ /* 0x000562000c1e1500 */
[----:B------:R-:W-:Y:S05]  /*2960*/  BRA `(.L_x_5636) ;  /* 0x0000000c00347947 */ /* 0x000fea0003800000 */
.L_x_5632:
        /* <DEDUP_REMOVED lines=10> */
.L_x_5640:
[----:B------:R-:W2:Y:S02]  /*2a10*/  LDG.E.U16 R2, desc[UR36][R4.64] ;  /* 0x0000002404027981 */ /* 0x000ea4000c1e1500 */
[----:B--2---:R-:W-:-:S06]  /*2a20*/  HADD2.F32 R2, -RZ, R2.H0_H0 ;  /* 0x20000002ff027230 */ /* 0x004fcc0000004100 */
[----:B------:R-:W0:Y:S02]  /*2a30*/  F2I.S64.TRUNC R2, R2 ;  /* 0x0000000200027311 */ /* 0x000e24000020d900 */
[----:B0-----:R-:W-:Y:S01]  /*2a40*/  PRMT R0, R2, 0x7610, R0 ;  /* 0x0000761002007816 */ /* 0x001fe20000000000 */
[----:B------:R-:W-:Y:S06]  /*2a50*/  BRA `(.L_x_5636) ;  /* 0x0000000800f87947 */ /* 0x000fec0003800000 */
.L_x_5639:
        /* <DEDUP_REMOVED lines=10> */
.L_x_5642:
[----:B------:R-:W2:Y:S02]  /*2b00*/  LDG.E.U16 R4, desc[UR36][R4.64] ;  /* 0x0000002404047981 */ /* 0x000ea4000c1e1500 */
[----:B--2---:R-:W-:-:S06]  /*2b10*/  HADD2.F32 R2, -RZ, R4.H0_H0 ;  /* 0x20000004ff027230 */ /* 0x004fcc0000004100 */
[----:B------:R-:W0:Y:S02]  /*2b20*/  F2I.S64.TRUNC R2, R2 ;  /* 0x0000000200027311 */ /* 0x000e24000020d900 */
[----:B0-----:R-:W-:Y:S01]  /*2b30*/  PRMT R0, R2, 0x7610, R0 ;  /* 0x0000761002007816 */ /* 0x001fe20000000000 */
[----:B------:R-:W-:Y:S06]  /*2b40*/  BRA `(.L_x_5636) ;  /* 0x0000000800bc7947 */ /* 0x000fec0003800000 */
.L_x_5641:
[----:B------:R-:W2:Y:S02]  /*2b50*/  LDG.E.64 R2, desc[UR36][R4.64] ;  /* 0x0000002404027981 */ /* 0x000ea4000c1e1b00 */
[----:B--2---:R-:W0:Y:S02]  /*2b60*/  F2I.S64.F64.TRUNC R2, R2 ;  /* 0x0000000200027311 */ /* 0x004e24000030d900 */
[----:B0-----:R-:W-:Y:S01]  /*2b70*/  PRMT R0, R2, 0x7610, R0 ;  /* 0x0000761002007816 */ /* 0x001fe20000000000 */
[----:B------:R-:W-:Y:S06]  /*2b80*/  BRA `(.L_x_5636) ;  /* 0x0000000800ac7947 */ /* 0x000fec0003800000 */
.L_x_5631:
        /* <DEDUP_REMOVED lines=12> */
.L_x_5645:
[----:B------:R-:W2:Y:S02]  /*2c50*/  LDG.E.64 R4, desc[UR36][R4.64] ;  /* 0x0000002404047981 */ /* 0x000ea4000c1e1b00 */
[----:B--2---:R-:W0:Y:S02]  /*2c60*/  F2I.S64.F64.TRUNC R2, R4 ;  /* 0x0000000400027311 */ /* 0x004e24000030d900 */
[----:B0-----:R-:W-:Y:S01]  /*2c70*/  PRMT R0, R2, 0x7610, R0 ;  /* 0x0000761002007816 */ /* 0x001fe20000000000 */
[----:B------:R-:W-:Y:S06]  /*2c80*/  BRA `(.L_x_5636) ;  /* 0x00000008006c7947 */ /* 0x000fec0003800000 */
.L_x_5644:
        /* <DEDUP_REMOVED lines=28> */
.L_x_5647:
        /* <DEDUP_REMOVED lines=15> */
.L_x_5646:
[----:B------:R-:W2:Y:S02]  /*2f40*/  LDG.E.U16 R2, desc[UR36][R4.64] ;  /* 0x0000002404027981 */ /* 0x000ea4000c1e1500 */
[----:B--2---:R-:W-:-:S06]  /*2f50*/  IMAD.U32 R2, R2, 0x10000, RZ ;  /* 0x0001000002027824 */ /* 0x004fcc00078e00ff */
[----:B------:R-:W0:Y:S02]  /*2f60*/  F2I.S64.TRUNC R2, R2 ;  /* 0x0000000200027311 */ /* 0x000e24000020d900 */
[----:B0-----:R-:W-:Y:S01]  /*2f70*/  PRMT R0, R2, 0x7610, R0 ;  /* 0x0000761002007816 */ /* 0x001fe20000000000 */
[----:B------:R-:W-:Y:S06]  /*2f80*/  BRA `(.L_x_5636) ;  /* 0x0000000400ac7947 */ /* 0x000fec0003800000 */
.L_x_5643:
        /* <DEDUP_REMOVED lines=10> */
.L_x_5650:
        /* <DEDUP_REMOVED lines=21> */
.L_x_5654:
[----:B------:R-:W-:Y:S05]  /*3180*/  BSYNC B1 ;  /* 0x0000000000017941 */ /* 0x000fea0003800000 */
.L_x_5653:
[----:B------:R-:W-:Y:S01]  /*3190*/  IMAD.SHL.U32 R2, R2, 0x100000, RZ ;  /* 0x0010000002027824 */ /* 0x000fe200078e00ff */
[----:B------:R-:W-:-:S04]  /*31a0*/  LEA R3, R0, 0x3b800000, 0x17 ;  /* 0x3b80000000037811 */ /* 0x000fc800078eb8ff */
[----:B------:R-:W-:-:S07]  /*31b0*/  LOP3.LUT R2, R3, R2, R4, 0xfe, !PT ;  /* 0x0000000203027212 */ /* 0x000fce00078efe04 */
.L_x_5652:
[----:B------:R-:W-:Y:S05]  /*31c0*/  BSYNC B0 ;  /* 0x0000000000007941 */ /* 0x000fea0003800000 */
.L_x_5651:
[----:B------:R-:W0:Y:S02]  /*31d0*/  F2I.S64.TRUNC R2, R2 ;  /* 0x0000000200027311 */ /* 0x000e24000020d900 */
[----:B0-----:R-:W-:Y:S01]  /*31e0*/  PRMT R0, R2, 0x7610, R0 ;  /* 0x0000761002007816 */ /* 0x001fe20000000000 */
[----:B------:R-:W-:Y:S06]  /*31f0*/  BRA `(.L_x_5636) ;  /* 0x0000000400107947 */ /* 0x000fec0003800000 */
.L_x_5649:
        /* <DEDUP_REMOVED lines=21> */
.L_x_5658:
[----:B------:R-:W-:Y:S05]  /*3350*/  BSYNC B1 ;  /* 0x0000000000017941 */ /* 0x000fea0003800000 */
.L_x_5657:
[----:B------:R-:W-:Y:S01]  /*3360*/  IMAD.SHL.U32 R2, R2, 0x200000, RZ ;  /* 0x0020000002027824 */ /* 0x000fe200078e00ff */
[----:B------:R-:W-:-:S04]  /*3370*/  LEA R3, R0, 0x37800000, 0x17 ;  /* 0x3780000000037811 */ /* 0x000fc800078eb8ff */
[----:B------:R-:W-:-:S07]  /*3380*/  LOP3.LUT R2, R3, R2, R4, 0xfe, !PT ;  /* 0x0000000203027212 */ /* 0x000fce00078efe04 */
.L_x_5656:
[----:B------:R-:W-:Y:S05]  /*3390*/  BSYNC B0 ;  /* 0x0000000000007941 */ /* 0x000fea0003800000 */
.L_x_5655:
[----:B------:R-:W0:Y:S02]  /*33a0*/  F2I.S64.TRUNC R2, R2 ;  /* 0x0000000200027311 */ /* 0x000e24000020d900 */
[----:B0-----:R-:W-:Y:S01]  /*33b0*/  PRMT R0, R2, 0x7610, R0 ;  /* 0x0000761002007816 */ /* 0x001fe20000000000 */
[----:B------:R-:W-:Y:S06]  /*33c0*/  BRA `(.L_x_5636) ;  /* 0x00000000009c7947 */ /* 0x000fec0003800000 */
.L_x_5648:
        /* <DEDUP_REMOVED lines=14> */
.L_x_5662:
[----:B------:R-:W-:Y:S05]  /*34b0*/  BSYNC B0 ;  /* 0x0000000000007941 */ /* 0x000fea0003800000 */
.L_x_5661:
[----:B------:R-:W0:Y:S02]  /*34c0*/  F2I.S64.TRUNC R2, R2 ;  /* 0x0000000200027311 */ /* 0x000e24000020d900 */
[----:B0-----:R-:W-:Y:S01]  /*34d0*/  PRMT R0, R2, 0x7610, R0 ;  /* 0x0000761002007816 */ /* 0x001fe20000000000 */
[----:B------:R-:W-:Y:S06]  /*34e0*/  BRA `(.L_x_5636) ;  /* 0x0000000000547947 */ /* 0x000fec0003800000 */
.L_x_5635:
        /* <DEDUP_REMOVED lines=16> */
.L_x_5663:
[----:B------:R-:W-:Y:S01]  /*35f0*/  PRMT R0, RZ, 0x7610, R0 ;  /* 0x00007610ff007816 */ /* 0x000fe20000000000 */
[----:B------:R-:W-:Y:S06]  /*3600*/  BRA `(.L_x_5636) ;  /* 0x00000000000c7947 */ /* 0x000fec0003800000 */
.L_x_5660:
[----:B------:R0:W5:Y:S01]  /*3610*/  LDG.E.U8 R0, desc[UR36][R4.64] ;  /* 0x0000002404007981 */ /* 0x000162000c1e1100 */
[----:B------:R-:W-:Y:S05]  /*3620*/  BRA `(.L_x_5636) ;  /* 0x0000000000047947 */ /* 0x000fea0003800000 */
.L_x_5659:
[----:B------:R0:W5:Y:S02]  /*3630*/  LDG.E.U8 R0, desc[UR36][R4.64] ;  /* 0x0000002404007981 */ /* 0x000164000c1e1100 */
.L_x_5636:
[----:B------:R-:W1:Y:S01]  /*3640*/  LDC.U8 R3, c[0x0][0x4a0] ;  /* 0x00012800ff037b82 */ /* 0x000e620000000000 */
[----:B-----5:R-:W-:Y:S01]  /*3650*/  LOP3.LUT R0, R0, 0xff, RZ, 0xc0, !PT ;  /* 0x000000ff00007812 */ /* 0x020fe200078ec0ff */
[----:B------:R-:W-:Y:S01]  /*3660*/  HADD2.F32 R19, -RZ, R19.H0_H0 ;  /* 0x20000013ff137230 */ /* 0x000fe20000004100 */
[----:B------:R-:W-:-:S04]  /*3670*/  ULDC UR4, c[0x0][0x490] ;  /* 0x0001240000047ab9 */ /* 0x000fc80000000800 */
[----:B------:R-:W2:Y:S02]  /*3680*/  I2F.U16 R0, R0 ;  /* 0x0000000000007306 */ /* 0x000ea40000101000 */
[----:B--2---:R-:W-:Y:S01]  /*3690*/  FMUL.FTZ R19, R19, R0 ;  /* 0x0000000013137220 */ /* 0x004fe20000410000 */
[----:B-1----:R-:W-:-:S03]  /*36a0*/  PRMT R2, R3, 0x9910, RZ ;  /* 0x0000991003027816 */ /* 0x002fc600000000ff */
[----:B------:R-:W-:Y:S01]  /*36b0*/  FMUL.FTZ R19, R19, UR4 ;  /* 0x0000000413137c20 */ /* 0x000fe20008410000 */
[----:B------:R-:W-:-:S04]  /*36c0*/  ISETP.GT.AND P0, PT, R2, 0x9, PT ;  /* 0x000000090200780c */ /* 0x000fc80003f04270 */
[----:B------:R-:W-:-:S09]  /*36d0*/  F2FP.F16.F32.PACK_AB R19, RZ, R19 ;  /* 0x00000013ff13723e */ /* 0x000fd200000000ff */
        /* <DEDUP_REMOVED lines=9> */
[----:B------:R-:W-:-:S04]  /*3770*/  HADD2.F32 R0, -RZ, R19.H0_H0 ;  /* 0x20000013ff007230 */ /* 0x000fc80000004100 */
[----:B------:R-:W1:Y:S02]  /*3780*/  F2I.FTZ.TRUNC.NTZ R3, R0 ;  /* 0x0000000000037305 */ /* 0x000e64000021f100 */
[----:B-1----:R1:W-:Y:S01]  /*3790*/  STG.E.U8 desc[UR36][R16.64], R3 ;  /* 0x0000000310007986 */ /* 0x0023e2000c101124 */
[----:B------:R-:W-:Y:S05]  /*37a0*/  BRA `(.L_x_5669) ;  /* 0x0000000c00947947 */ /* 0x000fea0003800000 */
.L_x_5667:
[----:B------:R-:W-:-:S06]  /*37b0*/  HADD2.F32 R3, -RZ, R19.H0_H0 ;  /* 0x20000013ff037230 */ /* 0x000fcc0000004100 */
[----:B------:R-:W1:Y:S02]  /*37c0*/  F2I.S64.TRUNC R2, R3 ;  /* 0x0000000300027311 */ /* 0x000e64000020d900 */
[----:B-1----:R2:W-:Y:S01]  /*37d0*/  STG.E.U8 desc[UR36][R16.64], R2 ;  /* 0x0000000210007986 */ /* 0x0025e2000c101124 */
[----:B------:R-:W-:Y:S05]  /*37e0*/  BRA `(.L_x_5669) ;  /* 0x0000000c00847947 */ /* 0x000fea0003800000 */
.L_x_5666:
[----:B------:R-:W-:-:S13]  /*37f0*/  ISETP.NE.AND P0, PT, R2, 0x2, PT ;  /* 0x000000020200780c */ /* 0x000fda0003f05270 */
[----:B------:R-:W-:Y:S05]  /*3800*/  @!P0 BRA `(.L_x_5670) ;  /* 0x0000000000308947 */ /* 0x000fea0003800000 */
[----:B------:R-:W-:-:S13]  /*3810*/  ISETP.NE.AND P0, PT, R2, 0x3, PT ;  /* 0x000000030200780c */ /* 0x000fda0003f05270 */
[----:B------:R-:W-:Y:S05]  /*3820*/  @!P0 BRA `(.L_x_5671) ;  /* 0x0000000000188947 */ /* 0x000fea0003800000 */
[----:B------:R-:W-:-:S13]  /*3830*/  ISETP.NE.AND P0, PT, R2, 0x4, PT ;  /* 0x000000040200780c */ /* 0x000fda0003f05270 */
[----:B------:R-:W-:Y:S05]  /*3840*/  @P0 BRA `(.L_x_5668) ;  /* 0x0000000c000c0947 */ /* 0x000fea0003800000 */
[----:B------:R-:W-:-:S06]  /*3850*/  HADD2.F32 R2, -RZ, R19.H0_H0 ;  /* 0x20000013ff027230 */ /* 0x000fcc0000004100 */
[----:B------:R-:W1:Y:S02]  /*3860*/  F2I.S64.TRUNC R2, R2 ;  /* 0x0000000200027311 */ /* 0x000e64000020d900 */
[----:B-1----:R1:W-:Y:S01]  /*3870*/  STG.E.64 desc[UR36][R16.64], R2 ;  /* 0x0000000210007986 */ /* 0x0023e2000c101b24 */
[----:B------:R-:W-:Y:S05]  /*3880*/  BRA `(.L_x_5669) ;  /* 0x0000000c005c7947 */ /* 0x000fea0003800000 */
.L_x_5671:
[----:B------:R-:W-:-:S06]  /*3890*/  HADD2.F32 R19, -RZ, R19.H0_H0 ;  /* 0x20000013ff137230 */ /* 0x000fcc0000004100 */
[----:B------:R-:W1:Y:S02]  /*38a0*/  F2I.FTZ.TRUNC.NTZ R19, R19 ;  /* 0x0000001300137305 */ /* 0x000e64000021f100 */
[----:B-1----:R1:W-:Y:S01]  /*38b0*/  STG.E desc[UR36][R16.64], R19 ;  /* 0x0000001310007986 */ /* 0x0023e2000c101924 */
[----:B------:R-:W-:Y:S05]  /*38c0*/  BRA `(.L_x_5669) ;  /* 0x0000000c004c7947 */ /* 0x000fea0003800000 */
.L_x_5670:
[----:B------:R-:W-:-:S06]  /*38d0*/  HADD2.F32 R19, -RZ, R19.H0_H0 ;  /* 0x20000013ff137230 */ /* 0x000fcc0000004100 */
[----:B------:R-:W1:Y:S02]  /*38e0*/  F2I.FTZ.TRUNC.NTZ R19, R19 ;  /* 0x0000001300137305 */ /* 0x000e64000021f100 */
[----:B-1----:R1:W-:Y:S01]  /*38f0*/  STG.E.U16 desc[UR36][R16.64], R19 ;  /* 0x0000001310007986 */ /* 0x0023e2000c101524 */
[----:B------:R-:W-:Y:S05]  /*3900*/  BRA `(.L_x_5669) ;  /* 0x0000000c003c7947 */ /* 0x000fea0003800000 */
.L_x_5665:
[----:B------:R-:W-:-:S13]  /*3910*/  ISETP.GT.AND P0, PT, R2, 0x6, PT ;  /* 0x000000060200780c */ /* 0x000fda0003f04270 */
[----:B------:R-:W-:Y:S05]  /*3920*/  @P0 BRA `(.L_x_5672) ;  /* 0x0000000000240947 */ /* 0x000fea0003800000 */
[----:B------:R-:W-:-:S13]  /*3930*/  ISETP.NE.AND P0, PT, R2, 0x5, PT ;  /* 0x000000050200780c */ /* 0x000fda0003f05270 */
[----:B------:R-:W-:Y:S05]  /*3940*/  @!P0 BRA `(.L_x_5673) ;  /* 0x0000000000148947 */ /* 0x000fea0003800000 */
[----:B------:R-:W-:-:S13]  /*3950*/  ISETP.NE.AND P0, PT, R2, 0x6, PT ;  /* 0x000000060200780c */ /* 0x000fda0003f05270 */
[----:B------:R-:W-:Y:S05]  /*3960*/  @P0 BRA `(.L_x_5668) ;  /* 0x0000000800c40947 */ /* 0x000fea0003800000 */
[----:B------:R-:W-:-:S05]  /*3970*/  HADD2.F32 R19, -RZ, R19.H0_H0 ;  /* 0x20000013ff137230 */ /* 0x000fca0000004100 */
[----:B------:R1:W-:Y:S01]  /*3980*/  STG.E desc[UR36][R16.64], R19 ;  /* 0x0000001310007986 */ /* 0x0003e2000c101924 */
[----:B------:R-:W-:Y:S05]  /*3990*/  BRA `(.L_x_5669) ;  /* 0x0000000c00187947 */ /* 0x000fea0003800000 */
.L_x_5673:
[----:B------:R1:W-:Y:S01]  /*39a0*/  STG.E.U16 desc[UR36][R16.64], R19 ;  /* 0x0000001310007986 */ /* 0x0003e2000c101524 */
[----:B------:R-:W-:Y:S05]  /*39b0*/  BRA `(.L_x_5669) ;  /* 0x0000000c00107947 */ /* 0x000fea0003800000 */
.L_x_5672:
[----:B------:R-:W-:-:S13]  /*39c0*/  ISETP.NE.AND P0, PT, R2, 0x7, PT ;  /* 0x000000070200780c */ /* 0x000fda0003f05270 */
[----:B------:R-:W-:Y:S05]  /*39d0*/  @!P0 BRA `(.L_x_5674) ;  /* 0x0000000000348947 */ /* 0x000fea0003800000 */
[----:B------:R-:W-:-:S13]  /*39e0*/  ISETP.NE.AND P0, PT, R2, 0x8, PT ;  /* 0x000000080200780c */ /* 0x000fda0003f05270 */
[----:B------:R-:W-:Y:S05]  /*39f0*/  @!P0 BRA `(.L_x_5675) ;  /* 0x0000000000188947 */ /* 0x000fea0003800000 */
[----:B------:R-:W-:-:S13]  /*3a00*/  ISETP.NE.AND P0, PT, R2, 0x9, PT ;  /* 0x000000090200780c */ /* 0x000fda0003f05270 */
[----:B------:R-:W-:Y:S05]  /*3a10*/  @P0 BRA `(.L_x_5668) ;  /* 0x0000000800980947 */ /* 0x000fea0003800000 */
[----:B------:R-:W-:Y:S02]  /*3a20*/  HADD2.F32 R2, -RZ, R19.H0_H0 ;  /* 0x20000013ff027230 */ /* 0x000fe40000004100 */
[----:B------:R-:W-:-:S05]  /*3a30*/  IMAD.MOV.U32 R3, RZ, RZ, RZ ;  /* 0x000000ffff037224 */ /* 0x000fca00078e00ff */
[----:B------:R1:W-:Y:S01]  /*3a40*/  STG.E.64 desc[UR36][R16.64], R2 ;  /* 0x0000000210007986 */ /* 0x0003e2000c101b24 */
[----:B------:R-:W-:Y:S05]  /*3a50*/  BRA `(.L_x_5669) ;  /* 0x0000000800e87947 */ /* 0x000fea0003800000 */
.L_x_5675:
[----:B------:R-:W-:-:S05]  /*3a60*/  HADD2.F32 R0, -RZ, R19.H0_H0 ;  /* 0x20000013ff007230 */ /* 0x000fca0000004100 */
[----:B------:R-:W-:-:S04]  /*3a70*/  F2FP.F16.F32.PACK_AB R0, RZ, R0 ;  /* 0x00000000ff00723e */ /* 0x000fc800000000ff */
[----:B------:R-:W-:-:S05]  /*3a80*/  PRMT R0, R0, 0x5410, RZ ;  /* 0x0000541000007816 */ /* 0x000fca00000000ff */
[----:B------:R1:W-:Y:S01]  /*3a90*/  STG.E desc[UR36][R16.64], R0 ;  /* 0x0000000010007986 */ /* 0x0003e2000c101924 */
[----:B------:R-:W-:Y:S05]  /*3aa0*/  BRA `(.L_x_5669) ;  /* 0x0000000800d47947 */ /* 0x000fea0003800000 */
.L_x_5674:
[----:B------:R-:W-:-:S05]  /*3ab0*/  HADD2.F32 R2, -RZ, R19.H0_H0 ;  /* 0x20000013ff027230 */ /* 0x000fca0000004100 */
[----:B------:R-:W-:-:S06]  /*3ac0*/  FMUL.FTZ R2, R2, 1 ;  /* 0x3f80000002027820 */ /* 0x000fcc0000410000 */
[----:B------:R-:W1:Y:S02]  /*3ad0*/  F2F.F64.F32 R2, R2 ;  /* 0x0000000200027310 */ /* 0x000e640000201800 */
[----:B-1----:R1:W-:Y:S01]  /*3ae0*/  STG.E.64 desc[UR36][R16.64], R2 ;  /* 0x0000000210007986 */ /* 0x0023e2000c101b24 */
[----:B------:R-:W-:Y:S05]  /*3af0*/  BRA `(.L_x_5669) ;  /* 0x0000000800c07947 */ /* 0x000fea0003800000 */
.L_x_5664:
        /* <DEDUP_REMOVED lines=8> */
[----:B------:R-:W-:-:S05]  /*3b80*/  HADD2.F32 R19, -RZ, R19.H0_H0 ;  /* 0x20000013ff137230 */ /* 0x000fca0000004100 */
[----:B------:R-:W-:-:S04]  /*3b90*/  FSETP.NEU.FTZ.AND P0, PT, R19, RZ, PT ;  /* 0x000000ff1300720b */ /* 0x000fc80003f1d000 */
[----:B------:R-:W-:-:S05]  /*3ba0*/  SEL R3, RZ, 0x1, !P0 ;  /* 0x00000001ff037807 */ /* 0x000fca0004000000 */
[----:B------:R1:W-:Y:S01]  /*3bb0*/  STG.E.U8 desc[UR36][R16.64], R3 ;  /* 0x0000000310007986 */ /* 0x0003e2000c101124 */
[----:B------:R-:W-:Y:S05]  /*3bc0*/  BRA `(.L_x_5669) ;  /* 0x00000008008c7947 */ /* 0x000fea0003800000 */
.L_x_5678:
[----:B------:R-:W-:Y:S01]  /*3bd0*/  HADD2.F32 R19, -RZ, R19.H0_H0 ;  /* 0x20000013ff137230 */ /* 0x000fe20000004100 */
[----:B------:R-:W-:-:S04]  /*3be0*/  CS2R R6, SRZ ;  /* 0x0000000000067805 */ /* 0x000fc8000001ff00 */
[----:B0--34-:R-:W-:-:S06]  /*3bf0*/  FMUL.FTZ R4, R19, 1 ;  /* 0x3f80000013047820 */ /* 0x019fcc0000410000 */
[----:B------:R-:W0:Y:S02]  /*3c00*/  F2F.F64.F32 R4, R4 ;  /* 0x0000000400047310 */ /* 0x000e240000201800 */
[----:B0-----:R0:W-:Y:S01]  /*3c10*/  STG.E.128 desc[UR36][R16.64], R4 ;  /* 0x0000000410007986 */ /* 0x0011e2000c101d24 */
[----:B------:R-:W-:Y:S05]  /*3c20*/  BRA `(.L_x_5669) ;  /* 0x0000000800747947 */ /* 0x000fea0003800000 */
.L_x_5677:
[----:B------:R-:W-:-:S13]  /*3c30*/  ISETP.NE.AND P0, PT, R2, 0xf, PT ;  /* 0x0000000f0200780c */ /* 0x000fda0003f05270 */
[----:B------:R-:W-:Y:S05]  /*3c40*/  @!P0 BRA `(.L_x_5679) ;  /* 0x0000000000b48947 */ /* 0x000fea0003800000 */
[----:B------:R-:W-:-:S13]  /*3c50*/  ISETP.NE.AND P0, PT, R2, 0x17, PT ;  /* 0x000000170200780c */ /* 0x000fda0003f05270 */
[----:B------:R-:W-:Y:S05]  /*3c60*/  @!P0 BRA `(.L_x_5680) ;  /* 0x0000000000548947 */ /* 0x000fea0003800000 */
[----:B------:R-:W-:-:S13]  /*3c70*/  ISETP.NE.AND P0, PT, R2, 0x18, PT ;  /* 0x000000180200780c */ /* 0x000fda0003f05270 */
[----:B------:R-:W-:Y:S05]  /*3c80*/  @P0 BRA `(.L_x_5668) ;  /* 0x0000000400fc0947 */ /* 0x000fea0003800000 */
[----:B------:R-:W-:Y:S01]  /*3c90*/  HADD2.F32 R19, -RZ, R19.H0_H0 ;  /* 0x20000013ff137230 */ /* 0x000fe20000004100 */
        /* <DEDUP_REMOVED lines=14> */
.L_x_5682:
[----:B------:R-:W-:Y:S05]  /*3d80*/  BSYNC B0 ;  /* 0x0000000000007941 */ /* 0x000fea0003800000 */
.L_x_5681:
[----:B------:R-:W-:-:S05]  /*3d90*/  LOP3.LUT R3, R0, R3, RZ, 0xfc, !PT ;  /* 0x0000000300037212 */ /* 0x000fca00078efcff */
[----:B------:R1:W-:Y:S01]  /*3da0*/  STG.E.U8 desc[UR36][R16.64], R3 ;  /* 0x0000000310007986 */ /* 0x0003e2000c101124 */
[----:B------:R-:W-:Y:S05]  /*3db0*/  BRA `(.L_x_5669) ;  /* 0x0000000800107947 */ /* 0x000fea0003800000 */
.L_x_5680:
[----:B------:R-:W-:Y:S01]  /*3dc0*/  HADD2.F32 R19, -RZ, R19.H0_H0 ;  /* 0x20000013ff137230 */ /* 0x000fe20000004100 */
        /* <DEDUP_REMOVED lines=12> */
.L_x_5684:
[----:B------:R-:W-:Y:S01]  /*3e90*/  IMAD.MOV.U32 R0, RZ, RZ, 0x7f ;  /* 0x0000007fff007424 */ /* 0x000fe200078e00ff */
[----:B------:R-:W-:-:S04]  /*3ea0*/  ISETP.GT.U32.AND P0, PT, R2, 0x7f800000, PT ;  /* 0x7f8000000200780c */ /* 0x000fc80003f04070 */
[----:B------:R-:W-:-:S09]  /*3eb0*/  SEL R0, R0, 0x7c, P0 ;  /* 0x0000007c00007807 */ /* 0x000fd20000000000 */
.L_x_5685:
[----:B------:R-:W-:Y:S05]  /*3ec0*/  BSYNC B0 ;  /* 0x0000000000007941 */ /* 0x000fea0003800000 */
.L_x_5683:
[----:B------:R-:W-:-:S04]  /*3ed0*/  LOP3.LUT R2, R19, 0x80000000, RZ, 0xc0, !PT ;  /* 0x8000000013027812 */ /* 0x000fc800078ec0ff */
[----:B------:R-:W-:-:S04]  /*3ee0*/  SHF.R.U32.HI R3, RZ, 0x18, R2 ;  /* 0x00000018ff037819 */ /* 0x000fc80000011602 */
[----:B------:R-:W-:-:S05]  /*3ef0*/  LOP3.LUT R3, R0, R3, RZ, 0xfc, !PT ;  /* 0x0000000300037212 */ /* 0x000fca00078efcff */
[----:B------:R1:W-:Y:S01]  /*3f00*/  STG.E.U8 desc[UR36][R16.64], R3 ;  /* 0x0000000310007986 */ /* 0x0003e2000c101124 */
[----:B------:R-:W-:Y:S05]  /*3f10*/  BRA `(.L_x_5669) ;  /* 0x0000000400b87947 */ /* 0x000fea0003800000 */
.L_x_5679:
[----:B------:R-:W-:-:S05]  /*3f20*/  HADD2.F32 R0, -RZ, R19.H0_H0 ;  /* 0x20000013ff007230 */ /* 0x000fca0000004100 */
[----:B------:R-:W-:-:S05]  /*3f30*/  F2FP.BF16.F32.PACK_AB R0, RZ, R0 ;  /* 0x00000000ff00723e */ /* 0x000fca00000010ff */
[----:B------:R1:W-:Y:S01]  /*3f40*/  STG.E.U16 desc[UR36][R16.64], R0 ;  /* 0x0000000010007986 */ /* 0x0003e2000c101524 */
[----:B------:R-:W-:Y:S05]  /*3f50*/  BRA `(.L_x_5669) ;  /* 0x0000000400a87947 */ /* 0x000fea0003800000 */
.L_x_5676:
        /* <DEDUP_REMOVED lines=8> */
[----:B------:R-:W-:-:S06]  /*3fe0*/  HADD2.F32 R3, -RZ, R19.H0_H0 ;  /* 0x20000013ff037230 */ /* 0x000fcc0000004100 */
[----:B------:R-:W1:Y:S02]  /*3ff0*/  F2I.FTZ.U32.TRUNC.NTZ R3, R3 ;  /* 0x0000000300037305 */ /* 0x000e64000021f000 */
[----:B-1----:R1:W-:Y:S01]  /*4000*/  STG.E.U16 desc[UR36][R16.64], R3 ;  /* 0x0000000310007986 */ /* 0x0023e2000c101524 */
[----:B------:R-:W-:Y:S05]  /*4010*/  BRA `(.L_x_5669) ;  /* 0x0000000400787947 */ /* 0x000fea0003800000 */
.L_x_5688:
[----:B------:R-:W-:Y:S01]  /*4020*/  HADD2.F32 R19, -RZ, R19.H0_H0 ;  /* 0x20000013ff137230 */ /* 0x000fe20000004100 */
        /* <DEDUP_REMOVED lines=16> */
.L_x_5691:
[----:B------:R-:W-:-:S04]  /*4130*/  LOP3.LUT R2, R19, 0x80000000, RZ, 0xc0, !PT ;  /* 0x8000000013027812 */ /* 0x000fc800078ec0ff */
[----:B------:R-:W-:-:S04]  /*4140*/  SHF.R.U32.HI R3, RZ, 0x18, R2 ;  /* 0x00000018ff037819 */ /* 0x000fc80000011602 */
[----:B------:R-:W-:-:S04]  /*4150*/  LOP3.LUT R0, R0, R3, RZ, 0xfc, !PT ;  /* 0x0000000300007212 */ /* 0x000fc800078efcff */
[----:B------:R-:W-:-:S07]  /*4160*/  PRMT R8, R0, 0x7610, R8 ;  /* 0x0000761000087816 */ /* 0x000fce0000000008 */
.L_x_5690:
[----:B------:R-:W-:Y:S05]  /*4170*/  BSYNC B0 ;  /* 0x0000000000007941 */ /* 0x000fea0003800000 */
.L_x_5689:
[----:B------:R1:W-:Y:S01]  /*4180*/  STG.E.U8 desc[UR36][R16.64], R8 ;  /* 0x0000000810007986 */ /* 0x0003e2000c101124 */
[----:B------:R-:W-:Y:S05]  /*4190*/  BRA `(.L_x_5669) ;  /* 0x0000000400187947 */ /* 0x000fea0003800000 */
.L_x_5687:
        /* <DEDUP_REMOVED lines=17> */
.L_x_5694:
[----:B------:R-:W-:-:S04]  /*42b0*/  LOP3.LUT R2, R19, 0x80000000, RZ, 0xc0, !PT ;  /* 0x8000000013027812 */ /* 0x000fc800078ec0ff */
[----:B------:R-:W-:-:S04]  /*42c0*/  SHF.R.U32.HI R3, RZ, 0x18, R2 ;  /* 0x00000018ff037819 */ /* 0x000fc80000011602 */
[----:B------:R-:W-:-:S04]  /*42d0*/  LOP3.LUT R0, R0, R3, RZ, 0xfc, !PT ;  /* 0x0000000300007212 */ /* 0x000fc800078efcff */
[----:B------:R-:W-:-:S07]  /*42e0*/  PRMT R8, R0, 0x7610, R8 ;  /* 0x0000761000087816 */ /* 0x000fce0000000008 */
.L_x_5693:
[----:B------:R-:W-:Y:S05]  /*42f0*/  BSYNC B0 ;  /* 0x0000000000007941 */ /* 0x000fea0003800000 */
.L_x_5692:
[----:B------:R1:W-:Y:S01]  /*4300*/  STG.E.U8 desc[UR36][R16.64], R8 ;  /* 0x0000000810007986 */ /* 0x0003e2000c101124 */
[----:B------:R-:W-:Y:S05]  /*4310*/  BRA `(.L_x_5669) ;  /* 0x0000000000b87947 */ /* 0x000fea0003800000 */
.L_x_5686:
[----:B------:R-:W-:-:S13]  /*4320*/  ISETP.NE.AND P0, PT, R2, 0x1c, PT ;  /* 0x0000001c0200780c */ /* 0x000fda0003f05270 */
[----:B------:R-:W-:Y:S05]  /*4330*/  @!P0 BRA `(.L_x_5695) ;  /* 0x0000000000a48947 */ /* 0x000fea0003800000 */
[----:B------:R-:W-:-:S13]  /*4340*/  ISETP.NE.AND P0, PT, R2, 0x1d, PT ;  /* 0x0000001d0200780c */ /* 0x000fda0003f05270 */
[----:B------:R-:W-:Y:S05]  /*4350*/  @!P0 BRA `(.L_x_5696) ;  /* 0x00000000008c8947 */ /* 0x000fea0003800000 */
[----:B------:R-:W-:-:S13]  /*4360*/  ISETP.NE.AND P0, PT, R2, 0x2c, PT ;  /* 0x0000002c0200780c */ /* 0x000fda0003f05270 */
[----:B------:R-:W-:Y:S05]  /*4370*/  @P0 BRA `(.L_x_5668) ;  /* 0x0000000000400947 */ /* 0x000fea0003800000 */
[----:B------:R-:W-:Y:S02]  /*4380*/  HADD2.F32 R19, -RZ, R19.H0_H0 ;  /* 0x20000013ff137230 */ /* 0x000fe40000004100 */
        /* <DEDUP_REMOVED lines=15> */
.L_x_5668:
        /* <DEDUP_REMOVED lines=16> */
.L_x_5697:
[----:B------:R-:W-:Y:S05]  /*4580*/  BRA `(.L_x_5669) ;  /* 0x00000000001c7947 */ /* 0x000fea0003800000 */
.L_x_5696:
[----:B------:R-:W-:-:S06]  /*4590*/  HADD2.F32 R2, -RZ, R19.H0_H0 ;  /* 0x20000013ff027230 */ /* 0x000fcc0000004100 */
[----:B------:R-:W1:Y:S02]  /*45a0*/  F2I.U64.TRUNC R2, R2 ;  /* 0x0000000200027311 */ /* 0x000e64000020d800 */
[----:B-1----:R1:W-:Y:S01]  /*45b0*/  STG.E.64 desc[UR36][R16.64], R2 ;  /* 0x0000000210007986 */ /* 0x0023e2000c101b24 */
[----:B------:R-:W-:Y:S05]  /*45c0*/  BRA `(.L_x_5669) ;  /* 0x00000000000c7947 */ /* 0x000fea0003800000 */
.L_x_5695:
[----:B------:R-:W-:-:S06]  /*45d0*/  HADD2.F32 R19, -RZ, R19.H0_H0 ;  /* 0x20000013ff137230 */ /* 0x000fcc0000004100 */
[----:B------:R-:W1:Y:S02]  /*45e0*/  F2I.FTZ.U32.TRUNC.NTZ R19, R19 ;  /* 0x0000001300137305 */ /* 0x000e64000021f000 */
[----:B-1----:R1:W-:Y:S02]  /*45f0*/  STG.E desc[UR36][R16.64], R19 ;  /* 0x0000001310007986 */ /* 0x0023e4000c101924 */
.L_x_5669:
[----:B------:R-:W-:-:S04]  /*4600*/  IMAD R18, R18, 0x200, R23 ;  /* 0x0000020012127824 */ /* 0x000fc800078e0217 */
[----:B-1----:R-:W-:-:S07]  /*4610*/  VIADD R19, R18, 0x80 ;  /* 0x0000008012137836 */ /* 0x002fce0000000000 */
.L_x_5596:
[----:B------:R-:W-:Y:S05]  /*4620*/  BSYNC B6 ;  /* 0x0000000000067941 */ /* 0x000fea0003800000 */
.L_x_5595:
        /* <DEDUP_REMOVED lines=358> */
.L_x_5700:
        /* <DEDUP_REMOVED lines=23> */
.L_x_5704:
[----:B------:R-:W2:Y:S02]  /*5e00*/  LDG.E.U8 R2, desc[UR36][R2.64] ;  /* 0x0000002402027981 */ /* 0x000ea4000c1e1100 */
[----:B--2---:R-:W-:-:S04]  /*5e10*/  I2FP.F32.U32 R0, R2 ;  /* 0x0000000200007245 */ /* 0x004fc80000201000 */
[----:B------:R-:W-:-:S04]  /*5e20*/  F2FP.F16.F32.PACK_AB R0, RZ, R0 ;  /* 0x00000000ff00723e */ /* 0x000fc800000000ff */
[----:B------:R-:W-:Y:S01]  /*5e30*/  PRMT R22, R0, 0x7610, R22 ;  /* 0x0000761000167816 */ /* 0x000fe20000000016 */
[----:B------:R-:W-:Y:S06]  /*5e40*/  BRA `(.L_x_5706) ;  /* 0x0000000c00bc7947 */ /* 0x000fec0003800000 */
.L_x_5703:
        /* <DEDUP_REMOVED lines=11> */
.L_x_5708:
[----:B------:R-:W2:Y:S02]  /*5f00*/  LDG.E R2, desc[UR36][R2.64] ;  /* 0x0000002402027981 */ /* 0x000ea4000c1e1900 */
[----:B--2---:R-:W-:-:S04]  /*5f10*/  I2FP.F32.S32 R0, R2 ;  /* 0x0000000200007245 */ /* 0x004fc80000201400 */
[----:B------:R-:W-:-:S04]  /*5f20*/  F2FP.F16.F32.PACK_AB R0, RZ, R0 ;  /* 0x00000000ff00723e */ /* 0x000fc800000000ff */
[----:B------:R-:W-:Y:S01]  /*5f30*/  PRMT R22, R0, 0x7610, R22 ;  /* 0x0000761000167816 */ /* 0x000fe20000000016 */
[----:B------:R-:W-:Y:S06]  /*5f40*/  BRA `(.L_x_5706) ;  /* 0x0000000c007c7947 */ /* 0x000fec0003800000 */
.L_x_5707:
[----:B------:R-:W2:Y:S02]  /*5f50*/  LDG.E.U16 R2, desc[UR36][R2.64] ;  /* 0x0000002402027981 */ /* 0x000ea4000c1e1500 */
[----:B--2---:R-:W0:Y:S02]  /*5f60*/  I2F.S16 R0, R2 ;  /* 0x0000000200007306 */ /* 0x004e240000101400 */
[----:B0-----:R-:W-:-:S04]  /*5f70*/  F2FP.F16.F32.PACK_AB R0, RZ, R0 ;  /* 0x00000000ff00723e */ /* 0x001fc800000000ff */
[----:B------:R-:W-:Y:S01]  /*5f80*/  PRMT R22, R0, 0x7610, R22 ;  /* 0x0000761000167816 */ /* 0x000fe20000000016 */
[----:B------:R-:W-:Y:S06]  /*5f90*/  BRA `(.L_x_5706) ;  /* 0x0000000c00687947 */ /* 0x000fec0003800000 */
.L_x_5702:
        /* <DEDUP_REMOVED lines=9> */
.L_x_5710:
[----:B------:R1:W5:Y:S01]  /*6030*/  LDG.E.U16 R22, desc[UR36][R2.64] ;  /* 0x0000002402167981 */ /* 0x000362000c1e1500 */
[----:B------:R-:W-:Y:S05]  /*6040*/  BRA `(.L_x_5706) ;  /* 0x0000000c003c7947 */ /* 0x000fea0003800000 */
.L_x_5709:
        /* <DEDUP_REMOVED lines=9> */
.L_x_5712:
[----:B------:R0:W5:Y:S01]  /*60e0*/  LDG.E.U16 R22, desc[UR36][R2.64] ;  /* 0x0000002402167981 */ /* 0x000162000c1e1500 */
[----:B------:R-:W-:Y:S05]  /*60f0*/  BRA `(.L_x_5706) ;  /* 0x0000000c00107947 */ /* 0x000fea0003800000 */
.L_x_5711:
        /* <DEDUP_REMOVED lines=9> */
.L_x_5701:
        /* <DEDUP_REMOVED lines=14> */
.L_x_5715:
        /* <DEDUP_REMOVED lines=9> */
.L_x_5714:
        /* <DEDUP_REMOVED lines=28> */
.L_x_5717:
        /* <DEDUP_REMOVED lines=15> */
.L_x_5716:
[----:B------:R-:W2:Y:S02]  /*65b0*/  LDG.E.U16 R0, desc[UR36][R2.64] ;  /* 0x0000002402007981 */ /* 0x000ea4000c1e1500 */
[----:B--2---:R-:W-:-:S05]  /*65c0*/  IMAD.U32 R0, R0, 0x10000, RZ ;  /* 0x0001000000007824 */ /* 0x004fca00078e00ff */
[----:B------:R-:W-:-:S04]  /*65d0*/  F2FP.F16.F32.PACK_AB R0, RZ, R0 ;  /* 0x00000000ff00723e */ /* 0x000fc800000000ff */
[----:B------:R-:W-:Y:S01]  /*65e0*/  PRMT R22, R0, 0x7610, R22 ;  /* 0x0000761000167816 */ /* 0x000fe20000000016 */
[----:B------:R-:W-:Y:S06]  /*65f0*/  BRA `(.L_x_5706) ;  /* 0x0000000400d07947 */ /* 0x000fec0003800000 */
.L_x_5713:
        /* <DEDUP_REMOVED lines=13> */
.L_x_5720:
        /* <DEDUP_REMOVED lines=21> */
.L_x_5724:
[----:B------:R-:W-:Y:S05]  /*6820*/  BSYNC B1 ;  /* 0x0000000000017941 */ /* 0x000fea0003800000 */
.L_x_5723:
[----:B------:R-:W-:Y:S01]  /*6830*/  LEA R3, R0, 0x3b800000, 0x17 ;  /* 0x3b80000000037811 */ /* 0x000fe200078eb8ff */
[----:B------:R-:W-:-:S05]  /*6840*/  IMAD.SHL.U32 R0, R2, 0x100000, RZ ;  /* 0x0010000002007824 */ /* 0x000fca00078e00ff */
[----:B------:R-:W-:-:S07]  /*6850*/  LOP3.LUT R0, R3, R0, R4, 0xfe, !PT ;  /* 0x0000000003007212 */ /* 0x000fce00078efe04 */
.L_x_5722:
[----:B------:R-:W-:Y:S05]  /*6860*/  BSYNC B0 ;  /* 0x0000000000007941 */ /* 0x000fea0003800000 */
.L_x_5721:
[----:B------:R-:W-:-:S04]  /*6870*/  F2FP.F16.F32.PACK_AB R0, RZ, R0 ;  /* 0x00000000ff00723e */ /* 0x000fc800000000ff */
[----:B------:R-:W-:Y:S01]  /*6880*/  PRMT R22, R0, 0x7610, R22 ;  /* 0x0000761000167816 */ /* 0x000fe20000000016 */
[----:B------:R-:W-:Y:S06]  /*6890*/  BRA `(.L_x_5706) ;  /* 0x0000000400287947 */ /* 0x000fec0003800000 */
.L_x_5719:
        /* <DEDUP_REMOVED lines=21> */
.L_x_5728:
[----:B------:R-:W-:Y:S05]  /*69f0*/  BSYNC B1 ;  /* 0x0000000000017941 */ /* 0x000fea0003800000 */
.L_x_5727:
[----:B------:R-:W-:Y:S01]  /*6a00*/  LEA R3, R0, 0x37800000, 0x17 ;  /* 0x3780000000037811 */ /* 0x000fe200078eb8ff */
[----:B------:R-:W-:-:S05]  /*6a10*/  IMAD.SHL.U32 R0, R2, 0x200000, RZ ;  /* 0x0020000002007824 */ /* 0x000fca00078e00ff */
[----:B------:R-:W-:-:S07]  /*6a20*/  LOP3.LUT R0, R3, R0, R4, 0xfe, !PT ;  /* 0x0000000003007212 */ /* 0x000fce00078efe04 */
.L_x_5726:
[----:B------:R-:W-:Y:S05]  /*6a30*/  BSYNC B0 ;  /* 0x0000000000007941 */ /* 0x000fea0003800000 */
.L_x_5725:
[----:B------:R-:W-:-:S04]  /*6a40*/  F2FP.F16.F32.PACK_AB R0, RZ, R0 ;  /* 0x00000000ff00723e */ /* 0x000fc800000000ff */
[----:B------:R-:W-:Y:S01]  /*6a50*/  PRMT R22, R0, 0x7610, R22 ;  /* 0x0000761000167816 */ /* 0x000fe20000000016 */
[----:B------:R-:W-:Y:S06]  /*6a60*/  BRA `(.L_x_5706) ;  /* 0x0000000000b47947 */ /* 0x000fec0003800000 */
.L_x_5718:
        /* <DEDUP_REMOVED lines=14> */
.L_x_5732:
[----:B------:R-:W-:Y:S05]  /*6b50*/  BSYNC B0 ;  /* 0x0000000000007941 */ /* 0x000fea0003800000 */
.L_x_5731:
[----:B------:R-:W-:-:S04]  /*6b60*/  F2FP.F16.F32.PACK_AB R0, RZ, R0 ;  /* 0x00000000ff00723e */ /* 0x000fc800000000ff */
[----:B------:R-:W-:Y:S01]  /*6b70*/  PRMT R22, R0, 0x7610, R22 ;  /* 0x0000761000167816 */ /* 0x000fe20000000016 */
[----:B------:R-:W-:Y:S06]  /*6b80*/  BRA `(.L_x_5706) ;  /* 0x00000000006c7947 */ /* 0x000fec0003800000 */
.L_x_5705:
        /* <DEDUP_REMOVED lines=16> */
.L_x_5733:
[----:B------:R-:W-:Y:S01]  /*6c90*/  PRMT R22, RZ, 0x7610, R22 ;  /* 0x00007610ff167816 */ /* 0x000fe20000000016 */
[----:B------:R-:W-:Y:S06]  /*6ca0*/  BRA `(.L_x_5706) ;  /* 0x0000000000247947 */ /* 0x000fec0003800000 */
.L_x_5730:
[----:B------:R-:W2:Y:S02]  /*6cb0*/  LDG.E.64 R2, desc[UR36][R2.64] ;  /* 0x0000002402027981 */ /* 0x000ea4000c1e1b00 */
[----:B--2---:R-:W0:Y:S02]  /*6cc0*/  I2F.U64 R0, R2 ;  /* 0x0000000200007312 */ /* 0x004e240000301000 */
[----:B0-----:R-:W-:-:S04]  /*6cd0*/  F2FP.F16.F32.PACK_AB R0, RZ, R0 ;  /* 0x00000000ff00723e */ /* 0x001fc800000000ff */
[----:B------:R-:W-:Y:S01]  /*6ce0*/  PRMT R22, R0, 0x7610, R22 ;  /* 0x0000761000167816 */ /* 0x000fe20000000016 */
[----:B------:R-:W-:Y:S06]  /*6cf0*/  BRA `(.L_x_5706) ;  /* 0x0000000000107947 */ /* 0x000fec0003800000 */
.L_x_5729:
[----:B------:R-:W2:Y:S02]  /*6d00*/  LDG.E R2, desc[UR36][R2.64] ;  /* 0x0000002402027981 */ /* 0x000ea4000c1e1900 */
[----:B--2---:R-:W-:-:S04]  /*6d10*/  I2FP.F32.U32 R0, R2 ;  /* 0x0000000200007245 */ /* 0x004fc80000201000 */
[----:B------:R-:W-:-:S04]  /*6d20*/  F2FP.F16.F32.PACK_AB R0, RZ, R0 ;  /* 0x00000000ff00723e */ /* 0x000fc800000000ff */
[----:B------:R-:W-:-:S07]  /*6d30*/  PRMT R22, R0, 0x7610, R22 ;  /* 0x0000761000167816 */ /* 0x000fce0000000016 */
.L_x_5706:
        /* <DEDUP_REMOVED lines=17> */
.L_x_5737:
[----:B------:R4:W5:Y:S01]  /*6e50*/  LDG.E.U8 R0, desc[UR36][R4.64] ;  /* 0x0000002404007981 */ /* 0x000962000c1e1100 */
[----:B------:R-:W-:Y:S05]  /*6e60*/  BRA `(.L_x_5739) ;  /* 0x0000000c00647947 */ /* 0x000fea0003800000 */
.L_x_5736:
        /* <DEDUP_REMOVED lines=8> */
.L_x_5741:
[----:B------:R2:W5:Y:S01]  /*6ef0*/  LDG.E.U8 R0, desc[UR36][R4.64] ;  /* 0x0000002404007981 */ /* 0x000562000c1e1100 */
[----:B------:R-:W-:Y:S05]  /*6f00*/  BRA `(.L_x_5739) ;  /* 0x0000000c003c7947 */ /* 0x000fea0003800000 */
.L_x_5740:
[----:B------:R0:W5:Y:S01]  /*6f10*/  LDG.E.U16 R0, desc[UR36][R4.64] ;  /* 0x0000002404007981 */ /* 0x000162000c1e1500 */
[----:B------:R-:W-:Y:S05]  /*6f20*/  BRA `(.L_x_5739) ;  /* 0x0000000c00347947 */ /* 0x000fea0003800000 */
.L_x_5735:
        /* <DEDUP_REMOVED lines=10> */
.L_x_5743:
[----:B------:R-:W2:Y:S02]  /*6fd0*/  LDG.E.U16 R2, desc[UR36][R4.64] ;  /* 0x0000002404027981 */ /* 0x000ea4000c1e1500 */
[----:B--2---:R-:W-:-:S06]  /*6fe0*/  HADD2.F32 R2, -RZ, R2.H0_H0 ;  /* 0x20000002ff027230 */ /* 0x004fcc0000004100 */
[----:B------:R-:W0:Y:S02]  /*6ff0*/  F2I.S64.TRUNC R2, R2 ;  /* 0x0000000200027311 */ /* 0x000e24000020d900 */
[----:B0-----:R-:W-:Y:S01]  /*7000*/  PRMT R0, R2, 0x7610, R0 ;  /* 0x0000761002007816 */ /* 0x001fe20000000000 */
[----:B------:R-:W-:Y:S06]  /*7010*/  BRA `(.L_x_5739) ;  /* 0x0000000800f87947 */ /* 0x000fec0003800000 */
.L_x_5742:
        /* <DEDUP_REMOVED lines=10> */
.L_x_5745:
[----:B------:R-:W2:Y:S02]  /*70c0*/  LDG.E.U16 R4, desc[UR36][R4.64] ;  /* 0x0000002404047981 */ /* 0x000ea4000c1e1500 */
[----:B--2---:R-:W-:-:S06]  /*70d0*/  HADD2.F32 R2, -RZ, R4.H0_H0 ;  /* 0x20000004ff027230 */ /* 0x004fcc0000004100 */
[----:B------:R-:W0:Y:S02]  /*70e0*/  F2I.S64.TRUNC R2, R2 ;  /* 0x0000000200027311 */ /* 0x000e24000020d900 */
[----:B0-----:R-:W-:Y:S01]  /*70f0*/  PRMT R0, R2, 0x7610, R0 ;  /* 0x0000761002007816 */ /* 0x001fe20000000000 */
[----:B------:R-:W-:Y:S06]  /*7100*/  BRA `(.L_x_5739) ;  /* 0x0000000800bc7947 */ /* 0x000fec0003800000 */
.L_x_5744:
[----:B------:R-:W2:Y:S02]  /*7110*/  LDG.E.64 R2, desc[UR36][R4.64] ;  /* 0x0000002404027981 */ /* 0x000ea4000c1e1b00 */
[----:B--2---:R-:W0:Y:S02]  /*7120*/  F2I.S64.F64.TRUNC R2, R2 ;  /* 0x0000000200027311 */ /* 0x004e24000030d900 */
[----:B0-----:R-:W-:Y:S01]  /*7130*/  PRMT R0, R2, 0x7610, R0 ;  /* 0x0000761002007816 */ /* 0x001fe20000000000 */
[----:B------:R-:W-:Y:S06]  /*7140*/  BRA `(.L_x_5739) ;  /* 0x0000000800ac7947 */ /* 0x000fec0003800000 */
.L_x_5734:
        /* <DEDUP_REMOVED lines=12> */
.L_x_5748:
[----:B------:R-:W2:Y:S02]  /*7210*/  LDG.E.64 R4, desc[UR36][R4.64] ;  /* 0x0000002404047981 */ /* 0x000ea4000c1e1b00 */
[----:B--2---:R-:W0:Y:S02]  /*7220*/  F2I.S64.F64.TRUNC R2, R4 ;  /* 0x0000000400027311 */ /* 0x004e24000030d900 */
[----:B0-----:R-:W-:Y:S01]  /*7230*/  PRMT R0, R2, 0x7610, R0 ;  /* 0x0000761002007816 */ /* 0x001fe20000000000 */
[----:B------:R-:W-:Y:S06]  /*7240*/  BRA `(.L_x_5739) ;  /* 0x00000008006c7947 */ /* 0x000fec0003800000 */
.L_x_5747:
        /* <DEDUP_REMOVED lines=28> */
.L_x_5750:
        /* <DEDUP_REMOVED lines=15> */
.L_x_5749:
[----:B------:R-:W2:Y:S02]  /*7500*/  LDG.E.U16 R2, desc[UR36][R4.64] ;  /* 0x0000002404027981 */ /* 0x000ea4000c1e1500 */
[----:B--2---:R-:W-:-:S06]  /*7510*/  IMAD.U32 R2, R2, 0x10000, RZ ;  /* 0x0001000002027824 */ /* 0x004fcc00078e00ff */
[----:B------:R-:W0:Y:S02]  /*7520*/  F2I.S64.TRUNC R2, R2 ;  /* 0x0000000200027311 */ /* 0x000e24000020d900 */
[----:B0-----:R-:W-:Y:S01]  /*7530*/  PRMT R0, R2, 0x7610, R0 ;  /* 0x0000761002007816 */ /* 0x001fe20000000000 */
[----:B------:R-:W-:Y:S06]  /*7540*/  BRA `(.L_x_5739) ;  /* 0x0000000400ac7947 */ /* 0x000fec0003800000 */
.L_x_5746:
        /* <DEDUP_REMOVED lines=10> */
.L_x_5753:
        /* <DEDUP_REMOVED lines=21> */
.L_x_5757:
[----:B------:R-:W-:Y:S05]  /*7740*/  BSYNC B1 ;  /* 0x0000000000017941 */ /* 0x000fea0003800000 */
.L_x_5756:
[----:B------:R-:W-:Y:S01]  /*7750*/  IMAD.SHL.U32 R2, R2, 0x100000, RZ ;  /* 0x0010000002027824 */ /* 0x000fe200078e00ff */
[----:B------:R-:W-:-:S04]  /*7760*/  LEA R3, R0, 0x3b800000, 0x17 ;  /* 0x3b80000000037811 */ /* 0x000fc800078eb8ff */
[----:B------:R-:W-:-:S07]  /*7770*/  LOP3.LUT R2, R3, R2, R4, 0xfe, !PT ;  /* 0x0000000203027212 */ /* 0x000fce00078efe04 */
.L_x_5755:
[----:B------:R-:W-:Y:S05]  /*7780*/  BSYNC B0 ;  /* 0x0000000000007941 */ /* 0x000fea0003800000 */
.L_x_5754:
[----:B------:R-:W0:Y:S02]  /*7790*/  F2I.S64.TRUNC R2, R2 ;  /* 0x0000000200027311 */ /* 0x000e24000020d900 */
[----:B0-----:R-:W-:Y:S01]  /*77a0*/  PRMT R0, R2, 0x7610, R0 ;  /* 0x0000761002007816 */ /* 0x001fe20000000000 */
[----:B------:R-:W-:Y:S06]  /*77b0*/  BRA `(.L_x_5739) ;  /* 0x0000000400107947 */ /* 0x000fec0003800000 */
.L_x_5752:
        /* <DEDUP_REMOVED lines=21> */
.L_x_5761:
[----:B------:R-:W-:Y:S05]  /*7910*/  BSYNC B1 ;  /* 0x0000000000017941 */ /* 0x000fea0003800000 */
.L_x_5760:
[----:B------:R-:W-:Y:S01]  /*7920*/  IMAD.SHL.U32 R2, R2, 0x200000, RZ ;  /* 0x0020000002027824 */ /* 0x000fe200078e00ff */
[----:B------:R-:W-:-:S04]  /*7930*/  LEA R3, R0, 0x37800000, 0x17 ;  /* 0x3780000000037811 */ /* 0x000fc800078eb8ff */
[----:B------:R-:W-:-:S07]  /*7940*/  LOP3.LUT R2, R3, R2, R4, 0xfe, !PT ;  /* 0x0000000203027212 */ /* 0x000fce00078efe04 */
.L_x_5759:
[----:B------:R-:W-:Y:S05]  /*7950*/  BSYNC B0 ;  /* 0x0000000000007941 */ /* 0x000fea0003800000 */
.L_x_5758:
[----:B------:R-:W0:Y:S02]  /*7960*/  F2I.S64.TRUNC R2, R2 ;  /* 0x0000000200027311 */ /* 0x000e24000020d900 */
[----:B0-----:R-:W-:Y:S01]  /*7970*/  PRMT R0, R2, 0x7610, R0 ;  /* 0x0000761002007816 */ /* 0x001fe20000000000 */
[----:B------:R-:W-:Y:S06]  /*7980*/  BRA `(.L_x_5739) ;  /* 0x00000000009c7947 */ /* 0x000fec0003800000 */
.L_x_5751:
        /* <DEDUP_REMOVED lines=14> */
.L_x_5765:
[----:B------:R-:W-:Y:S05]  /*7a70*/  BSYNC B0 ;  /* 0x0000000000007941 */ /* 0x000fea0003800000 */
.L_x_5764:
[----:B------:R-:W0:Y:S02]  /*7a80*/  F2I.S64.TRUNC R2, R2 ;  /* 0x0000000200027311 */ /* 0x000e24000020d900 */
[----:B0-----:R-:W-:Y:S01]  /*7a90*/  PRMT R0, R2, 0x7610, R0 ;  /* 0x0000761002007816 */ /* 0x001fe20000000000 */
[----:B------:R-:W-:Y:S06]  /*7aa0*/  BRA `(.L_x_5739) ;  /* 0x0000000000547947 */ /* 0x000fec0003800000 */
.L_x_5738:
        /* <DEDUP_REMOVED lines=16> */
.L_x_5766:
[----:B------:R-:W-:Y:S01]  /*7bb0*/  PRMT R0, RZ, 0x7610, R0 ;  /* 0x00007610ff007816 */ /* 0x000fe20000000000 */
[----:B------:R-:W-:Y:S06]  /*7bc0*/  BRA `(.L_x_5739) ;  /* 0x00000000000c7947 */ /* 0x000fec0003800000 */
.L_x_5763:
[----:B------:R0:W5:Y:S01]  /*7bd0*/  LDG.E.U8 R0, desc[UR36][R4.64] ;  /* 0x0000002404007981 */ /* 0x000162000c1e1100 */
[----:B------:R-:W-:Y:S05]  /*7be0*/  BRA `(.L_x_5739) ;  /* 0x0000000000047947 */ /* 0x000fea0003800000 */
.L_x_5762:
[----:B------:R0:W5:Y:S02]  /*7bf0*/  LDG.E.U8 R0, desc[UR36][R4.64] ;  /* 0x0000002404007981 */ /* 0x000164000c1e1100 */
.L_x_5739:
[----:B01234-:R-:W0:Y:S01]  /*7c00*/  LDC.U8 R4, c[0x0][0x4a0] ;  /* 0x00012800ff047b82 */ /* 0x01fe220000000000 */
[----:B-----5:R-:W-:Y:S01]  /*7c10*/  LOP3.LUT R0, R0, 0xff, RZ, 0xc0, !PT ;  /* 0x000000ff00007812 */ /* 0x020fe200078ec0ff */
[----:B------:R-:W-:Y:S01]  /*7c20*/  HADD2.F32 R22, -RZ, R22.H0_H0 ;  /* 0x20000016ff167230 */ /* 0x000fe20000004100 */
[----:B------:R-:W-:Y:S02]  /*7c30*/  ULDC UR4, c[0x0][0x490] ;  /* 0x0001240000047ab9 */ /* 0x000fe40000000800 */
[----:B------:R-:W1:Y:S02]  /*7c40*/  I2F.U16 R3, R0 ;  /* 0x0000000000037306 */ /* 0x000e640000101000 */
[----:B-1----:R-:W-:Y:S01]  /*7c50*/  FMUL.FTZ R3, R22, R3 ;  /* 0x0000000316037220 */ /* 0x002fe20000410000 */
[----:B0-----:R-:W-:-:S03]  /*7c60*/  PRMT R2, R4, 0x9910, RZ ;  /* 0x0000991004027816 */ /* 0x001fc600000000ff */
        /* <DEDUP_REMOVED lines=13> */
[----:B------:R-:W0:Y:S02]  /*7d40*/  F2I.FTZ.TRUNC.NTZ R3, R0 ;  /* 0x0000000000037305 */ /* 0x000e24000021f100 */
[----:B0-----:R1:W-:Y:S01]  /*7d50*/  STG.E.U8 desc[UR36][R16.64], R3 ;  /* 0x0000000310007986 */ /* 0x0013e2000c101124 */
[----:B------:R-:W-:Y:S05]  /*7d60*/  BRA `(.L_x_5772) ;  /* 0x0000000c00947947 */ /* 0x000fea0003800000 */
.L_x_5770:
[----:B------:R-:W-:-:S06]  /*7d70*/  HADD2.F32 R3, -RZ, R3.H0_H0 ;  /* 0x20000003ff037230 */ /* 0x000fcc0000004100 */
[----:B------:R-:W0:Y:S02]  /*7d80*/  F2I.S64.TRUNC R2, R3 ;  /* 0x0000000300027311 */ /* 0x000e24000020d900 */
[----:B0-----:R0:W-:Y:S01]  /*7d90*/  STG.E.U8 desc[UR36][R16.64], R2 ;  /* 0x0000000210007986 */ /* 0x0011e2000c101124 */
[----:B------:R-:W-:Y:S05]  /*7da0*/  BRA `(.L_x_5772) ;  /* 0x0000000c00847947 */ /* 0x000fea0003800000 */
.L_x_5769:
[----:B------:R-:W-:-:S13]  /*7db0*/  ISETP.NE.AND P0, PT, R2, 0x2, PT ;  /* 0x000000020200780c */ /* 0x000fda0003f05270 */
[----:B------:R-:W-:Y:S05]  /*7dc0*/  @!P0 BRA `(.L_x_5773) ;  /* 0x0000000000308947 */ /* 0x000fea0003800000 */
[----:B------:R-:W-:-:S13]  /*7dd0*/  ISETP.NE.AND P0, PT, R2, 0x3, PT ;  /* 0x000000030200780c */ /* 0x000fda0003f05270 */
[----:B------:R-:W-:Y:S05]  /*7de0*/  @!P0 BRA `(.L_x_5774) ;  /* 0x0000000000188947 */ /* 0x000fea0003800000 */
[----:B------:R-:W-:-:S13]  /*7df0*/  ISETP.NE.AND P0, PT, R2, 0x4, PT ;  /* 0x000000040200780c */ /* 0x000fda0003f05270 */
[----:B------:R-:W-:Y:S05]  /*7e00*/  @P0 BRA `(.L_x_5771) ;  /* 0x0000000c000c0947 */ /* 0x000fea0003800000 */
[----:B------:R-:W-:-:S06]  /*7e10*/  HADD2.F32 R3, -RZ, R3.H0_H0 ;  /* 0x20000003ff037230 */ /* 0x000fcc0000004100 */
[----:B------:R-:W0:Y:S02]  /*7e20*/  F2I.S64.TRUNC R2, R3 ;  /* 0x0000000300027311 */ /* 0x000e24000020d900 */
[----:B0-----:R4:W-:Y:S01]  /*7e30*/  STG.E.64 desc[UR36][R16.64], R2 ;  /* 0x0000000210007986 */ /* 0x0019e2000c101b24 */
[----:B------:R-:W-:Y:S05]  /*7e40*/  BRA `(.L_x_5772) ;  /* 0x0000000c005c7947 */ /* 0x000fea0003800000 */
.L_x_5774:
[----:B------:R-:W-:-:S06]  /*7e50*/  HADD2.F32 R3, -RZ, R3.H0_H0 ;  /* 0x20000003ff037230 */ /* 0x000fcc0000004100 */
[----:B------:R-:W0:Y:S02]  /*7e60*/  F2I.FTZ.TRUNC.NTZ R3, R3 ;  /* 0x0000000300037305 */ /* 0x000e24000021f100 */
[----:B0-----:R3:W-:Y:S01]  /*7e70*/  STG.E desc[UR36][R16.64], R3 ;  /* 0x0000000310007986 */ /* 0x0017e2000c101924 */
[----:B------:R-:W-:Y:S05]  /*7e80*/  BRA `(.L_x_5772) ;  /* 0x0000000c004c7947 */ /* 0x000fea0003800000 */
.L_x_5773:
[----:B------:R-:W-:-:S06]  /*7e90*/  HADD2.F32 R3, -RZ, R3.H0_H0 ;  /* 0x20000003ff037230 */ /* 0x000fcc0000004100 */
[----:B------:R-:W0:Y:S02]  /*7ea0*/  F2I.FTZ.TRUNC.NTZ R3, R3 ;  /* 0x0000000300037305 */ /* 0x000e24000021f100 */
[----:B0-----:R2:W-:Y:S01]  /*7eb0*/  STG.E.U16 desc[UR36][R16.64], R3 ;  /* 0x0000000310007986 */ /* 0x0015e2000c101524 */
[----:B------:R-:W-:Y:S05]  /*7ec0*/  BRA `(.L_x_5772) ;  /* 0x0000000c003c7947 */ /* 0x000fea0003800000 */
.L_x_5768:
        /* <DEDUP_REMOVED lines=9> */
.L_x_5776:
[----:B------:R0:W-:Y:S01]  /*7f60*/  STG.E.U16 desc[UR36][R16.64], R3 ;  /* 0x0000000310007986 */ /* 0x0001e2000c101524 */
[----:B------:R-:W-:Y:S05]  /*7f70*/  BRA `(.L_x_5772) ;  /* 0x0000000c00107947 */ /* 0x000fea0003800000 */
.L_x_5775:
        /* <DEDUP_REMOVED lines=10> */
.L_x_5778:
[----:B------:R-:W-:-:S05]  /*8020*/  HADD2.F32 R0, -RZ, R3.H0_H0 ;  /* 0x20000003ff007230 */ /* 0x000fca0000004100 */
[----:B------:R-:W-:-:S04]  /*8030*/  F2FP.F16.F32.PACK_AB R0, RZ, R0 ;  /* 0x00000000ff00723e */ /* 0x000fc800000000ff */
[----:B------:R-:W-:-:S05]  /*8040*/  PRMT R0, R0, 0x5410, RZ ;  /* 0x0000541000007816 */ /* 0x000fca00000000ff */
[----:B------:R0:W-:Y:S01]  /*8050*/  STG.E desc[UR36][R16.64], R0 ;  /* 0x0000000010007986 */ /* 0x0001e2000c101924 */
[----:B------:R-:W-:Y:S05]  /*8060*/  BRA `(.L_x_5772) ;  /* 0x0000000800d47947 */ /* 0x000fea0003800000 */
.L_x_5777:
[----:B------:R-:W-:-:S05]  /*8070*/  HADD2.F32 R2, -RZ, R3.H0_H0 ;  /* 0x20000003ff027230 */ /* 0x000fca0000004100 */
[----:B------:R-:W-:-:S06]  /*8080*/  FMUL.FTZ R2, R2, 1 ;  /* 0x3f80000002027820 */ /* 0x000fcc0000410000 */
[----:B------:R-:W0:Y:S02]  /*8090*/  F2F.F64.F32 R2, R2 ;  /* 0x0000000200027310 */ /* 0x000e240000201800 */
[----:B0-----:R0:W-:Y:S01]  /*80a0*/  STG.E.64 desc[UR36][R16.64], R2 ;  /* 0x0000000210007986 */ /* 0x0011e2000c101b24 */
[----:B------:R-:W-:Y:S05]  /*80b0*/  BRA `(.L_x_5772) ;  /* 0x0000000800c07947 */ /* 0x000fea0003800000 */
.L_x_5767:
        /* <DEDUP_REMOVED lines=13> */
.L_x_5781:
[----:B------:R-:W-:Y:S01]  /*8190*/  HADD2.F32 R3, -RZ, R3.H0_H0 ;  /* 0x20000003ff037230 */ /* 0x000fe20000004100 */
[----:B------:R-:W-:-:S04]  /*81a0*/  CS2R R6, SRZ ;  /* 0x0000000000067805 */ /* 0x000fc8000001ff00 */
[----:B------:R-:W-:-:S04]  /*81b0*/  FMUL.FTZ R3, R3, 1 ;  /* 0x3f80000003037820 */ /* 0x000fc80000410000 */
[----:B------:R-:W0:Y:S02]  /*81c0*/  F2F.F64.F32 R4, R3 ;  /* 0x0000000300047310 */ /* 0x000e240000201800 */
[----:B0-----:R0:W-:Y:S01]  /*81d0*/  STG.E.128 desc[UR36][R16.64], R4 ;  /* 0x0000000410007986 */ /* 0x0011e2000c101d24 */
[----:B------:R-:W-:Y:S05]  /*81e0*/  BRA `(.L_x_5772) ;  /* 0x0000000800747947 */ /* 0x000fea0003800000 */
.L_x_5780:
        /* <DEDUP_REMOVED lines=21> */
.L_x_5785:
[----:B------:R-:W-:Y:S05]  /*8340*/  BSYNC B0 ;  /* 0x0000000000007941 */ /* 0x000fea0003800000 */
.L_x_5784:
[----:B------:R-:W-:-:S05]  /*8350*/  LOP3.LUT R3, R0, R3, RZ, 0xfc, !PT ;  /* 0x0000000300037212 */ /* 0x000fca00078efcff */
[----:B------:R0:W-:Y:S01]  /*8360*/  STG.E.U8 desc[UR36][R16.64], R3 ;  /* 0x0000000310007986 */ /* 0x0001e2000c101124 */
[----:B------:R-:W-:Y:S05]  /*8370*/  BRA `(.L_x_5772) ;  /* 0x0000000800107947 */ /* 0x000fea0003800000 */
.L_x_5783:
        /* <DEDUP_REMOVED lines=13> */
.L_x_5787:
[----:B------:R-:W-:Y:S01]  /*8450*/  IMAD.MOV.U32 R0, RZ, RZ, 0x7f ;  /* 0x0000007fff007424 */ /* 0x000fe200078e00ff */
[----:B------:R-:W-:-:S04]  /*8460*/  ISETP.GT.U32.AND P0, PT, R2, 0x7f800000, PT ;  /* 0x7f8000000200780c */ /* 0x000fc80003f04070 */
[----:B------:R-:W-:-:S09]  /*8470*/  SEL R0, R0, 0x7c, P0 ;  /* 0x0000007c00007807 */ /* 0x000fd20000000000 */
.L_x_5788:
[----:B------:R-:W-:Y:S05]  /*8480*/  BSYNC B0 ;  /* 0x0000000000007941 */ /* 0x000fea0003800000 */
.L_x_5786:
[----:B------:R-:W-:-:S04]  /*8490*/  LOP3.LUT R2, R3, 0x80000000, RZ, 0xc0, !PT ;  /* 0x8000000003027812 */ /* 0x000fc800078ec0ff */
[----:B------:R-:W-:-:S04]  /*84a0*/  SHF.R.U32.HI R3, RZ, 0x18, R2 ;  /* 0x00000018ff037819 */ /* 0x000fc80000011602 */
[----:B------:R-:W-:-:S05]  /*84b0*/  LOP3.LUT R3, R0, R3, RZ, 0xfc, !PT ;  /* 0x0000000300037212 */ /* 0x000fca00078efcff */
[----:B------:R0:W-:Y:S01]  /*84c0*/  STG.E.U8 desc[UR36][R16.64], R3 ;  /* 0x0000000310007986 */ /* 0x0001e2000c101124 */
[----:B------:R-:W-:Y:S05]  /*84d0*/  BRA `(.L_x_5772) ;  /* 0x0000000400b87947 */ /* 0x000fea0003800000 */
.L_x_5782:
[----:B------:R-:W-:-:S05]  /*84e0*/  HADD2.F32 R0, -RZ, R3.H0_H0 ;  /* 0x20000003ff007230 */ /* 0x000fca0000004100 */
[----:B------:R-:W-:-:S05]  /*84f0*/  F2FP.BF16.F32.PACK_AB R0, RZ, R0 ;  /* 0x00000000ff00723e */ /* 0x000fca00000010ff */
[----:B------:R0:W-:Y:S01]  /*8500*/  STG.E.U16 desc[UR36][R16.64], R0 ;  /* 0x0000000010007986 */ /* 0x0001e2000c101524 */
[----:B------:R-:W-:Y:S05]  /*8510*/  BRA `(.L_x_5772) ;  /* 0x0000000400a87947 */ /* 0x000fea0003800000 */
.L_x_5779:
        /* <DEDUP_REMOVED lines=9> */
[----:B------:R-:W0:Y:S02]  /*85b0*/  F2I.FTZ.U32.TRUNC.NTZ R3, R3 ;  /* 0x0000000300037305 */ /* 0x000e24000021f000 */
[----:B0-----:R0:W-:Y:S01]  /*85c0*/  STG.E.U16 desc[UR36][R16.64], R3 ;  /* 0x0000000310007986 */ /* 0x0011e2000c101524 */
[----:B------:R-:W-:Y:S05]  /*85d0*/  BRA `(.L_x_5772) ;  /* 0x0000000400787947 */ /* 0x000fea0003800000 */
.L_x_5791:
        /* <DEDUP_REMOVED lines=17> */
.L_x_5794:
[----:B------:R-:W-:-:S04]  /*86f0*/  LOP3.LUT R2, R3, 0x80000000, RZ, 0xc0, !PT ;  /* 0x8000000003027812 */ /* 0x000fc800078ec0ff */
[----:B------:R-:W-:-:S04]  /*8700*/  SHF.R.U32.HI R3, RZ, 0x18, R2 ;  /* 0x00000018ff037819 */ /* 0x000fc80000011602 */
[----:B------:R-:W-:-:S04]  /*8710*/  LOP3.LUT R0, R0, R3, RZ, 0xfc, !PT ;  /* 0x0000000300007212 */ /* 0x000fc800078efcff */
[----:B------:R-:W-:-:S07]  /*8720*/  PRMT R8, R0, 0x7610, R8 ;  /* 0x0000761000087816 */ /* 0x000fce0000000008 */
.L_x_5793:
[----:B------:R-:W-:Y:S05]  /*8730*/  BSYNC B0 ;  /* 0x0000000000007941 */ /* 0x000fea0003800000 */
.L_x_5792:
[----:B------:R0:W-:Y:S01]  /*8740*/  STG.E.U8 desc[UR36][R16.64], R8 ;  /* 0x0000000810007986 */ /* 0x0001e2000c101124 */
[----:B------:R-:W-:Y:S05]  /*8750*/  BRA `(.L_x_5772) ;  /* 0x0000000400187947 */ /* 0x000fea0003800000 */
.L_x_5790:
        /* <DEDUP_REMOVED lines=17> */
.L_x_5797:
[----:B------:R-:W-:-:S04]  /*8870*/  LOP3.LUT R2, R3, 0x80000000, RZ, 0xc0, !PT ;  /* 0x8000000003027812 */ /* 0x000fc800078ec0ff */
[----:B------:R-:W-:-:S04]  /*8880*/  SHF.R.U32.HI R3, RZ, 0x18, R2 ;  /* 0x00000018ff037819 */ /* 0x000fc80000011602 */
[----:B------:R-:W-:-:S04]  /*8890*/  LOP3.LUT R0, R0, R3, RZ, 0xfc, !PT ;  /* 0x0000000300007212 */ /* 0x000fc800078efcff */
[----:B------:R-:W-:-:S07]  /*88a0*/  PRMT R8, R0, 0x7610, R8 ;  /* 0x0000761000087816 */ /* 0x000fce0000000008 */
.L_x_5796:
[----:B------:R-:W-:Y:S05]  /*88b0*/  BSYNC B0 ;  /* 0x0000000000007941 */ /* 0x000fea0003800000 */
.L_x_5795:
[----:B------:R0:W-:Y:S01]  /*88c0*/  STG.E.U8 desc[UR36][R16.64], R8 ;  /* 0x0000000810007986 */ /* 0x0001e2000c101124 */
[----:B------:R-:W-:Y:S05]  /*88d0*/  BRA `(.L_x_5772) ;  /* 0x0000000000b87947 */ /* 0x000fea0003800000 */
.L_x_5789:
[----:B------:R-:W-:-:S13]  /*88e0*/  ISETP.NE.AND P0, PT, R2, 0x1c, PT ;  /* 0x0000001c0200780c */ /* 0x000fda0003f05270 */
[----:B------:R-:W-:Y:S05]  /*88f0*/  @!P0 BRA `(.L_x_5798) ;  /* 0x0000000000a48947 */ /* 0x000fea0003800000 */
[----:B------:R-:W-:-:S13]  /*8900*/  ISETP.NE.AND P0, PT, R2, 0x1d, PT ;  /* 0x0000001d0200780c */ /* 0x000fda0003f05270 */
[----:B------:R-:W-:Y:S05]  /*8910*/  @!P0 BRA `(.L_x_5799) ;  /* 0x00000000008c8947 */ /* 0x000fea0003800000 */
[----:B------:R-:W-:-:S13]  /*8920*/  ISETP.NE.AND P0, PT, R2, 0x2c, PT ;  /* 0x0000002c0200780c */ /* 0x000fda0003f05270 */
[----:B------:R-:W-:Y:S05]  /*8930*/  @P0 BRA `(.L_x_5771) ;  /* 0x0000000000400947 */ /* 0x000fea0003800000 */
[----:B------:R-:W-:-:S05]  /*8940*/  HADD2.F32 R3, -RZ, R3.H0_H0 ;  /* 0x20000003ff037230 */ /* 0x000fca0000004100 */
        /* <DEDUP_REMOVED lines=15> */
.L_x_5771:
        /* <DEDUP_REMOVED lines=16> */
.L_x_5800:
[----:B------:R-:W-:Y:S05]  /*8b40*/  BRA `(.L_x_5772) ;  /* 0x00000000001c7947 */ /* 0x000fea0003800000 */
.L_x_5799:
[----:B------:R-:W-:-:S06]  /*8b50*/  HADD2.F32 R3, -RZ, R3.H0_H0 ;  /* 0x20000003ff037230 */ /* 0x000fcc0000004100 */
[----:B------:R-:W0:Y:S02]  /*8b60*/  F2I.U64.TRUNC R2, R3 ;  /* 0x0000000300027311 */ /* 0x000e24000020d800 */
[----:B0-----:R0:W-:Y:S01]  /*8b70*/  STG.E.64 desc[UR36][R16.64], R2 ;  /* 0x0000000210007986 */ /* 0x0011e2000c101b24 */
[----:B------:R-:W-:Y:S05]  /*8b80*/  BRA `(.L_x_5772) ;  /* 0x00000000000c7947 */ /* 0x000fea0003800000 */
.L_x_5798:
[----:B------:R-:W-:-:S06]  /*8b90*/  HADD2.F32 R3, -RZ, R3.H0_H0 ;  /* 0x20000003ff037230 */ /* 0x000fcc0000004100 */
[----:B------:R-:W0:Y:S02]  /*8ba0*/  F2I.FTZ.U32.TRUNC.NTZ R3, R3 ;  /* 0x0000000300037305 */ /* 0x000e24000021f000 */
[----:B0-----:R0:W-:Y:S02]  /*8bb0*/  STG.E desc[UR36][R16.64], R3 ;  /* 0x0000000310007986 */ /* 0x0011e4000c101924 */
.L_x_5772:
[----:B------:R-:W-:-:S07]  /*8bc0*/  VIADD R19, R19, 0x80 ;  /* 0x0000008013137836 */ /* 0x000fce0000000000 */
.L_x_5699:
[----:B------:R-:W-:Y:S05]  /*8bd0*/  BSYNC B6 ;  /* 0x0000000000067941 */ /* 0x000fea0003800000 */
.L_x_5698:
        /* <DEDUP_REMOVED lines=358> */
.L_x_5803:
        /* <DEDUP_REMOVED lines=23> */
.L_x_5807:
[----:B------:R-:W2:Y:S02]  /*a3b0*/  LDG.E.U8 R2, desc[UR36][R2.64] ;  /* 0x0000002402027981 */ /* 0x000ea4000c1e1100 */
[----:B--2---:R-:W-:-:S04]  /*a3c0*/  I2FP.F32.U32 R0, R2 ;  /* 0x0000000200007245 */ /* 0x004fc80000201000 */
[----:B------:R-:W-:-:S04]  /*a3d0*/  F2FP.F16.F32.PACK_AB R0, RZ, R0 ;  /* 0x00000000ff00723e */ /* 0x000fc800000000ff */
[----:B------:R-:W-:Y:S01]  /*a3e0*/  PRMT R22, R0, 0x7610, R22 ;  /* 0x0000761000167816 */ /* 0x000fe20000000016 */
[----:B------:R-:W-:Y:S06]  /*a3f0*/  BRA `(.L_x_5809) ;  /* 0x0000000c00bc7947 */ /* 0x000fec0003800000 */
.L_x_5806:
        /* <DEDUP_REMOVED lines=11> */
.L_x_5811:
[----:B------:R-:W2:Y:S02]  /*a4b0*/  LDG.E R2, desc[UR36][R2.64] ;  /* 0x0000002402027981 */ /* 0x000ea4000c1e1900 */
[----:B--2---:R-:W-:-:S04]  /*a4c0*/  I2FP.F32.S32 R0, R2 ;  /* 0x0000000200007245 */ /* 0x004fc80000201400 */
[----:B------:R-:W-:-:S04]  /*a4d0*/  F2FP.F16.F32.PACK_AB R0, RZ, R0 ;  /* 0x00000000ff00723e */ /* 0x000fc800000000ff */
[----:B------:R-:W-:Y:S01]  /*a4e0*/  PRMT R22, R0, 0x7610, R22 ;  /* 0x0000761000167816 */ /* 0x000fe20000000016 */
[----:B------:R-:W-:Y:S06]  /*a4f0*/  BRA `(.L_x_5809) ;  /* 0x0000000c007c7947 */ /* 0x000fec0003800000 */
.L_x_5810:
[----:B------:R-:W2:Y:S02]  /*a500*/  LDG.E.U16 R2, desc[UR36][R2.64] ;  /* 0x0000002402027981 */ /* 0x000ea4000c1e1500 */
[----:B--2---:R-:W0:Y:S02]  /*a510*/  I2F.S16 R0, R2 ;  /* 0x0000000200007306 */ /* 0x004e240000101400 */
[----:B0-----:R-:W-:-:S04]  /*a520*/  F2FP.F16.F32.PACK_AB R0, RZ, R0 ;  /* 0x00000000ff00723e */ /* 0x001fc800000000ff */
[----:B------:R-:W-:Y:S01]  /*a530*/  PRMT R22, R0, 0x7610, R22 ;  /* 0x0000761000167816 */ /* 0x000fe20000000016 */
[----:B------:R-:W-:Y:S06]  /*a540*/  BRA `(.L_x_5809) ;  /* 0x0000000c00687947 */ /* 0x000fec0003800000 */
.L_x_5805:
        /* <DEDUP_REMOVED lines=9> */
.L_x_5813:
[----:B------:R0:W5:Y:S01]  /*a5e0*/  LDG.E.U16 R22, desc[UR36][R2.64] ;  /* 0x0000002402167981 */ /* 0x000162000c1e1500 */
[----:B------:R-:W-:Y:S05]  /*a5f0*/  BRA `(.L_x_5809) ;  /* 0x0000000c003c7947 */ /* 0x000fea0003800000 */
.L_x_5812:
        /* <DEDUP_REMOVED lines=9> */
.L_x_5815:
[----:B------:R1:W5:Y:S01]  /*a690*/  LDG.E.U16 R22, desc[UR36][R2.64] ;  /* 0x0000002402167981 */ /* 0x000362000c1e1500 */
[----:B------:R-:W-:Y:S05]  /*a6a0*/  BRA `(.L_x_5809) ;  /* 0x0000000c00107947 */ /* 0x000fea0003800000 */
.L_x_5814:
        /* <DEDUP_REMOVED lines=9> */
.L_x_5804:
        /* <DEDUP_REMOVED lines=14> */
.L_x_5818:
        /* <DEDUP_REMOVED lines=9> */
.L_x_5817:
        /* <DEDUP_REMOVED lines=28> */
.L_x_5820:
        /* <DEDUP_REMOVED lines=15> */
.L_x_5819:
[----:B------:R-:W2:Y:S02]  /*ab60*/  LDG.E.U16 R0, desc[UR36][R2.64] ;  /* 0x0000002402007981 */ /* 0x000ea4000c1e1500 */
[----:B--2---:R-:W-:-:S05]  /*ab70*/  IMAD.U32 R0, R0, 0x10000, RZ ;  /* 0x0001000000007824 */ /* 0x004fca00078e00ff */
[----:B------:R-:W-:-:S04]  /*ab80*/  F2FP.F16.F32.PACK_AB R0, RZ, R0 ;  /* 0x00000000ff00723e */ /* 0x000fc800000000ff */
[----:B------:R-:W-:Y:S01]  /*ab90*/  PRMT R22, R0, 0x7610, R22 ;  /* 0x0000761000167816 */ /* 0x000fe20000000016 */
[----:B------:R-:W-:Y:S06]  /*aba0*/  BRA `(.L_x_5809) ;  /* 0x0000000400d07947 */ /* 0x000fec0003800000 */
.L_x_5816:
        /* <DEDUP_REMOVED lines=13> */
.L_x_5823:
        /* <DEDUP_REMOVED lines=21> */
.L_x_5827:
[----:B------:R-:W-:Y:S05]  /*add0*/  BSYNC B1 ;  /* 0x0000000000017941 */ /* 0x000fea0003800000 */
.L_x_5826:
[----:B------:R-:W-:Y:S01]  /*ade0*/  LEA R3, R0, 0x3b800000, 0x17 ;  /* 0x3b80000000037811 */ /* 0x000fe200078eb8ff */
[----:B------:R-:W-:-:S05]  /*adf0*/  IMAD.SHL.U32 R0, R2, 0x100000, RZ ;  /* 0x0010000002007824 */ /* 0x000fca00078e00ff */
[----:B------:R-:W-:-:S07]  /*ae00*/  LOP3.LUT R0, R3, R0, R4, 0xfe, !PT ;  /* 0x0000000003007212 */ /* 0x000fce00078efe04 */
.L_x_5825:
[----:B------:R-:W-:Y:S05]  /*ae10*/  BSYNC B0 ;  /* 0x0000000000007941 */ /* 0x000fea0003800000 */
.L_x_5824:
[----:B------:R-:W-:-:S04]  /*ae20*/  F2FP.F16.F32.PACK_AB R0, RZ, R0 ;  /* 0x00000000ff00723e */ /* 0x000fc800000000ff */
[----:B------:R-:W-:Y:S01]  /*ae30*/  PRMT R22, R0, 0x7610, R22 ;  /* 0x0000761000167816 */ /* 0x000fe20000000016 */
[----:B------:R-:W-:Y:S06]  /*ae40*/  BRA `(.L_x_5809) ;  /* 0x0000000400287947 */ /* 0x000fec0003800000 */
.L_x_5822:
        /* <DEDUP_REMOVED lines=21> */
.L_x_5831:
[----:B------:R-:W-:Y:S05]  /*afa0*/  BSYNC B1 ;  /* 0x0000000000017941 */ /* 0x000fea0003800000 */
.L_x_5830:
[----:B------:R-:W-:Y:S01]  /*afb0*/  LEA R3, R0, 0x37800000, 0x17 ;  /* 0x3780000000037811 */ /* 0x000fe200078eb8ff */
[----:B------:R-:W-:-:S05]  /*afc0*/  IMAD.SHL.U32 R0, R2, 0x200000, RZ ;  /* 0x0020000002007824 */ /* 0x000fca00078e00ff */
[----:B------:R-:W-:-:S07]  /*afd0*/  LOP3.LUT R0, R3, R0, R4, 0xfe, !PT ;  /* 0x0000000003007212 */ /* 0x000fce00078efe04 */
.L_x_5829:
[----:B------:R-:W-:Y:S05]  /*afe0*/  BSYNC B0 ;  /* 0x0000000000007941 */ /* 0x000fea0003800000 */
.L_x_5828:
[----:B------:R-:W-:-:S04]  /*aff0*/  F2FP.F16.F32.PACK_AB R0, RZ, R0 ;  /* 0x00000000ff00723e */ /* 0x000fc800000000ff */
[----:B------:R-:W-:Y:S01]  /*b000*/  PRMT R22, R0, 0x7610, R22 ;  /* 0x0000761000167816 */ /* 0x000fe20000000016 */
[----:B------:R-:W-:Y:S06]  /*b010*/  BRA `(.L_x_5809) ;  /* 0x0000000000b47947 */ /* 0x000fec0003800000 */
.L_x_5821:
        /* <DEDUP_REMOVED lines=14> */
.L_x_5835:
[----:B------:R-:W-:Y:S05]  /*b100*/  BSYNC B0 ;  /* 0x0000000000007941 */ /* 0x000fea0003800000 */
.L_x_5834:
[----:B------:R-:W-:-:S04]  /*b110*/  F2FP.F16.F32.PACK_AB R0, RZ, R0 ;  /* 0x00000000ff00723e */ /* 0x000fc800000000ff */
[----:B------:R-:W-:Y:S01]  /*b120*/  PRMT R22, R0, 0x7610, R22 ;  /* 0x0000761000167816 */ /* 0x000fe20000000016 */
[----:B------:R-:W-:Y:S06]  /*b130*/  BRA `(.L_x_5809) ;  /* 0x00000000006c7947 */ /* 0x000fec0003800000 */
.L_x_5808:
        /* <DEDUP_REMOVED lines=16> */
.L_x_5836:
[----:B------:R-:W-:Y:S01]  /*b240*/  PRMT R22, RZ, 0x7610, R22 ;  /* 0x00007610ff167816 */ /* 0x000fe20000000016 */
[----:B------:R-:W-:Y:S06]  /*b250*/  BRA `(.L_x_5809) ;  /* 0x0000000000247947 */ /* 0x000fec0003800000 */
.L_x_5833:
[----:B------:R-:W2:Y:S02]  /*b260*/  LDG.E.64 R2, desc[UR36][R2.64] ;  /* 0x0000002402027981 */ /* 0x000ea4000c1e1b00 */
[----:B--2---:R-:W0:Y:S02]  /*b270*/  I2F.U64 R0, R2 ;  /* 0x0000000200007312 */ /* 0x004e240000301000 */
[----:B0-----:R-:W-:-:S04]  /*b280*/  F2FP.F16.F32.PACK_AB R0, RZ, R0 ;  /* 0x00000000ff00723e */ /* 0x001fc800000000ff */
[----:B------:R-:W-:Y:S01]  /*b290*/  PRMT R22, R0, 0x7610, R22 ;  /* 0x0000761000167816 */ /* 0x000fe20000000016 */
[----:B------:R-:W-:Y:S06]  /*b2a0*/  BRA `(.L_x_5809) ;  /* 0x0000000000107947 */ /* 0x000fec0003800000 */
.L_x_5832:
[----:B------:R-:W2:Y:S02]  /*b2b0*/  LDG.E R2, desc[UR36][R2.64] ;  /* 0x0000002402027981 */ /* 0x000ea4000c1e1900 */
[----:B--2---:R-:W-:-:S04]  /*b2c0*/  I2FP.F32.U32 R0, R2 ;  /* 0x0000000200007245 */ /* 0x004fc80000201000 */
[----:B------:R-:W-:-:S04]  /*b2d0*/  F2FP.F16.F32.PACK_AB R0, RZ, R0 ;  /* 0x00000000ff00723e */ /* 0x000fc800000000ff */
[----:B------:R-:W-:-:S07]  /*b2e0*/  PRMT R22, R0, 0x7610, R22 ;  /* 0x0000761000167816 */ /* 0x000fce0000000016 */
.L_x_5809:
        /* <DEDUP_REMOVED lines=17> */
.L_x_5840:
[----:B------:R0:W5:Y:S01]  /*b400*/  LDG.E.U8 R0, desc[UR36][R4.64] ;  /* 0x0000002404007981 */ /* 0x000162000c1e1100 */
[----:B------:R-:W-:Y:S05]  /*b410*/  BRA `(.L_x_5842) ;  /* 0x0000000c00647947 */ /* 0x000fea0003800000 */
.L_x_5839:
        /* <DEDUP_REMOVED lines=8> */
.L_x_5844:
[----:B------:R3:W5:Y:S01]  /*b4a0*/  LDG.E.U8 R0, desc[UR36][R4.64] ;  /* 0x0000002404007981 */ /* 0x000762000c1e1100 */
[----:B------:R-:W-:Y:S05]  /*b4b0*/  BRA `(.L_x_5842) ;  /* 0x0000000c003c7947 */ /* 0x000fea0003800000 */
.L_x_5843:
[----:B------:R4:W5:Y:S01]  /*b4c0*/  LDG.E.U16 R0, desc[UR36][R4.64] ;  /* 0x0000002404007981 */ /* 0x000962000c1e1500 */
[----:B------:R-:W-:Y:S05]  /*b4d0*/  BRA `(.L_x_5842) ;  /* 0x0000000c00347947 */ /* 0x000fea0003800000 */
.L_x_5838:
        /* <DEDUP_REMOVED lines=10> */
.L_x_5846:
[----:B------:R-:W2:Y:S02]  /*b580*/  LDG.E.U16 R2, desc[UR36][R4.64] ;  /* 0x0000002404027981 */ /* 0x000ea4000c1e1500 */
[----:B--2---:R-:W-:-:S06]  /*b590*/  HADD2.F32 R2, -RZ, R2.H0_H0 ;  /* 0x20000002ff027230 */ /* 0x004fcc0000004100 */
[----:B------:R-:W0:Y:S02]  /*b5a0*/  F2I.S64.TRUNC R2, R2 ;  /* 0x0000000200027311 */ /* 0x000e24000020d900 */
[----:B0-----:R-:W-:Y:S01]  /*b5b0*/  PRMT R0, R2, 0x7610, R0 ;  /* 0x0000761002007816 */ /* 0x001fe20000000000 */
[----:B------:R-:W-:Y:S06]  /*b5c0*/  BRA `(.L_x_5842) ;  /* 0x0000000800f87947 */ /* 0x000fec0003800000 */
.L_x_5845:
        /* <DEDUP_REMOVED lines=10> */
.L_x_5848:
[----:B------:R-:W2:Y:S02]  /*b670*/  LDG.E.U16 R4, desc[UR36][R4.64] ;  /* 0x0000002404047981 */ /* 0x000ea4000c1e1500 */
[----:B--2---:R-:W-:-:S06]  /*b680*/  HADD2.F32 R2, -RZ, R4.H0_H0 ;  /* 0x20000004ff027230 */ /* 0x004fcc0000004100 */
[----:B------:R-:W0:Y:S02]  /*b690*/  F2I.S64.TRUNC R2, R2 ;  /* 0x0000000200027311 */ /* 0x000e24000020d900 */
[----:B0-----:R-:W-:Y:S01]  /*b6a0*/  PRMT R0, R2, 0x7610, R0 ;  /* 0x0000761002007816 */ /* 0x001fe20000000000 */
[----:B------:R-:W-:Y:S06]  /*b6b0*/  BRA `(.L_x_5842) ;  /* 0x0000000800bc7947 */ /* 0x000fec0003800000 */
.L_x_5847:
[----:B------:R-:W2:Y:S02]  /*b6c0*/  LDG.E.64 R2, desc[UR36][R4.64] ;  /* 0x0000002404027981 */ /* 0x000ea4000c1e1b00 */
[----:B--2---:R-:W0:Y:S02]  /*b6d0*/  F2I.S64.F64.TRUNC R2, R2 ;  /* 0x0000000200027311 */ /* 0x004e24000030d900 */
[----:B0-----:R-:W-:Y:S01]  /*b6e0*/  PRMT R0, R2, 0x7610, R0 ;  /* 0x0000761002007816 */ /* 0x001fe20000000000 */
[----:B------:R-:W-:Y:S06]  /*b6f0*/  BRA `(.L_x_5842) ;  /* 0x0000000800ac7947 */ /* 0x000fec0003800000 */
.L_x_5837:
        /* <DEDUP_REMOVED lines=12> */
.L_x_5851:
[----:B------:R-:W2:Y:S02]  /*b7c0*/  LDG.E.64 R4, desc[UR36][R4.64] ;  /* 0x0000002404047981 */ /* 0x000ea4000c1e1b00 */
[----:B--2---:R-:W0:Y:S02]  /*b7d0*/  F2I.S64.F64.TRUNC R2, R4 ;  /* 0x0000000400027311 */ /* 0x004e24000030d900 */
[----:B0-----:R-:W-:Y:S01]  /*b7e0*/  PRMT R0, R2, 0x7610, R0 ;  /* 0x0000761002007816 */ /* 0x001fe20000000000 */
[----:B------:R-:W-:Y:S06]  /*b7f0*/  BRA `(.L_x_5842) ;  /* 0x00000008006c7947 */ /* 0x000fec0003800000 */
.L_x_5850:
        /* <DEDUP_REMOVED lines=28> */
.L_x_5853:
        /* <DEDUP_REMOVED lines=15> */
.L_x_5852:
[----:B------:R-:W2:Y:S02]  /*bab0*/  LDG.E.U16 R2, desc[UR36][R4.64] ;  /* 0x0000002404027981 */ /* 0x000ea4000c1e1500 */
[----:B--2---:R-:W-:-:S06]  /*bac0*/  IMAD.U32 R2, R2, 0x10000, RZ ;  /* 0x0001000002027824 */ /* 0x004fcc00078e00ff */
[----:B------:R-:W0:Y:S02]  /*bad0*/  F2I.S64.TRUNC R2, R2 ;  /* 0x0000000200027311 */ /* 0x000e24000020d900 */
[----:B0-----:R-:W-:Y:S01]  /*bae0*/  PRMT R0, R2, 0x7610, R0 ;  /* 0x0000761002007816 */ /* 0x001fe20000000000 */
[----:B------:R-:W-:Y:S06]  /*baf0*/  BRA `(.L_x_5842) ;  /* 0x0000000400ac7947 */ /* 0x000fec0003800000 */
.L_x_5849:
        /* <DEDUP_REMOVED lines=10> */
.L_x_5856:
        /* <DEDUP_REMOVED lines=21> */
.L_x_5860:
[----:B------:R-:W-:Y:S05]  /*bcf0*/  BSYNC B1 ;  /* 0x0000000000017941 */ /* 0x000fea0003800000 */
.L_x_5859:
[----:B------:R-:W-:Y:S01]  /*bd00*/  IMAD.SHL.U32 R2, R2, 0x100000, RZ ;  /* 0x0010000002027824 */ /* 0x000fe200078e00ff */
[----:B------:R-:W-:-:S04]  /*bd10*/  LEA R3, R0, 0x3b800000, 0x17 ;  /* 0x3b80000000037811 */ /* 0x000fc800078eb8ff */
[----:B------:R-:W-:-:S07]  /*bd20*/  LOP3.LUT R2, R3, R2, R4, 0xfe, !PT ;  /* 0x0000000203027212 */ /* 0x000fce00078efe04 */
.L_x_5858:
[----:B------:R-:W-:Y:S05]  /*bd30*/  BSYNC B0 ;  /* 0x0000000000007941 */ /* 0x000fea0003800000 */
.L_x_5857:
[----:B------:R-:W0:Y:S02]  /*bd40*/  F2I.S64.TRUNC R2, R2 ;  /* 0x0000000200027311 */ /* 0x000e24000020d900 */
[----:B0-----:R-:W-:Y:S01]  /*bd50*/  PRMT R0, R2, 0x7610, R0 ;  /* 0x0000761002007816 */ /* 0x001fe20000000000 */
[----:B------:R-:W-:Y:S06]  /*bd60*/  BRA `(.L_x_5842) ;  /* 0x0000000400107947 */ /* 0x000fec0003800000 */
.L_x_5855:
        /* <DEDUP_REMOVED lines=21> */
.L_x_5864:
[----:B------:R-:W-:Y:S05]  /*bec0*/  BSYNC B1 ;  /* 0x0000000000017941 */ /* 0x000fea0003800000 */
.L_x_5863:
[----:B------:R-:W-:Y:S01]  /*bed0*/  IMAD.SHL.U32 R2, R2, 0x200000, RZ ;  /* 0x0020000002027824 */ /* 0x000fe200078e00ff */
[----:B------:R-:W-:-:S04]  /*bee0*/  LEA R3, R0, 0x37800000, 0x17 ;  /* 0x3780000000037811 */ /* 0x000fc800078eb8ff */
[----:B------:R-:W-:-:S07]  /*bef0*/  LOP3.LUT R2, R3, R2, R4, 0xfe, !PT ;  /* 0x0000000203027212 */ /* 0x000fce00078efe04 */
.L_x_5862:
[----:B------:R-:W-:Y:S05]  /*bf00*/  BSYNC B0 ;  /* 0x0000000000007941 */ /* 0x000fea0003800000 */
.L_x_5861:
[----:B------:R-:W0:Y:S02]  /*bf10*/  F2I.S64.TRUNC R2, R2 ;  /* 0x0000000200027311 */ /* 0x000e24000020d900 */
[----:B0-----:R-:W-:Y:S01]  /*bf20*/  PRMT R0, R2, 0x7610, R0 ;  /* 0x0000761002007816 */ /* 0x001fe20000000000 */
[----:B------:R-:W-:Y:S06]  /*bf30*/  BRA `(.L_x_5842) ;  /* 0x00000000009c7947 */ /* 0x000fec0003800000 */
.L_x_5854:
        /* <DEDUP_REMOVED lines=14> */
.L_x_5868:
[----:B------:R-:W-:Y:S05]  /*c020*/  BSYNC B0 ;  /* 0x0000000000007941 */ /* 0x000fea0003800000 */
.L_x_5867:
[----:B------:R-:W0:Y:S02]  /*c030*/  F2I.S64.TRUNC R2, R2 ;  /* 0x0000000200027311 */ /* 0x000e24000020d900 */
[----:B0-----:R-:W-:Y:S01]  /*c040*/  PRMT R0, R2, 0x7610, R0 ;  /* 0x0000761002007816 */ /* 0x001fe20000000000 */
[----:B------:R-:W-:Y:S06]  /*c050*/  BRA `(.L_x_5842) ;  /* 0x0000000000547947 */ /* 0x000fec0003800000 */
.L_x_5841:
        /* <DEDUP_REMOVED lines=16> */
.L_x_5869:
[----:B------:R-:W-:Y:S01]  /*c160*/  PRMT R0, RZ, 0x7610, R0 ;  /* 0x00007610ff007816 */ /* 0x000fe20000000000 */
[----:B------:R-:W-:Y:S06]  /*c170*/  BRA `(.L_x_5842) ;  /* 0x00000000000c7947 */ /* 0x000fec0003800000 */
.L_x_5866:
[----:B------:R0:W5:Y:S01]  /*c180*/  LDG.E.U8 R0, desc[UR36][R4.64] ;  /* 0x0000002404007981 */ /* 0x000162000c1e1100 */
[----:B------:R-:W-:Y:S05]  /*c190*/  BRA `(.L_x_5842) ;  /* 0x0000000000047947 */ /* 0x000fea0003800000 */
.L_x_5865:
[----:B------:R0:W5:Y:S02]  /*c1a0*/  LDG.E.U8 R0, desc[UR36][R4.64] ;  /* 0x0000002404007981 */ /* 0x000164000c1e1100 */
.L_x_5842:
        /* <DEDUP_REMOVED lines=23> */
.L_x_5873:
[----:B------:R-:W-:-:S06]  /*c320*/  HADD2.F32 R3, -RZ, R3.H0_H0 ;  /* 0x20000003ff037230 */ /* 0x000fcc0000004100 */
[----:B------:R-:W0:Y:S02]  /*c330*/  F2I.S64.TRUNC R2, R3 ;  /* 0x0000000300027311 */ /* 0x000e24000020d900 */
[----:B0-----:R0:W-:Y:S01]  /*c340*/  STG.E.U8 desc[UR36][R16.64], R2 ;  /* 0x0000000210007986 */ /* 0x0011e2000c101124 */
[----:B------:R-:W-:Y:S05]  /*c350*/  BRA `(.L_x_5875) ;  /* 0x0000000c00847947 */ /* 0x000fea0003800000 */
.L_x_5872:
        /* <DEDUP_REMOVED lines=10> */
.L_x_5877:
[----:B------:R-:W-:-:S06]  /*c400*/  HADD2.F32 R3, -RZ, R3.H0_H0 ;  /* 0x20000003ff037230 */ /* 0x000fcc0000004100 */
[----:B------:R-:W0:Y:S02]  /*c410*/  F2I.FTZ.TRUNC.NTZ R3, R3 ;  /* 0x0000000300037305 */ /* 0x000e24000021f100 */
[----:B0-----:R0:W-:Y:S01]  /*c420*/  STG.E desc[UR36][R16.64], R3 ;  /* 0x0000000310007986 */ /* 0x0011e2000c101924 */
[----:B------:R-:W-:Y:S05]  /*c430*/  BRA `(.L_x_5875) ;  /* 0x0000000c004c7947 */ /* 0x000fea0003800000 */
.L_x_5876:
[----:B------:R-:W-:-:S06]  /*c440*/  HADD2.F32 R3, -RZ, R3.H0_H0 ;  /* 0x20000003ff037230 */ /* 0x000fcc0000004100 */
[----:B------:R-:W0:Y:S02]  /*c450*/  F2I.FTZ.TRUNC.NTZ R3, R3 ;  /* 0x0000000300037305 */ /* 0x000e24000021f100 */
[----:B0-----:R0:W-:Y:S01]  /*c460*/  STG.E.U16 desc[UR36][R16.64], R3 ;  /* 0x0000000310007986 */ /* 0x0011e2000c101524 */
[----:B------:R-:W-:Y:S05]  /*c470*/  BRA `(.L_x_5875) ;  /* 0x0000000c003c7947 */ /* 0x000fea0003800000 */
.L_x_5871:
        /* <DEDUP_REMOVED lines=9> */
.L_x_5879:
[----:B------:R0:W-:Y:S01]  /*c510*/  STG.E.U16 desc[UR36][R16.64], R3 ;  /* 0x0000000310007986 */ /* 0x0001e2000c101524 */
[----:B------:R-:W-:Y:S05]  /*c520*/  BRA `(.L_x_5875) ;  /* 0x0000000c00107947 */ /* 0x000fea0003800000 */
.L_x_5878:
        /* <DEDUP_REMOVED lines=10> */
.L_x_5881:
[----:B------:R-:W-:-:S05]  /*c5d0*/  HADD2.F32 R0, -RZ, R3.H0_H0 ;  /* 0x20000003ff007230 */ /* 0x000fca0000004100 */
[----:B------:R-:W-:-:S04]  /*c5e0*/  F2FP.F16.F32.PACK_AB R0, RZ, R0 ;  /* 0x00000000ff00723e */ /* 0x000fc800000000ff */
[----:B------:R-:W-:-:S05]  /*c5f0*/  PRMT R0, R0, 0x5410, RZ ;  /* 0x0000541000007816 */ /* 0x000fca00000000ff */
[----:B------:R0:W-:Y:S01]  /*c600*/  STG.E desc[UR36][R16.64], R0 ;  /* 0x0000000010007986 */ /* 0x0001e2000c101924 */
[----:B------:R-:W-:Y:S05]  /*c610*/  BRA `(.L_x_5875) ;  /* 0x0000000800d47947 */ /* 0x000fea0003800000 */
.L_x_5880:
[----:B------:R-:W-:-:S05]  /*c620*/  HADD2.F32 R2, -RZ, R3.H0_H0 ;  /* 0x20000003ff027230 */ /* 0x000fca0000004100 */
[----:B------:R-:W-:-:S06]  /*c630*/  FMUL.FTZ R2, R2, 1 ;  /* 0x3f80000002027820 */ /* 0x000fcc0000410000 */
[----:B------:R-:W0:Y:S02]  /*c640*/  F2F.F64.F32 R2, R2 ;  /* 0x0000000200027310 */ /* 0x000e240000201800 */
[----:B0-----:R0:W-:Y:S01]  /*c650*/  STG.E.64 desc[UR36][R16.64], R2 ;  /* 0x0000000210007986 */ /* 0x0011e2000c101b24 */
[----:B------:R-:W-:Y:S05]  /*c660*/  BRA `(.L_x_5875) ;  /* 0x0000000800c07947 */ /* 0x000fea0003800000 */
.L_x_5870:
        /* <DEDUP_REMOVED lines=13> */
.L_x_5884:
[----:B------:R-:W-:Y:S01]  /*c740*/  HADD2.F32 R3, -RZ, R3.H0_H0 ;  /* 0x20000003ff037230 */ /* 0x000fe20000004100 */
[----:B------:R-:W-:-:S04]  /*c750*/  CS2R R6, SRZ ;  /* 0x0000000000067805 */ /* 0x000fc8000001ff00 */
[----:B------:R-:W-:-:S04]  /*c760*/  FMUL.FTZ R3, R3, 1 ;  /* 0x3f80000003037820 */ /* 0x000fc80000410000 */
[----:B------:R-:W0:Y:S02]  /*c770*/  F2F.F64.F32 R4, R3 ;  /* 0x0000000300047310 */ /* 0x000e240000201800 */
[----:B0-----:R0:W-:Y:S01]  /*c780*/  STG.E.128 desc[UR36][R16.64], R4 ;  /* 0x0000000410007986 */ /* 0x0011e2000c101d24 */
[----:B------:R-:W-:Y:S05]  /*c790*/  BRA `(.L_x_5875) ;  /* 0x0000000800747947 */ /* 0x000fea0003800000 */
.L_x_5883:
        /* <DEDUP_REMOVED lines=21> */
.L_x_5888:
[----:B------:R-:W-:Y:S05]  /*c8f0*/  BSYNC B0 ;  /* 0x0000000000007941 */ /* 0x000fea0003800000 */
.L_x_5887:
[----:B------:R-:W-:-:S05]  /*c900*/  LOP3.LUT R3, R0, R3, RZ, 0xfc, !PT ;  /* 0x0000000300037212 */ /* 0x000fca00078efcff */
[----:B------:R0:W-:Y:S01]  /*c910*/  STG.E.U8 desc[UR36][R16.64], R3 ;  /* 0x0000000310007986 */ /* 0x0001e2000c101124 */
[----:B------:R-:W-:Y:S05]  /*c920*/  BRA `(.L_x_5875) ;  /* 0x0000000800107947 */ /* 0x000fea0003800000 */
.L_x_5886:
        /* <DEDUP_REMOVED lines=13> */
.L_x_5890:
[----:B------:R-:W-:Y:S01]  /*ca00*/  IMAD.MOV.U32 R0, RZ, RZ, 0x7f ;  /* 0x0000007fff007424 */ /* 0x000fe200078e00ff */
[----:B------:R-:W-:-:S04]  /*ca10*/  ISETP.GT.U32.AND P0, PT, R2, 0x7f800000, PT ;  /* 0x7f8000000200780c */ /* 0x000fc80003f04070 */
[----:B------:R-:W-:-:S09]  /*ca20*/  SEL R0, R0, 0x7c, P0 ;  /* 0x0000007c00007807 */ /* 0x000fd20000000000 */
.L_x_5891:
[----:B------:R-:W-:Y:S05]  /*ca30*/  BSYNC B0 ;  /* 0x0000000000007941 */ /* 0x000fea0003800000 */
.L_x_5889:
[----:B------:R-:W-:-:S04]  /*ca40*/  LOP3.LUT R2, R3, 0x80000000, RZ, 0xc0, !PT ;  /* 0x8000000003027812 */ /* 0x000fc800078ec0ff */
[----:B------:R-:W-:-:S04]  /*ca50*/  SHF.R.U32.HI R3, RZ, 0x18, R2 ;  /* 0x00000018ff037819 */ /* 0x000fc80000011602 */
[----:B------:R-:W-:-:S05]  /*ca60*/  LOP3.LUT R3, R0, R3, RZ, 0xfc, !PT ;  /* 0x0000000300037212 */ /* 0x000fca00078efcff */
[----:B------:R0:W-:Y:S01]  /*ca70*/  STG.E.U8 desc[UR36][R16.64], R3 ;  /* 0x0000000310007986 */ /* 0x0001e2000c101124 */
[----:B------:R-:W-:Y:S05]  /*ca80*/  BRA `(.L_x_5875) ;  /* 0x0000000400b87947 */ /* 0x000fea0003800000 */
.L_x_5885:
[----:B------:R-:W-:-:S05]  /*ca90*/  HADD2.F32 R0, -RZ, R3.H0_H0 ;  /* 0x20000003ff007230 */ /* 0x000fca0000004100 */
[----:B------:R-:W-:-:S05]  /*caa0*/  F2FP.BF16.F32.PACK_AB R0, RZ, R0 ;  /* 0x00000000ff00723e */ /* 0x000fca00000010ff */
[----:B------:R0:W-:Y:S01]  /*cab0*/  STG.E.U16 desc[UR36][R16.64], R0 ;  /* 0x0000000010007986 */ /* 0x0001e2000c101524 */
[----:B------:R-:W-:Y:S05]  /*cac0*/  BRA `(.L_x_5875) ;  /* 0x0000000400a87947 */ /* 0x000fea0003800000 */
.L_x_5882:
        /* <DEDUP_REMOVED lines=12> */
.L_x_5894:
        /* <DEDUP_REMOVED lines=17> */
.L_x_5897:
[----:B------:R-:W-:-:S04]  /*cca0*/  LOP3.LUT R2, R3, 0x80000000, RZ, 0xc0, !PT ;  /* 0x8000000003027812 */ /* 0x000fc800078ec0ff */
[----:B------:R-:W-:-:S04]  /*ccb0*/  SHF.R.U32.HI R3, RZ, 0x18, R2 ;  /* 0x00000018ff037819 */ /* 0x000fc80000011602 */
[----:B------:R-:W-:-:S04]  /*ccc0*/  LOP3.LUT R0, R0, R3, RZ, 0xfc, !PT ;  /* 0x0000000300007212 */ /* 0x000fc800078efcff */
[----:B------:R-:W-:-:S07]  /*ccd0*/  PRMT R8, R0, 0x7610, R8 ;  /* 0x0000761000087816 */ /* 0x000fce0000000008 */
.L_x_5896:
[----:B------:R-:W-:Y:S05]  /*cce0*/  BSYNC B0 ;  /* 0x0000000000007941 */ /* 0x000fea0003800000 */
.L_x_5895:
[----:B------:R3:W-:Y:S01]  /*ccf0*/  STG.E.U8 desc[UR36][R16.64], R8 ;  /* 0x0000000810007986 */ /* 0x0007e2000c101124 */
[----:B------:R-:W-:Y:S05]  /*cd00*/  BRA `(.L_x_5875) ;  /* 0x0000000400187947 */ /* 0x000fea0003800000 */
.L_x_5893:
        /* <DEDUP_REMOVED lines=17> */
.L_x_5900:
[----:B------:R-:W-:-:S04]  /*ce20*/  LOP3.LUT R2, R3, 0x80000000, RZ, 0xc0, !PT ;  /* 0x8000000003027812 */ /* 0x000fc800078ec0ff */
[----:B------:R-:W-:-:S04]  /*ce30*/  SHF.R.U32.HI R3, RZ, 0x18, R2 ;  /* 0x00000018ff037819 */ /* 0x000fc80000011602 */
[----:B------:R-:W-:-:S04]  /*ce40*/  LOP3.LUT R0, R0, R3, RZ, 0xfc, !PT ;  /* 0x0000000300007212 */ /* 0x000fc800078efcff */
[----:B------:R-:W-:-:S07]  /*ce50*/  PRMT R8, R0, 0x7610, R8 ;  /* 0x0000761000087816 */ /* 0x000fce0000000008 */
.L_x_5899:
[----:B------:R-:W-:Y:S05]  /*ce60*/  BSYNC B0 ;  /* 0x0000000000007941 */ /* 0x000fea0003800000 */
.L_x_5898:
[----:B------:R0:W-:Y:S01]  /*ce70*/  STG.E.U8 desc[UR36][R16.64], R8 ;  /* 0x0000000810007986 */ /* 0x0001e2000c101124 */
[----:B------:R-:W-:Y:S05]  /*ce80*/  BRA `(.L_x_5875) ;  /* 0x0000000000b87947 */ /* 0x000fea0003800000 */
.L_x_5892:
        /* <DEDUP_REMOVED lines=22> */
.L_x_5874:
        /* <DEDUP_REMOVED lines=16> */
.L_x_5903:
[----:B------:R-:W-:Y:S05]  /*d0f0*/  BRA `(.L_x_5875) ;  /* 0x00000000001c7947 */ /* 0x000fea0003800000 */
.L_x_5902:
[----:B------:R-:W-:-:S06]  /*d100*/  HADD2.F32 R3, -RZ, R3.H0_H0 ;  /* 0x20000003ff037230 */ /* 0x000fcc0000004100 */
[----:B------:R-:W0:Y:S02]  /*d110*/  F2I.U64.TRUNC R2, R3 ;  /* 0x0000000300027311 */ /* 0x000e24000020d800 */
[----:B0-----:R1:W-:Y:S01]  /*d120*/  STG.E.64 desc[UR36][R16.64], R2 ;  /* 0x0000000210007986 */ /* 0x0013e2000c101b24 */
[----:B------:R-:W-:Y:S05]  /*d130*/  BRA `(.L_x_5875) ;  /* 0x00000000000c7947 */ /* 0x000fea0003800000 */
.L_x_5901:
[----:B------:R-:W-:-:S06]  /*d140*/  HADD2.F32 R3, -RZ, R3.H0_H0 ;  /* 0x20000003ff037230 */ /* 0x000fcc0000004100 */
[----:B------:R-:W0:Y:S02]  /*d150*/  F2I.FTZ.U32.TRUNC.NTZ R3, R3 ;  /* 0x0000000300037305 */ /* 0x000e24000021f000 */
[----:B0-----:R0:W-:Y:S02]  /*d160*/  STG.E desc[UR36][R16.64], R3 ;  /* 0x0000000310007986 */ /* 0x0011e4000c101924 */
.L_x_5875:
[----:B------:R-:W-:-:S07]  /*d170*/  VIADD R19, R19, 0x80 ;  /* 0x0000008013137836 */ /* 0x000fce0000000000 */
.L_x_5802:
[----:B------:R-:W-:Y:S05]  /*d180*/  BSYNC B6 ;  /* 0x0000000000067941 */ /* 0x000fea0003800000 */
.L_x_5801:
        /* <DEDUP_REMOVED lines=357> */
.L_x_5904:
        /* <DEDUP_REMOVED lines=23> */
.L_x_5908:
[----:B------:R-:W2:Y:S02]  /*e950*/  LDG.E.U8 R2, desc[UR36][R2.64] ;  /* 0x0000002402027981 */ /* 0x000ea4000c1e1100 */
[----:B--2---:R-:W-:-:S04]  /*e960*/  I2FP.F32.U32 R0, R2 ;  /* 0x0000000200007245 */ /* 0x004fc80000201000 */
[----:B------:R-:W-:-:S04]  /*e970*/  F2FP.F16.F32.PACK_AB R0, RZ, R0 ;  /* 0x00000000ff00723e */ /* 0x000fc800000000ff */
[----:B------:R-:W-:Y:S01]  /*e980*/  PRMT R19, R0, 0x7610, R19 ;  /* 0x0000761000137816 */ /* 0x000fe20000000013 */
[----:B------:R-:W-:Y:S06]  /*e990*/  BRA `(.L_x_5910) ;  /* 0x0000000c00bc7947 */ /* 0x000fec0003800000 */
.L_x_5907:
        /* <DEDUP_REMOVED lines=11> */
.L_x_5912:
[----:B------:R-:W2:Y:S02]  /*ea50*/  LDG.E R2, desc[UR36][R2.64] ;  /* 0x0000002402027981 */ /* 0x000ea4000c1e1900 */
[----:B--2---:R-:W-:-:S04]  /*ea60*/  I2FP.F32.S32 R0, R2 ;  /* 0x0000000200007245 */ /* 0x004fc80000201400 */
[----:B------:R-:W-:-:S04]  /*ea70*/  F2FP.F16.F32.PACK_AB R0, RZ, R0 ;  /* 0x00000000ff00723e */ /* 0x000fc800000000ff */
[----:B------:R-:W-:Y:S01]  /*ea80*/  PRMT R19, R0, 0x7610, R19 ;  /* 0x0000761000137816 */ /* 0x000fe20000000013 */
[----:B------:R-:W-:Y:S06]  /*ea90*/  BRA `(.L_x_5910) ;  /* 0x0000000c007c7947 */ /* 0x000fec0003800000 */
.L_x_5911:
[----:B------:R-:W2:Y:S02]  /*eaa0*/  LDG.E.U16 R2, desc[UR36][R2.64] ;  /* 0x0000002402027981 */ /* 0x000ea4000c1e1500 */
[----:B--2---:R-:W0:Y:S02]  /*eab0*/  I2F.S16 R0, R2 ;  /* 0x0000000200007306 */ /* 0x004e240000101400 */
[----:B0-----:R-:W-:-:S04]  /*eac0*/  F2FP.F16.F32.PACK_AB R0, RZ, R0 ;  /* 0x00000000ff00723e */ /* 0x001fc800000000ff */
[----:B------:R-:W-:Y:S01]  /*ead0*/  PRMT R19, R0, 0x7610, R19 ;  /* 0x0000761000137816 */ /* 0x000fe20000000013 */
[----:B------:R-:W-:Y:S06]  /*eae0*/  BRA `(.L_x_5910) ;  /* 0x0000000c00687947 */ /* 0x000fec0003800000 */
.L_x_5906:
        /* <DEDUP_REMOVED lines=9> */
.L_x_5914:
[----:B------:R1:W5:Y:S01]  /*eb80*/  LDG.E.U16 R19, desc[UR36][R2.64] ;  /* 0x0000002402137981 */ /* 0x000362000c1e1500 */
[----:B------:R-:W-:Y:S05]  /*eb90*/  BRA `(.L_x_5910) ;  /* 0x0000000c003c7947 */ /* 0x000fea0003800000 */
.L_x_5913:
        /* <DEDUP_REMOVED lines=9> */
.L_x_5916:
[----:B------:R0:W5:Y:S01]  /*ec30*/  LDG.E.U16 R19, desc[UR36][R2.64] ;  /* 0x0000002402137981 */ /* 0x000162000c1e1500 */
[----:B------:R-:W-:Y:S05]  /*ec40*/  BRA `(.L_x_5910) ;  /* 0x0000000c00107947 */ /* 0x000fea0003800000 */
.L_x_5915:
        /* <DEDUP_REMOVED lines=9> */
.L_x_5905:
        /* <DEDUP_REMOVED lines=14> */
.L_x_5919:
        /* <DEDUP_REMOVED lines=9> */
.L_x_5918:
        /* <DEDUP_REMOVED lines=28> */
.L_x_5921:
        /* <DEDUP_REMOVED lines=15> */
.L_x_5920:
[----:B------:R-:W2:Y:S02]  /*f100*/  LDG.E.U16 R0, desc[UR36][R2.64] ;  /* 0x0000002402007981 */ /* 0x000ea4000c1e1500 */
[----:B--2---:R-:W-:-:S05]  /*f110*/  IMAD.U32 R0, R0, 0x10000, RZ ;  /* 0x0001000000007824 */ /* 0x004fca00078e00ff */
[----:B------:R-:W-:-:S04]  /*f120*/  F2FP.F16.F32.PACK_AB R0, RZ, R0 ;  /* 0x00000000ff00723e */ /* 0x000fc800000000ff */
[----:B------:R-:W-:Y:S01]  /*f130*/  PRMT R19, R0, 0x7610, R19 ;  /* 0x0000761000137816 */ /* 0x000fe20000000013 */
[----:B------:R-:W-:Y:S06]  /*f140*/  BRA `(.L_x_5910) ;  /* 0x0000000400d07947 */ /* 0x000fec0003800000 */
.L_x_5917:
        /* <DEDUP_REMOVED lines=13> */
.L_x_5924:
        /* <DEDUP_REMOVED lines=21> */
.L_x_5928:
[----:B------:R-:W-:Y:S05]  /*f370*/  BSYNC B1 ;  /* 0x0000000000017941 */ /* 0x000fea0003800000 */
.L_x_5927:
[----:B------:R-:W-:Y:S01]  /*f380*/  LEA R3, R0, 0x3b800000, 0x17 ;  /* 0x3b80000000037811 */ /* 0x000fe200078eb8ff */
[----:B------:R-:W-:-:S05]  /*f390*/  IMAD.SHL.U32 R0, R2, 0x100000, RZ ;  /* 0x0010000002007824 */ /* 0x000fca00078e00ff */
[----:B------:R-:W-:-:S07]  /*f3a0*/  LOP3.LUT R0, R3, R0, R4, 0xfe, !PT ;  /* 0x0000000003007212 */ /* 0x000fce00078efe04 */
.L_x_5926:
[----:B------:R-:W-:Y:S05]  /*f3b0*/  BSYNC B0 ;  /* 0x0000000000007941 */ /* 0x000fea0003800000 */
.L_x_5925:
[----:B------:R-:W-:-:S04]  /*f3c0*/  F2FP.F16.F32.PACK_AB R0, RZ, R0 ;  /* 0x00000000ff00723e */ /* 0x000fc800000000ff */
[----:B------:R-:W-:Y:S01]  /*f3d0*/  PRMT R19, R0, 0x7610, R19 ;  /* 0x0000761000137816 */ /* 0x000fe20000000013 */
[----:B------:R-:W-:Y:S06]  /*f3e0*/  BRA `(.L_x_5910) ;  /* 0x0000000400287947 */ /* 0x000fec0003800000 */
.L_x_5923:
        /* <DEDUP_REMOVED lines=21> */
.L_x_5932:
[----:B------:R-:W-:Y:S05]  /*f540*/  BSYNC B1 ;  /* 0x0000000000017941 */ /* 0x000fea0003800000 */
.L_x_5931:
[----:B------:R-:W-:Y:S01]  /*f550*/  LEA R3, R0, 0x37800000, 0x17 ;  /* 0x3780000000037811 */ /* 0x000fe200078eb8ff */
[----:B------:R-:W-:-:S05]  /*f560*/  IMAD.SHL.U32 R0, R2, 0x200000, RZ ;  /* 0x0020000002007824 */ /* 0x000fca00078e00ff */
[----:B------:R-:W-:-:S07]  /*f570*/  LOP3.LUT R0, R3, R0, R4, 0xfe, !PT ;  /* 0x0000000003007212 */ /* 0x000fce00078efe04 */
.L_x_5930:
[----:B------:R-:W-:Y:S05]  /*f580*/  BSYNC B0 ;  /* 0x0000000000007941 */ /* 0x000fea0003800000 */
.L_x_5929:
[----:B------:R-:W-:-:S04]  /*f590*/  F2FP.F16.F32.PACK_AB R0, RZ, R0 ;  /* 0x00000000ff00723e */ /* 0x000fc800000000ff */
[----:B------:R-:W-:Y:S01]  /*f5a0*/  PRMT R19, R0, 0x7610, R19 ;  /* 0x0000761000137816 */ /* 0x000fe20000000013 */
[----:B------:R-:W-:Y:S06]  /*f5b0*/  BRA `(.L_x_5910) ;  /* 0x0000000000b47947 */ /* 0x000fec0003800000 */
.L_x_5922:
        /* <DEDUP_REMOVED lines=14> */
.L_x_5936:
[----:B------:R-:W-:Y:S05]  /*f6a0*/  BSYNC B0 ;  /* 0x0000000000007941 */ /* 0x000fea0003800000 */
.L_x_5935:
[----:B------:R-:W-:-:S04]  /*f6b0*/  F2FP.F16.F32.PACK_AB R0, RZ, R0 ;  /* 0x00000000ff00723e */ /* 0x000fc800000000ff */
[----:B------:R-:W-:Y:S01]  /*f6c0*/  PRMT R19, R0, 0x7610, R19 ;  /* 0x0000761000137816 */ /* 0x000fe20000000013 */
[----:B------:R-:W-:Y:S06]  /*f6d0*/  BRA `(.L_x_5910) ;  /* 0x00000000006c7947 */ /* 0x000fec0003800000 */
.L_x_5909:
        /* <DEDUP_REMOVED lines=16> */
.L_x_5937:
[----:B------:R-:W-:Y:S01]  /*f7e0*/  PRMT R19, RZ, 0x7610, R19 ;  /* 0x00007610ff137816 */ /* 0x000fe20000000013 */
[----:B------:R-:W-:Y:S06]  /*f7f0*/  BRA `(.L_x_5910) ;  /* 0x0000000000247947 */ /* 0x000fec0003800000 */
.L_x_5934:
[----:B------:R-:W2:Y:S02]  /*f800*/  LDG.E.64 R2, desc[UR36][R2.64] ;  /* 0x0000002402027981 */ /* 0x000ea4000c1e1b00 */
[----:B--2---:R-:W0:Y:S02]  /*f810*/  I2F.U64 R0, R2 ;  /* 0x0000000200007312 */ /* 0x004e240000301000 */
[----:B0-----:R-:W-:-:S04]  /*f820*/  F2FP.F16.F32.PACK_AB R0, RZ, R0 ;  /* 0x00000000ff00723e */ /* 0x001fc800000000ff */
[----:B------:R-:W-:Y:S01]  /*f830*/  PRMT R19, R0, 0x7610, R19 ;  /* 0x0000761000137816 */ /* 0x000fe20000000013 */
[----:B------:R-:W-:Y:S06]  /*f840*/  BRA `(.L_x_5910) ;  /* 0x0000000000107947 */ /* 0x000fec0003800000 */
.L_x_5933:
[----:B------:R-:W2:Y:S02]  /*f850*/  LDG.E R2, desc[UR36][R2.64] ;  /* 0x0000002402027981 */ /* 0x000ea4000c1e1900 */
[----:B--2---:R-:W-:-:S04]  /*f860*/  I2FP.F32.U32 R0, R2 ;  /* 0x0000000200007245 */ /* 0x004fc80000201000 */
[----:B------:R-:W-:-:S04]  /*f870*/  F2FP.F16.F32.PACK_AB R0, RZ, R0 ;  /* 0x00000000ff00723e */ /* 0x000fc800000000ff */
[----:B------:R-:W-:-:S07]  /*f880*/  PRMT R19, R0, 0x7610, R19 ;  /* 0x0000761000137816 */ /* 0x000fce0000000013 */
.L_x_5910:
        /* <DEDUP_REMOVED lines=17> */
.L_x_5941:
[----:B------:R1:W5:Y:S01]  /*f9a0*/  LDG.E.U8 R0, desc[UR36][R4.64] ;  /* 0x0000002404007981 */ /* 0x000362000c1e1100 */
[----:B------:R-:W-:Y:S05]  /*f9b0*/  BRA `(.L_x_5943) ;  /* 0x0000000c00647947 */ /* 0x000fea0003800000 */
.L_x_5940:
        /* <DEDUP_REMOVED lines=8> */
.L_x_5945:
[----:B------:R3:W5:Y:S01]  /*fa40*/  LDG.E.U8 R0, desc[UR36][R4.64] ;  /* 0x0000002404007981 */ /* 0x000762000c1e1100 */
[----:B------:R-:W-:Y:S05]  /*fa50*/  BRA `(.L_x_5943) ;  /* 0x0000000c003c7947 */ /* 0x000fea0003800000 */
.L_x_5944:
[----:B------:R4:W5:Y:S01]  /*fa60*/  LDG.E.U16 R0, desc[UR36][R4.64] ;  /* 0x0000002404007981 */ /* 0x000962000c1e1500 */
[----:B------:R-:W-:Y:S05]  /*fa70*/  BRA `(.L_x_5943) ;  /* 0x0000000c00347947 */ /* 0x000fea0003800000 */
.L_x_5939:
        /* <DEDUP_REMOVED lines=10> */
.L_x_5947:
[----:B------:R-:W2:Y:S02]  /*fb20*/  LDG.E.U16 R2, desc[UR36][R4.64] ;  /* 0x0000002404027981 */ /* 0x000ea4000c1e1500 */
[----:B--2---:R-:W-:-:S06]  /*fb30*/  HADD2.F32 R2, -RZ, R2.H0_H0 ;  /* 0x20000002ff027230 */ /* 0x004fcc0000004100 */
[----:B------:R-:W0:Y:S02]  /*fb40*/  F2I.S64.TRUNC R2, R2 ;  /* 0x0000000200027311 */ /* 0x000e24000020d900 */
[----:B0-----:R-:W-:Y:S01]  /*fb50*/  PRMT R0, R2, 0x7610, R0 ;  /* 0x0000761002007816 */ /* 0x001fe20000000000 */
[----:B------:R-:W-:Y:S06]  /*fb60*/  BRA `(.L_x_5943) ;  /* 0x0000000800f87947 */ /* 0x000fec0003800000 */
.L_x_5946:
        /* <DEDUP_REMOVED lines=10> */
.L_x_5949:
[----:B------:R-:W2:Y:S02]  /*fc10*/  LDG.E.U16 R4, desc[UR36][R4.64] ;  /* 0x0000002404047981 */ /* 0x000ea4000c1e1500 */
[----:B--2---:R-:W-:-:S06]  /*fc20*/  HADD2.F32 R2, -RZ, R4.H0_H0 ;  /* 0x20000004ff027230 */ /* 0x004fcc0000004100 */
[----:B------:R-:W0:Y:S02]  /*fc30*/  F2I.S64.TRUNC R2, R2 ;  /* 0x0000000200027311 */ /* 0x000e24000020d900 */
[----:B0-----:R-:W-:Y:S01]  /*fc40*/  PRMT R0, R2, 0x7610, R0 ;  /* 0x0000761002007816 */ /* 0x001fe20000000000 */
[----:B------:R-:W-:Y:S06]  /*fc50*/  BRA `(.L_x_5943) ;  /* 0x0000000800bc7947 */ /* 0x000fec0003800000 */
.L_x_5948:
[----:B------:R-:W2:Y:S02]  /*fc60*/  LDG.E.64 R2, desc[UR36][R4.64] ;  /* 0x0000002404027981 */ /* 0x000ea4000c1e1b00 */
[----:B--2---:R-:W0:Y:S02]  /*fc70*/  F2I.S64.F64.TRUNC R2, R2 ;  /* 0x0000000200027311 */ /* 0x004e24000030d900 */
[----:B0-----:R-:W-:Y:S01]  /*fc80*/  PRMT R0, R2, 0x7610, R0 ;  /* 0x0000761002007816 */ /* 0x001fe20000000000 */
[----:B------:R-:W-:Y:S06]  /*fc90*/  BRA `(.L_x_5943) ;  /* 0x0000000800ac7947 */ /* 0x000fec0003800000 */
.L_x_5938:
        /* <DEDUP_REMOVED lines=12> */
.L_x_5952:
[----:B------:R-:W2:Y:S02]  /*fd60*/  LDG.E.64 R4, desc[UR36][R4.64] ;  /* 0x0000002404047981 */ /* 0x000ea4000c1e1b00 */
[----:B--2---:R-:W0:Y:S02]  /*fd70*/  F2I.S64.F64.TRUNC R2, R4 ;  /* 0x0000000400027311 */ /* 0x004e24000030d900 */
[----:B0-----:R-:W-:Y:S01]  /*fd80*/  PRMT R0, R2, 0x7610, R0 ;  /* 0x0000761002007816 */ /* 0x001fe20000000000 */
[----:B------:R-:W-:Y:S06]  /*fd90*/  BRA `(.L_x_5943) ;  /* 0x00000008006c7947 */ /* 0x000fec0003800000 */
.L_x_5951:
        /* <DEDUP_REMOVED lines=28> */
.L_x_5954:
        /* <DEDUP_REMOVED lines=15> */
.L_x_5953:
[----:B------:R-:W2:Y:S02]  /*10050*/  LDG.E.U16 R2, desc[UR36][R4.64] ;  /* 0x0000002404027981 */ /* 0x000ea4000c1e1500 */
[----:B--2---:R-:W-:-:S06]  /*10060*/  IMAD.U32 R2, R2, 0x10000, RZ ;  /* 0x0001000002027824 */ /* 0x004fcc00078e00ff */
[----:B------:R-:W0:Y:S02]  /*10070*/  F2I.S64.TRUNC R2, R2 ;  /* 0x0000000200027311 */ /* 0x000e24000020d900 */
[----:B0-----:R-:W-:Y:S01]  /*10080*/  PRMT R0, R2, 0x7610, R0 ;  /* 0x0000761002007816 */ /* 0x001fe20000000000 */
[----:B------:R-:W-:Y:S06]  /*10090*/  BRA `(.L_x_5943) ;  /* 0x0000000400ac7947 */ /* 0x000fec0003800000 */
.L_x_5950:
        /* <DEDUP_REMOVED lines=10> */
.L_x_5957:
        /* <DEDUP_REMOVED lines=21> */
.L_x_5961:
[----:B------:R-:W-:Y:S05]  /*10290*/  BSYNC B1 ;  /* 0x0000000000017941 */ /* 0x000fea0003800000 */
.L_x_5960:
[----:B------:R-:W-:Y:S01]  /*102a0*/  IMAD.SHL.U32 R2, R2, 0x100000, RZ ;  /* 0x0010000002027824 */ /* 0x000fe200078e00ff */
[----:B------:R-:W-:-:S04]  /*102b0*/  LEA R3, R0, 0x3b800000, 0x17 ;  /* 0x3b80000000037811 */ /* 0x000fc800078eb8ff */
[----:B------:R-:W-:-:S07]  /*102c0*/  LOP3.LUT R2, R3, R2, R4, 0xfe, !PT ;  /* 0x0000000203027212 */ /* 0x000fce00078efe04 */
.L_x_5959:
[----:B------:R-:W-:Y:S05]  /*102d0*/  BSYNC B0 ;  /* 0x0000000000007941 */ /* 0x000fea0003800000 */
.L_x_5958:
[----:B------:R-:W0:Y:S02]  /*102e0*/  F2I.S64.TRUNC R2, R2 ;  /* 0x0000000200027311 */ /* 0x000e24000020d900 */
[----:B0-----:R-:W-:Y:S01]  /*102f0*/  PRMT R0, R2, 0x7610, R0 ;  /* 0x0000761002007816 */ /* 0x001fe20000000000 */
[----:B------:R-:W-:Y:S06]  /*10300*/  BRA `(.L_x_5943) ;  /* 0x0000000400107947 */ /* 0x000fec0003800000 */
.L_x_5956:
        /* <DEDUP_REMOVED lines=21> */
.L_x_5965:
[----:B------:R-:W-:Y:S05]  /*10460*/  BSYNC B1 ;  /* 0x0000000000017941 */ /* 0x000fea0003800000 */
.L_x_5964:
[----:B------:R-:W-:Y:S01]  /*10470*/  IMAD.SHL.U32 R2, R2, 0x200000, RZ ;  /* 0x0020000002027824 */ /* 0x000fe200078e00ff */
[----:B------:R-:W-:-:S04]  /*10480*/  LEA R3, R0, 0x37800000, 0x17 ;  /* 0x3780000000037811 */ /* 0x000fc800078eb8ff */
[----:B------:R-:W-:-:S07]  /*10490*/  LOP3.LUT R2, R3, R2, R4, 0xfe, !PT ;  /* 0x0000000203027212 */ /* 0x000fce00078efe04 */
.L_x_5963:
[----:B------:R-:W-:Y:S05]  /*104a0*/  BSYNC B0 ;  /* 0x0000000000007941 */ /* 0x000fea0003800000 */
.L_x_5962:
[----:B------:R-:W0:Y:S02]  /*104b0*/  F2I.S64.TRUNC R2, R2 ;  /* 0x0000000200027311 */ /* 0x000e24000020d900 */
[----:B0-----:R-:W-:Y:S01]  /*104c0*/  PRMT R0, R2, 0x7610, R0 ;  /* 0x0000761002007816 */ /* 0x001fe20000000000 */
[----:B------:R-:W-:Y:S06]  /*104d0*/  BRA `(.L_x_5943) ;  /* 0x00000000009c7947 */ /* 0x000fec0003800000 */
.L_x_5955:
        /* <DEDUP_REMOVED lines=14> */
.L_x_5969:
[----:B------:R-:W-:Y:S05]  /*105c0*/  BSYNC B0 ;  /* 0x0000000000007941 */ /* 0x000fea0003800000 */
.L_x_5968:
[----:B------:R-:W0:Y:S02]  /*105d0*/  F2I.S64.TRUNC R2, R2 ;  /* 0x0000000200027311 */ /* 0x000e24000020d900 */
[----:B0-----:R-:W-:Y:S01]  /*105e0*/  PRMT R0, R2, 0x7610, R0 ;  /* 0x0000761002007816 */ /* 0x001fe20000000000 */
[----:B------:R-:W-:Y:S06]  /*105f0*/  BRA `(.L_x_5943) ;  /* 0x0000000000547947 */ /* 0x000fec0003800000 */
.L_x_5942:
        /* <DEDUP_REMOVED lines=16> */
.L_x_5970:
[----:B------:R-:W-:Y:S01]  /*10700*/  PRMT R0, RZ, 0x7610, R0 ;  /* 0x00007610ff007816 */ /* 0x000fe20000000000 */
[----:B------:R-:W-:Y:S06]  /*10710*/  BRA `(.L_x_5943) ;  /* 0x00000000000c7947 */ /* 0x000fec0003800000 */
.L_x_5967:
[----:B------:R0:W5:Y:S01]  /*10720*/  LDG.E.U8 R0, desc[UR36][R4.64] ;  /* 0x0000002404007981 */ /* 0x000162000c1e1100 */
[----:B------:R-:W-:Y:S05]  /*10730*/  BRA `(.L_x_5943) ;  /* 0x0000000000047947 */ /* 0x000fea0003800000 */
.L_x_5966:
[----:B------:R0:W5:Y:S02]  /*10740*/  LDG.E.U8 R0, desc[UR36][R4.64] ;  /* 0x0000002404007981 */ /* 0x000164000c1e1100 */
.L_x_5943:
        /* <DEDUP_REMOVED lines=21> */
[----:B-1----:R-:W-:Y:S01]  /*108a0*/  STG.E.U8 desc[UR36][R16.64], R3 ;  /* 0x0000000310007986 */ /* 0x002fe2000c101124 */
[----:B------:R-:W-:Y:S05]  /*108b0*/  EXIT ;  /* 0x000000000000794d */ /* 0x000fea0003800000 */
.L_x_5974:
[----:B------:R-:W-:-:S06]  /*108c0*/  HADD2.F32 R3, -RZ, R19.H0_H0 ;  /* 0x20000013ff037230 */ /* 0x000fcc0000004100 */
[----:B------:R-:W1:Y:S02]  /*108d0*/  F2I.S64.TRUNC R2, R3 ;  /* 0x0000000300027311 */ /* 0x000e64000020d900 */
[----:B-1----:R-:W-:Y:S01]  /*108e0*/  STG.E.U8 desc[UR36][R16.64], R2 ;  /* 0x0000000210007986 */ /* 0x002fe2000c101124 */
[----:B------:R-:W-:Y:S05]  /*108f0*/  EXIT ;  /* 0x000000000000794d */ /* 0x000fea0003800000 */
.L_x_5973:
        /* <DEDUP_REMOVED lines=8> */
[----:B-1----:R-:W-:Y:S01]  /*10980*/  STG.E.64 desc[UR36][R16.64], R2 ;  /* 0x0000000210007986 */ /* 0x002fe2000c101b24 */
[----:B------:R-:W-:Y:S05]  /*10990*/  EXIT ;  /* 0x000000000000794d */ /* 0x000fea0003800000 */
.L_x_5977:
[----:B------:R-:W-:-:S06]  /*109a0*/  HADD2.F32 R19, -RZ, R19.H0_H0 ;  /* 0x20000013ff137230 */ /* 0x000fcc0000004100 */
[----:B------:R-:W1:Y:S02]  /*109b0*/  F2I.FTZ.TRUNC.NTZ R19, R19 ;  /* 0x0000001300137305 */ /* 0x000e64000021f100 */
[----:B-1----:R-:W-:Y:S01]  /*109c0*/  STG.E desc[UR36][R16.64], R19 ;  /* 0x0000001310007986 */ /* 0x002fe2000c101924 */
[----:B------:R-:W-:Y:S05]  /*109d0*/  EXIT ;  /* 0x000000000000794d */ /* 0x000fea0003800000 */
.L_x_5976:
[----:B------:R-:W-:-:S06]  /*109e0*/  HADD2.F32 R19, -RZ, R19.H0_H0 ;  /* 0x20000013ff137230 */ /* 0x000fcc0000004100 */
[----:B------:R-:W1:Y:S02]  /*109f0*/  F2I.FTZ.TRUNC.NTZ R19, R19 ;  /* 0x0000001300137305 */ /* 0x000e64000021f100 */
[----:B-1----:R-:W-:Y:S01]  /*10a00*/  STG.E.U16 desc[UR36][R16.64], R19 ;  /* 0x0000001310007986 */ /* 0x002fe2000c101524 */
[----:B------:R-:W-:Y:S05]  /*10a10*/  EXIT ;  /* 0x000000000000794d */ /* 0x000fea0003800000 */
.L_x_5972:
[----:B------:R-:W-:-:S13]  /*10a20*/  ISETP.GT.AND P0, PT, R2, 0x6, PT ;  /* 0x000000060200780c */ /* 0x000fda0003f04270 */
[----:B------:R-:W-:Y:S05]  /*10a30*/  @P0 BRA `(.L_x_5978) ;  /* 0x0000000000240947 */ /* 0x000fea0003800000 */
[----:B------:R-:W-:-:S13]  /*10a40*/  ISETP.NE.AND P0, PT, R2, 0x5, PT ;  /* 0x000000050200780c */ /* 0x000fda0003f05270 */
[----:B------:R-:W-:Y:S05]  /*10a50*/  @!P0 BRA `(.L_x_5979) ;  /* 0x0000000000148947 */ /* 0x000fea0003800000 */
[----:B------:R-:W-:-:S13]  /*10a60*/  ISETP.NE.AND P0, PT, R2, 0x6, PT ;  /* 0x000000060200780c */ /* 0x000fda0003f05270 */
[----:B------:R-:W-:Y:S05]  /*10a70*/  @P0 BRA `(.L_x_5975) ;  /* 0x0000000800c40947 */ /* 0x000fea0003800000 */
[----:B------:R-:W-:-:S05]  /*10a80*/  HADD2.F32 R19, -RZ, R19.H0_H0 ;  /* 0x20000013ff137230 */ /* 0x000fca0000004100 */
[----:B------:R-:W-:Y:S01]  /*10a90*/  STG.E desc[UR36][R16.64], R19 ;  /* 0x0000001310007986 */ /* 0x000fe2000c101924 */
[----:B------:R-:W-:Y:S05]  /*10aa0*/  EXIT ;  /* 0x000000000000794d */ /* 0x000fea0003800000 */
.L_x_5979:
[----:B------:R-:W-:Y:S01]  /*10ab0*/  STG.E.U16 desc[UR36][R16.64], R19 ;  /* 0x0000001310007986 */ /* 0x000fe2000c101524 */
[----:B------:R-:W-:Y:S05]  /*10ac0*/  EXIT ;  /* 0x000000000000794d */ /* 0x000fea0003800000 */
.L_x_5978:
        /* <DEDUP_REMOVED lines=8> */
[----:B------:R-:W-:Y:S01]  /*10b50*/  STG.E.64 desc[UR36][R16.64], R2 ;  /* 0x0000000210007986 */ /* 0x000fe2000c101b24 */
[----:B------:R-:W-:Y:S05]  /*10b60*/  EXIT ;  /* 0x000000000000794d */ /* 0x000fea0003800000 */
.L_x_5981:
[----:B------:R-:W-:-:S05]  /*10b70*/  HADD2.F32 R0, -RZ, R19.H0_H0 ;  /* 0x20000013ff007230 */ /* 0x000fca0000004100 */
[----:B------:R-:W-:-:S04]  /*10b80*/  F2FP.F16.F32.PACK_AB R0, RZ, R0 ;  /* 0x00000000ff00723e */ /* 0x000fc800000000ff */
[----:B------:R-:W-:-:S05]  /*10b90*/  PRMT R0, R0, 0x5410, RZ ;  /* 0x0000541000007816 */ /* 0x000fca00000000ff */
[----:B------:R-:W-:Y:S01]  /*10ba0*/  STG.E desc[UR36][R16.64], R0 ;  /* 0x0000000010007986 */ /* 0x000fe2000c101924 */
[----:B------:R-:W-:Y:S05]  /*10bb0*/  EXIT ;  /* 0x000000000000794d */ /* 0x000fea0003800000 */
.L_x_5980:
[----:B------:R-:W-:-:S05]  /*10bc0*/  HADD2.F32 R2, -RZ, R19.H0_H0 ;  /* 0x20000013ff027230 */ /* 0x000fca0000004100 */
[----:B------:R-:W-:-:S06]  /*10bd0*/  FMUL.FTZ R2, R2, 1 ;  /* 0x3f80000002027820 */ /* 0x000fcc0000410000 */
[----:B------:R-:W1:Y:S02]  /*10be0*/  F2F.F64.F32 R2, R2 ;  /* 0x0000000200027310 */ /* 0x000e640000201800 */
[----:B-1----:R-:W-:Y:S01]  /*10bf0*/  STG.E.64 desc[UR36][R16.64], R2 ;  /* 0x0000000210007986 */ /* 0x002fe2000c101b24 */
[----:B------:R-:W-:Y:S05]  /*10c00*/  EXIT ;  /* 0x000000000000794d */ /* 0x000fea0003800000 */
.L_x_5971:
        /* <DEDUP_REMOVED lines=11> */
[----:B------:R-:W-:Y:S01]  /*10cc0*/  STG.E.U8 desc[UR36][R16.64], R3 ;  /* 0x0000000310007986 */ /* 0x000fe2000c101124 */
[----:B------:R-:W-:Y:S05]  /*10cd0*/  EXIT ;  /* 0x000000000000794d */ /* 0x000fea0003800000 */
.L_x_5984:
[----:B------:R-:W-:Y:S01]  /*10ce0*/  HADD2.F32 R19, -RZ, R19.H0_H0 ;  /* 0x20000013ff137230 */ /* 0x000fe20000004100 */
[----:B------:R-:W-:-:S04]  /*10cf0*/  CS2R R6, SRZ ;  /* 0x0000000000067805 */ /* 0x000fc8000001ff00 */
[----:B0--34-:R-:W-:-:S06]  /*10d00*/  FMUL.FTZ R4, R19, 1 ;  /* 0x3f80000013047820 */ /* 0x019fcc0000410000 */
[----:B------:R-:W0:Y:S02]  /*10d10*/  F2F.F64.F32 R4, R4 ;  /* 0x0000000400047310 */ /* 0x000e240000201800 */
[----:B0-----:R-:W-:Y:S01]  /*10d20*/  STG.E.128 desc[UR36][R16.64], R4 ;  /* 0x0000000410007986 */ /* 0x001fe2000c101d24 */
[----:B------:R-:W-:Y:S05]  /*10d30*/  EXIT ;  /* 0x000000000000794d */ /* 0x000fea0003800000 */
.L_x_5983:
        /* <DEDUP_REMOVED lines=21> */
.L_x_5988:
[----:B------:R-:W-:Y:S05]  /*10e90*/  BSYNC B0 ;  /* 0x0000000000007941 */ /* 0x000fea0003800000 */
.L_x_5987:
[----:B------:R-:W-:-:S05]  /*10ea0*/  LOP3.LUT R3, R0, R3, RZ, 0xfc, !PT ;  /* 0x0000000300037212 */ /* 0x000fca00078efcff */
[----:B------:R-:W-:Y:S01]  /*10eb0*/  STG.E.U8 desc[UR36][R16.64], R3 ;  /* 0x0000000310007986 */ /* 0x000fe2000c101124 */
[----:B------:R-:W-:Y:S05]  /*10ec0*/  EXIT ;  /* 0x000000000000794d */ /* 0x000fea0003800000 */
.L_x_5986:
        /* <DEDUP_REMOVED lines=13> */
.L_x_5990:
[----:B------:R-:W-:Y:S01]  /*10fa0*/  IMAD.MOV.U32 R0, RZ, RZ, 0x7f ;  /* 0x0000007fff007424 */ /* 0x000fe200078e00ff */
[----:B------:R-:W-:-:S04]  /*10fb0*/  ISETP.GT.U32.AND P0, PT, R2, 0x7f800000, PT ;  /* 0x7f8000000200780c */ /* 0x000fc80003f04070 */
[----:B------:R-:W-:-:S09]  /*10fc0*/  SEL R0, R0, 0x7c, P0 ;  /* 0x0000007c00007807 */ /* 0x000fd20000000000 */
.L_x_5991:
[----:B------:R-:W-:Y:S05]  /*10fd0*/  BSYNC B0 ;  /* 0x0000000000007941 */ /* 0x000fea0003800000 */
.L_x_5989:
[----:B------:R-:W-:-:S04]  /*10fe0*/  LOP3.LUT R2, R19, 0x80000000, RZ, 0xc0, !PT ;  /* 0x8000000013027812 */ /* 0x000fc800078ec0ff */
[----:B------:R-:W-:-:S04]  /*10ff0*/  SHF.R.U32.HI R3, RZ, 0x18, R2 ;  /* 0x00000018ff037819 */ /* 0x000fc80000011602 */
[----:B------:R-:W-:-:S05]  /*11000*/  LOP3.LUT R3, R0, R3, RZ, 0xfc, !PT ;  /* 0x0000000300037212 */ /* 0x000fca00078efcff */
[----:B------:R-:W-:Y:S01]  /*11010*/  STG.E.U8 desc[UR36][R16.64], R3 ;  /* 0x0000000310007986 */ /* 0x000fe2000c101124 */
[----:B------:R-:W-:Y:S05]  /*11020*/  EXIT ;  /* 0x000000000000794d */ /* 0x000fea0003800000 */
.L_x_5985:
[----:B------:R-:W-:-:S05]  /*11030*/  HADD2.F32 R0, -RZ, R19.H0_H0 ;  /* 0x20000013ff007230 */ /* 0x000fca0000004100 */
[----:B------:R-:W-:-:S05]  /*11040*/  F2FP.BF16.F32.PACK_AB R0, RZ, R0 ;  /* 0x00000000ff00723e */ /* 0x000fca00000010ff */
[----:B------:R-:W-:Y:S01]  /*11050*/  STG.E.U16 desc[UR36][R16.64], R0 ;  /* 0x0000000010007986 */ /* 0x000fe2000c101524 */
[----:B------:R-:W-:Y:S05]  /*11060*/  EXIT ;  /* 0x000000000000794d */ /* 0x000fea0003800000 */
.L_x_5982:
        /* <DEDUP_REMOVED lines=10> */
[----:B-1----:R-:W-:Y:S01]  /*11110*/  STG.E.U16 desc[UR36][R16.64], R3 ;  /* 0x0000000310007986 */ /* 0x002fe2000c101524 */
[----:B------:R-:W-:Y:S05]  /*11120*/  EXIT ;  /* 0x000000000000794d */ /* 0x000fea0003800000 */
.L_x_5994:
        /* <DEDUP_REMOVED lines=17> */
.L_x_5997:
[----:B------:R-:W-:-:S04]  /*11240*/  LOP3.LUT R2, R19, 0x80000000, RZ, 0xc0, !PT ;  /* 0x8000000013027812 */ /* 0x000fc800078ec0ff */
[----:B------:R-:W-:-:S04]  /*11250*/  SHF.R.U32.HI R3, RZ, 0x18, R2 ;  /* 0x00000018ff037819 */ /* 0x000fc80000011602 */
[----:B------:R-:W-:-:S04]  /*11260*/  LOP3.LUT R0, R0, R3, RZ, 0xfc, !PT ;  /* 0x0000000300007212 */ /* 0x000fc800078efcff */
[----:B------:R-:W-:-:S07]  /*11270*/  PRMT R8, R0, 0x7610, R8 ;  /* 0x0000761000087816 */ /* 0x000fce0000000008 */
.L_x_5996:
[----:B------:R-:W-:Y:S05]  /*11280*/  BSYNC B0 ;  /* 0x0000000000007941 */ /* 0x000fea0003800000 */
.L_x_5995:
[----:B------:R-:W-:Y:S01]  /*11290*/  STG.E.U8 desc[UR36][R16.64], R8 ;  /* 0x0000000810007986 */ /* 0x000fe2000c101124 */
[----:B------:R-:W-:Y:S05]  /*112a0*/  EXIT ;  /* 0x000000000000794d */ /* 0x000fea0003800000 */
.L_x_5993:
        /* <DEDUP_REMOVED lines=17> */
.L_x_6000:
[----:B------:R-:W-:-:S04]  /*113c0*/  LOP3.LUT R2, R19, 0x80000000, RZ, 0xc0, !PT ;  /* 0x8000000013027812 */ /* 0x000fc800078ec0ff */
[----:B------:R-:W-:-:S04]  /*113d0*/  SHF.R.U32.HI R3, RZ, 0x18, R2 ;  /* 0x00000018ff037819 */ /* 0x000fc80000011602 */
[----:B------:R-:W-:-:S04]  /*113e0*/  LOP3.LUT R0, R0, R3, RZ, 0xfc, !PT ;  /* 0x0000000300007212 */ /* 0x000fc800078efcff */
[----:B------:R-:W-:-:S07]  /*113f0*/  PRMT R8, R0, 0x7610, R8 ;  /* 0x0000761000087816 */ /* 0x000fce0000000008 */
.L_x_5999:
[----:B------:R-:W-:Y:S05]  /*11400*/  BSYNC B0 ;  /* 0x0000000000007941 */ /* 0x000fea0003800000 */
.L_x_5998:
[----:B------:R-:W-:Y:S01]  /*11410*/  STG.E.U8 desc[UR36][R16.64], R8 ;  /* 0x0000000810007986 */ /* 0x000fe2000c101124 */
[----:B------:R-:W-:Y:S05]  /*11420*/  EXIT ;  /* 0x000000000000794d */ /* 0x000fea0003800000 */
.L_x_5992:
        /* <DEDUP_REMOVED lines=22> */
.L_x_5975:
[----:B------:R-:W-:Y:S01]  /*11590*/  MOV R0, 0x180 ;  /* 0x0000018000007802 */ /* 0x000fe20000000f00 */
[----:B------:R-:W-:Y:S01]  /*115a0*/  ULDC.64 UR4, c[0x4][0x170] ;  /* 0x01005c0000047ab9 */ /* 0x000fe20000000a00 */
[----:B------:R-:W-:Y:S01]  /*115b0*/  ULDC.64 UR6, c[0x4][0x70] ;  /* 0x01001c0000067ab9 */ /* 0x000fe20000000a00 */
[----:B0--34-:R-:W-:Y:S01]  /*115c0*/  IMAD.U32 R4, RZ, RZ, UR4 ;  /* 0x00000004ff047e24 */ /* 0x019fe2000f8e00ff */
        /* <DEDUP_REMOVED lines=12> */
.L_x_6003:
[----:B------:R-:W-:Y:S05]  /*11690*/  EXIT ;  /* 0x000000000000794d */ /* 0x000fea0003800000 */
.L_x_6002:
[----:B------:R-:W-:-:S06]  /*116a0*/  HADD2.F32 R2, -RZ, R19.H0_H0 ;  /* 0x20000013ff027230 */ /* 0x000fcc0000004100 */
[----:B------:R-:W1:Y:S02]  /*116b0*/  F2I.U64.TRUNC R2, R2 ;  /* 0x0000000200027311 */ /* 0x000e64000020d800 */
[----:B-1----:R-:W-:Y:S01]  /*116c0*/  STG.E.64 desc[UR36][R16.64], R2 ;  /* 0x0000000210007986 */ /* 0x002fe2000c101b24 */
[----:B------:R-:W-:Y:S05]  /*116d0*/  EXIT ;  /* 0x000000000000794d */ /* 0x000fea0003800000 */
.L_x_6001:
[----:B------:R-:W-:-:S06]  /*116e0*/  HADD2.F32 R19, -RZ, R19.H0_H0 ;  /* 0x20000013ff137230 */ /* 0x000fcc0000004100 */
[----:B------:R-:W1:Y:S02]  /*116f0*/  F2I.FTZ.U32.TRUNC.NTZ R19, R19 ;  /* 0x0000001300137305 */ /* 0x000e64000021f000 */
[----:B-1----:R-:W-:Y:S01]  /*11700*/  STG.E desc[UR36][R16.64], R19 ;  /* 0x0000001310007986 */ /* 0x002fe2000c101924 */
[----:B------:R-:W-:Y:S05]  /*11710*/  EXIT ;  /* 0x000000000000794d */ /* 0x000fea0003800000 */
.L_x_6004:
        /* <DEDUP_REMOVED lines=14> */
.L_x_11771:


//--------------------- .text._ZN2at6native27unrolled_elementwise_kernelIZNS0_43_GLOBAL__N__7cc8d1ed_10_Dropout_cu_0e96ed3819masked_scale_kernelIhN3c104HalfEfEEvRNS_6TensorERKS6_S9_T1_EUlS5_hE_St5arrayIPcLm3EELi4E23TrivialOffsetCalculatorILi2EjESF_ILi1EjENS0_6memory12LoadWithCastILi2EEENSI_13StoreWithCastILi1EEEEEviT_T0_T2_T3_T4_T5_ --------------------------
	.section	.text._ZN2at6native27unrolled_elementwise_kernelIZNS0_43_GLOBAL__N__7cc8d1ed_10_Dropout_cu_0e96ed3819masked_scale_kernelIhN3c104HalfEfEEvRNS_6TensorERKS6_S9_T1_EUlS5_hE_St5arrayIPcLm3EELi4E23TrivialOffsetCalculatorILi2EjESF_ILi1EjENS0_6memory12LoadWithCastILi2EEENSI_13StoreWithCastILi1EEEEEviT_T0_T2_T3_T4_T5_,"ax",@progbits
	.align	128
        .global         _ZN2at6native27unrolled_elementwise_kernelIZNS0_43_GLOBAL__N__7cc8d1ed_10_Dropout_cu_0e96ed3819masked_scale_kernelIhN3c104HalfEfEEvRNS_6TensorERKS6_S9_T1_EUlS5_hE_St5arrayIPcLm3EELi4E23TrivialOffsetCalculatorILi2EjESF_ILi1EjENS0_6memory12LoadWithCastILi2EEENSI_13StoreWithCastILi1EEEEEviT_T0_T2_T3_T4_T5_
        .type           _ZN2at6native27unrolled_elementwise_kernelIZNS0_43_GLOBAL__N__7cc8d1ed_10_Dropout_cu_0e96ed3819masked_scale_kernelIhN3c104HalfEfEEvRNS_6TensorERKS6_S9_T1_EUlS5_hE_St5arrayIPcLm3EELi4E23TrivialOffsetCalculatorILi2EjESF_ILi1EjENS0_6memory12LoadWithCastILi2EEENSI_13StoreWithCastILi1EEEEEviT_T0_T2_T3_T4_T5_,@function
        .size           _ZN2at6native27unrolled_elementwise_kernelIZNS0_43_GLOBAL__N__7cc8d1ed_10_Dropout_cu_0e96ed3819masked_scale_kernelIhN3c104HalfEfEEvRNS_6TensorERKS6_S9_T1_EUlS5_hE_St5arrayIPcLm3EELi4E23TrivialOffsetCalculatorILi2EjESF_ILi1EjENS0_6memory12LoadWithCastILi2EEENSI_13StoreWithCastILi1EEEEEviT_T0_T2_T3_T4_T5_,(.L_x_11772 - _ZN2at6native27unrolled_elementwise_kernelIZNS0_43_GLOBAL__N__7cc8d1ed_10_Dropout_cu_0e96ed3819masked_scale_kernelIhN3c104HalfEfEEvRNS_6TensorERKS6_S9_T1_EUlS5_hE_St5arrayIPcLm3EELi4E23TrivialOffsetCalculatorILi2EjESF_ILi1EjENS0_6memory12LoadWithCastILi2EEENSI_13StoreWithCastILi1EEEEEviT_T0_T2_T3_T4_T5_)
        .other          _ZN2at6native27unrolled_elementwise_kernelIZNS0_43_GLOBAL__N__7cc8d1ed_10_Dropout_cu_0e96ed3819masked_scale_kernelIhN3c104HalfEfEEvRNS_6TensorERKS6_S9_T1_EUlS5_hE_St5arrayIPcLm3EELi4E23TrivialOffsetCalculatorILi2EjESF_ILi1EjENS0_6memory12LoadWithCastILi2EEENSI_13StoreWithCastILi1EEEEEviT_T0_T2_T3_T4_T5_,@"STO_CUDA_ENTRY STV_DEFAULT"
_ZN2at6native27unrolled_elementwise_kernelIZNS0_43_GLOBAL__N__7cc8d1ed_10_Dropout_cu_0e96ed3819masked_scale_kernelIhN3c104HalfEfEEvRNS_6TensorERKS6_S9_T1_EUlS5_hE_St5arrayIPcLm3EELi4E23TrivialOffsetCalculatorILi2EjESF_ILi1EjENS0_6memory12LoadWithCastILi2EEENSI_13StoreWithCastILi1EEEEEviT_T0_T2_T3_T4_T5_:
.text._ZN2at6native27unrolled_elementwise_kernelIZNS0_43_GLOBAL__N__7cc8d1ed_10_Dropout_cu_0e96ed3819masked_scale_kernelIhN3c104HalfEfEEvRNS_6TensorERKS6_S9_T1_EUlS5_hE_St5arrayIPcLm3EELi4E23TrivialOffsetCalculatorILi2EjESF_ILi1EjENS0_6memory12LoadWithCastILi2EEENSI_13StoreWithCastILi1EEEEEviT_T0_T2_T3_T4_T5_:
        /* <DEDUP_REMOVED lines=36> */
.L_x_6010:
[----:B------:R-:W2:Y:S02]  /*0240*/  LDG.E.U8 R4, desc[UR36][R4.64] ;  /* 0x0000002404047981 */ /* 0x000ea4000c1e1100 */
[----:B--2---:R-:W-:-:S04]  /*0250*/  I2FP.F32.U32 R0, R4 ;  /* 0x0000000400007245 */ /* 0x004fc80000201000 */
[----:B------:R-:W-:-:S04]  /*0260*/  F2FP.F16.F32.PACK_AB R0, RZ, R0 ;  /* 0x00000000ff00723e */ /* 0x000fc800000000ff */
[----:B------:R-:W-:Y:S01]  /*0270*/  PRMT R18, R0, 0x7610, R18 ;  /* 0x0000761000127816 */ /* 0x000fe20000000012 */
[----:B------:R-:W-:Y:S06]  /*0280*/  BRA `(.L_x_6012) ;  /* 0x0000000c00c07947 */ /* 0x000fec0003800000 */
.L_x_6009:
        /* <DEDUP_REMOVED lines=11> */
.L_x_6014:
[----:B------:R-:W2:Y:S02]  /*0340*/  LDG.E R4, desc[UR36][R4.64] ;  /* 0x0000002404047981 */ /* 0x000ea4000c1e1900 */
[----:B--2---:R-:W-:-:S04]  /*0350*/  I2FP.F32.S32 R0, R4 ;  /* 0x0000000400007245 */ /* 0x004fc80000201400 */
[----:B------:R-:W-:-:S04]  /*0360*/  F2FP.F16.F32.PACK_AB R0, RZ, R0 ;  /* 0x00000000ff00723e */ /* 0x000fc800000000ff */
[----:B------:R-:W-:Y:S01]  /*0370*/  PRMT R18, R0, 0x7610, R18 ;  /* 0x0000761000127816 */ /* 0x000fe20000000012 */
[----:B------:R-:W-:Y:S06]  /*0380*/  BRA `(.L_x_6012) ;  /* 0x0000000c00807947 */ /* 0x000fec0003800000 */
.L_x_6013:
[----:B------:R-:W2:Y:S02]  /*0390*/  LDG.E.U16 R4, desc[UR36][R4.64] ;  /* 0x0000002404047981 */ /* 0x000ea4000c1e1500 */
[----:B--2---:R-:W0:Y:S02]  /*03a0*/  I2F.S16 R0, R4 ;  /* 0x0000000400007306 */ /* 0x004e240000101400 */
[----:B0-----:R-:W-:-:S04]  /*03b0*/  F2FP.F16.F32.PACK_AB R0, RZ, R0 ;  /* 0x00000000ff00723e */ /* 0x001fc800000000ff */
[----:B------:R-:W-:Y:S01]  /*03c0*/  PRMT R18, R0, 0x7610, R18 ;  /* 0x0000761000127816 */ /* 0x000fe20000000012 */
[----:B------:R-:W-:Y:S06]  /*03d0*/  BRA `(.L_x_6012) ;  /* 0x0000000c006c7947 */ /* 0x000fec0003800000 */
.L_x_6008:
        /* <DEDUP_REMOVED lines=9> */
.L_x_6016:
[----:B------:R1:W5:Y:S01]  /*0470*/  LDG.E.U16 R18, desc[UR36][R4.64] ;  /* 0x0000002404127981 */ /* 0x000362000c1e1500 */
[----:B------:R-:W-:Y:S05]  /*0480*/  BRA `(.L_x_6012) ;  /* 0x0000000c00407947 */ /* 0x000fea0003800000 */
.L_x_6015:
        /* <DEDUP_REMOVED lines=9> */
.L_x_6018:
[----:B------:R0:W5:Y:S01]  /*0520*/  LDG.E.U16 R18, desc[UR36][R4.64] ;  /* 0x0000002404127981 */ /* 0x000162000c1e1500 */
[----:B------:R-:W-:Y:S05]  /*0530*/  BRA `(.L_x_6012) ;  /* 0x0000000c00147947 */ /* 0x000fea0003800000 */
.L_x_6017:
        /* <DEDUP_REMOVED lines=9> */
.L_x_6007:
        /* <DEDUP_REMOVED lines=14> */
.L_x_6021:
        /* <DEDUP_REMOVED lines=9> */
.L_x_6020:
        /* <DEDUP_REMOVED lines=28> */
.L_x_6023:
        /* <DEDUP_REMOVED lines=13> */
[----:B------:R-:W-:-:S04]  /*09d0*/  F2FP.F16.F32.PACK_AB R0, RZ, R0 ;  /* 0x00000000ff00723e */ /* 0x000fc800000000ff */
[----:B------:R-:W-:Y:S01]  /*09e0*/  PRMT R18, R0, 0x7610, R18 ;  /* 0x0000761000127816 */ /* 0x000fe20000000012 */
[----:B------:R-:W-:Y:S06]  /*09f0*/  BRA `(.L_x_6012) ;  /* 0x0000000400e47947 */ /* 0x000fec0003800000 */
.L_x_6022:
[----:B------:R-:W2:Y:S02]  /*0a00*/  LDG.E.U16 R0, desc[UR36][R4.64] ;  /* 0x0000002404007981 */ /* 0x000ea4000c1e1500 */
[----:B--2---:R-:W-:-:S05]  /*0a10*/  IMAD.U32 R0, R0, 0x10000, RZ ;  /* 0x0001000000007824 */ /* 0x004fca00078e00ff */
[----:B------:R-:W-:-:S04]  /*0a20*/  F2FP.F16.F32.PACK_AB R0, RZ, R0 ;  /* 0x00000000ff00723e */ /* 0x000fc800000000ff */
[----:B------:R-:W-:Y:S01]  /*0a30*/  PRMT R18, R0, 0x7610, R18 ;  /* 0x0000761000127816 */ /* 0x000fe20000000012 */
[----:B------:R-:W-:Y:S06]  /*0a40*/  BRA `(.L_x_6012) ;  /* 0x0000000400d07947 */ /* 0x000fec0003800000 */
.L_x_6019:
        /* <DEDUP_REMOVED lines=13> */
.L_x_6026:
        /* <DEDUP_REMOVED lines=21> */
.L_x_6030:
[----:B------:R-:W-:Y:S05]  /*0c70*/  BSYNC B1 ;  /* 0x0000000000017941 */ /* 0x000fea0003800000 */
.L_x_6029:
[----:B------:R-:W-:Y:S01]  /*0c80*/  LEA R5, R0, 0x3b800000, 0x17 ;  /* 0x3b80000000057811 */ /* 0x000fe200078eb8ff */
[----:B------:R-:W-:-:S05]  /*0c90*/  IMAD.SHL.U32 R0, R3, 0x100000, RZ ;  /* 0x0010000003007824 */ /* 0x000fca00078e00ff */
[----:B------:R-:W-:-:S07]  /*0ca0*/  LOP3.LUT R0, R5, R0, R6, 0xfe, !PT ;  /* 0x0000000005007212 */ /* 0x000fce00078efe06 */
.L_x_6028:
[----:B------:R-:W-:Y:S05]  /*0cb0*/  BSYNC B0 ;  /* 0x0000000000007941 */ /* 0x000fea0003800000 */
.L_x_6027:
[----:B------:R-:W-:-:S04]  /*0cc0*/  F2FP.F16.F32.PACK_AB R0, RZ, R0 ;  /* 0x00000000ff00723e */ /* 0x000fc800000000ff */
[----:B------:R-:W-:Y:S01]  /*0cd0*/  PRMT R18, R0, 0x7610, R18 ;  /* 0x0000761000127816 */ /* 0x000fe20000000012 */
[----:B------:R-:W-:Y:S06]  /*0ce0*/  BRA `(.L_x_6012) ;  /* 0x0000000400287947 */ /* 0x000fec0003800000 */
.L_x_6025:
        /* <DEDUP_REMOVED lines=21> */
.L_x_6034:
[----:B------:R-:W-:Y:S05]  /*0e40*/  BSYNC B1 ;  /* 0x0000000000017941 */ /* 0x000fea0003800000 */
.L_x_6033:
[----:B------:R-:W-:Y:S01]  /*0e50*/  LEA R5, R0, 0x37800000, 0x17 ;  /* 0x3780000000057811 */ /* 0x000fe200078eb8ff */
[----:B------:R-:W-:-:S05]  /*0e60*/  IMAD.SHL.U32 R0, R3, 0x200000, RZ ;  /* 0x0020000003007824 */ /* 0x000fca00078e00ff */
[----:B------:R-:W-:-:S07]  /*0e70*/  LOP3.LUT R0, R5, R0, R6, 0xfe, !PT ;  /* 0x0000000005007212 */ /* 0x000fce00078efe06 */
.L_x_6032:
[----:B------:R-:W-:Y:S05]  /*0e80*/  BSYNC B0 ;  /* 0x0000000000007941 */ /* 0x000fea0003800000 */
.L_x_6031:
[----:B------:R-:W-:-:S04]  /*0e90*/  F2FP.F16.F32.PACK_AB R0, RZ, R0 ;  /* 0x00000000ff00723e */ /* 0x000fc800000000ff */
[----:B------:R-:W-:Y:S01]  /*0ea0*/  PRMT R18, R0, 0x7610, R18 ;  /* 0x0000761000127816 */ /* 0x000fe20000000012 */
[----:B------:R-:W-:Y:S06]  /*0eb0*/  BRA `(.L_x_6012) ;  /* 0x0000000000b47947 */ /* 0x000fec0003800000 */
.L_x_6024:
        /* <DEDUP_REMOVED lines=14> */
.L_x_6038:
[----:B------:R-:W-:Y:S05]  /*0fa0*/  BSYNC B0 ;  /* 0x0000000000007941 */ /* 0x000fea0003800000 */
.L_x_6037:
[----:B------:R-:W-:-:S04]  /*0fb0*/  F2FP.F16.F32.PACK_AB R0, RZ, R0 ;  /* 0x00000000ff00723e */ /* 0x000fc800000000ff */
[----:B------:R-:W-:Y:S01]  /*0fc0*/  PRMT R18, R0, 0x7610, R18 ;  /* 0x0000761000127816 */ /* 0x000fe20000000012 */
[----:B------:R-:W-:Y:S06]  /*0fd0*/  BRA `(.L_x_6012) ;  /* 0x00000000006c7947 */ /* 0x000fec0003800000 */
.L_x_6011:
        /* <DEDUP_REMOVED lines=16> */
.L_x_6039:
[----:B------:R-:W-:Y:S01]  /*10e0*/  PRMT R18, RZ, 0x7610, R18 ;  /* 0x00007610ff127816 */ /* 0x000fe20000000012 */
[----:B------:R-:W-:Y:S06]  /*10f0*/  BRA `(.L_x_6012) ;  /* 0x0000000000247947 */ /* 0x000fec0003800000 */
.L_x_6036:
[----:B------:R-:W2:Y:S02]  /*1100*/  LDG.E.64 R4, desc[UR36][R4.64] ;  /* 0x0000002404047981 */ /* 0x000ea4000c1e1b00 */
[----:B--2---:R-:W0:Y:S02]  /*1110*/  I2F.U64 R0, R4 ;  /* 0x0000000400007312 */ /* 0x004e240000301000 */
[----:B0-----:R-:W-:-:S04]  /*1120*/  F2FP.F16.F32.PACK_AB R0, RZ, R0 ;  /* 0x00000000ff00723e */ /* 0x001fc800000000ff */
[----:B------:R-:W-:Y:S01]  /*1130*/  PRMT R18, R0, 0x7610, R18 ;  /* 0x0000761000127816 */ /* 0x000fe20000000012 */
[----:B------:R-:W-:Y:S06]  /*1140*/  BRA `(.L_x_6012) ;  /* 0x0000000000107947 */ /* 0x000fec0003800000 */
.L_x_6035:
[----:B------:R-:W2:Y:S02]  /*1150*/  LDG.E R4, desc[UR36][R4.64] ;  /* 0x0000002404047981 */ /* 0x000ea4000c1e1900 */
[----:B--2---:R-:W-:-:S04]  /*1160*/  I2FP.F32.U32 R0, R4 ;  /* 0x0000000400007245 */ /* 0x004fc80000201000 */
[----:B------:R-:W-:-:S04]  /*1170*/  F2FP.F16.F32.PACK_AB R0, RZ, R0 ;  /* 0x00000000ff00723e */ /* 0x000fc800000000ff */
[----:B------:R-:W-:-:S07]  /*1180*/  PRMT R18, R0, 0x7610, R18 ;  /* 0x0000761000127816 */ /* 0x000fce0000000012 */
.L_x_6012:
[----:B------:R-:W2:Y:S01]  /*1190*/  LDC.64 R6, c[0x0][0x238] ;  /* 0x00008e00ff067b82 */ /* 0x000ea20000000a00 */
[----:B------:R-:W-:Y:S01]  /*11a0*/  PRMT R0, R23, 0x9910, RZ ;  /* 0x0000991017007816 */ /* 0x000fe200000000ff */
[----:B------:R-:W-:Y:S02]  /*11b0*/  ULDC UR4, c[0x0][0x24c] ;  /* 0x0000930000047ab9 */ /* 0x000fe40000000800 */
[----:B------:R-:W-:Y:S01]  /*11c0*/  IMAD R27, R27, UR4, RZ ;  /* 0x000000041b1b7c24 */ /* 0x000fe2000f8e02ff */
[----:B------:R-:W-:-:S04]  /*11d0*/  ISETP.GT.AND P0, PT, R0, 0x9, PT ;  /* 0x000000090000780c */ /* 0x000fc80003f04270 */
[----:B--2---:R-:W-:-:S05]  /*11e0*/  IADD3 R6, P1, R27, R6, RZ ;  /* 0x000000061b067210 */ /* 0x004fca0007f3e0ff */
        /* <DEDUP_REMOVED lines=12> */
.L_x_6043:
[----:B------:R3:W5:Y:S01]  /*12b0*/  LDG.E.U8 R19, desc[UR36][R6.64] ;  /* 0x0000002406137981 */ /* 0x000762000c1e1100 */
[----:B------:R-:W-:Y:S05]  /*12c0*/  BRA `(.L_x_6045) ;  /* 0x0000000c00647947 */ /* 0x000fea0003800000 */
.L_x_6042:
        /* <DEDUP_REMOVED lines=8> */
.L_x_6047:
[----:B------:R2:W5:Y:S01]  /*1350*/  LDG.E.U8 R19, desc[UR36][R6.64] ;  /* 0x0000002406137981 */ /* 0x000562000c1e1100 */
[----:B------:R-:W-:Y:S05]  /*1360*/  BRA `(.L_x_6045) ;  /* 0x0000000c003c7947 */ /* 0x000fea0003800000 */
.L_x_6046:
[----:B------:R4:W5:Y:S01]  /*1370*/  LDG.E.U16 R19, desc[UR36][R6.64] ;  /* 0x0000002406137981 */ /* 0x000962000c1e1500 */
[----:B------:R-:W-:Y:S05]  /*1380*/  BRA `(.L_x_6045) ;  /* 0x0000000c00347947 */ /* 0x000fea0003800000 */
.L_x_6041:
[----:B------:R-:W-:-:S13]  /*1390*/  ISETP.GT.AND P0, PT, R0, 0x6, PT ;  /* 0x000000060000780c */ /* 0x000fda0003f04270 */
[----:B------:R-:W-:Y:S05]  /*13a0*/  @P0 BRA `(.L_x_6048) ;  /* 0x0000000000340947 */ /* 0x000fea0003800000 */
[----:B------:R-:W-:-:S13]  /*13b0*/  ISETP.NE.AND P0, PT, R0, 0x5, PT ;  /* 0x000000050000780c */ /* 0x000fda0003f05270 */
[----:B------:R-:W-:Y:S05]  /*13c0*/  @!P0 BRA `(.L_x_6049) ;  /* 0x0000000000188947 */ /* 0x000fea0003800000 */
[----:B------:R-:W-:-:S13]  /*13d0*/  ISETP.NE.AND P0, PT, R0, 0x6, PT ;  /* 0x000000060000780c */ /* 0x000fda0003f05270 */
[----:B------:R-:W-:Y:S05]  /*13e0*/  @P0 BRA `(.L_x_6044) ;  /* 0x0000000800c80947 */ /* 0x000fea0003800000 */
[----:B01----:R-:W2:Y:S02]  /*13f0*/  LDG.E R4, desc[UR36][R6.64] ;  /* 0x0000002406047981 */ /* 0x003ea4000c1e1900 */
[----:B--2---:R-:W0:Y:S02]  /*1400*/  F2I.S64.TRUNC R4, R4 ;  /* 0x0000000400047311 */ /* 0x004e24000020d900 */
[----:B0-----:R-:W-:Y:S01]  /*1410*/  PRMT R19, R4, 0x7610, R19 ;  /* 0x0000761004137816 */ /* 0x001fe20000000013 */
[----:B------:R-:W-:Y:S06]  /*1420*/  BRA `(.L_x_6045) ;  /* 0x0000000c000c7947 */ /* 0x000fec0003800000 */
.L_x_6049:
[----:B01----:R-:W2:Y:S02]  /*1430*/  LDG.E.U16 R4, desc[UR36][R6.64] ;  /* 0x0000002406047981 */ /* 0x003ea4000c1e1500 */
[----:B--2---:R-:W-:-:S06]  /*1440*/  HADD2.F32 R4, -RZ, R4.H0_H0 ;  /* 0x20000004ff047230 */ /* 0x004fcc0000004100 */
[----:B------:R-:W0:Y:S02]  /*1450*/  F2I.S64.TRUNC R4, R4 ;  /* 0x0000000400047311 */ /* 0x000e24000020d900 */
[----:B0-----:R-:W-:Y:S01]  /*1460*/  PRMT R19, R4, 0x7610, R19 ;  /* 0x0000761004137816 */ /* 0x001fe20000000013 */
[----:B------:R-:W-:Y:S06]  /*1470*/  BRA `(.L_x_6045) ;  /* 0x0000000800f87947 */ /* 0x000fec0003800000 */
.L_x_6048:
[----:B------:R-:W-:-:S13]  /*1480*/  ISETP.NE.AND P0, PT, R0, 0x7, PT ;  /* 0x000000070000780c */ /* 0x000fda0003f05270 */
[----:B------:R-:W-:Y:S05]  /*1490*/  @!P0 BRA `(.L_x_6050) ;  /* 0x0000000000348947 */ /* 0x000fea0003800000 */
        /* <DEDUP_REMOVED lines=8> */
.L_x_6051:
[----:B------:R-:W0:Y:S02]  /*1520*/  LDG.E.U16 R6, desc[UR36][R6.64] ;  /* 0x0000002406067981 */ /* 0x000e24000c1e1500 */
[----:B01----:R-:W-:-:S06]  /*1530*/  HADD2.F32 R4, -RZ, R6.H0_H0 ;  /* 0x20000006ff047230 */ /* 0x003fcc0000004100 */
[----:B------:R-:W0:Y:S02]  /*1540*/  F2I.S64.TRUNC R4, R4 ;  /* 0x0000000400047311 */ /* 0x000e24000020d900 */
[----:B0-----:R-:W-:Y:S01]  /*1550*/  PRMT R19, R4, 0x7610, R19 ;  /* 0x0000761004137816 */ /* 0x001fe20000000013 */
[----:B------:R-:W-:Y:S06]  /*1560*/  BRA `(.L_x_6045) ;  /* 0x0000000800bc7947 */ /* 0x000fec0003800000 */
.L_x_6050:
[----:B01----:R-:W2:Y:S02]  /*1570*/  LDG.E.64 R4, desc[UR36][R6.64] ;  /* 0x0000002406047981 */ /* 0x003ea4000c1e1b00 */
[----:B--2---:R-:W0:Y:S02]  /*1580*/  F2I.S64.F64.TRUNC R4, R4 ;  /* 0x0000000400047311 */ /* 0x004e24000030d900 */
[----:B0-----:R-:W-:Y:S01]  /*1590*/  PRMT R19, R4, 0x7610, R19 ;  /* 0x0000761004137816 */ /* 0x001fe20000000013 */
[----:B------:R-:W-:Y:S06]  /*15a0*/  BRA `(.L_x_6045) ;  /* 0x0000000800ac7947 */ /* 0x000fec0003800000 */
.L_x_6040:
        /* <DEDUP_REMOVED lines=12> */
.L_x_6054:
[----:B------:R-:W0:Y:S02]  /*1670*/  LDG.E.64 R6, desc[UR36][R6.64] ;  /* 0x0000002406067981 */ /* 0x000e24000c1e1b00 */
[----:B01----:R-:W0:Y:S02]  /*1680*/  F2I.S64.F64.TRUNC R4, R6 ;  /* 0x0000000600047311 */ /* 0x003e24000030d900 */
[----:B0-----:R-:W-:Y:S01]  /*1690*/  PRMT R19, R4, 0x7610, R19 ;  /* 0x0000761004137816 */ /* 0x001fe20000000013 */
[----:B------:R-:W-:Y:S06]  /*16a0*/  BRA `(.L_x_6045) ;  /* 0x00000008006c7947 */ /* 0x000fec0003800000 */
.L_x_6053:
        /* <DEDUP_REMOVED lines=10> */
[----:B01----:R-:W0:Y:S01]  /*1750*/  FLO.U32 R4, R3 ;  /* 0x0000000300047300 */ /* 0x003e2200000e0000 */
        /* <DEDUP_REMOVED lines=17> */
.L_x_6056:
        /* <DEDUP_REMOVED lines=12> */
[----:B01----:R-:W0:Y:S02]  /*1930*/  F2I.S64.TRUNC R4, R0 ;  /* 0x0000000000047311 */ /* 0x003e24000020d900 */
[----:B0-----:R-:W-:Y:S01]  /*1940*/  PRMT R19, R4, 0x7610, R19 ;  /* 0x0000761004137816 */ /* 0x001fe20000000013 */
[----:B------:R-:W-:Y:S06]  /*1950*/  BRA `(.L_x_6045) ;  /* 0x0000000400c07947 */ /* 0x000fec0003800000 */
.L_x_6055:
[----:B01----:R-:W2:Y:S02]  /*1960*/  LDG.E.U16 R4, desc[UR36][R6.64] ;  /* 0x0000002406047981 */ /* 0x003ea4000c1e1500 */
[----:B--2---:R-:W-:-:S06]  /*1970*/  IMAD.U32 R4, R4, 0x10000, RZ ;  /* 0x0001000004047824 */ /* 0x004fcc00078e00ff */
[----:B------:R-:W0:Y:S02]  /*1980*/  F2I.S64.TRUNC R4, R4 ;  /* 0x0000000400047311 */ /* 0x000e24000020d900 */
[----:B0-----:R-:W-:Y:S01]  /*1990*/  PRMT R19, R4, 0x7610, R19 ;  /* 0x0000761004137816 */ /* 0x001fe20000000013 */
[----:B------:R-:W-:Y:S06]  /*19a0*/  BRA `(.L_x_6045) ;  /* 0x0000000400ac7947 */ /* 0x000fec0003800000 */
.L_x_6052:
        /* <DEDUP_REMOVED lines=10> */
.L_x_6059:
[----:B------:R-:W2:Y:S01]  /*1a50*/  LDG.E.U8 R3, desc[UR36][R6.64] ;  /* 0x0000002406037981 */ /* 0x000ea2000c1e1100 */
[----:B------:R-:W-:Y:S01]  /*1a60*/  BSSY B0, `(.L_x_6060) ;  /* 0x0000018000007945 */ /* 0x000fe20003800000 */
[----:B01----:R-:W-:Y:S01]  /*1a70*/  IMAD.MOV.U32 R4, RZ, RZ, RZ ;  /* 0x000000ffff047224 */ /* 0x003fe200078e00ff */
        /* <DEDUP_REMOVED lines=18> */
.L_x_6063:
[----:B------:R-:W-:Y:S05]  /*1ba0*/  BSYNC B1 ;  /* 0x0000000000017941 */ /* 0x000fea0003800000 */
.L_x_6062:
[----:B------:R-:W-:Y:S01]  /*1bb0*/  IMAD.SHL.U32 R3, R3, 0x100000, RZ ;  /* 0x0010000003037824 */ /* 0x000fe200078e00ff */
[----:B------:R-:W-:-:S04]  /*1bc0*/  LEA R5, R0, 0x3b800000, 0x17 ;  /* 0x3b80000000057811 */ /* 0x000fc800078eb8ff */
[----:B------:R-:W-:-:S07]  /*1bd0*/  LOP3.LUT R4, R5, R3, R6, 0xfe, !PT ;  /* 0x0000000305047212 */ /* 0x000fce00078efe06 */
.L_x_6061:
[----:B------:R-:W-:Y:S05]  /*1be0*/  BSYNC B0 ;  /* 0x0000000000007941 */ /* 0x000fea0003800000 */
.L_x_6060:
[----:B------:R-:W0:Y:S02]  /*1bf0*/  F2I.S64.TRUNC R4, R4 ;  /* 0x0000000400047311 */ /* 0x000e24000020d900 */
[----:B0-----:R-:W-:Y:S01]  /*1c00*/  PRMT R19, R4, 0x7610, R19 ;  /* 0x0000761004137816 */ /* 0x001fe20000000013 */
[----:B------:R-:W-:Y:S06]  /*1c10*/  BRA `(.L_x_6045) ;  /* 0x0000000400107947 */ /* 0x000fec0003800000 */
.L_x_6058:
        /* <DEDUP_REMOVED lines=21> */
.L_x_6067:
[----:B------:R-:W-:Y:S05]  /*1d70*/  BSYNC B1 ;  /* 0x0000000000017941 */ /* 0x000fea0003800000 */
.L_x_6066:
[----:B------:R-:W-:Y:S01]  /*1d80*/  IMAD.SHL.U32 R3, R3, 0x200000, RZ ;  /* 0x0020000003037824 */ /* 0x000fe200078e00ff */
[----:B------:R-:W-:-:S04]  /*1d90*/  LEA R5, R0, 0x37800000, 0x17 ;  /* 0x3780000000057811 */ /* 0x000fc800078eb8ff */
[----:B------:R-:W-:-:S07]  /*1da0*/  LOP3.LUT R4, R5, R3, R6, 0xfe, !PT ;  /* 0x0000000305047212 */ /* 0x000fce00078efe06 */
.L_x_6065:
[----:B------:R-:W-:Y:S05]  /*1db0*/  BSYNC B0 ;  /* 0x0000000000007941 */ /* 0x000fea0003800000 */
.L_x_6064:
[----:B------:R-:W0:Y:S02]  /*1dc0*/  F2I.S64.TRUNC R4, R4 ;  /* 0x0000000400047311 */ /* 0x000e24000020d900 */
[----:B0-----:R-:W-:Y:S01]  /*1dd0*/  PRMT R19, R4, 0x7610, R19 ;  /* 0x0000761004137816 */ /* 0x001fe20000000013 */
[----:B------:R-:W-:Y:S06]  /*1de0*/  BRA `(.L_x_6045) ;  /* 0x00000000009c7947 */ /* 0x000fec0003800000 */
.L_x_6057:
        /* <DEDUP_REMOVED lines=8> */
[----:B01----:R-:W-:Y:S01]  /*1e70*/  IMAD.MOV.U32 R4, RZ, RZ, 0x400000 ;  /* 0x00400000ff047424 */ /* 0x003fe200078e00ff */
[----:B--2---:R-:W-:-:S13]  /*1e80*/  ISETP.NE.AND P0, PT, R6, RZ, PT ;  /* 0x000000ff0600720c */ /* 0x004fda0003f05270 */
[----:B------:R-:W-:Y:S05]  /*1e90*/  @!P0 BRA `(.L_x_6071) ;  /* 0x00000000000c8947 */ /* 0x000fea0003800000 */
[----:B------:R-:W-:-:S13]  /*1ea0*/  ISETP.NE.AND P0, PT, R6, 0xff, PT ;  /* 0x000000ff0600780c */ /* 0x000fda0003f05270 */
[----:B------:R-:W-:Y:S02]  /*1eb0*/  @!P0 IMAD.MOV.U32 R4, RZ, RZ, 0x7f800001 ;  /* 0x7f800001ff048424 */ /* 0x000fe400078e00ff */
[----:B------:R-:W-:-:S07]  /*1ec0*/  @P0 IMAD.SHL.U32 R4, R6, 0x800000, RZ ;  /* 0x0080000006040824 */ /* 0x000fce00078e00ff */
.L_x_6071:
[----:B------:R-:W-:Y:S05]  /*1ed0*/  BSYNC B0 ;  /* 0x0000000000007941 */ /* 0x000fea0003800000 */
.L_x_6070:
[----:B------:R-:W0:Y:S02]  /*1ee0*/  F2I.S64.TRUNC R4, R4 ;  /* 0x0000000400047311 */ /* 0x000e24000020d900 */
[----:B0-----:R-:W-:Y:S01]  /*1ef0*/  PRMT R19, R4, 0x7610, R19 ;  /* 0x0000761004137816 */ /* 0x001fe20000000013 */
[----:B------:R-:W-:Y:S06]  /*1f00*/  BRA `(.L_x_6045) ;  /* 0x0000000000547947 */ /* 0x000fec0003800000 */
.L_x_6044:
[----:B------:R-:W-:Y:S01]  /*1f10*/  MOV R14, 0x180 ;  /* 0x00000180000e7802 */ /* 0x000fe20000000f00 */
[----:B------:R-:W-:Y:S01]  /*1f20*/  ULDC.64 UR4, c[0x4][0x170] ;  /* 0x01005c0000047ab9 */ /* 0x000fe20000000a00 */
[----:B------:R-:W-:Y:S01]  /*1f30*/  ULDC.64 UR6, c[0x4][0x178] ;  /* 0x01005e0000067ab9 */ /* 0x000fe20000000a00 */
[----:B01----:R-:W-:Y:S02]  /*1f40*/  IMAD.U32 R4, RZ, RZ, UR4 ;  /* 0x00000004ff047e24 */ /* 0x003fe4000f8e00ff */
        /* <DEDUP_REMOVED lines=12> */
.L_x_6072:
[----:B------:R-:W-:Y:S01]  /*2010*/  PRMT R19, RZ, 0x7610, R19 ;  /* 0x00007610ff137816 */ /* 0x000fe20000000013 */
[----:B------:R-:W-:Y:S06]  /*2020*/  BRA `(.L_x_6045) ;  /* 0x00000000000c7947 */ /* 0x000fec0003800000 */
.L_x_6069:
[----:B------:R2:W5:Y:S01]  /*2030*/  LDG.E.U8 R19, desc[UR36][R6.64] ;  /* 0x0000002406137981 */ /* 0x000562000c1e1100 */
[----:B------:R-:W-:Y:S05]  /*2040*/  BRA `(.L_x_6045) ;  /* 0x0000000000047947 */ /* 0x000fea0003800000 */
.L_x_6068:
[----:B------:R2:W5:Y:S02]  /*2050*/  LDG.E.U8 R19, desc[UR36][R6.64] ;  /* 0x0000002406137981 */ /* 0x000564000c1e1100 */
.L_x_6045:
[----:B------:R-:W0:Y:S02]  /*2060*/  S2R R27, SR_TID.X ;  /* 0x00000000001b7919 */ /* 0x000e240000002100 */
[----:B0-----:R-:W-:-:S07]  /*2070*/  VIADD R27, R27, 0x80 ;  /* 0x000000801b1b7836 */ /* 0x001fce0000000000 */
.L_x_6006:
[----:B------:R-:W-:Y:S05]  /*2080*/  BSYNC B6 ;  /* 0x0000000000067941 */ /* 0x000fea0003800000 */
.L_x_6005:
[----:B------:R-:W-:Y:S01]  /*2090*/  ISETP.GE.AND P0, PT, R27, R28, PT ;  /* 0x0000001c1b00720c */ /* 0x000fe20003f06270 */
[----:B------:R-:W-:Y:S01]  /*20a0*/  BSSY B6, `(.L_x_6073) ;  /* 0x00001fb000067945 */ /* 0x000fe20003800000 */
[----:B------:R-:W-:-:S11]  /*20b0*/  PRMT R22, RZ, 0x7610, R22 ;  /* 0x00007610ff167816 */ /* 0x000fd60000000016 */
[----:B------:R-:W-:Y:S05]  /*20c0*/  @P0 BRA `(.L_x_6074) ;  /* 0x0000001c00e00947 */ /* 0x000fea0003800000 */
[----:B-1----:R-:W0:Y:S01]  /*20d0*/  LDC.64 R4, c[0x0][0x230] ;  /* 0x00008c00ff047b82 */ /* 0x002e220000000a00 */
        /* <DEDUP_REMOVED lines=21> */
.L_x_6078:
[----:B------:R-:W2:Y:S02]  /*2230*/  LDG.E.U8 R4, desc[UR36][R4.64] ;  /* 0x0000002404047981 */ /* 0x000ea4000c1e1100 */
[----:B--2---:R-:W-:-:S04]  /*2240*/  I2FP.F32.U32 R0, R4 ;  /* 0x0000000400007245 */ /* 0x004fc80000201000 */
[----:B------:R-:W-:-:S04]  /*2250*/  F2FP.F16.F32.PACK_AB R0, RZ, R0 ;  /* 0x00000000ff00723e */ /* 0x000fc800000000ff */
[----:B------:R-:W-:Y:S01]  /*2260*/  PRMT R17, R0, 0x7610, R17 ;  /* 0x0000761000117816 */ /* 0x000fe20000000011 */
[----:B------:R-:W-:Y:S06]  /*2270*/  BRA `(.L_x_6080) ;  /* 0x0000000c00bc7947 */ /* 0x000fec0003800000 */
.L_x_6077:
        /* <DEDUP_REMOVED lines=11> */
.L_x_6082:
[----:B------:R-:W2:Y:S02]  /*2330*/  LDG.E R4, desc[UR36][R4.64] ;  /* 0x0000002404047981 */ /* 0x000ea4000c1e1900 */
[----:B--2---:R-:W-:-:S04]  /*2340*/  I2FP.F32.S32 R0, R4 ;  /* 0x0000000400007245 */ /* 0x004fc80000201400 */
[----:B------:R-:W-:-:S04]  /*2350*/  F2FP.F16.F32.PACK_AB R0, RZ, R0 ;  /* 0x00000000ff00723e */ /* 0x000fc800000000ff */
[----:B------:R-:W-:Y:S01]  /*2360*/  PRMT R17, R0, 0x7610, R17 ;  /* 0x0000761000117816 */ /* 0x000fe20000000011 */
[----:B------:R-:W-:Y:S06]  /*2370*/  BRA `(.L_x_6080) ;  /* 0x0000000c007c7947 */ /* 0x000fec0003800000 */
.L_x_6081:
[----:B------:R-:W2:Y:S02]  /*2380*/  LDG.E.U16 R4, desc[UR36][R4.64] ;  /* 0x0000002404047981 */ /* 0x000ea4000c1e1500 */
[----:B--2---:R-:W0:Y:S02]  /*2390*/  I2F.S16 R0, R4 ;  /* 0x0000000400007306 */ /* 0x004e240000101400 */
[----:B0-----:R-:W-:-:S04]  /*23a0*/  F2FP.F16.F32.PACK_AB R0, RZ, R0 ;  /* 0x00000000ff00723e */ /* 0x001fc800000000ff */
[----:B------:R-:W-:Y:S01]  /*23b0*/  PRMT R17, R0, 0x7610, R17 ;  /* 0x0000761000117816 */ /* 0x000fe20000000011 */
[----:B------:R-:W-:Y:S06]  /*23c0*/  BRA `(.L_x_6080) ;  /* 0x0000000c00687947 */ /* 0x000fec0003800000 */
.L_x_6076:
        /* <DEDUP_REMOVED lines=9> */
.L_x_6084:
[----:B------:R1:W5:Y:S01]  /*2460*/  LDG.E.U16 R17, desc[UR36][R4.64] ;  /* 0x0000002404117981 */ /* 0x000362000c1e1500 */
[----:B------:R-:W-:Y:S05]  /*2470*/  BRA `(.L_x_6080) ;  /* 0x0000000c003c7947 */ /* 0x000fea0003800000 */
.L_x_6083:
        /* <DEDUP_REMOVED lines=9> */
.L_x_6086:
[----:B------:R0:W5:Y:S01]  /*2510*/  LDG.E.U16 R17, desc[UR36][R4.64] ;  /* 0x0000002404117981 */ /* 0x000162000c1e1500 */
[----:B------:R-:W-:Y:S05]  /*2520*/  BRA `(.L_x_6080) ;  /* 0x0000000c00107947 */ /* 0x000fea0003800000 */
.L_x_6085:
        /* <DEDUP_REMOVED lines=9> */
.L_x_6075:
        /* <DEDUP_REMOVED lines=14> */
.L_x_6089:
        /* <DEDUP_REMOVED lines=9> */
.L_x_6088:
        /* <DEDUP_REMOVED lines=10> */
[----:B---34-:R-:W0:Y:S01]  /*27d0*/  FLO.U32 R6, R3 ;  /* 0x0000000300067300 */ /* 0x018e2200000e0000 */
        /* <DEDUP_REMOVED lines=17> */
.L_x_6091:
        /* <DEDUP_REMOVED lines=15> */
.L_x_6090:
[----:B------:R-:W2:Y:S02]  /*29e0*/  LDG.E.U16 R0, desc[UR36][R4.64] ;  /* 0x0000002404007981 */ /* 0x000ea4000c1e1500 */
[----:B--2---:R-:W-:-:S05]  /*29f0*/  IMAD.U32 R0, R0, 0x10000, RZ ;  /* 0x0001000000007824 */ /* 0x004fca00078e00ff */
[----:B------:R-:W-:-:S04]  /*2a00*/  F2FP.F16.F32.PACK_AB R0, RZ, R0 ;  /* 0x00000000ff00723e */ /* 0x000fc800000000ff */
[----:B------:R-:W-:Y:S01]  /*2a10*/  PRMT R17, R0, 0x7610, R17 ;  /* 0x0000761000117816 */ /* 0x000fe20000000011 */
[----:B------:R-:W-:Y:S06]  /*2a20*/  BRA `(.L_x_6080) ;  /* 0x0000000400d07947 */ /* 0x000fec0003800000 */
.L_x_6087:
        /* <DEDUP_REMOVED lines=13> */
.L_x_6094:
        /* <DEDUP_REMOVED lines=13> */
[----:B---34-:R-:W-:-:S06]  /*2bd0*/  IMAD.U32 R6, R4, -0x80000000, RZ ;  /* 0x8000000004067824 */ /* 0x018fcc00078e00ff */
[----:B------:R-:W-:Y:S05]  /*2be0*/  @P0 BRA `(.L_x_6098) ;  /* 0x0000000000180947 */ /* 0x000fea0003800000 */
[----:B------:R-:W0:Y:S02]  /*2bf0*/  FLO.U32 R4, R3 ;  /* 0x0000000300047300 */ /* 0x000e2400000e0000 */
[----:B0-----:R-:W-:-:S04]  /*2c00*/  IADD3 R5, -R4, 0x1f, RZ ;  /* 0x0000001f04057810 */ /* 0x001fc80007ffe1ff */
[----:B------:R-:W-:Y:S01]  /*2c10*/  IADD3 R0, R0, 0x1d, -R5 ;  /* 0x0000001d00007810 */ /* 0x000fe20007ffe805 */
[----:B------:R-:W-:-:S05]  /*2c20*/  VIADD R4, R5, 0xffffffe4 ;  /* 0xffffffe405047836 */ /* 0x000fca0000000000 */
[----:B------:R-:W-:-:S04]  /*2c30*/  SHF.L.U32 R4, R3, R4, RZ ;  /* 0x0000000403047219 */ /* 0x000fc800000006ff */
[----:B------:R-:W-:-:S07]  /*2c40*/  LOP3.LUT R3, R4, 0x7, RZ, 0xc0, !PT ;  /* 0x0000000704037812 */ /* 0x000fce00078ec0ff */
.L_x_6098:
[----:B------:R-:W-:Y:S05]  /*2c50*/  BSYNC B1 ;  /* 0x0000000000017941 */ /* 0x000fea0003800000 */
.L_x_6097:
[----:B------:R-:W-:Y:S01]  /*2c60*/  LEA R5, R0, 0x3b800000, 0x17 ;  /* 0x3b80000000057811 */ /* 0x000fe200078eb8ff */
[----:B------:R-:W-:-:S05]  /*2c70*/  IMAD.SHL.U32 R0, R3, 0x100000, RZ ;  /* 0x0010000003007824 */ /* 0x000fca00078e00ff */
[----:B------:R-:W-:-:S07]  /*2c80*/  LOP3.LUT R0, R5, R0, R6, 0xfe, !PT ;  /* 0x0000000005007212 */ /* 0x000fce00078efe06 */
.L_x_6096:
[----:B------:R-:W-:Y:S05]  /*2c90*/  BSYNC B0 ;  /* 0x0000000000007941 */ /* 0x000fea0003800000 */
.L_x_6095:
[----:B------:R-:W-:-:S04]  /*2ca0*/  F2FP.F16.F32.PACK_AB R0, RZ, R0 ;  /* 0x00000000ff00723e */ /* 0x000fc800000000ff */
[----:B------:R-:W-:Y:S01]  /*2cb0*/  PRMT R17, R0, 0x7610, R17 ;  /* 0x0000761000117816 */ /* 0x000fe20000000011 */
[----:B------:R-:W-:Y:S06]  /*2cc0*/  BRA `(.L_x_6080) ;  /* 0x0000000400287947 */ /* 0x000fec0003800000 */
.L_x_6093:
        /* <DEDUP_REMOVED lines=21> */
.L_x_6102:
[----:B------:R-:W-:Y:S05]  /*2e20*/  BSYNC B1 ;  /* 0x0000000000017941 */ /* 0x000fea0003800000 */
.L_x_6101:
[----:B------:R-:W-:Y:S01]  /*2e30*/  LEA R5, R0, 0x37800000, 0x17 ;  /* 0x3780000000057811 */ /* 0x000fe200078eb8ff */
[----:B------:R-:W-:-:S05]  /*2e40*/  IMAD.SHL.U32 R0, R3, 0x200000, RZ ;  /* 0x0020000003007824 */ /* 0x000fca00078e00ff */
[----:B------:R-:W-:-:S07]  /*2e50*/  LOP3.LUT R0, R5, R0, R6, 0xfe, !PT ;  /* 0x0000000005007212 */ /* 0x000fce00078efe06 */
.L_x_6100:
[----:B------:R-:W-:Y:S05]  /*2e60*/  BSYNC B0 ;  /* 0x0000000000007941 */ /* 0x000fea0003800000 */
.L_x_6099:
[----:B------:R-:W-:-:S04]  /*2e70*/  F2FP.F16.F32.PACK_AB R0, RZ, R0 ;  /* 0x00000000ff00723e */ /* 0x000fc800000000ff */
[----:B------:R-:W-:Y:S01]  /*2e80*/  PRMT R17, R0, 0x7610, R17 ;  /* 0x0000761000117816 */ /* 0x000fe20000000011 */
[----:B------:R-:W-:Y:S06]  /*2e90*/  BRA `(.L_x_6080) ;  /* 0x0000000000b47947 */ /* 0x000fec0003800000 */
.L_x_6092:
        /* <DEDUP_REMOVED lines=14> */
.L_x_6106:
[----:B------:R-:W-:Y:S05]  /*2f80*/  BSYNC B0 ;  /* 0x0000000000007941 */ /* 0x000fea0003800000 */
.L_x_6105:
[----:B------:R-:W-:-:S04]  /*2f90*/  F2FP.F16.F32.PACK_AB R0, RZ, R0 ;  /* 0x00000000ff00723e */ /* 0x000fc800000000ff */
[----:B------:R-:W-:Y:S01]  /*2fa0*/  PRMT R17, R0, 0x7610, R17 ;  /* 0x0000761000117816 */ /* 0x000fe20000000011 */
[----:B------:R-:W-:Y:S06]  /*2fb0*/  BRA `(.L_x_6080) ;  /* 0x00000000006c7947 */ /* 0x000fec0003800000 */
.L_x_6079:
        /* <DEDUP_REMOVED lines=8> */
[----:B--234-:R-:W-:-:S02]  /*3040*/  IMAD.U32 R6, RZ, RZ, UR4 ;  /* 0x00000004ff067e24 */ /* 0x01cfc4000f8e00ff */
[----:B------:R-:W-:Y:S02]  /*3050*/  IMAD.U32 R7, RZ, RZ, UR5 ;  /* 0x00000005ff077e24 */ /* 0x000fe4000f8e00ff */
[----:B------:R-:W-:Y:S02]  /*3060*/  IMAD.U32 R11, RZ, RZ, UR7 ;  /* 0x00000007ff0b7e24 */ /* 0x000fe4000f8e00ff */
[----:B------:R-:W-:Y:S02]  /*3070*/  IMAD.MOV.U32 R8, RZ, RZ, 0x4e ;  /* 0x0000004eff087424 */ /* 0x000fe400078e00ff */
[----:B------:R-:W-:Y:S02]  /*3080*/  IMAD.MOV.U32 R12, RZ, RZ, 0x1 ;  /* 0x00000001ff0c7424 */ /* 0x000fe400078e00ff */
[----:B------:R-:W-:-:S07]  /*3090*/  IMAD.MOV.U32 R13, RZ, RZ, RZ ;  /* 0x000000ffff0d7224 */ /* 0x000fce00078e00ff */
[----:B------:R-:W-:-:S07]  /*30a0*/  LEPC R20, `(.L_x_6107) ;  /* 0x000000001014794e */ /* 0x000fce0000000000 */
[----:B0----5:R-:W-:Y:S05]  /*30b0*/  CALL.ABS.NOINC R14 ;  /* 0x000000000e007343 */ /* 0x021fea0003c00000 */
.L_x_6107:
[----:B------:R-:W-:Y:S01]  /*30c0*/  PRMT R17, RZ, 0x7610, R17 ;  /* 0x00007610ff117816 */ /* 0x000fe20000000011 */
[----:B------:R-:W-:Y:S06]  /*30d0*/  BRA `(.L_x_6080) ;  /* 0x0000000000247947 */ /* 0x000fec0003800000 */
.L_x_6104:
[----:B------:R-:W2:Y:S02]  /*30e0*/  LDG.E.64 R4, desc[UR36][R4.64] ;  /* 0x0000002404047981 */ /* 0x000ea4000c1e1b00 */
[----:B--2---:R-:W0:Y:S02]  /*30f0*/  I2F.U64 R0, R4 ;  /* 0x0000000400007312 */ /* 0x004e240000301000 */
[----:B0-----:R-:W-:-:S04]  /*3100*/  F2FP.F16.F32.PACK_AB R0, RZ, R0 ;  /* 0x00000000ff00723e */ /* 0x001fc800000000ff */
[----:B------:R-:W-:Y:S01]  /*3110*/  PRMT R17, R0, 0x7610, R17 ;  /* 0x0000761000117816 */ /* 0x000fe20000000011 */
[----:B------:R-:W-:Y:S06]  /*3120*/  BRA `(.L_x_6080) ;  /* 0x0000000000107947 */ /* 0x000fec0003800000 */
.L_x_6103:
[----:B------:R-:W2:Y:S02]  /*3130*/  LDG.E R4, desc[UR36][R4.64] ;  /* 0x0000002404047981 */ /* 0x000ea4000c1e1900 */
[----:B--2---:R-:W-:-:S04]  /*3140*/  I2FP.F32.U32 R0, R4 ;  /* 0x0000000400007245 */ /* 0x004fc80000201000 */
[----:B------:R-:W-:-:S04]  /*3150*/  F2FP.F16.F32.PACK_AB R0, RZ, R0 ;  /* 0x00000000ff00723e */ /* 0x000fc800000000ff */
[----:B------:R-:W-:-:S07]  /*3160*/  PRMT R17, R0, 0x7610, R17 ;  /* 0x0000761000117816 */ /* 0x000fce0000000011 */
.L_x_6080:
[----:B--234-:R-:W2:Y:S01]  /*3170*/  LDC.64 R6, c[0x0][0x238] ;  /* 0x00008e00ff067b82 */ /* 0x01cea20000000a00 */
        /* <DEDUP_REMOVED lines=17> */
.L_x_6111:
[----:B------:R2:W5:Y:S01]  /*3290*/  LDG.E.U8 R22, desc[UR36][R6.64] ;  /* 0x0000002406167981 */ /* 0x000562000c1e1100 */
[----:B------:R-:W-:Y:S05]  /*32a0*/  BRA `(.L_x_6113) ;  /* 0x0000000c00647947 */ /* 0x000fea0003800000 */
.L_x_6110:
        /* <DEDUP_REMOVED lines=8> */
.L_x_6115:
[----:B------:R2:W5:Y:S01]  /*3330*/  LDG.E.U8 R22, desc[UR36][R6.64] ;  /* 0x0000002406167981 */ /* 0x000562000c1e1100 */
[----:B------:R-:W-:Y:S05]  /*3340*/  BRA `(.L_x_6113) ;  /* 0x0000000c003c7947 */ /* 0x000fea0003800000 */
.L_x_6114:
[----:B------:R2:W5:Y:S01]  /*3350*/  LDG.E.U16 R22, desc[UR36][R6.64] ;  /* 0x0000002406167981 */ /* 0x000562000c1e1500 */
[----:B------:R-:W-:Y:S05]  /*3360*/  BRA `(.L_x_6113) ;  /* 0x0000000c00347947 */ /* 0x000fea0003800000 */
.L_x_6109:
        /* <DEDUP_REMOVED lines=10> */
.L_x_6117:
[----:B01----:R-:W2:Y:S02]  /*3410*/  LDG.E.U16 R4, desc[UR36][R6.64] ;  /* 0x0000002406047981 */ /* 0x003ea4000c1e1500 */
[----:B--2---:R-:W-:-:S06]  /*3420*/  HADD2.F32 R4, -RZ, R4.H0_H0 ;  /* 0x20000004ff047230 */ /* 0x004fcc0000004100 */
[----:B------:R-:W0:Y:S02]  /*3430*/  F2I.S64.TRUNC R4, R4 ;  /* 0x0000000400047311 */ /* 0x000e24000020d900 */
[----:B0-----:R-:W-:Y:S01]  /*3440*/  PRMT R22, R4, 0x7610, R22 ;  /* 0x0000761004167816 */ /* 0x001fe20000000016 */
[----:B------:R-:W-:Y:S06]  /*3450*/  BRA `(.L_x_6113) ;  /* 0x0000000800f87947 */ /* 0x000fec0003800000 */
.L_x_6116:
        /* <DEDUP_REMOVED lines=10> */
.L_x_6119:
[----:B------:R-:W0:Y:S02]  /*3500*/  LDG.E.U16 R6, desc[UR36][R6.64] ;  /* 0x0000002406067981 */ /* 0x000e24000c1e1500 */
[----:B01----:R-:W-:-:S06]  /*3510*/  HADD2.F32 R4, -RZ, R6.H0_H0 ;  /* 0x20000006ff047230 */ /* 0x003fcc0000004100 */
[----:B------:R-:W0:Y:S02]  /*3520*/  F2I.S64.TRUNC R4, R4 ;  /* 0x0000000400047311 */ /* 0x000e24000020d900 */
[----:B0-----:R-:W-:Y:S01]  /*3530*/  PRMT R22, R4, 0x7610, R22 ;  /* 0x0000761004167816 */ /* 0x001fe20000000016 */
[----:B------:R-:W-:Y:S06]  /*3540*/  BRA `(.L_x_6113) ;  /* 0x0000000800bc7947 */ /* 0x000fec0003800000 */
.L_x_6118:
[----:B01----:R-:W2:Y:S02]  /*3550*/  LDG.E.64 R4, desc[UR36][R6.64] ;  /* 0x0000002406047981 */ /* 0x003ea4000c1e1b00 */
[----:B--2---:R-:W0:Y:S02]  /*3560*/  F2I.S64.F64.TRUNC R4, R4 ;  /* 0x0000000400047311 */ /* 0x004e24000030d900 */
[----:B0-----:R-:W-:Y:S01]  /*3570*/  PRMT R22, R4, 0x7610, R22 ;  /* 0x0000761004167816 */ /* 0x001fe20000000016 */
[----:B------:R-:W-:Y:S06]  /*3580*/  BRA `(.L_x_6113) ;  /* 0x0000000800ac7947 */ /* 0x000fec0003800000 */
.L_x_6108:
        /* <DEDUP_REMOVED lines=12> */
.L_x_6122:
[----:B------:R-:W0:Y:S02]  /*3650*/  LDG.E.64 R6, desc[UR36][R6.64] ;  /* 0x0000002406067981 */ /* 0x000e24000c1e1b00 */
[----:B01----:R-:W0:Y:S02]  /*3660*/  F2I.S64.F64.TRUNC R4, R6 ;  /* 0x0000000600047311 */ /* 0x003e24000030d900 */
[----:B0-----:R-:W-:Y:S01]  /*3670*/  PRMT R22, R4, 0x7610, R22 ;  /* 0x0000761004167816 */ /* 0x001fe20000000016 */
[----:B------:R-:W-:Y:S06]  /*3680*/  BRA `(.L_x_6113) ;  /* 0x00000008006c7947 */ /* 0x000fec0003800000 */
.L_x_6121:
        /* <DEDUP_REMOVED lines=28> */
.L_x_6124:
        /* <DEDUP_REMOVED lines=15> */
.L_x_6123:
[----:B01----:R-:W2:Y:S02]  /*3940*/  LDG.E.U16 R4, desc[UR36][R6.64] ;  /* 0x0000002406047981 */ /* 0x003ea4000c1e1500 */
[----:B--2---:R-:W-:-:S06]  /*3950*/  IMAD.U32 R4, R4, 0x10000, RZ ;  /* 0x0001000004047824 */ /* 0x004fcc00078e00ff */
[----:B------:R-:W0:Y:S02]  /*3960*/  F2I.S64.TRUNC R4, R4 ;  /* 0x0000000400047311 */ /* 0x000e24000020d900 */
[----:B0-----:R-:W-:Y:S01]  /*3970*/  PRMT R22, R4, 0x7610, R22 ;  /* 0x0000761004167816 */ /* 0x001fe20000000016 */
[----:B------:R-:W-:Y:S06]  /*3980*/  BRA `(.L_x_6113) ;  /* 0x0000000400ac7947 */ /* 0x000fec0003800000 */
.L_x_6120:
        /* <DEDUP_REMOVED lines=10> */
.L_x_6127:
        /* <DEDUP_REMOVED lines=21> */
.L_x_6131:
[----:B------:R-:W-:Y:S05]  /*3b80*/  BSYNC B1 ;  /* 0x0000000000017941 */ /* 0x000fea0003800000 */
.L_x_6130:
[----:B------:R-:W-:Y:S01]  /*3b90*/  IMAD.SHL.U32 R3, R3, 0x100000, RZ ;  /* 0x0010000003037824 */ /* 0x000fe200078e00ff */
[----:B------:R-:W-:-:S04]  /*3ba0*/  LEA R5, R0, 0x3b800000, 0x17 ;  /* 0x3b80000000057811 */ /* 0x000fc800078eb8ff */
[----:B------:R-:W-:-:S07]  /*3bb0*/  LOP3.LUT R4, R5, R3, R6, 0xfe, !PT ;  /* 0x0000000305047212 */ /* 0x000fce00078efe06 */
.L_x_6129:
[----:B------:R-:W-:Y:S05]  /*3bc0*/  BSYNC B0 ;  /* 0x0000000000007941 */ /* 0x000fea0003800000 */
.L_x_6128:
[----:B------:R-:W0:Y:S02]  /*3bd0*/  F2I.S64.TRUNC R4, R4 ;  /* 0x0000000400047311 */ /* 0x000e24000020d900 */
[----:B0-----:R-:W-:Y:S01]  /*3be0*/  PRMT R22, R4, 0x7610, R22 ;  /* 0x0000761004167816 */ /* 0x001fe20000000016 */
[----:B------:R-:W-:Y:S06]  /*3bf0*/  BRA `(.L_x_6113) ;  /* 0x0000000400107947 */ /* 0x000fec0003800000 */
.L_x_6126:
        /* <DEDUP_REMOVED lines=21> */
.L_x_6135:
[----:B------:R-:W-:Y:S05]  /*3d50*/  BSYNC B1 ;  /* 0x0000000000017941 */ /* 0x000fea0003800000 */
.L_x_6134:
[----:B------:R-:W-:Y:S01]  /*3d60*/  IMAD.SHL.U32 R3, R3, 0x200000, RZ ;  /* 0x0020000003037824 */ /* 0x000fe200078e00ff */
[----:B------:R-:W-:-:S04]  /*3d70*/  LEA R5, R0, 0x37800000, 0x17 ;  /* 0x3780000000057811 */ /* 0x000fc800078eb8ff */
[----:B------:R-:W-:-:S07]  /*3d80*/  LOP3.LUT R4, R5, R3, R6, 0xfe, !PT ;  /* 0x0000000305047212 */ /* 0x000fce00078efe06 */
.L_x_6133:
[----:B------:R-:W-:Y:S05]  /*3d90*/  BSYNC B0 ;  /* 0x0000000000007941 */ /* 0x000fea0003800000 */
.L_x_6132:
[----:B------:R-:W0:Y:S02]  /*3da0*/  F2I.S64.TRUNC R4, R4 ;  /* 0x0000000400047311 */ /* 0x000e24000020d900 */
[----:B0-----:R-:W-:Y:S01]  /*3db0*/  PRMT R22, R4, 0x7610, R22 ;  /* 0x0000761004167816 */ /* 0x001fe20000000016 */
[----:B------:R-:W-:Y:S06]  /*3dc0*/  BRA `(.L_x_6113) ;  /* 0x00000000009c7947 */ /* 0x000fec0003800000 */
.L_x_6125:
        /* <DEDUP_REMOVED lines=14> */
.L_x_6139:
[----:B------:R-:W-:Y:S05]  /*3eb0*/  BSYNC B0 ;  /* 0x0000000000007941 */ /* 0x000fea0003800000 */
.L_x_6138:
[----:B------:R-:W0:Y:S02]  /*3ec0*/  F2I.S64.TRUNC R4, R4 ;  /* 0x0000000400047311 */ /* 0x000e24000020d900 */
[----:B0-----:R-:W-:Y:S01]  /*3ed0*/  PRMT R22, R4, 0x7610, R22 ;  /* 0x0000761004167816 */ /* 0x001fe20000000016 */
[----:B------:R-:W-:Y:S06]  /*3ee0*/  BRA `(.L_x_6113) ;  /* 0x0000000000547947 */ /* 0x000fec0003800000 */
.L_x_6112:
        /* <DEDUP_REMOVED lines=16> */
.L_x_6140:
[----:B------:R-:W-:Y:S01]  /*3ff0*/  PRMT R22, RZ, 0x7610, R22 ;  /* 0x00007610ff167816 */ /* 0x000fe20000000016 */
[----:B------:R-:W-:Y:S06]  /*4000*/  BRA `(.L_x_6113) ;  /* 0x00000000000c7947 */ /* 0x000fec0003800000 */
.L_x_6137:
[----:B------:R3:W5:Y:S01]  /*4010*/  LDG.E.U8 R22, desc[UR36][R6.64] ;  /* 0x0000002406167981 */ /* 0x000762000c1e1100 */
[----:B------:R-:W-:Y:S05]  /*4020*/  BRA `(.L_x_6113) ;  /* 0x0000000000047947 */ /* 0x000fea0003800000 */
.L_x_6136:
[----:B------:R4:W5:Y:S02]  /*4030*/  LDG.E.U8 R22, desc[UR36][R6.64] ;  /* 0x0000002406167981 */ /* 0x000964000c1e1100 */
.L_x_6113:
[----:B------:R-:W-:-:S07]  /*4040*/  VIADD R27, R27, 0x80 ;  /* 0x000000801b1b7836 */ /* 0x000fce0000000000 */
.L_x_6074:
[----:B------:R-:W-:Y:S05]  /*4050*/  BSYNC B6 ;  /* 0x0000000000067941 */ /* 0x000fea0003800000 */
.L_x_6073:
[----:B------:R-:W-:Y:S01]  /*4060*/  ISETP.GE.AND P0, PT, R27, R28, PT ;  /* 0x0000001c1b00720c */ /* 0x000fe20003f06270 */
[----:B------:R-:W-:Y:S01]  /*4070*/  BSSY B6, `(.L_x_6141) ;  /* 0x00001fe000067945 */ /* 0x000fe20003800000 */
[----:B------:R-:W-:Y:S02]  /*4080*/  PRMT R23, RZ, 0x7610, R23 ;  /* 0x00007610ff177816 */ /* 0x000fe40000000017 */
[----:B------:R-:W-:Y:S02]  /*4090*/  PRMT R24, RZ, 0x7610, R24 ;  /* 0x00007610ff187816 */ /* 0x000fe40000000018 */
[----:B------:R-:W-:-:S07]  /*40a0*/  PRMT R25, RZ, 0x7610, R25 ;  /* 0x00007610ff197816 */ /* 0x000fce0000000019 */
[----:B------:R-:W-:Y:S05]  /*40b0*/  @P0 BRA `(.L_x_6142) ;  /* 0x0000001c00e40947 */ /* 0x000fea0003800000 */
[----:B01----:R-:W0:Y:S01]  /*40c0*/  LDC.64 R4, c[0x0][0x230] ;  /* 0x00008c00ff047b82 */ /* 0x003e220000000a00 */
        /* <DEDUP_REMOVED lines=21> */
.L_x_6146:
[----:B------:R-:W2:Y:S02]  /*4220*/  LDG.E.U8 R4, desc[UR36][R4.64] ;  /* 0x0000002404047981 */ /* 0x000ea4000c1e1100 */
[----:B--2---:R-:W-:-:S04]  /*4230*/  I2FP.F32.U32 R0, R4 ;  /* 0x0000000400007245 */ /* 0x004fc80000201000 */
[----:B------:R-:W-:-:S04]  /*4240*/  F2FP.F16.F32.PACK_AB R0, RZ, R0 ;  /* 0x00000000ff00723e */ /* 0x000fc800000000ff */
[----:B------:R-:W-:Y:S01]  /*4250*/  PRMT R24, R0, 0x7610, R24 ;  /* 0x0000761000187816 */ /* 0x000fe20000000018 */
[----:B------:R-:W-:Y:S06]  /*4260*/  BRA `(.L_x_6148) ;  /* 0x0000000c00bc7947 */ /* 0x000fec0003800000 */
.L_x_6145:
        /* <DEDUP_REMOVED lines=11> */
.L_x_6150:
[----:B------:R-:W2:Y:S02]  /*4320*/  LDG.E R4, desc[UR36][R4.64] ;  /* 0x0000002404047981 */ /* 0x000ea4000c1e1900 */
[----:B--2---:R-:W-:-:S04]  /*4330*/  I2FP.F32.S32 R0, R4 ;  /* 0x0000000400007245 */ /* 0x004fc80000201400 */
[----:B------:R-:W-:-:S04]  /*4340*/  F2FP.F16.F32.PACK_AB R0, RZ, R0 ;  /* 0x00000000ff00723e */ /* 0x000fc800000000ff */
[----:B------:R-:W-:Y:S01]  /*4350*/  PRMT R24, R0, 0x7610, R24 ;  /* 0x0000761000187816 */ /* 0x000fe20000000018 */
[----:B------:R-:W-:Y:S06]  /*4360*/  BRA `(.L_x_6148) ;  /* 0x0000000c007c7947 */ /* 0x000fec0003800000 */
.L_x_6149:
[----:B------:R-:W2:Y:S02]  /*4370*/  LDG.E.U16 R4, desc[UR36][R4.64] ;  /* 0x0000002404047981 */ /* 0x000ea4000c1e1500 */
[----:B--2---:R-:W0:Y:S02]  /*4380*/  I2F.S16 R0, R4 ;  /* 0x0000000400007306 */ /* 0x004e240000101400 */
[----:B0-----:R-:W-:-:S04]  /*4390*/  F2FP.F16.F32.PACK_AB R0, RZ, R0 ;  /* 0x00000000ff00723e */ /* 0x001fc800000000ff */
[----:B------:R-:W-:Y:S01]  /*43a0*/  PRMT R24, R0, 0x7610, R24 ;  /* 0x0000761000187816 */ /* 0x000fe20000000018 */
[----:B------:R-:W-:Y:S06]  /*43b0*/  BRA `(.L_x_6148) ;  /* 0x0000000c00687947 */ /* 0x000fec0003800000 */
.L_x_6144:
        /* <DEDUP_REMOVED lines=9> */
.L_x_6152:
[----:B------:R1:W5:Y:S01]  /*4450*/  LDG.E.U16 R24, desc[UR36][R4.64] ;  /* 0x0000002404187981 */ /* 0x000362000c1e1500 */
[----:B------:R-:W-:Y:S05]  /*4460*/  BRA `(.L_x_6148) ;  /* 0x0000000c003c7947 */ /* 0x000fea0003800000 */
.L_x_6151:
        /* <DEDUP_REMOVED lines=9> */
.L_x_6154:
[----:B------:R0:W5:Y:S01]  /*4500*/  LDG.E.U16 R24, desc[UR36][R4.64] ;  /* 0x0000002404187981 */ /* 0x000162000c1e1500 */
[----:B------:R-:W-:Y:S05]  /*4510*/  BRA `(.L_x_6148) ;  /* 0x0000000c00107947 */ /* 0x000fea0003800000 */
.L_x_6153:
        /* <DEDUP_REMOVED lines=9> */
.L_x_6143:
        /* <DEDUP_REMOVED lines=14> */
.L_x_6157:
        /* <DEDUP_REMOVED lines=9> */
.L_x_6156:
        /* <DEDUP_REMOVED lines=28> */
.L_x_6159:
        /* <DEDUP_REMOVED lines=15> */
.L_x_6158:
[----:B------:R-:W2:Y:S02]  /*49d0*/  LDG.E.U16 R0, desc[UR36][R4.64] ;  /* 0x0000002404007981 */ /* 0x000ea4000c1e1500 */
[----:B--2---:R-:W-:-:S05]  /*49e0*/  IMAD.U32 R0, R0, 0x10000, RZ ;  /* 0x0001000000007824 */ /* 0x004fca00078e00ff */
[----:B------:R-:W-:-:S04]  /*49f0*/  F2FP.F16.F32.PACK_AB R0, RZ, R0 ;  /* 0x00000000ff00723e */ /* 0x000fc800000000ff */
[----:B------:R-:W-:Y:S01]  /*4a00*/  PRMT R24, R0, 0x7610, R24 ;  /* 0x0000761000187816 */ /* 0x000fe20000000018 */
[----:B------:R-:W-:Y:S06]  /*4a10*/  BRA `(.L_x_6148) ;  /* 0x0000000400d07947 */ /* 0x000fec0003800000 */
.L_x_6155:
        /* <DEDUP_REMOVED lines=13> */
.L_x_6162:
        /* <DEDUP_REMOVED lines=21> */
.L_x_6166:
[----:B------:R-:W-:Y:S05]  /*4c40*/  BSYNC B1 ;  /* 0x0000000000017941 */ /* 0x000fea0003800000 */
.L_x_6165:
[----:B------:R-:W-:Y:S01]  /*4c50*/  LEA R5, R0, 0x3b800000, 0x17 ;  /* 0x3b80000000057811 */ /* 0x000fe200078eb8ff */
[----:B------:R-:W-:-:S05]  /*4c60*/  IMAD.SHL.U32 R0, R3, 0x100000, RZ ;  /* 0x0010000003007824 */ /* 0x000fca00078e00ff */
[----:B------:R-:W-:-:S07]  /*4c70*/  LOP3.LUT R0, R5, R0, R6, 0xfe, !PT ;  /* 0x0000000005007212 */ /* 0x000fce00078efe06 */
.L_x_6164:
[----:B------:R-:W-:Y:S05]  /*4c80*/  BSYNC B0 ;  /* 0x0000000000007941 */ /* 0x000fea0003800000 */
.L_x_6163:
[----:B------:R-:W-:-:S04]  /*4c90*/  F2FP.F16.F32.PACK_AB R0, RZ, R0 ;  /* 0x00000000ff00723e */ /* 0x000fc800000000ff */
[----:B------:R-:W-:Y:S01]  /*4ca0*/  PRMT R24, R0, 0x7610, R24 ;  /* 0x0000761000187816 */ /* 0x000fe20000000018 */
[----:B------:R-:W-:Y:S06]  /*4cb0*/  BRA `(.L_x_6148) ;  /* 0x0000000400287947 */ /* 0x000fec0003800000 */
.L_x_6161:
        /* <DEDUP_REMOVED lines=21> */
.L_x_6170:
[----:B------:R-:W-:Y:S05]  /*4e10*/  BSYNC B1 ;  /* 0x0000000000017941 */ /* 0x000fea0003800000 */
.L_x_6169:
[----:B------:R-:W-:Y:S01]  /*4e20*/  LEA R5, R0, 0x37800000, 0x17 ;  /* 0x3780000000057811 */ /* 0x000fe200078eb8ff */
[----:B------:R-:W-:-:S05]  /*4e30*/  IMAD.SHL.U32 R0, R3, 0x200000, RZ ;  /* 0x0020000003007824 */ /* 0x000fca00078e00ff */
[----:B------:R-:W-:-:S07]  /*4e40*/  LOP3.LUT R0, R5, R0, R6, 0xfe, !PT ;  /* 0x0000000005007212 */ /* 0x000fce00078efe06 */
.L_x_6168:
[----:B------:R-:W-:Y:S05]  /*4e50*/  BSYNC B0 ;  /* 0x0000000000007941 */ /* 0x000fea0003800000 */
.L_x_6167:
[----:B------:R-:W-:-:S04]  /*4e60*/  F2FP.F16.F32.PACK_AB R0, RZ, R0 ;  /* 0x00000000ff00723e */ /* 0x000fc800000000ff */
[----:B------:R-:W-:Y:S01]  /*4e70*/  PRMT R24, R0, 0x7610, R24 ;  /* 0x0000761000187816 */ /* 0x000fe20000000018 */
[----:B------:R-:W-:Y:S06]  /*4e80*/  BRA `(.L_x_6148) ;  /* 0x0000000000b47947 */ /* 0x000fec0003800000 */
.L_x_6160:
        /* <DEDUP_REMOVED lines=14> */
.L_x_6174:
[----:B------:R-:W-:Y:S05]  /*4f70*/  BSYNC B0 ;  /* 0x0000000000007941 */ /* 0x000fea0003800000 */
.L_x_6173:
[----:B------:R-:W-:-:S04]  /*4f80*/  F2FP.F16.F32.PACK_AB R0, RZ, R0 ;  /* 0x00000000ff00723e */ /* 0x000fc800000000ff */
[----:B------:R-:W-:Y:S01]  /*4f90*/  PRMT R24, R0, 0x7610, R24 ;  /* 0x0000761000187816 */ /* 0x000fe20000000018 */
[----:B------:R-:W-:Y:S06]  /*4fa0*/  BRA `(.L_x_6148) ;  /* 0x00000000006c7947 */ /* 0x000fec0003800000 */
.L_x_6147:
        /* <DEDUP_REMOVED lines=16> */
.L_x_6175:
[----:B------:R-:W-:Y:S01]  /*50b0*/  PRMT R24, RZ, 0x7610, R24 ;  /* 0x00007610ff187816 */ /* 0x000fe20000000018 */
[----:B------:R-:W-:Y:S06]  /*50c0*/  BRA `(.L_x_6148) ;  /* 0x0000000000247947 */ /* 0x000fec0003800000 */
.L_x_6172:
[----:B------:R-:W2:Y:S02]  /*50d0*/  LDG.E.64 R4, desc[UR36][R4.64] ;  /* 0x0000002404047981 */ /* 0x000ea4000c1e1b00 */
[----:B--2---:R-:W0:Y:S02]  /*50e0*/  I2F.U64 R0, R4 ;  /* 0x0000000400007312 */ /* 0x004e240000301000 */
[----:B0-----:R-:W-:-:S04]  /*50f0*/  F2FP.F16.F32.PACK_AB R0, RZ, R0 ;  /* 0x00000000ff00723e */ /* 0x001fc800000000ff */
[----:B------:R-:W-:Y:S01]  /*5100*/  PRMT R24, R0, 0x7610, R24 ;  /* 0x0000761000187816 */ /* 0x000fe20000000018 */
[----:B------:R-:W-:Y:S06]  /*5110*/  BRA `(.L_x_6148) ;  /* 0x0000000000107947 */ /* 0x000fec0003800000 */
.L_x_6171:
[----:B------:R-:W2:Y:S02]  /*5120*/  LDG.E R4, desc[UR36][R4.64] ;  /* 0x0000002404047981 */ /* 0x000ea4000c1e1900 */
[----:B--2---:R-:W-:-:S04]  /*5130*/  I2FP.F32.U32 R0, R4 ;  /* 0x0000000400007245 */ /* 0x004fc80000201000 */
[----:B------:R-:W-:-:S04]  /*5140*/  F2FP.F16.F32.PACK_AB R0, RZ, R0 ;  /* 0x00000000ff00723e */ /* 0x000fc800000000ff */
[----:B------:R-:W-:-:S07]  /*5150*/  PRMT R24, R0, 0x7610, R24 ;  /* 0x0000761000187816 */ /* 0x000fce0000000018 */
.L_x_6148:
[----:B------:R-:W0:Y:S01]  /*5160*/  LDC.U8 R3, c[0x0][0x245] ;  /* 0x00009140ff037b82 */ /* 0x000e220000000000 */
[----:B------:R-:W-:Y:S02]  /*5170*/  ULDC UR4, c[0x0][0x24c] ;  /* 0x0000930000047ab9 */ /* 0x000fe40000000800 */
[----:B--234-:R-:W-:-:S05]  /*5180*/  IMAD R7, R25, UR4, RZ ;  /* 0x0000000419077c24 */ /* 0x01cfca000f8e02ff */
[----:B01----:R-:W0:Y:S01]  /*5190*/  LDC.64 R4, c[0x0][0x238] ;  /* 0x00008e00ff047b82 */ /* 0x003e220000000a00 */
        /* <DEDUP_REMOVED lines=15> */
.L_x_6179:
[----:B------:R0:W5:Y:S01]  /*5290*/  LDG.E.U8 R25, desc[UR36][R6.64] ;  /* 0x0000002406197981 */ /* 0x000162000c1e1100 */
[----:B------:R-:W-:Y:S05]  /*52a0*/  BRA `(.L_x_6181) ;  /* 0x0000000c00647947 */ /* 0x000fea0003800000 */
.L_x_6178:
        /* <DEDUP_REMOVED lines=8> */
.L_x_6183:
[----:B------:R4:W5:Y:S01]  /*5330*/  LDG.E.U8 R25, desc[UR36][R6.64] ;  /* 0x0000002406197981 */ /* 0x000962000c1e1100 */
[----:B------:R-:W-:Y:S05]  /*5340*/  BRA `(.L_x_6181) ;  /* 0x0000000c003c7947 */ /* 0x000fea0003800000 */
.L_x_6182:
[----:B------:R3:W5:Y:S01]  /*5350*/  LDG.E.U16 R25, desc[UR36][R6.64] ;  /* 0x0000002406197981 */ /* 0x000762000c1e1500 */
[----:B------:R-:W-:Y:S05]  /*5360*/  BRA `(.L_x_6181) ;  /* 0x0000000c00347947 */ /* 0x000fea0003800000 */
.L_x_6177:
        /* <DEDUP_REMOVED lines=10> */
.L_x_6185:
[----:B------:R-:W2:Y:S02]  /*5410*/  LDG.E.U16 R4, desc[UR36][R6.64] ;  /* 0x0000002406047981 */ /* 0x000ea4000c1e1500 */
[----:B--2---:R-:W-:-:S06]  /*5420*/  HADD2.F32 R4, -RZ, R4.H0_H0 ;  /* 0x20000004ff047230 */ /* 0x004fcc0000004100 */
[----:B------:R-:W0:Y:S02]  /*5430*/  F2I.S64.TRUNC R4, R4 ;  /* 0x0000000400047311 */ /* 0x000e24000020d900 */
[----:B0-----:R-:W-:Y:S01]  /*5440*/  PRMT R25, R4, 0x7610, R25 ;  /* 0x0000761004197816 */ /* 0x001fe20000000019 */
[----:B------:R-:W-:Y:S06]  /*5450*/  BRA `(.L_x_6181) ;  /* 0x0000000800f87947 */ /* 0x000fec0003800000 */
.L_x_6184:
        /* <DEDUP_REMOVED lines=10> */
.L_x_6187:
[----:B------:R-:W2:Y:S02]  /*5500*/  LDG.E.U16 R6, desc[UR36][R6.64] ;  /* 0x0000002406067981 */ /* 0x000ea4000c1e1500 */
[----:B--2---:R-:W-:-:S06]  /*5510*/  HADD2.F32 R4, -RZ, R6.H0_H0 ;  /* 0x20000006ff047230 */ /* 0x004fcc0000004100 */
[----:B------:R-:W0:Y:S02]  /*5520*/  F2I.S64.TRUNC R4, R4 ;  /* 0x0000000400047311 */ /* 0x000e24000020d900 */
[----:B0-----:R-:W-:Y:S01]  /*5530*/  PRMT R25, R4, 0x7610, R25 ;  /* 0x0000761004197816 */ /* 0x001fe20000000019 */
[----:B------:R-:W-:Y:S06]  /*5540*/  BRA `(.L_x_6181) ;  /* 0x0000000800bc7947 */ /* 0x000fec0003800000 */
.L_x_6186:
[----:B------:R-:W2:Y:S02]  /*5550*/  LDG.E.64 R4, desc[UR36][R6.64] ;  /* 0x0000002406047981 */ /* 0x000ea4000c1e1b00 */
[----:B--2---:R-:W0:Y:S02]  /*5560*/  F2I.S64.F64.TRUNC R4, R4 ;  /* 0x0000000400047311 */ /* 0x004e24000030d900 */
[----:B0-----:R-:W-:Y:S01]  /*5570*/  PRMT R25, R4, 0x7610, R25 ;  /* 0x0000761004197816 */ /* 0x001fe20000000019 */
[----:B------:R-:W-:Y:S06]  /*5580*/  BRA `(.L_x_6181) ;  /* 0x0000000800ac7947 */ /* 0x000fec0003800000 */
.L_x_6176:
        /* <DEDUP_REMOVED lines=12> */
.L_x_6190:
[----:B------:R-:W2:Y:S02]  /*5650*/  LDG.E.64 R6, desc[UR36][R6.64] ;  /* 0x0000002406067981 */ /* 0x000ea4000c1e1b00 */
[----:B--2---:R-:W0:Y:S02]  /*5660*/  F2I.S64.F64.TRUNC R4, R6 ;  /* 0x0000000600047311 */ /* 0x004e24000030d900 */
[----:B0-----:R-:W-:Y:S01]  /*5670*/  PRMT R25, R4, 0x7610, R25 ;  /* 0x0000761004197816 */ /* 0x001fe20000000019 */
[----:B------:R-:W-:Y:S06]  /*5680*/  BRA `(.L_x_6181) ;  /* 0x00000008006c7947 */ /* 0x000fec0003800000 */
.L_x_6189:
        /* <DEDUP_REMOVED lines=28> */
.L_x_6192:
        /* <DEDUP_REMOVED lines=15> */
.L_x_6191:
[----:B------:R-:W2:Y:S02]  /*5940*/  LDG.E.U16 R4, desc[UR36][R6.64] ;  /* 0x0000002406047981 */ /* 0x000ea4000c1e1500 */
[----:B--2---:R-:W-:-:S06]  /*5950*/  IMAD.U32 R4, R4, 0x10000, RZ ;  /* 0x0001000004047824 */ /* 0x004fcc00078e00ff */
[----:B------:R-:W0:Y:S02]  /*5960*/  F2I.S64.TRUNC R4, R4 ;  /* 0x0000000400047311 */ /* 0x000e24000020d900 */
[----:B0-----:R-:W-:Y:S01]  /*5970*/  PRMT R25, R4, 0x7610, R25 ;  /* 0x0000761004197816 */ /* 0x001fe20000000019 */
[----:B------:R-:W-:Y:S06]  /*5980*/  BRA `(.L_x_6181) ;  /* 0x0000000400ac7947 */ /* 0x000fec0003800000 */
.L_x_6188:
        /* <DEDUP_REMOVED lines=10> */
.L_x_6195:
        /* <DEDUP_REMOVED lines=21> */
.L_x_6199:
[----:B------:R-:W-:Y:S05]  /*5b80*/  BSYNC B1 ;  /* 0x0000000000017941 */ /* 0x000fea0003800000 */
.L_x_6198:
[----:B------:R-:W-:Y:S01]  /*5b90*/  IMAD.SHL.U32 R3, R3, 0x100000, RZ ;  /* 0x0010000003037824 */ /* 0x000fe200078e00ff */
[----:B------:R-:W-:-:S04]  /*5ba0*/  LEA R5, R0, 0x3b800000, 0x17 ;  /* 0x3b80000000057811 */ /* 0x000fc800078eb8ff */
[----:B------:R-:W-:-:S07]  /*5bb0*/  LOP3.LUT R4, R5, R3, R6, 0xfe, !PT ;  /* 0x0000000305047212 */ /* 0x000fce00078efe06 */
.L_x_6197:
[----:B------:R-:W-:Y:S05]  /*5bc0*/  BSYNC B0 ;  /* 0x0000000000007941 */ /* 0x000fea0003800000 */
.L_x_6196:
[----:B------:R-:W0:Y:S02]  /*5bd0*/  F2I.S64.TRUNC R4, R4 ;  /* 0x0000000400047311 */ /* 0x000e24000020d900 */
[----:B0-----:R-:W-:Y:S01]  /*5be0*/  PRMT R25, R4, 0x7610, R25 ;  /* 0x0000761004197816 */ /* 0x001fe20000000019 */
[----:B------:R-:W-:Y:S06]  /*5bf0*/  BRA `(.L_x_6181) ;  /* 0x0000000400107947 */ /* 0x000fec0003800000 */
.L_x_6194:
        /* <DEDUP_REMOVED lines=21> */
.L_x_6203:
[----:B------:R-:W-:Y:S05]  /*5d50*/  BSYNC B1 ;  /* 0x0000000000017941 */ /* 0x000fea0003800000 */
.L_x_6202:
[----:B------:R-:W-:Y:S01]  /*5d60*/  IMAD.SHL.U32 R3, R3, 0x200000, RZ ;  /* 0x0020000003037824 */ /* 0x000fe200078e00ff */
[----:B------:R-:W-:-:S04]  /*5d70*/  LEA R5, R0, 0x37800000, 0x17 ;  /* 0x3780000000057811 */ /* 0x000fc800078eb8ff */
[----:B------:R-:W-:-:S07]  /*5d80*/  LOP3.LUT R4, R5, R3, R6, 0xfe, !PT ;  /* 0x0000000305047212 */ /* 0x000fce00078efe06 */
.L_x_6201:
[----:B------:R-:W-:Y:S05]  /*5d90*/  BSYNC B0 ;  /* 0x0000000000007941 */ /* 0x000fea0003800000 */
.L_x_6200:
[----:B------:R-:W0:Y:S02]  /*5da0*/  F2I.S64.TRUNC R4, R4 ;  /* 0x0000000400047311 */ /* 0x000e24000020d900 */
[----:B0-----:R-:W-:Y:S01]  /*5db0*/  PRMT R25, R4, 0x7610, R25 ;  /* 0x0000761004197816 */ /* 0x001fe20000000019 */
[----:B------:R-:W-:Y:S06]  /*5dc0*/  BRA `(.L_x_6181) ;  /* 0x00000000009c7947 */ /* 0x000fec0003800000 */
.L_x_6193:
        /* <DEDUP_REMOVED lines=14> */
.L_x_6207:
[----:B------:R-:W-:Y:S05]  /*5eb0*/  BSYNC B0 ;  /* 0x0000000000007941 */ /* 0x000fea0003800000 */
.L_x_6206:
[----:B------:R-:W0:Y:S02]  /*5ec0*/  F2I.S64.TRUNC R4, R4 ;  /* 0x0000000400047311 */ /* 0x000e24000020d900 */
[----:B0-----:R-:W-:Y:S01]  /*5ed0*/  PRMT R25, R4, 0x7610, R25 ;  /* 0x0000761004197816 */ /* 0x001fe20000000019 */
[----:B------:R-:W-:Y:S06]  /*5ee0*/  BRA `(.L_x_6181) ;  /* 0x0000000000547947 */ /* 0x000fec0003800000 */
.L_x_6180:
        /* <DEDUP_REMOVED lines=16> */
.L_x_6208:
[----:B------:R-:W-:Y:S01]  /*5ff0*/  PRMT R25, RZ, 0x7610, R25 ;  /* 0x00007610ff197816 */ /* 0x000fe20000000019 */
[----:B------:R-:W-:Y:S06]  /*6000*/  BRA `(.L_x_6181) ;  /* 0x00000000000c7947 */ /* 0x000fec0003800000 */
.L_x_6205:
[----:B------:R1:W5:Y:S01]  /*6010*/  LDG.E.U8 R25, desc[UR36][R6.64] ;  /* 0x0000002406197981 */ /* 0x000362000c1e1100 */
[----:B------:R-:W-:Y:S05]  /*6020*/  BRA `(.L_x_6181) ;  /* 0x0000000000047947 */ /* 0x000fea0003800000 */
.L_x_6204:
[----:B------:R2:W5:Y:S02]  /*6030*/  LDG.E.U8 R25, desc[UR36][R6.64] ;  /* 0x0000002406197981 */ /* 0x000564000c1e1100 */
.L_x_6181:
[----:B------:R-:W-:-:S07]  /*6040*/  VIADD R27, R27, 0x80 ;  /* 0x000000801b1b7836 */ /* 0x000fce0000000000 */
.L_x_6142:
[----:B------:R-:W-:Y:S05]  /*6050*/  BSYNC B6 ;  /* 0x0000000000067941 */ /* 0x000fea0003800000 */
.L_x_6141:
[----:B------:R-:W-:Y:S01]  /*6060*/  ISETP.GE.AND P0, PT, R27, R28, PT ;  /* 0x0000001c1b00720c */ /* 0x000fe20003f06270 */
[----:B------:R-:W-:Y:S01]  /*6070*/  BSSY B6, `(.L_x_6209) ;  /* 0x00001f8000067945 */ /* 0x000fe20003800000 */
[----:B------:R-:W-:-:S11]  /*6080*/  PRMT R26, RZ, 0x7610, R26 ;  /* 0x00007610ff1a7816 */ /* 0x000fd6000000001a */
        /* <DEDUP_REMOVED lines=23> */
.L_x_6214:
[----:B------:R-:W2:Y:S02]  /*6200*/  LDG.E.U8 R4, desc[UR36][R4.64] ;  /* 0x0000002404047981 */ /* 0x000ea4000c1e1100 */
[----:B--2---:R-:W-:-:S04]  /*6210*/  I2FP.F32.U32 R0, R4 ;  /* 0x0000000400007245 */ /* 0x004fc80000201000 */
[----:B------:R-:W-:-:S04]  /*6220*/  F2FP.F16.F32.PACK_AB R0, RZ, R0 ;  /* 0x00000000ff00723e */ /* 0x000fc800000000ff */
[----:B------:R-:W-:Y:S01]  /*6230*/  PRMT R26, R0, 0x7610, R26 ;  /* 0x00007610001a7816 */ /* 0x000fe2000000001a */
[----:B------:R-:W-:Y:S06]  /*6240*/  BRA `(.L_x_6216) ;  /* 0x0000000c00b47947 */ /* 0x000fec0003800000 */
.L_x_6213:
        /* <DEDUP_REMOVED lines=8> */
[----:B0-----:R-:W-:Y:S01]  /*62d0*/  F2FP.F16.F32.PACK_AB R26, RZ, R2 ;  /* 0x00000002ff1a723e */ /* 0x001fe200000000ff */
[----:B------:R-:W-:Y:S06]  /*62e0*/  BRA `(.L_x_6216) ;  /* 0x0000000c008c7947 */ /* 0x000fec0003800000 */
.L_x_6218:
[----:B------:R-:W2:Y:S02]  /*62f0*/  LDG.E R4, desc[UR36][R4.64] ;  /* 0x0000002404047981 */ /* 0x000ea4000c1e1900 */
[----:B--2---:R-:W-:-:S04]  /*6300*/  I2FP.F32.S32 R0, R4 ;  /* 0x0000000400007245 */ /* 0x004fc80000201400 */
[----:B------:R-:W-:-:S04]  /*6310*/  F2FP.F16.F32.PACK_AB R0, RZ, R0 ;  /* 0x00000000ff00723e */ /* 0x000fc800000000ff */
[----:B------:R-:W-:Y:S01]  /*6320*/  PRMT R26, R0, 0x7610, R26 ;  /* 0x00007610001a7816 */ /* 0x000fe2000000001a */
[----:B------:R-:W-:Y:S06]  /*6330*/  BRA `(.L_x_6216) ;  /* 0x0000000c00787947 */ /* 0x000fec0003800000 */
.L_x_6217:
[----:B------:R-:W2:Y:S02]  /*6340*/  LDG.E.U16 R4, desc[UR36][R4.64] ;  /* 0x0000002404047981 */ /* 0x000ea4000c1e1500 */
[----:B--2---:R-:W0:Y:S02]  /*6350*/  I2F.S16 R0, R4 ;  /* 0x0000000400007306 */ /* 0x004e240000101400 */
[----:B0-----:R-:W-:-:S04]  /*6360*/  F2FP.F16.F32.PACK_AB R0, RZ, R0 ;  /* 0x00000000ff00723e */ /* 0x001fc800000000ff */
[----:B------:R-:W-:Y:S01]  /*6370*/  PRMT R26, R0, 0x7610, R26 ;  /* 0x00007610001a7816 */ /* 0x000fe2000000001a */
[----:B------:R-:W-:Y:S06]  /*6380*/  BRA `(.L_x_6216) ;  /* 0x0000000c00647947 */ /* 0x000fec0003800000 */
.L_x_6212:
        /* <DEDUP_REMOVED lines=9> */
.L_x_6220:
[----:B------:R0:W5:Y:S01]  /*6420*/  LDG.E.U16 R26, desc[UR36][R4.64] ;  /* 0x00000024041a7981 */ /* 0x000162000c1e1500 */
[----:B------:R-:W-:Y:S05]  /*6430*/  BRA `(.L_x_6216) ;  /* 0x0000000c00387947 */ /* 0x000fea0003800000 */
.L_x_6219:
        /* <DEDUP_REMOVED lines=9> */
.L_x_6222:
[----:B------:R1:W5:Y:S01]  /*64d0*/  LDG.E.U16 R26, desc[UR36][R4.64] ;  /* 0x00000024041a7981 */ /* 0x000362000c1e1500 */
[----:B------:R-:W-:Y:S05]  /*64e0*/  BRA `(.L_x_6216) ;  /* 0x0000000c000c7947 */ /* 0x000fea0003800000 */
.L_x_6221:
        /* <DEDUP_REMOVED lines=9> */
.L_x_6211:
        /* <DEDUP_REMOVED lines=14> */
.L_x_6225:
        /* <DEDUP_REMOVED lines=9> */
.L_x_6224:
        /* <DEDUP_REMOVED lines=11> */
[----:B---34-:R-:W-:-:S05]  /*67a0*/  VIADD R6, R2, 0x1000000 ;  /* 0x0100000002067836 */ /* 0x018fca0000000000 */
        /* <DEDUP_REMOVED lines=12> */
[----:B------:R-:W-:-:S04]  /*6870*/  LOP3.LUT R3, R3, 0x80000000, R0, 0xf8, !PT ;  /* 0x8000000003037812 */ /* 0x000fc800078ef800 */
[----:B------:R-:W-:-:S04]  /*6880*/  F2FP.F16.F32.PACK_AB R3, RZ, R3 ;  /* 0x00000003ff03723e */ /* 0x000fc800000000ff */
[----:B------:R-:W-:Y:S01]  /*6890*/  PRMT R26, R3, 0x7610, R26 ;  /* 0x00007610031a7816 */ /* 0x000fe2000000001a */
[----:B------:R-:W-:Y:S06]  /*68a0*/  BRA `(.L_x_6216) ;  /* 0x00000008001c7947 */ /* 0x000fec0003800000 */
.L_x_6227:
        /* <DEDUP_REMOVED lines=15> */
.L_x_6226:
[----:B------:R-:W2:Y:S02]  /*69a0*/  LDG.E.U16 R0, desc[UR36][R4.64] ;  /* 0x0000002404007981 */ /* 0x000ea4000c1e1500 */
[----:B--2---:R-:W-:-:S05]  /*69b0*/  IMAD.U32 R0, R0, 0x10000, RZ ;  /* 0x0001000000007824 */ /* 0x004fca00078e00ff */
[----:B------:R-:W-:-:S04]  /*69c0*/  F2FP.F16.F32.PACK_AB R0, RZ, R0 ;  /* 0x00000000ff00723e */ /* 0x000fc800000000ff */
[----:B------:R-:W-:Y:S01]  /*69d0*/  PRMT R26, R0, 0x7610, R26 ;  /* 0x00007610001a7816 */ /* 0x000fe2000000001a */
[----:B------:R-:W-:Y:S06]  /*69e0*/  BRA `(.L_x_6216) ;  /* 0x0000000400cc7947 */ /* 0x000fec0003800000 */
.L_x_6223:
        /* <DEDUP_REMOVED lines=13> */
.L_x_6230:
        /* <DEDUP_REMOVED lines=21> */
.L_x_6234:
[----:B------:R-:W-:Y:S05]  /*6c10*/  BSYNC B1 ;  /* 0x0000000000017941 */ /* 0x000fea0003800000 */
.L_x_6233:
[----:B------:R-:W-:Y:S01]  /*6c20*/  LEA R3, R0, 0x3b800000, 0x17 ;  /* 0x3b80000000037811 */ /* 0x000fe200078eb8ff */
[----:B------:R-:W-:-:S05]  /*6c30*/  IMAD.SHL.U32 R0, R2, 0x100000, RZ ;  /* 0x0010000002007824 */ /* 0x000fca00078e00ff */
[----:B------:R-:W-:-:S07]  /*6c40*/  LOP3.LUT R0, R3, R0, R4, 0xfe, !PT ;  /* 0x0000000003007212 */ /* 0x000fce00078efe04 */
.L_x_6232:
[----:B------:R-:W-:Y:S05]  /*6c50*/  BSYNC B0 ;  /* 0x0000000000007941 */ /* 0x000fea0003800000 */
.L_x_6231:
[----:B------:R-:W-:-:S04]  /*6c60*/  F2FP.F16.F32.PACK_AB R0, RZ, R0 ;  /* 0x00000000ff00723e */ /* 0x000fc800000000ff */
[----:B------:R-:W-:Y:S01]  /*6c70*/  PRMT R26, R0, 0x7610, R26 ;  /* 0x00007610001a7816 */ /* 0x000fe2000000001a */
[----:B------:R-:W-:Y:S06]  /*6c80*/  BRA `(.L_x_6216) ;  /* 0x0000000400247947 */ /* 0x000fec0003800000 */
.L_x_6229:
        /* <DEDUP_REMOVED lines=21> */
.L_x_6238:
[----:B------:R-:W-:Y:S05]  /*6de0*/  BSYNC B1 ;  /* 0x0000000000017941 */ /* 0x000fea0003800000 */
.L_x_6237:
[----:B------:R-:W-:Y:S01]  /*6df0*/  LEA R3, R0, 0x37800000, 0x17 ;  /* 0x3780000000037811 */ /* 0x000fe200078eb8ff */
[----:B------:R-:W-:-:S05]  /*6e00*/  IMAD.SHL.U32 R0, R2, 0x200000, RZ ;  /* 0x0020000002007824 */ /* 0x000fca00078e00ff */
[----:B------:R-:W-:-:S07]  /*6e10*/  LOP3.LUT R0, R3, R0, R4, 0xfe, !PT ;  /* 0x0000000003007212 */ /* 0x000fce00078efe04 */
.L_x_6236:
[----:B------:R-:W-:Y:S05]  /*6e20*/  BSYNC B0 ;  /* 0x0000000000007941 */ /* 0x000fea0003800000 */
.L_x_6235:
[----:B------:R-:W-:-:S04]  /*6e30*/  F2FP.F16.F32.PACK_AB R0, RZ, R0 ;  /* 0x00000000ff00723e */ /* 0x000fc800000000ff */
[----:B------:R-:W-:Y:S01]  /*6e40*/  PRMT R26, R0, 0x7610, R26 ;  /* 0x00007610001a7816 */ /* 0x000fe2000000001a */
[----:B------:R-:W-:Y:S06]  /*6e50*/  BRA `(.L_x_6216) ;  /* 0x0000000000b07947 */ /* 0x000fec0003800000 */
.L_x_6228:
        /* <DEDUP_REMOVED lines=14> */
.L_x_6242:
[----:B------:R-:W-:Y:S05]  /*6f40*/  BSYNC B0 ;  /* 0x0000000000007941 */ /* 0x000fea0003800000 */
.L_x_6241:
[----:B------:R-:W-:-:S04]  /*6f50*/  F2FP.F16.F32.PACK_AB R0, RZ, R0 ;  /* 0x00000000ff00723e */ /* 0x000fc800000000ff */
[----:B------:R-:W-:Y:S01]  /*6f60*/  PRMT R26, R0, 0x7610, R26 ;  /* 0x00007610001a7816 */ /* 0x000fe2000000001a */
[----:B------:R-:W-:Y:S06]  /*6f70*/  BRA `(.L_x_6216) ;  /* 0x0000000000687947 */ /* 0x000fec0003800000 */
.L_x_6215:
        /* <DEDUP_REMOVED lines=16> */
.L_x_6243:
[----:B------:R-:W-:Y:S01]  /*7080*/  PRMT R26, RZ, 0x7610, R26 ;  /* 0x00007610ff1a7816 */ /* 0x000fe2000000001a */
[----:B------:R-:W-:Y:S06]  /*7090*/  BRA `(.L_x_6216) ;  /* 0x0000000000207947 */ /* 0x000fec0003800000 */
.L_x_6240:
[----:B------:R-:W2:Y:S02]  /*70a0*/  LDG.E.64 R2, desc[UR36][R4.64] ;  /* 0x0000002404027981 */ /* 0x000ea4000c1e1b00 */
[----:B--2---:R-:W0:Y:S02]  /*70b0*/  I2F.U64 R2, R2 ;  /* 0x0000000200027312 */ /* 0x004e240000301000 */
[----:B0-----:R-:W-:Y:S01]  /*70c0*/  F2FP.F16.F32.PACK_AB R26, RZ, R2 ;  /* 0x00000002ff1a723e */ /* 0x001fe200000000ff */
[----:B------:R-:W-:Y:S06]  /*70d0*/  BRA `(.L_x_6216) ;  /* 0x0000000000107947 */ /* 0x000fec0003800000 */
.L_x_6239:
[----:B------:R-:W2:Y:S02]  /*70e0*/  LDG.E R4, desc[UR36][R4.64] ;  /* 0x0000002404047981 */ /* 0x000ea4000c1e1900 */
[----:B--2---:R-:W-:-:S04]  /*70f0*/  I2FP.F32.U32 R0, R4 ;  /* 0x0000000400007245 */ /* 0x004fc80000201000 */
[----:B------:R-:W-:-:S04]  /*7100*/  F2FP.F16.F32.PACK_AB R0, RZ, R0 ;  /* 0x00000000ff00723e */ /* 0x000fc800000000ff */
[----:B------:R-:W-:-:S07]  /*7110*/  PRMT R26, R0, 0x7610, R26 ;  /* 0x00007610001a7816 */ /* 0x000fce000000001a */
.L_x_6216:
[----:B--234-:R-:W2:Y:S01]  /*7120*/  LDC.U8 R6, c[0x0][0x245] ;  /* 0x00009140ff067b82 */ /* 0x01cea20000000000 */
[----:B------:R-:W-:Y:S02]  /*7130*/  ULDC UR4, c[0x0][0x24c] ;  /* 0x0000930000047ab9 */ /* 0x000fe40000000800 */
[----:B01----:R-:W-:-:S05]  /*7140*/  IMAD R5, R27, UR4, RZ ;  /* 0x000000041b057c24 */ /* 0x003fca000f8e02ff */
[----:B------:R-:W0:Y:S01]  /*7150*/  LDC.64 R2, c[0x0][0x238] ;  /* 0x00008e00ff027b82 */ /* 0x000e220000000a00 */
[----:B--2---:R-:W-:-:S04]  /*7160*/  PRMT R0, R6, 0x9910, RZ ;  /* 0x0000991006007816 */ /* 0x004fc800000000ff */
        /* <DEDUP_REMOVED lines=14> */
.L_x_6247:
[----:B------:R0:W5:Y:S01]  /*7250*/  LDG.E.U8 R23, desc[UR36][R4.64] ;  /* 0x0000002404177981 */ /* 0x000162000c1e1100 */
[----:B------:R-:W-:Y:S05]  /*7260*/  BRA `(.L_x_6210) ;  /* 0x0000000c00607947 */ /* 0x000fea0003800000 */
.L_x_6246:
        /* <DEDUP_REMOVED lines=8> */
.L_x_6250:
[----:B------:R0:W5:Y:S01]  /*72f0*/  LDG.E.U8 R23, desc[UR36][R4.64] ;  /* 0x0000002404177981 */ /* 0x000162000c1e1100 */
[----:B------:R-:W-:Y:S05]  /*7300*/  BRA `(.L_x_6210) ;  /* 0x0000000c00387947 */ /* 0x000fea0003800000 */
.L_x_6249:
[----:B------:R0:W5:Y:S01]  /*7310*/  LDG.E.U16 R23, desc[UR36][R4.64] ;  /* 0x0000002404177981 */ /* 0x000162000c1e1500 */
[----:B------:R-:W-:Y:S05]  /*7320*/  BRA `(.L_x_6210) ;  /* 0x0000000c00307947 */ /* 0x000fea0003800000 */
.L_x_6245:
        /* <DEDUP_REMOVED lines=10> */
.L_x_6252:
[----:B------:R-:W2:Y:S02]  /*73d0*/  LDG.E.U16 R2, desc[UR36][R4.64] ;  /* 0x0000002404027981 */ /* 0x000ea4000c1e1500 */
[----:B--2---:R-:W-:-:S06]  /*73e0*/  HADD2.F32 R2, -RZ, R2.H0_H0 ;  /* 0x20000002ff027230 */ /* 0x004fcc0000004100 */
[----:B------:R-:W0:Y:S02]  /*73f0*/  F2I.S64.TRUNC R2, R2 ;  /* 0x0000000200027311 */ /* 0x000e24000020d900 */
[----:B0-----:R-:W-:Y:S01]  /*7400*/  PRMT R23, R2, 0x7610, R23 ;  /* 0x0000761002177816 */ /* 0x001fe20000000017 */
[----:B------:R-:W-:Y:S06]  /*7410*/  BRA `(.L_x_6210) ;  /* 0x0000000800f47947 */ /* 0x000fec0003800000 */
.L_x_6251:
        /* <DEDUP_REMOVED lines=10> */
.L_x_6254:
[----:B------:R-:W2:Y:S02]  /*74c0*/  LDG.E.U16 R4, desc[UR36][R4.64] ;  /* 0x0000002404047981 */ /* 0x000ea4000c1e1500 */
[----:B--2---:R-:W-:-:S06]  /*74d0*/  HADD2.F32 R2, -RZ, R4.H0_H0 ;  /* 0x20000004ff027230 */ /* 0x004fcc0000004100 */
[----:B------:R-:W0:Y:S02]  /*74e0*/  F2I.S64.TRUNC R2, R2 ;  /* 0x0000000200027311 */ /* 0x000e24000020d900 */
[----:B0-----:R-:W-:Y:S01]  /*74f0*/  PRMT R23, R2, 0x7610, R23 ;  /* 0x0000761002177816 */ /* 0x001fe20000000017 */
[----:B------:R-:W-:Y:S06]  /*7500*/  BRA `(.L_x_6210) ;  /* 0x0000000800b87947 */ /* 0x000fec0003800000 */
.L_x_6253:
[----:B------:R-:W2:Y:S02]  /*7510*/  LDG.E.64 R2, desc[UR36][R4.64] ;  /* 0x0000002404027981 */ /* 0x000ea4000c1e1b00 */
[----:B--2---:R-:W0:Y:S02]  /*7520*/  F2I.S64.F64.TRUNC R2, R2 ;  /* 0x0000000200027311 */ /* 0x004e24000030d900 */
[----:B0-----:R-:W-:Y:S01]  /*7530*/  PRMT R23, R2, 0x7610, R23 ;  /* 0x0000761002177816 */ /* 0x001fe20000000017 */
[----:B------:R-:W-:Y:S06]  /*7540*/  BRA `(.L_x_6210) ;  /* 0x0000000800a87947 */ /* 0x000fec0003800000 */
.L_x_6244:
        /* <DEDUP_REMOVED lines=12> */
.L_x_6257:
[----:B------:R-:W2:Y:S02]  /*7610*/  LDG.E.64 R4, desc[UR36][R4.64] ;  /* 0x0000002404047981 */ /* 0x000ea4000c1e1b00 */
[----:B--2---:R-:W0:Y:S02]  /*7620*/  F2I.S64.F64.TRUNC R2, R4 ;  /* 0x0000000400027311 */ /* 0x004e24000030d900 */
[----:B0-----:R-:W-:Y:S01]  /*7630*/  PRMT R23, R2, 0x7610, R23 ;  /* 0x0000761002177816 */ /* 0x001fe20000000017 */
[----:B------:R-:W-:Y:S06]  /*7640*/  BRA `(.L_x_6210) ;  /* 0x0000000800687947 */ /* 0x000fec0003800000 */
.L_x_6256:
        /* <DEDUP_REMOVED lines=28> */
.L_x_6259:
        /* <DEDUP_REMOVED lines=15> */
.L_x_6258:
[----:B------:R-:W2:Y:S02]  /*7900*/  LDG.E.U16 R2, desc[UR36][R4.64] ;  /* 0x0000002404027981 */ /* 0x000ea4000c1e1500 */
[----:B--2---:R-:W-:-:S06]  /*7910*/  IMAD.U32 R2, R2, 0x10000, RZ ;  /* 0x0001000002027824 */ /* 0x004fcc00078e00ff */
[----:B------:R-:W0:Y:S02]  /*7920*/  F2I.S64.TRUNC R2, R2 ;  /* 0x0000000200027311 */ /* 0x000e24000020d900 */
[----:B0-----:R-:W-:Y:S01]  /*7930*/  PRMT R23, R2, 0x7610, R23 ;  /* 0x0000761002177816 */ /* 0x001fe20000000017 */
[----:B------:R-:W-:Y:S06]  /*7940*/  BRA `(.L_x_6210) ;  /* 0x0000000400a87947 */ /* 0x000fec0003800000 */
.L_x_6255:
        /* <DEDUP_REMOVED lines=10> */
.L_x_6262:
        /* <DEDUP_REMOVED lines=21> */
.L_x_6266:
[----:B------:R-:W-:Y:S05]  /*7b40*/  BSYNC B1 ;  /* 0x0000000000017941 */ /* 0x000fea0003800000 */
.L_x_6265:
[----:B------:R-:W-:Y:S01]  /*7b50*/  IMAD.SHL.U32 R2, R2, 0x100000, RZ ;  /* 0x0010000002027824 */ /* 0x000fe200078e00ff */
[----:B------:R-:W-:-:S04]  /*7b60*/  LEA R3, R0, 0x3b800000, 0x17 ;  /* 0x3b80000000037811 */ /* 0x000fc800078eb8ff */
[----:B------:R-:W-:-:S07]  /*7b70*/  LOP3.LUT R2, R3, R2, R4, 0xfe, !PT ;  /* 0x0000000203027212 */ /* 0x000fce00078efe04 */
.L_x_6264:
[----:B------:R-:W-:Y:S05]  /*7b80*/  BSYNC B0 ;  /* 0x0000000000007941 */ /* 0x000fea0003800000 */
.L_x_6263:
[----:B------:R-:W0:Y:S02]  /*7b90*/  F2I.S64.TRUNC R2, R2 ;  /* 0x0000000200027311 */ /* 0x000e24000020d900 */
[----:B0-----:R-:W-:Y:S01]  /*7ba0*/  PRMT R23, R2, 0x7610, R23 ;  /* 0x0000761002177816 */ /* 0x001fe20000000017 */
[----:B------:R-:W-:Y:S06]  /*7bb0*/  BRA `(.L_x_6210) ;  /* 0x00000004000c7947 */ /* 0x000fec0003800000 */
.L_x_6261:
        /* <DEDUP_REMOVED lines=21> */
.L_x_6270:
[----:B------:R-:W-:Y:S05]  /*7d10*/  BSYNC B1 ;  /* 0x0000000000017941 */ /* 0x000fea0003800000 */
.L_x_6269:
[----:B------:R-:W-:Y:S01]  /*7d20*/  IMAD.SHL.U32 R2, R2, 0x200000, RZ ;  /* 0x0020000002027824 */ /* 0x000fe200078e00ff */
[----:B------:R-:W-:-:S04]  /*7d30*/  LEA R3, R0, 0x37800000, 0x17 ;  /* 0x3780000000037811 */ /* 0x000fc800078eb8ff */
[----:B------:R-:W-:-:S07]  /*7d40*/  LOP3.LUT R2, R3, R2, R4, 0xfe, !PT ;  /* 0x0000000203027212 */ /* 0x000fce00078efe04 */
.L_x_6268:
[----:B------:R-:W-:Y:S05]  /*7d50*/  BSYNC B0 ;  /* 0x0000000000007941 */ /* 0x000fea0003800000 */
.L_x_6267:
[----:B------:R-:W0:Y:S02]  /*7d60*/  F2I.S64.TRUNC R2, R2 ;  /* 0x0000000200027311 */ /* 0x000e24000020d900 */
[----:B0-----:R-:W-:Y:S01]  /*7d70*/  PRMT R23, R2, 0x7610, R23 ;  /* 0x0000761002177816 */ /* 0x001fe20000000017 */
[----:B------:R-:W-:Y:S06]  /*7d80*/  BRA `(.L_x_6210) ;  /* 0x0000000000987947 */ /* 0x000fec0003800000 */
.L_x_6260:
        /* <DEDUP_REMOVED lines=14> */
.L_x_6274:
[----:B------:R-:W-:Y:S05]  /*7e70*/  BSYNC B0 ;  /* 0x0000000000007941 */ /* 0x000fea0003800000 */
.L_x_6273:
[----:B------:R-:W0:Y:S02]  /*7e80*/  F2I.S64.TRUNC R2, R2 ;  /* 0x0000000200027311 */ /* 0x000e24000020d900 */
[----:B0-----:R-:W-:Y:S01]  /*7e90*/  PRMT R23, R2, 0x7610, R23 ;  /* 0x0000761002177816 */ /* 0x001fe20000000017 */
[----:B------:R-:W-:Y:S06]  /*7ea0*/  BRA `(.L_x_6210) ;  /* 0x0000000000507947 */ /* 0x000fec0003800000 */
.L_x_6248:
        /* <DEDUP_REMOVED lines=16> */
.L_x_6275:
[----:B------:R-:W-:Y:S05]  /*7fb0*/  BRA `(.L_x_6210) ;  /* 0x00000000000c7947 */ /* 0x000fea0003800000 */
.L_x_6272:
[----:B------:R0:W5:Y:S01]  /*7fc0*/  LDG.E.U8 R23, desc[UR36][R4.64] ;  /* 0x0000002404177981 */ /* 0x000162000c1e1100 */
[----:B------:R-:W-:Y:S05]  /*7fd0*/  BRA `(.L_x_6210) ;  /* 0x0000000000047947 */ /* 0x000fea0003800000 */
.L_x_6271:
[----:B------:R0:W5:Y:S02]  /*7fe0*/  LDG.E.U8 R23, desc[UR36][R4.64] ;  /* 0x0000002404177981 */ /* 0x000164000c1e1100 */
.L_x_6210:
[----:B------:R-:W-:Y:S05]  /*7ff0*/  BSYNC B6 ;  /* 0x0000000000067941 */ /* 0x000fea0003800000 */
.L_x_6209:
[----:B------:R-:W1:Y:S01]  /*8000*/  S2R R27, SR_TID.X ;  /* 0x00000000001b7919 */ /* 0x000e620000002100 */
[----:B------:R-:W-:Y:S01]  /*8010*/  BSSY B6, `(.L_x_6276) ;  /* 0x0000136000067945 */ /* 0x000fe20003800000 */
[C---:B-1----:R-:W-:Y:S01]  /*8020*/  ISETP.GE.AND P3, PT, R27.reuse, R28, PT ;  /* 0x0000001c1b00720c */ /* 0x042fe20003f66270 */
[----:B------:R-:W-:-:S05]  /*8030*/  VIADD R3, R27, 0x100 ;  /* 0x000001001b037836 */ /* 0x000fca0000000000 */
[----:B------:R-:W-:Y:S01]  /*8040*/  ISETP.GE.AND P1, PT, R3, R28, PT ;  /* 0x0000001c0300720c */ /* 0x000fe20003f26270 */
[----:B------:R-:W-:-:S05]  /*8050*/  VIADD R3, R27, 0x180 ;  /* 0x000001801b037836 */ /* 0x000fca0000000000 */
[-C--:B------:R-:W-:Y:S01]  /*8060*/  ISETP.GE.AND P2, PT, R3, R28.reuse, PT ;  /* 0x0000001c0300720c */ /* 0x080fe20003f46270 */
[----:B0-234-:R-:W0:Y:S01]  /*8070*/  @!P3 LDC R6, c[0x0][0x218] ;  /* 0x00008600ff06bb82 */ /* 0x01de220000000800 */
[----:B-----5:R-:W-:Y:S01]  /*8080*/  @!P3 LOP3.LUT R5, R19, 0xff, RZ, 0xc0, !PT ;  /* 0x000000ff1305b812 */ /* 0x020fe200078ec0ff */
[----:B------:R-:W-:Y:S02]  /*8090*/  VIADD R19, R27, 0x80 ;  /* 0x000000801b137836 */ /* 0x000fe40000000000 */
[----:B------:R-:W-:Y:S02]  /*80a0*/  @!P3 HADD2.F32 R10, -RZ, R18.H0_H0 ;  /* 0x20000012ff0ab230 */ /* 0x000fe40000004100 */
[----:B------:R-:W-:Y:S01]  /*80b0*/  @!P1 LOP3.LUT R7, R25, 0xff, RZ, 0xc0, !PT ;  /* 0x000000ff19079812 */ /* 0x000fe200078ec0ff */
[----:B------:R-:W1:Y:S01]  /*80c0*/  @!P3 I2F.U16 R5, R5 ;  /* 0x000000050005b306 */ /* 0x000e620000101000 */
[----:B------:R-:W-:Y:S01]  /*80d0*/  ISETP.GE.AND P0, PT, R19, R28, PT ;  /* 0x0000001c1300720c */ /* 0x000fe20003f06270 */
[----:B------:R-:W2:Y:S01]  /*80e0*/  @!P1 LDC R2, c[0x0][0x218] ;  /* 0x00008600ff029b82 */ /* 0x000ea20000000800 */
[----:B------:R-:W-:-:S02]  /*80f0*/  @!P1 HADD2.F32 R24, -RZ, R24.H0_H0 ;  /* 0x20000018ff189230 */ /* 0x000fc40000004100 */
[----:B------:R-:W-:Y:S01]  /*8100*/  @!P2 LOP3.LUT R8, R23, 0xff, RZ, 0xc0, !PT ;  /* 0x000000ff1708a812 */ /* 0x000fe200078ec0ff */
[----:B------:R-:W-:Y:S02]  /*8110*/  @!P2 HADD2.F32 R11, -RZ, R26.H0_H0 ;  /* 0x2000001aff0ba230 */ /* 0x000fe40000004100 */
[----:B------:R-:W3:Y:S02]  /*8120*/  @!P1 I2F.U16 R7, R7 ;  /* 0x0000000700079306 */ /* 0x000ee40000101000 */
[----:B------:R-:W4:Y:S04]  /*8130*/  @!P2 LDC R4, c[0x0][0x218] ;  /* 0x00008600ff04ab82 */ /* 0x000f280000000800 */
[----:B------:R-:W-:Y:S01]  /*8140*/  @!P0 LOP3.LUT R9, R22, 0xff, RZ, 0xc0, !PT ;  /* 0x000000ff16098812 */ /* 0x000fe200078ec0ff */
[----:B------:R-:W-:Y:S01]  /*8150*/  @!P0 HADD2.F32 R12, -RZ, R17.H0_H0 ;  /* 0x20000011ff0c8230 */ /* 0x000fe20000004100 */
[----:B------:R-:W2:Y:S01]  /*8160*/  @!P2 I2F.U16 R8, R8 ;  /* 0x000000080008a306 */ /* 0x000ea20000101000 */
[----:B-1----:R-:W-:Y:S01]  /*8170*/  @!P3 FMUL.FTZ R5, R5, R10 ;  /* 0x0000000a0505b220 */ /* 0x002fe20000410000 */
[----:B------:R-:W1:Y:S03]  /*8180*/  @!P0 LDC R3, c[0x0][0x218] ;  /* 0x00008600ff038b82 */ /* 0x000e660000000800 */
[----:B0-----:R-:W-:Y:S01]  /*8190*/  @!P3 FMUL.FTZ R5, R5, R6 ;  /* 0x000000060505b220 */ /* 0x001fe20000410000 */
[----:B---3--:R-:W-:-:S02]  /*81a0*/  @!P1 FMUL.FTZ R7, R7, R24 ;  /* 0x0000001807079220 */ /* 0x008fc40000410000 */
[----:B------:R-:W0:Y:S02]  /*81b0*/  @!P0 I2F.U16 R9, R9 ;  /* 0x0000000900098306 */ /* 0x000e240000101000 */
[----:B------:R-:W3:Y:S01]  /*81c0*/  LDC.U8 R22, c[0x0][0x250] ;  /* 0x00009400ff167b82 */ /* 0x000ee20000000000 */
[----:B--2---:R-:W-:Y:S01]  /*81d0*/  @!P1 FMUL.FTZ R2, R7, R2 ;  /* 0x0000000207029220 */ /* 0x004fe20000410000 */
[----:B------:R-:W-:Y:S01]  /*81e0*/  @!P3 F2FP.F16.F32.PACK_AB R0, RZ, R5 ;  /* 0x00000005ff00b23e */ /* 0x000fe200000000ff */
[----:B------:R-:W-:-:S03]  /*81f0*/  @!P2 FMUL.FTZ R11, R8, R11 ;  /* 0x0000000b080ba220 */ /* 0x000fc60000410000 */
[----:B------:R-:W-:Y:S01]  /*8200*/  @!P1 F2FP.F16.F32.PACK_AB R18, RZ, R2 ;  /* 0x00000002ff12923e */ /* 0x000fe200000000ff */
[----:B----4-:R-:W-:Y:S01]  /*8210*/  @!P2 FMUL.FTZ R4, R11, R4 ;  /* 0x000000040b04a220 */ /* 0x010fe20000410000 */
[----:B0-----:R-:W-:-:S04]  /*8220*/  @!P0 FMUL.FTZ R12, R9, R12 ;  /* 0x0000000c090c8220 */ /* 0x001fc80000410000 */
[----:B------:R-:W-:Y:S01]  /*8230*/  @!P2 F2FP.F16.F32.PACK_AB R17, RZ, R4 ;  /* 0x00000004ff11a23e */ /* 0x000fe200000000ff */
[----:B-1----:R-:W-:-:S05]  /*8240*/  @!P0 FMUL.FTZ R3, R12, R3 ;  /* 0x000000030c038220 */ /* 0x002fca0000410000 */
[----:B------:R-:W-:Y:S01]  /*8250*/  @!P0 F2FP.F16.F32.PACK_AB R23, RZ, R3 ;  /* 0x00000003ff17823e */ /* 0x000fe200000000ff */
[----:B------:R-:W-:Y:S06]  /*8260*/  @P3 BRA `(.L_x_6277) ;  /* 0x0000001000403947 */ /* 0x000fec0003800000 */
[----:B------:R-:W0:Y:S01]  /*8270*/  LDC.64 R2, c[0x0][0x228] ;  /* 0x00008a00ff027b82 */ /* 0x000e220000000a00 */
        /* <DEDUP_REMOVED lines=16> */
[----:B------:R-:W-:Y:S02]  /*8380*/  HADD2.F32 R0, -RZ, R0.H0_H0 ;  /* 0x20000000ff007230 */ /* 0x000fe40000004100 */
[----:B------:R-:W-:Y:S02]  /*8390*/  IMAD.MOV.U32 R27, RZ, RZ, R19 ;  /* 0x000000ffff1b7224 */ /* 0x000fe400078e0013 */
[----:B------:R-:W0:Y:S02]  /*83a0*/  F2I.FTZ.TRUNC.NTZ R5, R0 ;  /* 0x0000000000057305 */ /* 0x000e24000021f100 */
[----:B0-----:R0:W-:Y:S01]  /*83b0*/  STG.E.U8 desc[UR36][R2.64], R5 ;  /* 0x0000000502007986 */ /* 0x0011e2000c101124 */
[----:B------:R-:W-:Y:S05]  /*83c0*/  BRA `(.L_x_6277) ;  /* 0x0000000c00e87947 */ /* 0x000fea0003800000 */
.L_x_6281:
[----:B------:R-:W-:Y:S02]  /*83d0*/  HADD2.F32 R5, -RZ, R0.H0_H0 ;  /* 0x20000000ff057230 */ /* 0x000fe40000004100 */
[----:B------:R-:W-:-:S04]  /*83e0*/  IMAD.MOV.U32 R27, RZ, RZ, R19 ;  /* 0x000000ffff1b7224 */ /* 0x000fc800078e0013 */
[----:B------:R-:W0:Y:S02]  /*83f0*/  F2I.S64.TRUNC R4, R5 ;  /* 0x0000000500047311 */ /* 0x000e24000020d900 */
[----:B0-----:R0:W-:Y:S01]  /*8400*/  STG.E.U8 desc[UR36][R2.64], R4 ;  /* 0x0000000402007986 */ /* 0x0011e2000c101124 */
[----:B------:R-:W-:Y:S05]  /*8410*/  BRA `(.L_x_6277) ;  /* 0x0000000c00d47947 */ /* 0x000fea0003800000 */
.L_x_6280:
[----:B------:R-:W-:-:S13]  /*8420*/  ISETP.NE.AND P0, PT, R4, 0x2, PT ;  /* 0x000000020400780c */ /* 0x000fda0003f05270 */
[----:B------:R-:W-:Y:S05]  /*8430*/  @!P0 BRA `(.L_x_6283) ;  /* 0x0000000000388947 */ /* 0x000fea0003800000 */
[----:B------:R-:W-:-:S13]  /*8440*/  ISETP.NE.AND P0, PT, R4, 0x3, PT ;  /* 0x000000030400780c */ /* 0x000fda0003f05270 */
[----:B------:R-:W-:Y:S05]  /*8450*/  @!P0 BRA `(.L_x_6284) ;  /* 0x00000000001c8947 */ /* 0x000fea0003800000 */
[----:B------:R-:W-:-:S13]  /*8460*/  ISETP.NE.AND P0, PT, R4, 0x4, PT ;  /* 0x000000040400780c */ /* 0x000fda0003f05270 */
[----:B------:R-:W-:Y:S05]  /*8470*/  @P0 BRA `(.L_x_6282) ;  /* 0x0000000c00500947 */ /* 0x000fea0003800000 */
[----:B------:R-:W-:Y:S02]  /*8480*/  HADD2.F32 R4, -RZ, R0.H0_H0 ;  /* 0x20000000ff047230 */ /* 0x000fe40000004100 */
[----:B------:R-:W-:-:S04]  /*8490*/  IMAD.MOV.U32 R27, RZ, RZ, R19 ;  /* 0x000000ffff1b7224 */ /* 0x000fc800078e0013 */
[----:B------:R-:W0:Y:S02]  /*84a0*/  F2I.S64.TRUNC R4, R4 ;  /* 0x0000000400047311 */ /* 0x000e24000020d900 */
[----:B0-----:R0:W-:Y:S01]  /*84b0*/  STG.E.64 desc[UR36][R2.64], R4 ;  /* 0x0000000402007986 */ /* 0x0011e2000c101b24 */
[----:B------:R-:W-:Y:S05]  /*84c0*/  BRA `(.L_x_6277) ;  /* 0x0000000c00a87947 */ /* 0x000fea0003800000 */
.L_x_6284:
[----:B------:R-:W-:Y:S02]  /*84d0*/  HADD2.F32 R0, -RZ, R0.H0_H0 ;  /* 0x20000000ff007230 */ /* 0x000fe40000004100 */
[----:B------:R-:W-:Y:S02]  /*84e0*/  IMAD.MOV.U32 R27, RZ, RZ, R19 ;  /* 0x000000ffff1b7224 */ /* 0x000fe400078e0013 */
[----:B------:R-:W0:Y:S02]  /*84f0*/  F2I.FTZ.TRUNC.NTZ R5, R0 ;  /* 0x0000000000057305 */ /* 0x000e24000021f100 */
[----:B0-----:R0:W-:Y:S01]  /*8500*/  STG.E desc[UR36][R2.64], R5 ;  /* 0x0000000502007986 */ /* 0x0011e2000c101924 */
[----:B------:R-:W-:Y:S05]  /*8510*/  BRA `(.L_x_6277) ;  /* 0x0000000c00947947 */ /* 0x000fea0003800000 */
.L_x_6283:
[----:B------:R-:W-:Y:S02]  /*8520*/  HADD2.F32 R0, -RZ, R0.H0_H0 ;  /* 0x20000000ff007230 */ /* 0x000fe40000004100 */
[----:B------:R-:W-:Y:S02]  /*8530*/  IMAD.MOV.U32 R27, RZ, RZ, R19 ;  /* 0x000000ffff1b7224 */ /* 0x000fe400078e0013 */
[----:B------:R-:W0:Y:S02]  /*8540*/  F2I.FTZ.TRUNC.NTZ R5, R0 ;  /* 0x0000000000057305 */ /* 0x000e24000021f100 */
[----:B0-----:R0:W-:Y:S01]  /*8550*/  STG.E.U16 desc[UR36][R2.64], R5 ;  /* 0x0000000502007986 */ /* 0x0011e2000c101524 */
[----:B------:R-:W-:Y:S05]  /*8560*/  BRA `(.L_x_6277) ;  /* 0x0000000c00807947 */ /* 0x000fea0003800000 */
.L_x_6279:
[----:B------:R-:W-:-:S13]  /*8570*/  ISETP.GT.AND P0, PT, R4, 0x6, PT ;  /* 0x000000060400780c */ /* 0x000fda0003f04270 */
[----:B------:R-:W-:Y:S05]  /*8580*/  @P0 BRA `(.L_x_6285) ;  /* 0x00000000002c0947 */ /* 0x000fea0003800000 */
[----:B------:R-:W-:-:S13]  /*8590*/  ISETP.NE.AND P0, PT, R4, 0x5, PT ;  /* 0x000000050400780c */ /* 0x000fda0003f05270 */
[----:B------:R-:W-:Y:S05]  /*85a0*/  @!P0 BRA `(.L_x_6286) ;  /* 0x0000000000188947 */ /* 0x000fea0003800000 */
[----:B------:R-:W-:-:S13]  /*85b0*/  ISETP.NE.AND P0, PT, R4, 0x6, PT ;  /* 0x000000060400780c */ /* 0x000fda0003f05270 */
[----:B------:R-:W-:Y:S05]  /*85c0*/  @P0 BRA `(.L_x_6282) ;  /* 0x0000000800fc0947 */ /* 0x000fea0003800000 */
[----:B------:R-:W-:Y:S02]  /*85d0*/  HADD2.F32 R5, -RZ, R0.H0_H0 ;  /* 0x20000000ff057230 */ /* 0x000fe40000004100 */
[----:B------:R-:W-:-:S03]  /*85e0*/  IMAD.MOV.U32 R27, RZ, RZ, R19 ;  /* 0x000000ffff1b7224 */ /* 0x000fc600078e0013 */
[----:B------:R1:W-:Y:S01]  /*85f0*/  STG.E desc[UR36][R2.64], R5 ;  /* 0x0000000502007986 */ /* 0x0003e2000c101924 */
[----:B------:R-:W-:Y:S05]  /*8600*/  BRA `(.L_x_6277) ;  /* 0x0000000c00587947 */ /* 0x000fea0003800000 */
.L_x_6286:
[----:B------:R0:W-:Y:S01]  /*8610*/  STG.E.U16 desc[UR36][R2.64], R0 ;  /* 0x0000000002007986 */ /* 0x0001e2000c101524 */
[----:B------:R-:W-:Y:S01]  /*8620*/  IMAD.MOV.U32 R27, RZ, RZ, R19 ;  /* 0x000000ffff1b7224 */ /* 0x000fe200078e0013 */
[----:B------:R-:W-:Y:S06]  /*8630*/  BRA `(.L_x_6277) ;  /* 0x0000000c004c7947 */ /* 0x000fec0003800000 */
.L_x_6285:
[----:B------:R-:W-:-:S13]  /*8640*/  ISETP.NE.AND P0, PT, R4, 0x7, PT ;  /* 0x000000070400780c */ /* 0x000fda0003f05270 */
[----:B------:R-:W-:Y:S05]  /*8650*/  @!P0 BRA `(.L_x_6287) ;  /* 0x00000000003c8947 */ /* 0x000fea0003800000 */
[----:B------:R-:W-:-:S13]  /*8660*/  ISETP.NE.AND P0, PT, R4, 0x8, PT ;  /* 0x000000080400780c */ /* 0x000fda0003f05270 */
[----:B------:R-:W-:Y:S05]  /*8670*/  @!P0 BRA `(.L_x_6288) ;  /* 0x00000000001c8947 */ /* 0x000fea0003800000 */
[----:B------:R-:W-:-:S13]  /*8680*/  ISETP.NE.AND P0, PT, R4, 0x9, PT ;  /* 0x000000090400780c */ /* 0x000fda0003f05270 */
[----:B------:R-:W-:Y:S05]  /*8690*/  @P0 BRA `(.L_x_6282) ;  /* 0x0000000800c80947 */ /* 0x000fea0003800000 */
[----:B------:R-:W-:Y:S02]  /*86a0*/  HADD2.F32 R4, -RZ, R0.H0_H0 ;  /* 0x20000000ff047230 */ /* 0x000fe40000004100 */
[----:B------:R-:W-:Y:S02]  /*86b0*/  IMAD.MOV.U32 R5, RZ, RZ, RZ ;  /* 0x000000ffff057224 */ /* 0x000fe400078e00ff */
[----:B------:R-:W-:-:S03]  /*86c0*/  IMAD.MOV.U32 R27, RZ, RZ, R19 ;  /* 0x000000ffff1b7224 */ /* 0x000fc600078e0013 */
[----:B------:R2:W-:Y:S01]  /*86d0*/  STG.E.64 desc[UR36][R2.64], R4 ;  /* 0x0000000402007986 */ /* 0x0005e2000c101b24 */
[----:B------:R-:W-:Y:S05]  /*86e0*/  BRA `(.L_x_6277) ;  /* 0x0000000c00207947 */ /* 0x000fea0003800000 */
.L_x_6288:
[----:B------:R-:W-:Y:S02]  /*86f0*/  HADD2.F32 R0, -RZ, R0.H0_H0 ;  /* 0x20000000ff007230 */ /* 0x000fe40000004100 */
[----:B------:R-:W-:-:S03]  /*8700*/  IMAD.MOV.U32 R27, RZ, RZ, R19 ;  /* 0x000000ffff1b7224 */ /* 0x000fc600078e0013 */
[----:B------:R-:W-:-:S04]  /*8710*/  F2FP.F16.F32.PACK_AB R0, RZ, R0 ;  /* 0x00000000ff00723e */ /* 0x000fc800000000ff */
[----:B------:R-:W-:-:S05]  /*8720*/  PRMT R0, R0, 0x5410, RZ ;  /* 0x0000541000007816 */ /* 0x000fca00000000ff */
[----:B------:R4:W-:Y:S01]  /*8730*/  STG.E desc[UR36][R2.64], R0 ;  /* 0x0000000002007986 */ /* 0x0009e2000c101924 */
[----:B------:R-:W-:Y:S05]  /*8740*/  BRA `(.L_x_6277) ;  /* 0x0000000c00087947 */ /* 0x000fea0003800000 */
.L_x_6287:
[----:B------:R-:W-:Y:S02]  /*8750*/  HADD2.F32 R4, -RZ, R0.H0_H0 ;  /* 0x20000000ff047230 */ /* 0x000fe40000004100 */
[----:B------:R-:W-:-:S03]  /*8760*/  IMAD.MOV.U32 R27, RZ, RZ, R19 ;  /* 0x000000ffff1b7224 */ /* 0x000fc600078e0013 */
[----:B------:R-:W-:-:S06]  /*8770*/  FMUL.FTZ R4, R4, 1 ;  /* 0x3f80000004047820 */ /* 0x000fcc0000410000 */
[----:B------:R-:W0:Y:S02]  /*8780*/  F2F.F64.F32 R4, R4 ;  /* 0x0000000400047310 */ /* 0x000e240000201800 */
[----:B0-----:R0:W-:Y:S01]  /*8790*/  STG.E.64 desc[UR36][R2.64], R4 ;  /* 0x0000000402007986 */ /* 0x0011e2000c101b24 */
[----:B------:R-:W-:Y:S05]  /*87a0*/  BRA `(.L_x_6277) ;  /* 0x0000000800f07947 */ /* 0x000fea0003800000 */
.L_x_6278:
        /* <DEDUP_REMOVED lines=10> */
[----:B------:R-:W-:-:S04]  /*8850*/  FSETP.NEU.FTZ.AND P0, PT, R0, RZ, PT ;  /* 0x000000ff0000720b */ /* 0x000fc80003f1d000 */
[----:B------:R-:W-:-:S05]  /*8860*/  SEL R5, RZ, 0x1, !P0 ;  /* 0x00000001ff057807 */ /* 0x000fca0004000000 */
[----:B------:R0:W-:Y:S01]  /*8870*/  STG.E.U8 desc[UR36][R2.64], R5 ;  /* 0x0000000502007986 */ /* 0x0001e2000c101124 */
[----:B------:R-:W-:Y:S05]  /*8880*/  BRA `(.L_x_6277) ;  /* 0x0000000800b87947 */ /* 0x000fea0003800000 */
.L_x_6291:
[----:B------:R-:W-:Y:S01]  /*8890*/  HADD2.F32 R0, -RZ, R0.H0_H0 ;  /* 0x20000000ff007230 */ /* 0x000fe20000004100 */
[----:B------:R-:W-:Y:S01]  /*88a0*/  CS2R R6, SRZ ;  /* 0x0000000000067805 */ /* 0x000fe2000001ff00 */
[----:B------:R-:W-:-:S03]  /*88b0*/  IMAD.MOV.U32 R27, RZ, RZ, R19 ;  /* 0x000000ffff1b7224 */ /* 0x000fc600078e0013 */
[----:B------:R-:W-:-:S04]  /*88c0*/  FMUL.FTZ R0, R0, 1 ;  /* 0x3f80000000007820 */ /* 0x000fc80000410000 */
[----:B------:R-:W0:Y:S02]  /*88d0*/  F2F.F64.F32 R4, R0 ;  /* 0x0000000000047310 */ /* 0x000e240000201800 */
[----:B0-----:R0:W-:Y:S01]  /*88e0*/  STG.E.128 desc[UR36][R2.64], R4 ;  /* 0x0000000402007986 */ /* 0x0011e2000c101d24 */
[----:B------:R-:W-:Y:S05]  /*88f0*/  BRA `(.L_x_6277) ;  /* 0x00000008009c7947 */ /* 0x000fea0003800000 */
.L_x_6290:
        /* <DEDUP_REMOVED lines=21> */
.L_x_6295:
[----:B------:R-:W-:Y:S05]  /*8a50*/  BSYNC B0 ;  /* 0x0000000000007941 */ /* 0x000fea0003800000 */
.L_x_6294:
[----:B------:R-:W-:Y:S01]  /*8a60*/  LOP3.LUT R5, R0, R5, RZ, 0xfc, !PT ;  /* 0x0000000500057212 */ /* 0x000fe200078efcff */
[----:B------:R-:W-:-:S04]  /*8a70*/  IMAD.MOV.U32 R27, RZ, RZ, R19 ;  /* 0x000000ffff1b7224 */ /* 0x000fc800078e0013 */
[----:B------:R0:W-:Y:S01]  /*8a80*/  STG.E.U8 desc[UR36][R2.64], R5 ;  /* 0x0000000502007986 */ /* 0x0001e2000c101124 */
[----:B------:R-:W-:Y:S05]  /*8a90*/  BRA `(.L_x_6277) ;  /* 0x0000000800347947 */ /* 0x000fea0003800000 */
.L_x_6293:
        /* <DEDUP_REMOVED lines=13> */
.L_x_6297:
[----:B------:R-:W-:Y:S01]  /*8b70*/  IMAD.MOV.U32 R0, RZ, RZ, 0x7f ;  /* 0x0000007fff007424 */ /* 0x000fe200078e00ff */
[----:B------:R-:W-:-:S04]  /*8b80*/  ISETP.GT.U32.AND P0, PT, R4, 0x7f800000, PT ;  /* 0x7f8000000400780c */ /* 0x000fc80003f04070 */
[----:B------:R-:W-:-:S09]  /*8b90*/  SEL R0, R0, 0x7c, P0 ;  /* 0x0000007c00007807 */ /* 0x000fd20000000000 */
.L_x_6298:
[----:B------:R-:W-:Y:S05]  /*8ba0*/  BSYNC B0 ;  /* 0x0000000000007941 */ /* 0x000fea0003800000 */
.L_x_6296:
[----:B------:R-:W-:Y:S01]  /*8bb0*/  LOP3.LUT R4, R5, 0x80000000, RZ, 0xc0, !PT ;  /* 0x8000000005047812 */ /* 0x000fe200078ec0ff */
[----:B------:R-:W-:-:S03]  /*8bc0*/  IMAD.MOV.U32 R27, RZ, RZ, R19 ;  /* 0x000000ffff1b7224 */ /* 0x000fc600078e0013 */
[----:B------:R-:W-:-:S04]  /*8bd0*/  SHF.R.U32.HI R5, RZ, 0x18, R4 ;  /* 0x00000018ff057819 */ /* 0x000fc80000011604 */
[----:B------:R-:W-:-:S05]  /*8be0*/  LOP3.LUT R5, R0, R5, RZ, 0xfc, !PT ;  /* 0x0000000500057212 */ /* 0x000fca00078efcff */
[----:B------:R0:W-:Y:S01]  /*8bf0*/  STG.E.U8 desc[UR36][R2.64], R5 ;  /* 0x0000000502007986 */ /* 0x0001e2000c101124 */
[----:B------:R-:W-:Y:S05]  /*8c00*/  BRA `(.L_x_6277) ;  /* 0x0000000400d87947 */ /* 0x000fea0003800000 */
.L_x_6292:
[----:B------:R-:W-:Y:S02]  /*8c10*/  HADD2.F32 R0, -RZ, R0.H0_H0 ;  /* 0x20000000ff007230 */ /* 0x000fe40000004100 */
[----:B------:R-:W-:-:S03]  /*8c20*/  IMAD.MOV.U32 R27, RZ, RZ, R19 ;  /* 0x000000ffff1b7224 */ /* 0x000fc600078e0013 */
[----:B------:R-:W-:-:S05]  /*8c30*/  F2FP.BF16.F32.PACK_AB R0, RZ, R0 ;  /* 0x00000000ff00723e */ /* 0x000fca00000010ff */
[----:B------:R0:W-:Y:S01]  /*8c40*/  STG.E.U16 desc[UR36][R2.64], R0 ;  /* 0x0000000002007986 */ /* 0x0001e2000c101524 */
[----:B------:R-:W-:Y:S05]  /*8c50*/  BRA `(.L_x_6277) ;  /* 0x0000000400c47947 */ /* 0x000fea0003800000 */
.L_x_6289:
        /* <DEDUP_REMOVED lines=10> */
[----:B------:R-:W0:Y:S02]  /*8d00*/  F2I.FTZ.U32.TRUNC.NTZ R5, R5 ;  /* 0x0000000500057305 */ /* 0x000e24000021f000 */
[----:B0-----:R0:W-:Y:S01]  /*8d10*/  STG.E.U16 desc[UR36][R2.64], R5 ;  /* 0x0000000502007986 */ /* 0x0011e2000c101524 */
[----:B------:R-:W-:Y:S05]  /*8d20*/  BRA `(.L_x_6277) ;  /* 0x0000000400907947 */ /* 0x000fea0003800000 */
.L_x_6301:
        /* <DEDUP_REMOVED lines=17> */
.L_x_6304:
[----:B------:R-:W-:-:S04]  /*8e40*/  LOP3.LUT R0, R7, 0x80000000, RZ, 0xc0, !PT ;  /* 0x8000000007007812 */ /* 0x000fc800078ec0ff */
[----:B------:R-:W-:-:S04]  /*8e50*/  SHF.R.U32.HI R5, RZ, 0x18, R0 ;  /* 0x00000018ff057819 */ /* 0x000fc80000011600 */
[----:B------:R-:W-:-:S04]  /*8e60*/  LOP3.LUT R4, R4, R5, RZ, 0xfc, !PT ;  /* 0x0000000504047212 */ /* 0x000fc800078efcff */
[----:B------:R-:W-:-:S07]  /*8e70*/  PRMT R0, R4, 0x7610, R0 ;  /* 0x0000761004007816 */ /* 0x000fce0000000000 */
.L_x_6303:
[----:B------:R-:W-:Y:S05]  /*8e80*/  BSYNC B0 ;  /* 0x0000000000007941 */ /* 0x000fea0003800000 */
.L_x_6302:
[----:B------:R0:W-:Y:S01]  /*8e90*/  STG.E.U8 desc[UR36][R2.64], R0 ;  /* 0x0000000002007986 */ /* 0x0001e2000c101124 */
[----:B------:R-:W-:Y:S01]  /*8ea0*/  IMAD.MOV.U32 R27, RZ, RZ, R19 ;  /* 0x000000ffff1b7224 */ /* 0x000fe200078e0013 */
[----:B------:R-:W-:Y:S06]  /*8eb0*/  BRA `(.L_x_6277) ;  /* 0x00000004002c7947 */ /* 0x000fec0003800000 */
.L_x_6300:
        /* <DEDUP_REMOVED lines=17> */
.L_x_6307:
[----:B------:R-:W-:-:S04]  /*8fd0*/  LOP3.LUT R0, R7, 0x80000000, RZ, 0xc0, !PT ;  /* 0x8000000007007812 */ /* 0x000fc800078ec0ff */
[----:B------:R-:W-:-:S04]  /*8fe0*/  SHF.R.U32.HI R5, RZ, 0x18, R0 ;  /* 0x00000018ff057819 */ /* 0x000fc80000011600 */
[----:B------:R-:W-:-:S04]  /*8ff0*/  LOP3.LUT R4, R4, R5, RZ, 0xfc, !PT ;  /* 0x0000000504047212 */ /* 0x000fc800078efcff */
[----:B------:R-:W-:-:S07]  /*9000*/  PRMT R0, R4, 0x7610, R0 ;  /* 0x0000761004007816 */ /* 0x000fce0000000000 */
.L_x_6306:
[----:B------:R-:W-:Y:S05]  /*9010*/  BSYNC B0 ;  /* 0x0000000000007941 */ /* 0x000fea0003800000 */
.L_x_6305:
[----:B------:R0:W-:Y:S01]  /*9020*/  STG.E.U8 desc[UR36][R2.64], R0 ;  /* 0x0000000002007986 */ /* 0x0001e2000c101124 */
[----:B------:R-:W-:Y:S01]  /*9030*/  IMAD.MOV.U32 R27, RZ, RZ, R19 ;  /* 0x000000ffff1b7224 */ /* 0x000fe200078e0013 */
[----:B------:R-:W-:Y:S06]  /*9040*/  BRA `(.L_x_6277) ;  /* 0x0000000000c87947 */ /* 0x000fec0003800000 */
.L_x_6299:
[----:B------:R-:W-:-:S13]  /*9050*/  ISETP.NE.AND P0, PT, R4, 0x1c, PT ;  /* 0x0000001c0400780c */ /* 0x000fda0003f05270 */
[----:B------:R-:W-:Y:S05]  /*9060*/  @!P0 BRA `(.L_x_6308) ;  /* 0x0000000000b08947 */ /* 0x000fea0003800000 */
[----:B------:R-:W-:-:S13]  /*9070*/  ISETP.NE.AND P0, PT, R4, 0x1d, PT ;  /* 0x0000001d0400780c */ /* 0x000fda0003f05270 */
[----:B------:R-:W-:Y:S05]  /*9080*/  @!P0 BRA `(.L_x_6309) ;  /* 0x0000000000948947 */ /* 0x000fea0003800000 */
[----:B------:R-:W-:-:S13]  /*9090*/  ISETP.NE.AND P0, PT, R4, 0x2c, PT ;  /* 0x0000002c0400780c */ /* 0x000fda0003f05270 */
[----:B------:R-:W-:Y:S05]  /*90a0*/  @P0 BRA `(.L_x_6282) ;  /* 0x0000000000440947 */ /* 0x000fea0003800000 */
[----:B------:R-:W-:Y:S02]  /*90b0*/  HADD2.F32 R5, -RZ, R0.H0_H0 ;  /* 0x20000000ff057230 */ /* 0x000fe40000004100 */
        /* <DEDUP_REMOVED lines=16> */
.L_x_6282:
        /* <DEDUP_REMOVED lines=16> */
.L_x_6310:
[----:B------:R-:W-:Y:S01]  /*92c0*/  IMAD.MOV.U32 R27, RZ, RZ, R19 ;  /* 0x000000ffff1b7224 */ /* 0x000fe200078e0013 */
[----:B------:R-:W-:Y:S06]  /*92d0*/  BRA `(.L_x_6277) ;  /* 0x0000000000247947 */ /* 0x000fec0003800000 */
.L_x_6309:
[----:B------:R-:W-:Y:S02]  /*92e0*/  HADD2.F32 R4, -RZ, R0.H0_H0 ;  /* 0x20000000ff047230 */ /* 0x000fe40000004100 */
[----:B------:R-:W-:-:S04]  /*92f0*/  IMAD.MOV.U32 R27, RZ, RZ, R19 ;  /* 0x000000ffff1b7224 */ /* 0x000fc800078e0013 */
[----:B------:R-:W0:Y:S02]  /*9300*/  F2I.U64.TRUNC R4, R4 ;  /* 0x0000000400047311 */ /* 0x000e24000020d800 */
[----:B0-----:R0:W-:Y:S01]  /*9310*/  STG.E.64 desc[UR36][R2.64], R4 ;  /* 0x0000000402007986 */ /* 0x0011e2000c101b24 */
[----:B------:R-:W-:Y:S05]  /*9320*/  BRA `(.L_x_6277) ;  /* 0x0000000000107947 */ /* 0x000fea0003800000 */
.L_x_6308:
[----:B------:R-:W-:Y:S02]  /*9330*/  HADD2.F32 R0, -RZ, R0.H0_H0 ;  /* 0x20000000ff007230 */ /* 0x000fe40000004100 */
[----:B------:R-:W-:Y:S02]  /*9340*/  IMAD.MOV.U32 R27, RZ, RZ, R19 ;  /* 0x000000ffff1b7224 */ /* 0x000fe400078e0013 */
[----:B------:R-:W0:Y:S02]  /*9350*/  F2I.FTZ.U32.TRUNC.NTZ R5, R0 ;  /* 0x0000000000057305 */ /* 0x000e24000021f000 */
[----:B0-----:R0:W-:Y:S03]  /*9360*/  STG.E desc[UR36][R2.64], R5 ;  /* 0x0000000502007986 */ /* 0x0011e6000c101924 */
.L_x_6277:
[----:B------:R-:W-:Y:S05]  /*9370*/  BSYNC B6 ;  /* 0x0000000000067941 */ /* 0x000fea0003800000 */
.L_x_6276:
[----:B------:R-:W-:Y:S01]  /*9380*/  ISETP.GE.AND P0, PT, R27, R28, PT ;  /* 0x0000001c1b00720c */ /* 0x000fe20003f06270 */
[----:B------:R-:W-:-:S12]  /*9390*/  BSSY B6, `(.L_x_6311) ;  /* 0x00001fc000067945 */ /* 0x000fd80003800000 */
[----:B------:R-:W-:Y:S05]  /*93a0*/  @P0 BRA `(.L_x_6312) ;  /* 0x0000001c00e80947 */ /* 0x000fea0003800000 */
[----:B012-4-:R-:W0:Y:S01]  /*93b0*/  LDC.64 R2, c[0x0][0x228] ;  /* 0x00008a00ff027b82 */ /* 0x017e220000000a00 */
[----:B------:R-:W-:Y:S01]  /*93c0*/  IMAD R0, R16, 0x200, R27 ;  /* 0x0000020010007824 */ /* 0x000fe200078e021b */
[----:B---3--:R-:W-:Y:S01]  /*93d0*/  PRMT R4, R22, 0x9910, RZ ;  /* 0x0000991016047816 */ /* 0x008fe200000000ff */
        /* <DEDUP_REMOVED lines=15> */
[----:B------:R-:W-:-:S06]  /*94d0*/  HADD2.F32 R23, -RZ, R23.H0_H0 ;  /* 0x20000017ff177230 */ /* 0x000fcc0000004100 */
[----:B------:R-:W0:Y:S02]  /*94e0*/  F2I.FTZ.TRUNC.NTZ R23, R23 ;  /* 0x0000001700177305 */ /* 0x000e24000021f100 */
[----:B0-----:R0:W-:Y:S01]  /*94f0*/  STG.E.U8 desc[UR36][R2.64], R23 ;  /* 0x0000001702007986 */ /* 0x0011e2000c101124 */
[----:B------:R-:W-:Y:S05]  /*9500*/  BRA `(.L_x_6318) ;  /* 0x0000000c00947947 */ /* 0x000fea0003800000 */
.L_x_6316:
[----:B------:R-:W-:-:S06]  /*9510*/  HADD2.F32 R5, -RZ, R23.H0_H0 ;  /* 0x20000017ff057230 */ /* 0x000fcc0000004100 */
[----:B------:R-:W0:Y:S02]  /*9520*/  F2I.S64.TRUNC R4, R5 ;  /* 0x0000000500047311 */ /* 0x000e24000020d900 */
[----:B0-----:R0:W-:Y:S01]  /*9530*/  STG.E.U8 desc[UR36][R2.64], R4 ;  /* 0x0000000402007986 */ /* 0x0011e2000c101124 */
[----:B------:R-:W-:Y:S05]  /*9540*/  BRA `(.L_x_6318) ;  /* 0x0000000c00847947 */ /* 0x000fea0003800000 */
.L_x_6315:
        /* <DEDUP_REMOVED lines=10> */
.L_x_6320:
[----:B------:R-:W-:-:S06]  /*95f0*/  HADD2.F32 R23, -RZ, R23.H0_H0 ;  /* 0x20000017ff177230 */ /* 0x000fcc0000004100 */
[----:B------:R-:W0:Y:S02]  /*9600*/  F2I.FTZ.TRUNC.NTZ R23, R23 ;  /* 0x0000001700177305 */ /* 0x000e24000021f100 */
[----:B0-----:R0:W-:Y:S01]  /*9610*/  STG.E desc[UR36][R2.64], R23 ;  /* 0x0000001702007986 */ /* 0x0011e2000c101924 */
[----:B------:R-:W-:Y:S05]  /*9620*/  BRA `(.L_x_6318) ;  /* 0x0000000c004c7947 */ /* 0x000fea0003800000 */
.L_x_6319:
[----:B------:R-:W-:-:S06]  /*9630*/  HADD2.F32 R23, -RZ, R23.H0_H0 ;  /* 0x20000017ff177230 */ /* 0x000fcc0000004100 */
[----:B------:R-:W0:Y:S02]  /*9640*/  F2I.FTZ.TRUNC.NTZ R23, R23 ;  /* 0x0000001700177305 */ /* 0x000e24000021f100 */
[----:B0-----:R0:W-:Y:S01]  /*9650*/  STG.E.U16 desc[UR36][R2.64], R23 ;  /* 0x0000001702007986 */ /* 0x0011e2000c101524 */
[----:B------:R-:W-:Y:S05]  /*9660*/  BRA `(.L_x_6318) ;  /* 0x0000000c003c7947 */ /* 0x000fea0003800000 */
.L_x_6314:
        /* <DEDUP_REMOVED lines=9> */
.L_x_6322:
[----:B------:R0:W-:Y:S01]  /*9700*/  STG.E.U16 desc[UR36][R2.64], R23 ;  /* 0x0000001702007986 */ /* 0x0001e2000c101524 */
[----:B------:R-:W-:Y:S05]  /*9710*/  BRA `(.L_x_6318) ;  /* 0x0000000c00107947 */ /* 0x000fea0003800000 */
.L_x_6321:
        /* <DEDUP_REMOVED lines=10> */
.L_x_6324:
[----:B------:R-:W-:-:S05]  /*97c0*/  HADD2.F32 R0, -RZ, R23.H0_H0 ;  /* 0x20000017ff007230 */ /* 0x000fca0000004100 */
[----:B------:R-:W-:-:S04]  /*97d0*/  F2FP.F16.F32.PACK_AB R0, RZ, R0 ;  /* 0x00000000ff00723e */ /* 0x000fc800000000ff */
[----:B------:R-:W-:-:S05]  /*97e0*/  PRMT R0, R0, 0x5410, RZ ;  /* 0x0000541000007816 */ /* 0x000fca00000000ff */
[----:B------:R3:W-:Y:S01]  /*97f0*/  STG.E desc[UR36][R2.64], R0 ;  /* 0x0000000002007986 */ /* 0x0007e2000c101924 */
[----:B------:R-:W-:Y:S05]  /*9800*/  BRA `(.L_x_6318) ;  /* 0x0000000800d47947 */ /* 0x000fea0003800000 */
.L_x_6323:
[----:B------:R-:W-:-:S05]  /*9810*/  HADD2.F32 R4, -RZ, R23.H0_H0 ;  /* 0x20000017ff047230 */ /* 0x000fca0000004100 */
[----:B------:R-:W-:-:S06]  /*9820*/  FMUL.FTZ R4, R4, 1 ;  /* 0x3f80000004047820 */ /* 0x000fcc0000410000 */
[----:B------:R-:W0:Y:S02]  /*9830*/  F2F.F64.F32 R4, R4 ;  /* 0x0000000400047310 */ /* 0x000e240000201800 */
[----:B0-----:R4:W-:Y:S01]  /*9840*/  STG.E.64 desc[UR36][R2.64], R4 ;  /* 0x0000000402007986 */ /* 0x0019e2000c101b24 */
[----:B------:R-:W-:Y:S05]  /*9850*/  BRA `(.L_x_6318) ;  /* 0x0000000800c07947 */ /* 0x000fea0003800000 */
.L_x_6313:
        /* <DEDUP_REMOVED lines=13> */
.L_x_6327:
[----:B------:R-:W-:Y:S01]  /*9930*/  HADD2.F32 R23, -RZ, R23.H0_H0 ;  /* 0x20000017ff177230 */ /* 0x000fe20000004100 */
[----:B------:R-:W-:-:S04]  /*9940*/  CS2R R6, SRZ ;  /* 0x0000000000067805 */ /* 0x000fc8000001ff00 */
[----:B------:R-:W-:-:S06]  /*9950*/  FMUL.FTZ R4, R23, 1 ;  /* 0x3f80000017047820 */ /* 0x000fcc0000410000 */
[----:B------:R-:W0:Y:S02]  /*9960*/  F2F.F64.F32 R4, R4 ;  /* 0x0000000400047310 */ /* 0x000e240000201800 */
[----:B0-----:R0:W-:Y:S01]  /*9970*/  STG.E.128 desc[UR36][R2.64], R4 ;  /* 0x0000000402007986 */ /* 0x0011e2000c101d24 */
[----:B------:R-:W-:Y:S05]  /*9980*/  BRA `(.L_x_6318) ;  /* 0x0000000800747947 */ /* 0x000fea0003800000 */
.L_x_6326:
        /* <DEDUP_REMOVED lines=21> */
.L_x_6331:
[----:B------:R-:W-:Y:S05]  /*9ae0*/  BSYNC B0 ;  /* 0x0000000000007941 */ /* 0x000fea0003800000 */
.L_x_6330:
[----:B------:R-:W-:-:S05]  /*9af0*/  LOP3.LUT R5, R0, R5, RZ, 0xfc, !PT ;  /* 0x0000000500057212 */ /* 0x000fca00078efcff */
[----:B------:R0:W-:Y:S01]  /*9b00*/  STG.E.U8 desc[UR36][R2.64], R5 ;  /* 0x0000000502007986 */ /* 0x0001e2000c101124 */
[----:B------:R-:W-:Y:S05]  /*9b10*/  BRA `(.L_x_6318) ;  /* 0x0000000800107947 */ /* 0x000fea0003800000 */
.L_x_6329:
        /* <DEDUP_REMOVED lines=13> */
.L_x_6333:
[----:B------:R-:W-:Y:S01]  /*9bf0*/  IMAD.MOV.U32 R0, RZ, RZ, 0x7f ;  /* 0x0000007fff007424 */ /* 0x000fe200078e00ff */
[----:B------:R-:W-:-:S04]  /*9c00*/  ISETP.GT.U32.AND P0, PT, R4, 0x7f800000, PT ;  /* 0x7f8000000400780c */ /* 0x000fc80003f04070 */
[----:B------:R-:W-:-:S09]  /*9c10*/  SEL R0, R0, 0x7c, P0 ;  /* 0x0000007c00007807 */ /* 0x000fd20000000000 */
.L_x_6334:
[----:B------:R-:W-:Y:S05]  /*9c20*/  BSYNC B0 ;  /* 0x0000000000007941 */ /* 0x000fea0003800000 */
.L_x_6332:
[----:B------:R-:W-:-:S04]  /*9c30*/  LOP3.LUT R4, R23, 0x80000000, RZ, 0xc0, !PT ;  /* 0x8000000017047812 */ /* 0x000fc800078ec0ff */
[----:B------:R-:W-:-:S04]  /*9c40*/  SHF.R.U32.HI R5, RZ, 0x18, R4 ;  /* 0x00000018ff057819 */ /* 0x000fc80000011604 */
[----:B------:R-:W-:-:S05]  /*9c50*/  LOP3.LUT R5, R0, R5, RZ, 0xfc, !PT ;  /* 0x0000000500057212 */ /* 0x000fca00078efcff */
[----:B------:R0:W-:Y:S01]  /*9c60*/  STG.E.U8 desc[UR36][R2.64], R5 ;  /* 0x0000000502007986 */ /* 0x0001e2000c101124 */
[----:B------:R-:W-:Y:S05]  /*9c70*/  BRA `(.L_x_6318) ;  /* 0x0000000400b87947 */ /* 0x000fea0003800000 */
.L_x_6328:
[----:B------:R-:W-:-:S05]  /*9c80*/  HADD2.F32 R0, -RZ, R23.H0_H0 ;  /* 0x20000017ff007230 */ /* 0x000fca0000004100 */
[----:B------:R-:W-:-:S05]  /*9c90*/  F2FP.BF16.F32.PACK_AB R0, RZ, R0 ;  /* 0x00000000ff00723e */ /* 0x000fca00000010ff */
[----:B------:R0:W-:Y:S01]  /*9ca0*/  STG.E.U16 desc[UR36][R2.64], R0 ;  /* 0x0000000002007986 */ /* 0x0001e2000c101524 */
[----:B------:R-:W-:Y:S05]  /*9cb0*/  BRA `(.L_x_6318) ;  /* 0x0000000400a87947 */ /* 0x000fea0003800000 */
.L_x_6325:
        /* <DEDUP_REMOVED lines=12> */
.L_x_6337:
        /* <DEDUP_REMOVED lines=17> */
.L_x_6340:
[----:B------:R-:W-:-:S04]  /*9e90*/  LOP3.LUT R0, R23, 0x80000000, RZ, 0xc0, !PT ;  /* 0x8000000017007812 */ /* 0x000fc800078ec0ff */
[----:B------:R-:W-:-:S04]  /*9ea0*/  SHF.R.U32.HI R5, RZ, 0x18, R0 ;  /* 0x00000018ff057819 */ /* 0x000fc80000011600 */
[----:B------:R-:W-:-:S04]  /*9eb0*/  LOP3.LUT R4, R4, R5, RZ, 0xfc, !PT ;  /* 0x0000000504047212 */ /* 0x000fc800078efcff */
[----:B------:R-:W-:-:S07]  /*9ec0*/  PRMT R0, R4, 0x7610, R0 ;  /* 0x0000761004007816 */ /* 0x000fce0000000000 */
.L_x_6339:
[----:B------:R-:W-:Y:S05]  /*9ed0*/  BSYNC B0 ;  /* 0x0000000000007941 */ /* 0x000fea0003800000 */
.L_x_6338:
[----:B------:R0:W-:Y:S01]  /*9ee0*/  STG.E.U8 desc[UR36][R2.64], R0 ;  /* 0x0000000002007986 */ /* 0x0001e2000c101124 */
[----:B------:R-:W-:Y:S05]  /*9ef0*/  BRA `(.L_x_6318) ;  /* 0x0000000400187947 */ /* 0x000fea0003800000 */
.L_x_6336:
        /* <DEDUP_REMOVED lines=17> */
.L_x_6343:
[----:B------:R-:W-:-:S04]  /*a010*/  LOP3.LUT R0, R23, 0x80000000, RZ, 0xc0, !PT ;  /* 0x8000000017007812 */ /* 0x000fc800078ec0ff */
[----:B------:R-:W-:-:S04]  /*a020*/  SHF.R.U32.HI R5, RZ, 0x18, R0 ;  /* 0x00000018ff057819 */ /* 0x000fc80000011600 */
[----:B------:R-:W-:-:S04]  /*a030*/  LOP3.LUT R4, R4, R5, RZ, 0xfc, !PT ;  /* 0x0000000504047212 */ /* 0x000fc800078efcff */
[----:B------:R-:W-:-:S07]  /*a040*/  PRMT R0, R4, 0x7610, R0 ;  /* 0x0000761004007816 */ /* 0x000fce0000000000 */
.L_x_6342:
[----:B------:R-:W-:Y:S05]  /*a050*/  BSYNC B0 ;  /* 0x0000000000007941 */ /* 0x000fea0003800000 */
.L_x_6341:
[----:B------:R0:W-:Y:S01]  /*a060*/  STG.E.U8 desc[UR36][R2.64], R0 ;  /* 0x0000000002007986 */ /* 0x0001e2000c101124 */
[----:B------:R-:W-:Y:S05]  /*a070*/  BRA `(.L_x_6318) ;  /* 0x0000000000b87947 */ /* 0x000fea0003800000 */
.L_x_6335:
        /* <DEDUP_REMOVED lines=22> */
.L_x_6317:
        /* <DEDUP_REMOVED lines=16> */
.L_x_6346:
[----:B------:R-:W-:Y:S05]  /*a2e0*/  BRA `(.L_x_6318) ;  /* 0x00000000001c7947 */ /* 0x000fea0003800000 */
.L_x_6345:
[----:B------:R-:W-:-:S06]  /*a2f0*/  HADD2.F32 R4, -RZ, R23.H0_H0 ;  /* 0x20000017ff047230 */ /* 0x000fcc0000004100 */
[----:B------:R-:W0:Y:S02]  /*a300*/  F2I.U64.TRUNC R4, R4 ;  /* 0x0000000400047311 */ /* 0x000e24000020d800 */
[----:B0-----:R0:W-:Y:S01]  /*a310*/  STG.E.64 desc[UR36][R2.64], R4 ;  /* 0x0000000402007986 */ /* 0x0011e2000c101b24 */
[----:B------:R-:W-:Y:S05]  /*a320*/  BRA `(.L_x_6318) ;  /* 0x00000000000c7947 */ /* 0x000fea0003800000 */
.L_x_6344:
[----:B------:R-:W-:-:S06]  /*a330*/  HADD2.F32 R23, -RZ, R23.H0_H0 ;  /* 0x20000017ff177230 */ /* 0x000fcc0000004100 */
[----:B------:R-:W0:Y:S02]  /*a340*/  F2I.FTZ.U32.TRUNC.NTZ R23, R23 ;  /* 0x0000001700177305 */ /* 0x000e24000021f000 */
[----:B0-----:R0:W-:Y:S02]  /*a350*/  STG.E desc[UR36][R2.64], R23 ;  /* 0x0000001702007986 */ /* 0x0011e4000c101924 */
.L_x_6318:
[----:B------:R-:W-:-:S05]  /*a360*/  VIADD R27, R27, 0x80 ;  /* 0x000000801b1b7836 */ /* 0x000fca0000000000 */
[----:B------:R-:W-:-:S13]  /*a370*/  ISETP.GE.AND P0, PT, R27, R28, PT ;  /* 0x0000001c1b00720c */ /* 0x000fda0003f06270 */
[----:B------:R-:W-:Y:S05]  /*a380*/  @P0 BRA `(.L_x_6312) ;  /* 0x0000000c00f00947 */ /* 0x000fea0003800000 */
[----:B01234-:R-:W0:Y:S01]  /*a390*/  LDC.64 R2, c[0x0][0x228] ;  /* 0x00008a00ff027b82 */ /* 0x01fe220000000a00 */
        /* <DEDUP_REMOVED lines=21> */
.L_x_6350:
[----:B------:R-:W-:-:S06]  /*a4f0*/  HADD2.F32 R5, -RZ, R18.H0_H0 ;  /* 0x20000012ff057230 */ /* 0x000fcc0000004100 */
[----:B------:R-:W0:Y:S02]  /*a500*/  F2I.S64.TRUNC R4, R5 ;  /* 0x0000000500047311 */ /* 0x000e24000020d900 */
[----:B0-----:R0:W-:Y:S01]  /*a510*/  STG.E.U8 desc[UR36][R2.64], R4 ;  /* 0x0000000402007986 */ /* 0x0011e2000c101124 */
[----:B------:R-:W-:Y:S05]  /*a520*/  BRA `(.L_x_6352) ;  /* 0x0000000c00847947 */ /* 0x000fea0003800000 */
.L_x_6349:
        /* <DEDUP_REMOVED lines=10> */
.L_x_6354:
[----:B------:R-:W-:-:S04]  /*a5d0*/  HADD2.F32 R18, -RZ, R18.H0_H0 ;  /* 0x20000012ff127230 */ /* 0x000fc80000004100 */
[----:B------:R-:W0:Y:S02]  /*a5e0*/  F2I.FTZ.TRUNC.NTZ R5, R18 ;  /* 0x0000001200057305 */ /* 0x000e24000021f100 */
[----:B0-----:R0:W-:Y:S01]  /*a5f0*/  STG.E desc[UR36][R2.64], R5 ;  /* 0x0000000502007986 */ /* 0x0011e2000c101924 */
[----:B------:R-:W-:Y:S05]  /*a600*/  BRA `(.L_x_6352) ;  /* 0x0000000c004c7947 */ /* 0x000fea0003800000 */
.L_x_6353:
[----:B------:R-:W-:-:S04]  /*a610*/  HADD2.F32 R18, -RZ, R18.H0_H0 ;  /* 0x20000012ff127230 */ /* 0x000fc80000004100 */
[----:B------:R-:W0:Y:S02]  /*a620*/  F2I.FTZ.TRUNC.NTZ R5, R18 ;  /* 0x0000001200057305 */ /* 0x000e24000021f100 */
[----:B0-----:R0:W-:Y:S01]  /*a630*/  STG.E.U16 desc[UR36][R2.64], R5 ;  /* 0x0000000502007986 */ /* 0x0011e2000c101524 */
[----:B------:R-:W-:Y:S05]  /*a640*/  BRA `(.L_x_6352) ;  /* 0x0000000c003c7947 */ /* 0x000fea0003800000 */
.L_x_6348:
        /* <DEDUP_REMOVED lines=9> */
.L_x_6356:
[----:B------:R4:W-:Y:S01]  /*a6e0*/  STG.E.U16 desc[UR36][R2.64], R18 ;  /* 0x0000001202007986 */ /* 0x0009e2000c101524 */
[----:B------:R-:W-:Y:S05]  /*a6f0*/  BRA `(.L_x_6352) ;  /* 0x0000000c00107947 */ /* 0x000fea0003800000 */
.L_x_6355:
        /* <DEDUP_REMOVED lines=10> */
.L_x_6358:
[----:B------:R-:W-:-:S05]  /*a7a0*/  HADD2.F32 R0, -RZ, R18.H0_H0 ;  /* 0x20000012ff007230 */ /* 0x000fca0000004100 */
[----:B------:R-:W-:-:S04]  /*a7b0*/  F2FP.F16.F32.PACK_AB R0, RZ, R0 ;  /* 0x00000000ff00723e */ /* 0x000fc800000000ff */
[----:B------:R-:W-:-:S05]  /*a7c0*/  PRMT R0, R0, 0x5410, RZ ;  /* 0x0000541000007816 */ /* 0x000fca00000000ff */
[----:B------:R2:W-:Y:S01]  /*a7d0*/  STG.E desc[UR36][R2.64], R0 ;  /* 0x0000000002007986 */ /* 0x0005e2000c101924 */
[----:B------:R-:W-:Y:S05]  /*a7e0*/  BRA `(.L_x_6352) ;  /* 0x0000000800d47947 */ /* 0x000fea0003800000 */
.L_x_6357:
[----:B------:R-:W-:-:S05]  /*a7f0*/  HADD2.F32 R4, -RZ, R18.H0_H0 ;  /* 0x20000012ff047230 */ /* 0x000fca0000004100 */
[----:B------:R-:W-:-:S06]  /*a800*/  FMUL.FTZ R4, R4, 1 ;  /* 0x3f80000004047820 */ /* 0x000fcc0000410000 */
[----:B------:R-:W0:Y:S02]  /*a810*/  F2F.F64.F32 R4, R4 ;  /* 0x0000000400047310 */ /* 0x000e240000201800 */
[----:B0-----:R0:W-:Y:S01]  /*a820*/  STG.E.64 desc[UR36][R2.64], R4 ;  /* 0x0000000402007986 */ /* 0x0011e2000c101b24 */
[----:B------:R-:W-:Y:S05]  /*a830*/  BRA `(.L_x_6352) ;  /* 0x0000000800c07947 */ /* 0x000fea0003800000 */
.L_x_6347:
        /* <DEDUP_REMOVED lines=13> */
.L_x_6361:
[----:B------:R-:W-:Y:S01]  /*a910*/  HADD2.F32 R18, -RZ, R18.H0_H0 ;  /* 0x20000012ff127230 */ /* 0x000fe20000004100 */
[----:B------:R-:W-:-:S04]  /*a920*/  CS2R R6, SRZ ;  /* 0x0000000000067805 */ /* 0x000fc8000001ff00 */
[----:B------:R-:W-:-:S06]  /*a930*/  FMUL.FTZ R4, R18, 1 ;  /* 0x3f80000012047820 */ /* 0x000fcc0000410000 */
[----:B------:R-:W0:Y:S02]  /*a940*/  F2F.F64.F32 R4, R4 ;  /* 0x0000000400047310 */ /* 0x000e240000201800 */
[----:B0-----:R0:W-:Y:S01]  /*a950*/  STG.E.128 desc[UR36][R2.64], R4 ;  /* 0x0000000402007986 */ /* 0x0011e2000c101d24 */
[----:B------:R-:W-:Y:S05]  /*a960*/  BRA `(.L_x_6352) ;  /* 0x0000000800747947 */ /* 0x000fea0003800000 */
.L_x_6360:
        /* <DEDUP_REMOVED lines=21> */
.L_x_6365:
[----:B------:R-:W-:Y:S05]  /*aac0*/  BSYNC B0 ;  /* 0x0000000000007941 */ /* 0x000fea0003800000 */
.L_x_6364:
[----:B------:R-:W-:-:S05]  /*aad0*/  LOP3.LUT R5, R0, R5, RZ, 0xfc, !PT ;  /* 0x0000000500057212 */ /* 0x000fca00078efcff */
[----:B------:R0:W-:Y:S01]  /*aae0*/  STG.E.U8 desc[UR36][R2.64], R5 ;  /* 0x0000000502007986 */ /* 0x0001e2000c101124 */
[----:B------:R-:W-:Y:S05]  /*aaf0*/  BRA `(.L_x_6352) ;  /* 0x0000000800107947 */ /* 0x000fea0003800000 */
.L_x_6363:
        /* <DEDUP_REMOVED lines=13> */
.L_x_6367:
[----:B------:R-:W-:Y:S01]  /*abd0*/  IMAD.MOV.U32 R0, RZ, RZ, 0x7f ;  /* 0x0000007fff007424 */ /* 0x000fe200078e00ff */
[----:B------:R-:W-:-:S04]  /*abe0*/  ISETP.GT.U32.AND P0, PT, R4, 0x7f800000, PT ;  /* 0x7f8000000400780c */ /* 0x000fc80003f04070 */
[----:B------:R-:W-:-:S09]  /*abf0*/  SEL R0, R0, 0x7c, P0 ;  /* 0x0000007c00007807 */ /* 0x000fd20000000000 */
.L_x_6368:
[----:B------:R-:W-:Y:S05]  /*ac00*/  BSYNC B0 ;  /* 0x0000000000007941 */ /* 0x000fea0003800000 */
.L_x_6366:
[----:B------:R-:W-:-:S04]  /*ac10*/  LOP3.LUT R4, R5, 0x80000000, RZ, 0xc0, !PT ;  /* 0x8000000005047812 */ /* 0x000fc800078ec0ff */
[----:B------:R-:W-:-:S04]  /*ac20*/  SHF.R.U32.HI R5, RZ, 0x18, R4 ;  /* 0x00000018ff057819 */ /* 0x000fc80000011604 */
[----:B------:R-:W-:-:S05]  /*ac30*/  LOP3.LUT R5, R0, R5, RZ, 0xfc, !PT ;  /* 0x0000000500057212 */ /* 0x000fca00078efcff */
[----:B------:R0:W-:Y:S01]  /*ac40*/  STG.E.U8 desc[UR36][R2.64], R5 ;  /* 0x0000000502007986 */ /* 0x0001e2000c101124 */
[----:B------:R-:W-:Y:S05]  /*ac50*/  BRA `(.L_x_6352) ;  /* 0x0000000400b87947 */ /* 0x000fea0003800000 */
.L_x_6362:
[----:B------:R-:W-:-:S05]  /*ac60*/  HADD2.F32 R0, -RZ, R18.H0_H0 ;  /* 0x20000012ff007230 */ /* 0x000fca0000004100 */
[----:B------:R-:W-:-:S05]  /*ac70*/  F2FP.BF16.F32.PACK_AB R0, RZ, R0 ;  /* 0x00000000ff00723e */ /* 0x000fca00000010ff */
[----:B------:R0:W-:Y:S01]  /*ac80*/  STG.E.U16 desc[UR36][R2.64], R0 ;  /* 0x0000000002007986 */ /* 0x0001e2000c101524 */
[----:B------:R-:W-:Y:S05]  /*ac90*/  BRA `(.L_x_6352) ;  /* 0x0000000400a87947 */ /* 0x000fea0003800000 */
.L_x_6359:
        /* <DEDUP_REMOVED lines=12> */
.L_x_6371:
        /* <DEDUP_REMOVED lines=17> */
.L_x_6374:
[----:B------:R-:W-:-:S04]  /*ae70*/  LOP3.LUT R0, R7, 0x80000000, RZ, 0xc0, !PT ;  /* 0x8000000007007812 */ /* 0x000fc800078ec0ff */
[----:B------:R-:W-:-:S04]  /*ae80*/  SHF.R.U32.HI R5, RZ, 0x18, R0 ;  /* 0x00000018ff057819 */ /* 0x000fc80000011600 */
[----:B------:R-:W-:-:S04]  /*ae90*/  LOP3.LUT R4, R4, R5, RZ, 0xfc, !PT ;  /* 0x0000000504047212 */ /* 0x000fc800078efcff */
[----:B------:R-:W-:-:S07]  /*aea0*/  PRMT R0, R4, 0x7610, R0 ;  /* 0x0000761004007816 */ /* 0x000fce0000000000 */
.L_x_6373:
[----:B------:R-:W-:Y:S05]  /*aeb0*/  BSYNC B0 ;  /* 0x0000000000007941 */ /* 0x000fea0003800000 */
.L_x_6372:
[----:B------:R0:W-:Y:S01]  /*aec0*/  STG.E.U8 desc[UR36][R2.64], R0 ;  /* 0x0000000002007986 */ /* 0x0001e2000c101124 */
[----:B------:R-:W-:Y:S05]  /*aed0*/  BRA `(.L_x_6352) ;  /* 0x0000000400187947 */ /* 0x000fea0003800000 */
.L_x_6370:
        /* <DEDUP_REMOVED lines=17> */
.L_x_6377:
[----:B------:R-:W-:-:S04]  /*aff0*/  LOP3.LUT R0, R7, 0x80000000, RZ, 0xc0, !PT ;  /* 0x8000000007007812 */ /* 0x000fc800078ec0ff */
[----:B------:R-:W-:-:S04]  /*b000*/  SHF.R.U32.HI R5, RZ, 0x18, R0 ;  /* 0x00000018ff057819 */ /* 0x000fc80000011600 */
[----:B------:R-:W-:-:S04]  /*b010*/  LOP3.LUT R4, R4, R5, RZ, 0xfc, !PT ;  /* 0x0000000504047212 */ /* 0x000fc800078efcff */
[----:B------:R-:W-:-:S07]  /*b020*/  PRMT R0, R4, 0x7610, R0 ;  /* 0x0000761004007816 */ /* 0x000fce0000000000 */
.L_x_6376:
[----:B------:R-:W-:Y:S05]  /*b030*/  BSYNC B0 ;  /* 0x0000000000007941 */ /* 0x000fea0003800000 */
.L_x_6375:
[----:B------:R0:W-:Y:S01]  /*b040*/  STG.E.U8 desc[UR36][R2.64], R0 ;  /* 0x0000000002007986 */ /* 0x0001e2000c101124 */
[----:B------:R-:W-:Y:S05]  /*b050*/  BRA `(.L_x_6352) ;  /* 0x0000000000b87947 */ /* 0x000fea0003800000 */
.L_x_6369:
        /* <DEDUP_REMOVED lines=22> */
.L_x_6351:
        /* <DEDUP_REMOVED lines=16> */
.L_x_6380:
[----:B------:R-:W-:Y:S05]  /*b2c0*/  BRA `(.L_x_6352) ;  /* 0x00000000001c7947 */ /* 0x000fea0003800000 */
.L_x_6379:
[----:B------:R-:W-:-:S06]  /*b2d0*/  HADD2.F32 R4, -RZ, R18.H0_H0 ;  /* 0x20000012ff047230 */ /* 0x000fcc0000004100 */
[----:B------:R-:W0:Y:S02]  /*b2e0*/  F2I.U64.TRUNC R4, R4 ;  /* 0x0000000400047311 */ /* 0x000e24000020d800 */
[----:B0-----:R0:W-:Y:S01]  /*b2f0*/  STG.E.64 desc[UR36][R2.64], R4 ;  /* 0x0000000402007986 */ /* 0x0011e2000c101b24 */
[----:B------:R-:W-:Y:S05]  /*b300*/  BRA `(.L_x_6352) ;  /* 0x00000000000c7947 */ /* 0x000fea0003800000 */
.L_x_6378:
[----:B------:R-:W-:-:S04]  /*b310*/  HADD2.F32 R18, -RZ, R18.H0_H0 ;  /* 0x20000012ff127230 */ /* 0x000fc80000004100 */
[----:B------:R-:W0:Y:S02]  /*b320*/  F2I.FTZ.U32.TRUNC.NTZ R5, R18 ;  /* 0x0000001200057305 */ /* 0x000e24000021f000 */
[----:B0-----:R0:W-:Y:S02]  /*b330*/  STG.E desc[UR36][R2.64], R5 ;  /* 0x0000000502007986 */ /* 0x0011e4000c101924 */
.L_x_6352:
[----:B------:R-:W-:-:S07]  /*b340*/  VIADD R27, R27, 0x80 ;  /* 0x000000801b1b7836 */ /* 0x000fce0000000000 */
.L_x_6312:
[----:B------:R-:W-:Y:S05]  /*b350*/  BSYNC B6 ;  /* 0x0000000000067941 */ /* 0x000fea0003800000 */
.L_x_6311:
[----:B------:R-:W-:-:S13]  /*b360*/  ISETP.GE.AND P0, PT, R27, R28, PT ;  /* 0x0000001c1b00720c */ /* 0x000fda0003f06270 */
[----:B------:R-:W-:Y:S05]  /*b370*/  @P0 EXIT ;  /* 0x000000000000094d */ /* 0x000fea0003800000 */
[----:B01234-:R-:W0:Y:S01]  /*b380*/  LDC.64 R2, c[0x0][0x228] ;  /* 0x00008a00ff027b82 */ /* 0x01fe220000000a00 */
        /* <DEDUP_REMOVED lines=18> */
[----:B0-----:R-:W-:Y:S01]  /*b4b0*/  STG.E.U8 desc[UR36][R2.64], R17 ;  /* 0x0000001102007986 */ /* 0x001fe2000c101124 */
[----:B------:R-:W-:Y:S05]  /*b4c0*/  EXIT ;  /* 0x000000000000794d */ /* 0x000fea0003800000 */
.L_x_6384:
[----:B------:R-:W-:-:S06]  /*b4d0*/  HADD2.F32 R5, -RZ, R17.H0_H0 ;  /* 0x20000011ff057230 */ /* 0x000fcc0000004100 */
[----:B------:R-:W0:Y:S02]  /*b4e0*/  F2I.S64.TRUNC R4, R5 ;  /* 0x0000000500047311 */ /* 0x000e24000020d900 */
[----:B0-----:R-:W-:Y:S01]  /*b4f0*/  STG.E.U8 desc[UR36][R2.64], R4 ;  /* 0x0000000402007986 */ /* 0x001fe2000c101124 */
[----:B------:R-:W-:Y:S05]  /*b500*/  EXIT ;  /* 0x000000000000794d */ /* 0x000fea0003800000 */
.L_x_6383:
        /* <DEDUP_REMOVED lines=8> */
[----:B0-----:R-:W-:Y:S01]  /*b590*/  STG.E.64 desc[UR36][R2.64], R4 ;  /* 0x0000000402007986 */ /* 0x001fe2000c101b24 */
[----:B------:R-:W-:Y:S05]  /*b5a0*/  EXIT ;  /* 0x000000000000794d */ /* 0x000fea0003800000 */
.L_x_6387:
[----:B------:R-:W-:-:S06]  /*b5b0*/  HADD2.F32 R17, -RZ, R17.H0_H0 ;  /* 0x20000011ff117230 */ /* 0x000fcc0000004100 */
[----:B------:R-:W0:Y:S02]  /*b5c0*/  F2I.FTZ.TRUNC.NTZ R17, R17 ;  /* 0x0000001100117305 */ /* 0x000e24000021f100 */
[----:B0-----:R-:W-:Y:S01]  /*b5d0*/  STG.E desc[UR36][R2.64], R17 ;  /* 0x0000001102007986 */ /* 0x001fe2000c101924 */
[----:B------:R-:W-:Y:S05]  /*b5e0*/  EXIT ;  /* 0x000000000000794d */ /* 0x000fea0003800000 */
.L_x_6386:
[----:B------:R-:W-:-:S06]  /*b5f0*/  HADD2.F32 R17, -RZ, R17.H0_H0 ;  /* 0x20000011ff117230 */ /* 0x000fcc0000004100 */
[----:B------:R-:W0:Y:S02]  /*b600*/  F2I.FTZ.TRUNC.NTZ R17, R17 ;  /* 0x0000001100117305 */ /* 0x000e24000021f100 */
[----:B0-----:R-:W-:Y:S01]  /*b610*/  STG.E.U16 desc[UR36][R2.64], R17 ;  /* 0x0000001102007986 */ /* 0x001fe2000c101524 */
[----:B------:R-:W-:Y:S05]  /*b620*/  EXIT ;  /* 0x000000000000794d */ /* 0x000fea0003800000 */
.L_x_6382:
        /* <DEDUP_REMOVED lines=9> */
.L_x_6389:
[----:B------:R-:W-:Y:S01]  /*b6c0*/  STG.E.U16 desc[UR36][R2.64], R17 ;  /* 0x0000001102007986 */ /* 0x000fe2000c101524 */
[----:B------:R-:W-:Y:S05]  /*b6d0*/  EXIT ;  /* 0x000000000000794d */ /* 0x000fea0003800000 */
.L_x_6388:
        /* <DEDUP_REMOVED lines=10> */
.L_x_6391:
[----:B------:R-:W-:-:S05]  /*b780*/  HADD2.F32 R0, -RZ, R17.H0_H0 ;  /* 0x20000011ff007230 */ /* 0x000fca0000004100 */
[----:B------:R-:W-:-:S04]  /*b790*/  F2FP.F16.F32.PACK_AB R0, RZ, R0 ;  /* 0x00000000ff00723e */ /* 0x000fc800000000ff */
[----:B------:R-:W-:-:S05]  /*b7a0*/  PRMT R0, R0, 0x5410, RZ ;  /* 0x0000541000007816 */ /* 0x000fca00000000ff */
[----:B------:R-:W-:Y:S01]  /*b7b0*/  STG.E desc[UR36][R2.64], R0 ;  /* 0x0000000002007986 */ /* 0x000fe2000c101924 */
[----:B------:R-:W-:Y:S05]  /*b7c0*/  EXIT ;  /* 0x000000000000794d */ /* 0x000fea0003800000 */
.L_x_6390:
[----:B------:R-:W-:-:S05]  /*b7d0*/  HADD2.F32 R4, -RZ, R17.H0_H0 ;  /* 0x20000011ff047230 */ /* 0x000fca0000004100 */
[----:B------:R-:W-:-:S06]  /*b7e0*/  FMUL.FTZ R4, R4, 1 ;  /* 0x3f80000004047820 */ /* 0x000fcc0000410000 */
[----:B------:R-:W0:Y:S02]  /*b7f0*/  F2F.F64.F32 R4, R4 ;  /* 0x0000000400047310 */ /* 0x000e240000201800 */
[----:B0-----:R-:W-:Y:S01]  /*b800*/  STG.E.64 desc[UR36][R2.64], R4 ;  /* 0x0000000402007986 */ /* 0x001fe2000c101b24 */
[----:B------:R-:W-:Y:S05]  /*b810*/  EXIT ;  /* 0x000000000000794d */ /* 0x000fea0003800000 */
.L_x_6381:
        /* <DEDUP_REMOVED lines=13> */
.L_x_6394:
[----:B------:R-:W-:Y:S01]  /*b8f0*/  HADD2.F32 R17, -RZ, R17.H0_H0 ;  /* 0x20000011ff117230 */ /* 0x000fe20000004100 */
[----:B------:R-:W-:-:S04]  /*b900*/  CS2R R6, SRZ ;  /* 0x0000000000067805 */ /* 0x000fc8000001ff00 */
[----:B------:R-:W-:-:S06]  /*b910*/  FMUL.FTZ R4, R17, 1 ;  /* 0x3f80000011047820 */ /* 0x000fcc0000410000 */
[----:B------:R-:W0:Y:S02]  /*b920*/  F2F.F64.F32 R4, R4 ;  /* 0x0000000400047310 */ /* 0x000e240000201800 */
[----:B0-----:R-:W-:Y:S01]  /*b930*/  STG.E.128 desc[UR36][R2.64], R4 ;  /* 0x0000000402007986 */ /* 0x001fe2000c101d24 */
[----:B------:R-:W-:Y:S05]  /*b940*/  EXIT ;  /* 0x000000000000794d */ /* 0x000fea0003800000 */
.L_x_6393:
        /* <DEDUP_REMOVED lines=21> */
.L_x_6398:
[----:B------:R-:W-:Y:S05]  /*baa0*/  BSYNC B0 ;  /* 0x0000000000007941 */ /* 0x000fea0003800000 */
.L_x_6397:
[----:B------:R-:W-:-:S05]  /*bab0*/  LOP3.LUT R5, R0, R5, RZ, 0xfc, !PT ;  /* 0x0000000500057212 */ /* 0x000fca00078efcff */
[----:B------:R-:W-:Y:S01]  /*bac0*/  STG.E.U8 desc[UR36][R2.64], R5 ;  /* 0x0000000502007986 */ /* 0x000fe2000c101124 */
[----:B------:R-:W-:Y:S05]  /*bad0*/  EXIT ;  /* 0x000000000000794d */ /* 0x000fea0003800000 */
.L_x_6396:
        /* <DEDUP_REMOVED lines=13> */
.L_x_6400:
[----:B------:R-:W-:Y:S01]  /*bbb0*/  IMAD.MOV.U32 R0, RZ, RZ, 0x7f ;  /* 0x0000007fff007424 */ /* 0x000fe200078e00ff */
[----:B------:R-:W-:-:S04]  /*bbc0*/  ISETP.GT.U32.AND P0, PT, R4, 0x7f800000, PT ;  /* 0x7f8000000400780c */ /* 0x000fc80003f04070 */
[----:B------:R-:W-:-:S09]  /*bbd0*/  SEL R0, R0, 0x7c, P0 ;  /* 0x0000007c00007807 */ /* 0x000fd20000000000 */
.L_x_6401:
[----:B------:R-:W-:Y:S05]  /*bbe0*/  BSYNC B0 ;  /* 0x0000000000007941 */ /* 0x000fea0003800000 */
.L_x_6399:
[----:B------:R-:W-:-:S04]  /*bbf0*/  LOP3.LUT R4, R17, 0x80000000, RZ, 0xc0, !PT ;  /* 0x8000000011047812 */ /* 0x000fc800078ec0ff */
[----:B------:R-:W-:-:S04]  /*bc00*/  SHF.R.U32.HI R5, RZ, 0x18, R4 ;  /* 0x00000018ff057819 */ /* 0x000fc80000011604 */
[----:B------:R-:W-:-:S05]  /*bc10*/  LOP3.LUT R5, R0, R5, RZ, 0xfc, !PT ;  /* 0x0000000500057212 */ /* 0x000fca00078efcff */
[----:B------:R-:W-:Y:S01]  /*bc20*/  STG.E.U8 desc[UR36][R2.64], R5 ;  /* 0x0000000502007986 */ /* 0x000fe2000c101124 */
[----:B------:R-:W-:Y:S05]  /*bc30*/  EXIT ;  /* 0x000000000000794d */ /* 0x000fea0003800000 */
.L_x_6395:
[----:B------:R-:W-:-:S05]  /*bc40*/  HADD2.F32 R0, -RZ, R17.H0_H0 ;  /* 0x20000011ff007230 */ /* 0x000fca0000004100 */
[----:B------:R-:W-:-:S05]  /*bc50*/  F2FP.BF16.F32.PACK_AB R0, RZ, R0 ;  /* 0x00000000ff00723e */ /* 0x000fca00000010ff */
[----:B------:R-:W-:Y:S01]  /*bc60*/  STG.E.U16 desc[UR36][R2.64], R0 ;  /* 0x0000000002007986 */ /* 0x000fe2000c101524 */
[----:B------:R-:W-:Y:S05]  /*bc70*/  EXIT ;  /* 0x000000000000794d */ /* 0x000fea0003800000 */
.L_x_6392:
        /* <DEDUP_REMOVED lines=10> */
[----:B0-----:R-:W-:Y:S01]  /*bd20*/  STG.E.U16 desc[UR36][R2.64], R5 ;  /* 0x0000000502007986 */ /* 0x001fe2000c101524 */
[----:B------:R-:W-:Y:S05]  /*bd30*/  EXIT ;  /* 0x000000000000794d */ /* 0x000fea0003800000 */
.L_x_6404:
        /* <DEDUP_REMOVED lines=17> */
.L_x_6407:
[----:B------:R-:W-:-:S04]  /*be50*/  LOP3.LUT R0, R17, 0x80000000, RZ, 0xc0, !PT ;  /* 0x8000000011007812 */ /* 0x000fc800078ec0ff */
[----:B------:R-:W-:-:S04]  /*be60*/  SHF.R.U32.HI R5, RZ, 0x18, R0 ;  /* 0x00000018ff057819 */ /* 0x000fc80000011600 */
[----:B------:R-:W-:-:S04]  /*be70*/  LOP3.LUT R4, R4, R5, RZ, 0xfc, !PT ;  /* 0x0000000504047212 */ /* 0x000fc800078efcff */
[----:B------:R-:W-:-:S07]  /*be80*/  PRMT R0, R4, 0x7610, R0 ;  /* 0x0000761004007816 */ /* 0x000fce0000000000 */
.L_x_6406:
[----:B------:R-:W-:Y:S05]  /*be90*/  BSYNC B0 ;  /* 0x0000000000007941 */ /* 0x000fea0003800000 */
.L_x_6405:
[----:B------:R-:W-:Y:S01]  /*bea0*/  STG.E.U8 desc[UR36][R2.64], R0 ;  /* 0x0000000002007986 */ /* 0x000fe2000c101124 */
[----:B------:R-:W-:Y:S05]  /*beb0*/  EXIT ;  /* 0x000000000000794d */ /* 0x000fea0003800000 */
.L_x_6403:
        /* <DEDUP_REMOVED lines=17> */
.L_x_6410:
[----:B------:R-:W-:-:S04]  /*bfd0*/  LOP3.LUT R0, R17, 0x80000000, RZ, 0xc0, !PT ;  /* 0x8000000011007812 */ /* 0x000fc800078ec0ff */
[----:B------:R-:W-:-:S04]  /*bfe0*/  SHF.R.U32.HI R5, RZ, 0x18, R0 ;  /* 0x00000018ff057819 */ /* 0x000fc80000011600 */
[----:B------:R-:W-:-:S04]  /*bff0*/  LOP3.LUT R4, R4, R5, RZ, 0xfc, !PT ;  /* 0x0000000504047212 */ /* 0x000fc800078efcff */
[----:B------:R-:W-:-:S07]  /*c000*/  PRMT R0, R4, 0x7610, R0 ;  /* 0x0000761004007816 */ /* 0x000fce0000000000 */
.L_x_6409:
[----:B------:R-:W-:Y:S05]  /*c010*/  BSYNC B0 ;  /* 0x0000000000007941 */ /* 0x000fea0003800000 */
.L_x_6408:
[----:B------:R-:W-:Y:S01]  /*c020*/  STG.E.U8 desc[UR36][R2.64], R0 ;  /* 0x0000000002007986 */ /* 0x000fe2000c101124 */
[----:B------:R-:W-:Y:S05]  /*c030*/  EXIT ;  /* 0x000000000000794d */ /* 0x000fea0003800000 */
.L_x_6402:
        /* <DEDUP_REMOVED lines=22> */
.L_x_6385:
        /* <DEDUP_REMOVED lines=16> */
.L_x_6413:
[----:B------:R-:W-:Y:S05]  /*c2a0*/  EXIT ;  /* 0x000000000000794d */ /* 0x000fea0003800000 */
.L_x_6412:
[----:B------:R-:W-:-:S06]  /*c2b0*/  HADD2.F32 R4, -RZ, R17.H0_H0 ;  /* 0x20000011ff047230 */ /* 0x000fcc0000004100 */
[----:B------:R-:W0:Y:S02]  /*c2c0*/  F2I.U64.TRUNC R4, R4 ;  /* 0x0000000400047311 */ /* 0x000e24000020d800 */
[----:B0-----:R-:W-:Y:S01]  /*c2d0*/  STG.E.64 desc[UR36][R2.64], R4 ;  /* 0x0000000402007986 */ /* 0x001fe2000c101b24 */
[----:B------:R-:W-:Y:S05]  /*c2e0*/  EXIT ;  /* 0x000000000000794d */ /* 0x000fea0003800000 */
.L_x_6411:
[----:B------:R-:W-:-:S06]  /*c2f0*/  HADD2.F32 R17, -RZ, R17.H0_H0 ;  /* 0x20000011ff117230 */ /* 0x000fcc0000004100 */
[----:B------:R-:W0:Y:S02]  /*c300*/  F2I.FTZ.U32.TRUNC.NTZ R17, R17 ;  /* 0x0000001100117305 */ /* 0x000e24000021f000 */
[----:B0-----:R-:W-:Y:S01]  /*c310*/  STG.E desc[UR36][R2.64], R17 ;  /* 0x0000001102007986 */ /* 0x001fe2000c101924 */
[----:B------:R-:W-:Y:S05]  /*c320*/  EXIT ;  /* 0x000000000000794d */ /* 0x000fea0003800000 */
.L_x_6414:
        /* <DEDUP_REMOVED lines=13> */
.L_x_11772:


//--------------------- .text._ZN2at6native18elementwise_kernelILi128ELi4EZNS0_22gpu_kernel_impl_nocastIZNS0_43_GLOBAL__N__7cc8d1ed_10_Dropout_cu_0e96ed3819masked_scale_kernelIhN3c104HalfEfEEvRNS_6TensorERKS7_SA_T1_EUlS6_hE_EEvRNS_18TensorIteratorBaseERKT_EUliE_EEviSB_ --------------------------
	.section	.text._ZN2at6native18elementwise_kernelILi128ELi4EZNS0_22gpu_kernel_impl_nocastIZNS0_43_GLOBAL__N__7cc8d1ed_10_Dropout_cu_0e96ed3819masked_scale_kernelIhN3c104HalfEfEEvRNS_6TensorERKS7_SA_T1_EUlS6_hE_EEvRNS_18TensorIteratorBaseERKT_EUliE_EEviSB_,"ax",@progbits
	.align	128
        .global         _ZN2at6native18elementwise_kernelILi128ELi4EZNS0_22gpu_kernel_impl_nocastIZNS0_43_GLOBAL__N__7cc8d1ed_10_Dropout_cu_0e96ed3819masked_scale_kernelIhN3c104HalfEfEEvRNS_6TensorERKS7_SA_T1_EUlS6_hE_EEvRNS_18TensorIteratorBaseERKT_EUliE_EEviSB_
        .type           _ZN2at6native18elementwise_kernelILi128ELi4EZNS0_22gpu_kernel_impl_nocastIZNS0_43_GLOBAL__N__7cc8d1ed_10_Dropout_cu_0e96ed3819masked_scale_kernelIhN3c104HalfEfEEvRNS_6TensorERKS7_SA_T1_EUlS6_hE_EEvRNS_18TensorIteratorBaseERKT_EUliE_EEviSB_,@function
        .size           _ZN2at6native18elementwise_kernelILi128ELi4EZNS0_22gpu_kernel_impl_nocastIZNS0_43_GLOBAL__N__7cc8d1ed_10_Dropout_cu_0e96ed3819masked_scale_kernelIhN3c104HalfEfEEvRNS_6TensorERKS7_SA_T1_EUlS6_hE_EEvRNS_18TensorIteratorBaseERKT_EUliE_EEviSB_,(.L_x_11773 - _ZN2at6native18elementwise_kernelILi128ELi4EZNS0_22gpu_kernel_impl_nocastIZNS0_43_GLOBAL__N__7cc8d1ed_10_Dropout_cu_0e96ed3819masked_scale_kernelIhN3c104HalfEfEEvRNS_6TensorERKS7_SA_T1_EUlS6_hE_EEvRNS_18TensorIteratorBaseERKT_EUliE_EEviSB_)
        .other          _ZN2at6native18elementwise_kernelILi128ELi4EZNS0_22gpu_kernel_impl_nocastIZNS0_43_GLOBAL__N__7cc8d1ed_10_Dropout_cu_0e96ed3819masked_scale_kernelIhN3c104HalfEfEEvRNS_6TensorERKS7_SA_T1_EUlS6_hE_EEvRNS_18TensorIteratorBaseERKT_EUliE_EEviSB_,@"STO_CUDA_ENTRY STV_DEFAULT"
_ZN2at6native18elementwise_kernelILi128ELi4EZNS0_22gpu_kernel_impl_nocastIZNS0_43_GLOBAL__N__7cc8d1ed_10_Dropout_cu_0e96ed3819masked_scale_kernelIhN3c104HalfEfEEvRNS_6TensorERKS7_SA_T1_EUlS6_hE_EEvRNS_18TensorIteratorBaseERKT_EUliE_EEviSB_:
.text._ZN2at6native18elementwise_kernelILi128ELi4EZNS0_22gpu_kernel_impl_nocastIZNS0_43_GLOBAL__N__7cc8d1ed_10_Dropout_cu_0e96ed3819masked_scale_kernelIhN3c104HalfEfEEvRNS_6TensorERKS7_SA_T1_EUlS6_hE_EEvRNS_18TensorIteratorBaseERKT_EUliE_EEviSB_:
        /* <DEDUP_REMOVED lines=363> */
.L_x_6417:
        /* <DEDUP_REMOVED lines=12> */
[----:B------:R-:W-:Y:S01]  /*1770*/  IADD3.X R5, RZ, UR9, RZ, P0, !PT ;  /* 0x00000009ff057c10 */ /* 0x000fe200087fe4ff */
[----:B--2---:R-:W-:Y:S01]  /*1780*/  HADD2.F32 R11, -RZ, R6.H0_H0 ;  /* 0x20000006ff0b7230 */ /* 0x004fe20000004100 */
[----:B---3--:R-:W-:-:S05]  /*1790*/  I2FP.F32.U32 R0, R8 ;  /* 0x0000000800007245 */ /* 0x008fca0000201000 */
[----:B------:R-:W-:-:S04]  /*17a0*/  FMUL.FTZ R0, R0, R11 ;  /* 0x0000000b00007220 */ /* 0x000fc80000410000 */
[----:B------:R-:W-:-:S05]  /*17b0*/  FMUL.FTZ R0, R0, UR7 ;  /* 0x0000000700007c20 */ /* 0x000fca0008410000 */
[----:B------:R-:W-:-:S05]  /*17c0*/  F2FP.F16.F32.PACK_AB R0, RZ, R0 ;  /* 0x00000000ff00723e */ /* 0x000fca00000000ff */
[----:B------:R0:W-:Y:S02]  /*17d0*/  STG.E.U16 desc[UR4][R4.64], R0 ;  /* 0x0000000004007986 */ /* 0x0001e4000c101504 */
.L_x_6416:
[----:B------:R-:W-:Y:S05]  /*17e0*/  BSYNC B0 ;  /* 0x0000000000007941 */ /* 0x000fea0003800000 */
.L_x_6415:
        /* <DEDUP_REMOVED lines=356> */
.L_x_6420:
        /* <DEDUP_REMOVED lines=13> */
[----:B------:R-:W-:Y:S01]  /*2f00*/  ISETP.GE.AND P0, PT, R3, UR6, PT ;  /* 0x0000000603007c0c */ /* 0x000fe2000bf06270 */
[----:B--2---:R-:W-:Y:S01]  /*2f10*/  HADD2.F32 R11, -RZ, R6.H0_H0 ;  /* 0x20000006ff0b7230 */ /* 0x004fe20000004100 */
[----:B---3--:R-:W-:-:S05]  /*2f20*/  I2FP.F32.U32 R0, R8 ;  /* 0x0000000800007245 */ /* 0x008fca0000201000 */
[----:B------:R-:W-:-:S04]  /*2f30*/  FMUL.FTZ R0, R0, R11 ;  /* 0x0000000b00007220 */ /* 0x000fc80000410000 */
[----:B------:R-:W-:-:S05]  /*2f40*/  FMUL.FTZ R0, R0, UR7 ;  /* 0x0000000700007c20 */ /* 0x000fca0008410000 */
[----:B------:R-:W-:-:S05]  /*2f50*/  F2FP.F16.F32.PACK_AB R0, RZ, R0 ;  /* 0x00000000ff00723e */ /* 0x000fca00000000ff */
        /* <DEDUP_REMOVED lines=355> */
.L_x_6421:
        /* <DEDUP_REMOVED lines=19> */
.L_x_6419:
[----:B------:R-:W-:Y:S05]  /*46c0*/  BSYNC B0 ;  /* 0x0000000000007941 */ /* 0x000fea0003800000 */
.L_x_6418:
        /* <DEDUP_REMOVED lines=355> */
.L_x_6422:
        /* <DEDUP_REMOVED lines=9> */
[----:B--2---:R-:W-:Y:S01]  /*5d90*/  HADD2.F32 R9, -RZ, R2.H0_H0 ;  /* 0x20000002ff097230 */ /* 0x004fe20000004100 */
[----:B---3--:R-:W-:-:S05]  /*5da0*/  I2FP.F32.U32 R0, R6 ;  /* 0x0000000600007245 */ /* 0x008fca0000201000 */
[----:B------:R-:W-:-:S04]  /*5db0*/  FMUL.FTZ R0, R0, R9 ;  /* 0x0000000900007220 */ /* 0x000fc80000410000 */
[----:B------:R-:W-:Y:S01]  /*5dc0*/  FMUL.FTZ R0, R0, UR6 ;  /* 0x0000000600007c20 */ /* 0x000fe20008410000 */
[----:B------:R-:W-:Y:S02]  /*5dd0*/  ULDC.64 UR6, c[0x0][0x478] ;  /* 0x00011e0000067ab9 */ /* 0x000fe40000000a00 */
[----:B------:R-:W-:Y:S02]  /*5de0*/  IADD3 R4, P0, R5, UR6, RZ ;  /* 0x0000000605047c10 */ /* 0x000fe4000ff1e0ff */
[----:B------:R-:W-:Y:S02]  /*5df0*/  F2FP.F16.F32.PACK_AB R0, RZ, R0 ;  /* 0x00000000ff00723e */ /* 0x000fe400000000ff */
[----:B------:R-:W-:-:S05]  /*5e00*/  IADD3.X R5, RZ, UR7, RZ, P0, !PT ;  /* 0x00000007ff057c10 */ /* 0x000fca00087fe4ff */
[----:B------:R-:W-:Y:S01]  /*5e10*/  STG.E.U16 desc[UR4][R4.64], R0 ;  /* 0x0000000004007986 */ /* 0x000fe2000c101504 */
[----:B------:R-:W-:Y:S05]  /*5e20*/  EXIT ;  /* 0x000000000000794d */ /* 0x000fea0003800000 */
.L_x_6423:
        /* <DEDUP_REMOVED lines=13> */
.L_x_11773:


//--------------------- .text._ZN2at6native27unrolled_elementwise_kernelIZNS0_43_GLOBAL__N__7cc8d1ed_10_Dropout_cu_0e96ed3819masked_scale_kernelIhN3c104HalfEfEEvRNS_6TensorERKS6_S9_T1_EUlS5_hE_St5arrayIPcLm3EELi4E23TrivialOffsetCalculatorILi2EjESF_ILi1EjENS0_6memory15LoadWithoutCastENSI_16StoreWithoutCastEEEviT_T0_T2_T3_T4_T5_ --------------------------
	.section	.text._ZN2at6native27unrolled_elementwise_kernelIZNS0_43_GLOBAL__N__7cc8d1ed_10_Dropout_cu_0e96ed3819masked_scale_kernelIhN3c104HalfEfEEvRNS_6TensorERKS6_S9_T1_EUlS5_hE_St5arrayIPcLm3EELi4E23TrivialOffsetCalculatorILi2EjESF_ILi1EjENS0_6memory15LoadWithoutCastENSI_16StoreWithoutCastEEEviT_T0_T2_T3_T4_T5_,"ax",@progbits
	.align	128
        .global         _ZN2at6native27unrolled_elementwise_kernelIZNS0_43_GLOBAL__N__7cc8d1ed_10_Dropout_cu_0e96ed3819masked_scale_kernelIhN3c104HalfEfEEvRNS_6TensorERKS6_S9_T1_EUlS5_hE_St5arrayIPcLm3EELi4E23TrivialOffsetCalculatorILi2EjESF_ILi1EjENS0_6memory15LoadWithoutCastENSI_16StoreWithoutCastEEEviT_T0_T2_T3_T4_T5_
        .type           _ZN2at6native27unrolled_elementwise_kernelIZNS0_43_GLOBAL__N__7cc8d1ed_10_Dropout_cu_0e96ed3819masked_scale_kernelIhN3c104HalfEfEEvRNS_6TensorERKS6_S9_T1_EUlS5_hE_St5arrayIPcLm3EELi4E23TrivialOffsetCalculatorILi2EjESF_ILi1EjENS0_6memory15LoadWithoutCastENSI_16StoreWithoutCastEEEviT_T0_T2_T3_T4_T5_,@function
        .size           _ZN2at6native27unrolled_elementwise_kernelIZNS0_43_GLOBAL__N__7cc8d1ed_10_Dropout_cu_0e96ed3819masked_scale_kernelIhN3c104HalfEfEEvRNS_6TensorERKS6_S9_T1_EUlS5_hE_St5arrayIPcLm3EELi4E23TrivialOffsetCalculatorILi2EjESF_ILi1EjENS0_6memory15LoadWithoutCastENSI_16StoreWithoutCastEEEviT_T0_T2_T3_T4_T5_,(.L_x_11774 - _ZN2at6native27unrolled_elementwise_kernelIZNS0_43_GLOBAL__N__7cc8d1ed_10_Dropout_cu_0e96ed3819masked_scale_kernelIhN3c104HalfEfEEvRNS_6TensorERKS6_S9_T1_EUlS5_hE_St5arrayIPcLm3EELi4E23TrivialOffsetCalculatorILi2EjESF_ILi1EjENS0_6memory15LoadWithoutCastENSI_16StoreWithoutCastEEEviT_T0_T2_T3_T4_T5_)
        .other          _ZN2at6native27unrolled_elementwise_kernelIZNS0_43_GLOBAL__N__7cc8d1ed_10_Dropout_cu_0e96ed3819masked_scale_kernelIhN3c104HalfEfEEvRNS_6TensorERKS6_S9_T1_EUlS5_hE_St5arrayIPcLm3EELi4E23TrivialOffsetCalculatorILi2EjESF_ILi1EjENS0_6memory15LoadWithoutCastENSI_16StoreWithoutCastEEEviT_T0_T2_T3_T4_T5_,@"STO_CUDA_ENTRY STV_DEFAULT"
_ZN2at6native27unrolled_elementwise_kernelIZNS0_43_GLOBAL__N__7cc8d1ed_10_Dropout_cu_0e96ed3819masked_scale_kernelIhN3c104HalfEfEEvRNS_6TensorERKS6_S9_T1_EUlS5_hE_St5arrayIPcLm3EELi4E23TrivialOffsetCalculatorILi2EjESF_ILi1EjENS0_6memory15LoadWithoutCastENSI_16StoreWithoutCastEEEviT_T0_T2_T3_T4_T5_:
.text._ZN2at6native27unrolled_elementwise_kernelIZNS0_43_GLOBAL__N__7cc8d1ed_10_Dropout_cu_0e96ed3819masked_scale_kernelIhN3c104HalfEfEEvRNS_6TensorERKS6_S9_T1_EUlS5_hE_St5arrayIPcLm3EELi4E23TrivialOffsetCalculatorILi2EjESF_ILi1EjENS0_6memory15LoadWithoutCastENSI_16StoreWithoutCastEEEviT_T0_T2_T3_T4_T5_:
        /* <DEDUP_REMOVED lines=30> */
[----:B0-----:R-:W-:-:S03]  /*01e0*/  @!P6 IMAD.WIDE.U32 R8, R25, 0x2, R8 ;  /* 0x000000021908e825 */ /* 0x001fc600078e0008 */
[----:B------:R-:W0:Y:S01]  /*01f0*/  @!P4 LDC R24, c[0x0][0x218] ;  /* 0x00008600ff18cb82 */ /* 0x000e220000000800 */
[----:B------:R-:W-:Y:S01]  /*0200*/  @!P6 IMAD.X R7, RZ, RZ, R7, P0 ;  /* 0x000000ffff07e224 */ /* 0x000fe200000e0607 */
[----:B------:R-:W2:Y:S04]  /*0210*/  @!P6 LDG.E.U16 R18, desc[UR4][R8.64] ;  /* 0x000000040812e981 */ /* 0x000ea8000c1e1500 */
[----:B------:R-:W2:Y:S01]  /*0220*/  @!P6 LDG.E.U8 R6, desc[UR4][R6.64] ;  /* 0x000000040606e981 */ /* 0x000ea2000c1e1100 */
[----:B-1----:R-:W-:-:S04]  /*0230*/  @!P5 IADD3 R4, P1, R27, R4, RZ ;  /* 0x000000041b04d210 */ /* 0x002fc80007f3e0ff */
[----:B------:R-:W-:Y:S01]  /*0240*/  @!P5 IADD3.X R5, RZ, R5, RZ, P1, !PT ;  /* 0x00000005ff05d210 */ /* 0x000fe20000ffe4ff */
[----:B----4-:R-:W-:-:S04]  /*0250*/  @!P5 IMAD.WIDE.U32 R2, R27, 0x2, R2 ;  /* 0x000000021b02d825 */ /* 0x010fc800078e0002 */
[----:B------:R-:W4:Y:S04]  /*0260*/  @!P5 LDG.E.U8 R4, desc[UR4][R4.64] ;  /* 0x000000040404d981 */ /* 0x000f28000c1e1100 */
[----:B------:R1:W4:Y:S01]  /*0270*/  @!P5 LDG.E.U16 R20, desc[UR4][R2.64] ;  /* 0x000000040214d981 */ /* 0x000322000c1e1500 */
[----:B------:R-:W-:-:S04]  /*0280*/  @!P5 IADD3 R21, R21, 0x80, RZ ;  /* 0x000000801515d810 */ /* 0x000fc80007ffe0ff */
[----:B------:R-:W-:-:S13]  /*0290*/  ISETP.GE.AND P0, PT, R21, R12, PT ;  /* 0x0000000c1500720c */ /* 0x000fda0003f06270 */
[----:B------:R-:W0:Y:S08]  /*02a0*/  @!P0 LDC.64 R10, c[0x0][0x238] ;  /* 0x00008e00ff0a8b82 */ /* 0x000e300000000a00 */
[----:B------:R-:W0:Y:S01]  /*02b0*/  @!P0 LDC.64 R22, c[0x0][0x230] ;  /* 0x00008c00ff168b82 */ /* 0x000e220000000a00 */
[----:B-1----:R-:W-:Y:S01]  /*02c0*/  IADD3 R3, R13, 0x100, RZ ;  /* 0x000001000d037810 */ /* 0x002fe20007ffe0ff */
[----:B------:R-:W-:-:S03]  /*02d0*/  @!P0 IMAD R9, R0, 0x200, R21 ;  /* 0x0000020000098824 */ /* 0x000fc600078e0215 */
[----:B------:R-:W-:-:S03]  /*02e0*/  ISETP.GE.AND P2, PT, R3, R12, PT ;  /* 0x0000000c0300720c */ /* 0x000fc60003f46270 */
[----:B------:R-:W1:Y:S01]  /*02f0*/  @!P4 LDC.64 R2, c[0x0][0x228] ;  /* 0x00008a00ff02cb82 */ /* 0x000e620000000a00 */
[----:B------:R-:W-:Y:S02]  /*0300*/  PRMT R8, RZ, 0x7610, R8 ;  /* 0x00007610ff087816 */ /* 0x000fe40000000008 */
[----:B0-----:R-:W-:Y:S01]  /*0310*/  @!P0 IADD3 R10, P1, R9, R10, RZ ;  /* 0x0000000a090a8210 */ /* 0x001fe20007f3e0ff */
[----:B------:R-:W-:-:S06]  /*0320*/  IMAD.MOV.U32 R21, RZ, RZ, RZ ;  /* 0x000000ffff157224 */ /* 0x000fcc00078e00ff */
        /* <DEDUP_REMOVED lines=8> */
[----:B-1----:R-:W-:Y:S01]  /*03b0*/  IMAD.MOV.U32 R11, RZ, RZ, RZ ;  /* 0x000000ffff0b7224 */ /* 0x002fe200078e00ff */
[----:B------:R-:W-:Y:S01]  /*03c0*/  BSSY B0, `(.L_x_6424) ;  /* 0x0000023000007945 */ /* 0x000fe20003800000 */
[----:B---3--:R-:W-:Y:S01]  /*03d0*/  @!P4 I2FP.F32.U32 R21, R19 ;  /* 0x000000130015c245 */ /* 0x008fe20000201000 */
[----:B------:R-:W-:-:S05]  /*03e0*/  @!P4 HADD2.F32 R22, -RZ, R17.H0_H0 ;  /* 0x20000011ff16c230 */ /* 0x000fca0000004100 */
[----:B------:R-:W-:Y:S01]  /*03f0*/  @!P4 FMUL.FTZ R21, R22, R21 ;  /* 0x000000151615c220 */ /* 0x000fe20000410000 */
[----:B------:R-:W-:-:S03]  /*0400*/  @!P4 IMAD R19, R0, 0x200, R13 ;  /* 0x000002000013c824 */ /* 0x000fc600078e020d */
[----:B------:R-:W-:Y:S01]  /*0410*/  @!P4 FMUL.FTZ R21, R21, R24 ;  /* 0x000000181515c220 */ /* 0x000fe20000410000 */
[----:B------:R-:W-:Y:S01]  /*0420*/  IADD3 R17, R13, 0x180, RZ ;  /* 0x000001800d117810 */ /* 0x000fe20007ffe0ff */
[----:B------:R-:W-:-:S03]  /*0430*/  @!P4 IMAD.WIDE.U32 R2, R19, 0x2, R2 ;  /* 0x000000021302c825 */ /* 0x000fc600078e0002 */
[----:B------:R-:W-:Y:S02]  /*0440*/  @!P4 F2FP.F16.F32.PACK_AB R16, RZ, R21 ;  /* 0x00000015ff10c23e */ /* 0x000fe400000000ff */
[----:B------:R-:W-:Y:S01]  /*0450*/  ISETP.GE.AND P1, PT, R17, R12, PT ;  /* 0x0000000c1100720c */ /* 0x000fe20003f26270 */
[----:B------:R-:W-:Y:S01]  /*0460*/  HFMA2.MMA R17, -RZ, RZ, 0, 0 ;  /* 0x00000000ff117435 */ /* 0x000fe200000001ff */
[----:B------:R-:W-:Y:S01]  /*0470*/  @!P4 MOV R13, R9 ;  /* 0x00000009000dc202 */ /* 0x000fe20000000f00 */
[----:B------:R1:W-:Y:S01]  /*0480*/  @!P4 STG.E.U16 desc[UR4][R2.64], R16 ;  /* 0x000000100200c986 */ /* 0x0003e2000c101504 */
[----:B--2---:R-:W-:Y:S01]  /*0490*/  @!P6 I2FP.F32.U32 R11, R6 ;  /* 0x00000006000be245 */ /* 0x004fe20000201000 */
[----:B------:R-:W-:Y:S02]  /*04a0*/  @!P3 HADD2.F32 R18, -RZ, R18.H0_H0 ;  /* 0x20000012ff12b230 */ /* 0x000fe40000004100 */
[----:B----4-:R-:W-:Y:S02]  /*04b0*/  @!P5 I2FP.F32.U32 R17, R4 ;  /* 0x000000040011d245 */ /* 0x010fe40000201000 */
[----:B------:R-:W-:Y:S01]  /*04c0*/  ISETP.GE.AND P5, PT, R13, R12, PT ;  /* 0x0000000c0d00720c */ /* 0x000fe20003fa6270 */
[----:B------:R-:W-:-:S02]  /*04d0*/  @!P2 HADD2.F32 R20, -RZ, R20.H0_H0 ;  /* 0x20000014ff14a230 */ /* 0x000fc40000004100 */
[----:B------:R-:W-:-:S03]  /*04e0*/  @!P3 FMUL.FTZ R18, R18, R11 ;  /* 0x0000000b1212b220 */ /* 0x000fc60000410000 */
[----:B------:R-:W-:Y:S01]  /*04f0*/  @!P2 FMUL.FTZ R20, R20, R17 ;  /* 0x000000111414a220 */ /* 0x000fe20000410000 */
[----:B0-----:R-:W-:-:S03]  /*0500*/  @!P3 FMUL.FTZ R7, R18, R7 ;  /* 0x000000071207b220 */ /* 0x001fc60000410000 */
[----:B------:R-:W-:Y:S02]  /*0510*/  @!P2 FMUL.FTZ R5, R20, R5 ;  /* 0x000000051405a220 */ /* 0x000fe40000410000 */
[----:B------:R-:W-:-:S03]  /*0520*/  @!P3 F2FP.F16.F32.PACK_AB R14, RZ, R7 ;  /* 0x00000007ff0eb23e */ /* 0x000fc600000000ff */
[----:B------:R-:W-:Y:S01]  /*0530*/  @!P2 F2FP.F16.F32.PACK_AB R15, RZ, R5 ;  /* 0x00000005ff0fa23e */ /* 0x000fe200000000ff */
[----:B-1----:R-:W-:Y:S06]  /*0540*/  @P5 BRA `(.L_x_6425) ;  /* 0x0000000000285947 */ /* 0x002fec0003800000 */
[----:B------:R-:W0:Y:S01]  /*0550*/  LDC.64 R4, c[0x0][0x228] ;  /* 0x00008a00ff047b82 */ /* 0x000e220000000a00 */
[----:B------:R-:W-:Y:S01]  /*0560*/  IMAD R3, R0, 0x200, R13 ;  /* 0x0000020000037824 */ /* 0x000fe200078e020d */
[----:B------:R-:W-:-:S04]  /*0570*/  IADD3 R13, R13, 0x80, RZ ;  /* 0x000000800d0d7810 */ /* 0x000fc80007ffe0ff */
[----:B------:R-:W-:-:S13]  /*0580*/  ISETP.GE.AND P2, PT, R13, R12, PT ;  /* 0x0000000c0d00720c */ /* 0x000fda0003f46270 */
[----:B------:R-:W-:Y:S01]  /*0590*/  @!P2 IMAD R7, R0, 0x200, R13 ;  /* 0x000002000007a824 */ /* 0x000fe200078e020d */
[----:B------:R-:W-:Y:S01]  /*05a0*/  @!P2 IADD3 R13, R13, 0x80, RZ ;  /* 0x000000800d0da810 */ /* 0x000fe20007ffe0ff */
[----:B0-----:R-:W-:-:S04]  /*05b0*/  IMAD.WIDE.U32 R2, R3, 0x2, R4 ;  /* 0x0000000203027825 */ /* 0x001fc800078e0004 */
[----:B------:R-:W-:Y:S01]  /*05c0*/  @!P2 IMAD.WIDE.U32 R4, R7, 0x2, R4 ;  /* 0x000000020704a825 */ /* 0x000fe200078e0004 */
[----:B------:R0:W-:Y:S04]  /*05d0*/  STG.E.U16 desc[UR4][R2.64], R14 ;  /* 0x0000000e02007986 */ /* 0x0001e8000c101504 */
[----:B------:R0:W-:Y:S02]  /*05e0*/  @!P2 STG.E.U16 desc[UR4][R4.64], R15 ;  /* 0x0000000f0400a986 */ /* 0x0001e4000c101504 */
.L_x_6425:
[----:B------:R-:W-:Y:S05]  /*05f0*/  BSYNC B0 ;  /* 0x0000000000007941 */ /* 0x000fea0003800000 */
.L_x_6424:
[----:B------:R-:W1:Y:S01]  /*0600*/  @!P1 LDC R7, c[0x0][0x218] ;  /* 0x00008600ff079b82 */ /* 0x000e620000000800 */
[----:B------:R-:W-:Y:S01]  /*0610*/  ISETP.GE.AND P2, PT, R13, R12, PT ;  /* 0x0000000c0d00720c */ /* 0x000fe20003f46270 */
[----:B0-----:R-:W-:-:S12]  /*0620*/  IMAD.MOV.U32 R4, RZ, RZ, RZ ;  /* 0x000000ffff047224 */ /* 0x001fd800078e00ff */
[----:B------:R-:W-:Y:S05]  /*0630*/  @P2 EXIT ;  /* 0x000000000000294d */ /* 0x000fea0003800000 */
[----:B------:R-:W0:Y:S01]  /*0640*/  LDC.64 R2, c[0x0][0x228] ;  /* 0x00008a00ff027b82 */ /* 0x000e220000000a00 */
[----:B-----5:R-:W-:Y:S01]  /*0650*/  @!P0 I2FP.F32.U32 R4, R10 ;  /* 0x0000000a00048245 */ /* 0x020fe20000201000 */
[----:B------:R-:W-:Y:S01]  /*0660*/  @!P1 HADD2.F32 R5, -RZ, R8.H0_H0 ;  /* 0x20000008ff059230 */ /* 0x000fe20000004100 */
[----:B------:R-:W-:-:S04]  /*0670*/  LEA R13, R0, R13, 0x9 ;  /* 0x0000000d000d7211 */ /* 0x000fc800078e48ff */
[----:B------:R-:W-:-:S04]  /*0680*/  @!P1 FMUL.FTZ R4, R5, R4 ;  /* 0x0000000405049220 */ /* 0x000fc80000410000 */
[----:B-1----:R-:W-:-:S05]  /*0690*/  @!P1 FMUL.FTZ R4, R4, R7 ;  /* 0x0000000704049220 */ /* 0x002fca0000410000 */
[----:B------:R-:W-:Y:S01]  /*06a0*/  @!P1 F2FP.F16.F32.PACK_AB R6, RZ, R4 ;  /* 0x00000004ff06923e */ /* 0x000fe200000000ff */
[----:B0-----:R-:W-:-:S05]  /*06b0*/  IMAD.WIDE.U32 R2, R13, 0x2, R2 ;  /* 0x000000020d027825 */ /* 0x001fca00078e0002 */
[----:B------:R-:W-:Y:S01]  /*06c0*/  STG.E.U16 desc[UR4][R2.64], R6 ;  /* 0x0000000602007986 */ /* 0x000fe2000c101504 */
[----:B------:R-:W-:Y:S05]  /*06d0*/  EXIT ;  /* 0x000000000000794d */ /* 0x000fea0003800000 */
.L_x_6426:
        /* <DEDUP_REMOVED lines=10> */
.L_x_11774:


//--------------------- .text._ZN2at6native29vectorized_elementwise_kernelILi2EZNS0_43_GLOBAL__N__7cc8d1ed_10_Dropout_cu_0e96ed3819masked_scale_kernelIhN3c104HalfEfEEvRNS_6TensorERKS6_S9_T1_EUlS5_hE_St5arrayIPcLm3EEEEviT0_SA_ --------------------------
	.section	.text._ZN2at6native29vectorized_elementwise_kernelILi2EZNS0_43_GLOBAL__N__7cc8d1ed_10_Dropout_cu_0e96ed3819masked_scale_kernelIhN3c104HalfEfEEvRNS_6TensorERKS6_S9_T1_EUlS5_hE_St5arrayIPcLm3EEEEviT0_SA_,"ax",@progbits
	.align	128
        .global         _ZN2at6native29vectorized_elementwise_kernelILi2EZNS0_43_GLOBAL__N__7cc8d1ed_10_Dropout_cu_0e96ed3819masked_scale_kernelIhN3c104HalfEfEEvRNS_6TensorERKS6_S9_T1_EUlS5_hE_St5arrayIPcLm3EEEEviT0_SA_
        .type           _ZN2at6native29vectorized_elementwise_kernelILi2EZNS0_43_GLOBAL__N__7cc8d1ed_10_Dropout_cu_0e96ed3819masked_scale_kernelIhN3c104HalfEfEEvRNS_6TensorERKS6_S9_T1_EUlS5_hE_St5arrayIPcLm3EEEEviT0_SA_,@function
        .size           _ZN2at6native29vectorized_elementwise_kernelILi2EZNS0_43_GLOBAL__N__7cc8d1ed_10_Dropout_cu_0e96ed3819masked_scale_kernelIhN3c104HalfEfEEvRNS_6TensorERKS6_S9_T1_EUlS5_hE_St5arrayIPcLm3EEEEviT0_SA_,(.L_x_11775 - _ZN2at6native29vectorized_elementwise_kernelILi2EZNS0_43_GLOBAL__N__7cc8d1ed_10_Dropout_cu_0e96ed3819masked_scale_kernelIhN3c104HalfEfEEvRNS_6TensorERKS6_S9_T1_EUlS5_hE_St5arrayIPcLm3EEEEviT0_SA_)
        .other          _ZN2at6native29vectorized_elementwise_kernelILi2EZNS0_43_GLOBAL__N__7cc8d1ed_10_Dropout_cu_0e96ed3819masked_scale_kernelIhN3c104HalfEfEEvRNS_6TensorERKS6_S9_T1_EUlS5_hE_St5arrayIPcLm3EEEEviT0_SA_,@"STO_CUDA_ENTRY STV_DEFAULT"
_ZN2at6native29vectorized_elementwise_kernelILi2EZNS0_43_GLOBAL__N__7cc8d1ed_10_Dropout_cu_0e96ed3819masked_scale_kernelIhN3c104HalfEfEEvRNS_6TensorERKS6_S9_T1_EUlS5_hE_St5arrayIPcLm3EEEEviT0_SA_:
.text._ZN2at6native29vectorized_elementwise_kernelILi2EZNS0_43_GLOBAL__N__7cc8d1ed_10_Dropout_cu_0e96ed3819masked_scale_kernelIhN3c104HalfEfEEvRNS_6TensorERKS6_S9_T1_EUlS5_hE_St5arrayIPcLm3EEEEviT0_SA_:
        /* <DEDUP_REMOVED lines=13> */
[C---:B------:R-:W-:Y:S01]  /*00d0*/  LEA.HI.X.SX32 R11, R27.reuse, R11, 0x1, P0 ;  /* 0x0000000b1b0b7211 */ /* 0x040fe200000f0eff */
[----:B--2---:R-:W-:-:S04]  /*00e0*/  IMAD.WIDE R2, R27, 0x2, R2 ;  /* 0x000000021b027825 */ /* 0x004fc800078e0202 */
[----:B-1----:R-:W-:-:S04]  /*00f0*/  IMAD.WIDE.U32 R10, R0, 0x2, R10 ;  /* 0x00000002000a7825 */ /* 0x002fc800078e000a */
[----:B------:R-:W-:Y:S01]  /*0100*/  IMAD.WIDE.U32 R8, R0, 0x4, R2 ;  /* 0x0000000400087825 */ /* 0x000fe200078e0002 */
[----:B------:R-:W2:Y:S01]  /*0110*/  LDG.E.U16 R13, desc[UR4][R10.64] ;  /* 0x000000040a0d7981 */ /* 0x000ea2000c1e1500 */
[----:B------:R-:W0:Y:S03]  /*0120*/  LDC.64 R2, c[0x0][0x228] ;  /* 0x00008a00ff027b82 */ /* 0x000e260000000a00 */
[----:B------:R-:W3:Y:S04]  /*0130*/  LDG.E R16, desc[UR4][R8.64] ;  /* 0x0000000408107981 */ /* 0x000ee8000c1e1900 */
[----:B------:R-:W4:Y:S04]  /*0140*/  LDG.E.U16 R19, desc[UR4][R10.64+0x100] ;  /* 0x000100040a137981 */ /* 0x000f28000c1e1500 */
[----:B------:R-:W5:Y:S04]  /*0150*/  LDG.E R5, desc[UR4][R8.64+0x400] ;  /* 0x0004000408057981 */ /* 0x000f68000c1e1900 */
[----:B------:R-:W5:Y:S04]  /*0160*/  LDG.E.U16 R6, desc[UR4][R10.64+0x200] ;  /* 0x000200040a067981 */ /* 0x000f68000c1e1500 */
[----:B------:R-:W5:Y:S04]  /*0170*/  LDG.E.U16 R7, desc[UR4][R10.64+0x300] ;  /* 0x000300040a077981 */ /* 0x000f68000c1e1500 */
[----:B------:R-:W5:Y:S04]  /*0180*/  LDG.E R18, desc[UR4][R8.64+0x200] ;  /* 0x0002000408127981 */ /* 0x000f68000c1e1900 */
[----:B------:R1:W5:Y:S01]  /*0190*/  LDG.E R4, desc[UR4][R8.64+0x600] ;  /* 0x0006000408047981 */ /* 0x000362000c1e1900 */
[----:B0-----:R-:W-:-:S04]  /*01a0*/  IMAD.WIDE.U32 R2, R27, 0x2, R2 ;  /* 0x000000021b027825 */ /* 0x001fc800078e0002 */
[----:B------:R-:W-:Y:S01]  /*01b0*/  IMAD.WIDE R2, R0, 0x4, R2 ;  /* 0x0000000400027825 */ /* 0x000fe200078e0202 */
[C---:B--2---:R-:W-:Y:S02]  /*01c0*/  PRMT R12, R13.reuse, 0x7770, RZ ;  /* 0x000077700d0c7816 */ /* 0x044fe400000000ff */
[----:B------:R-:W-:Y:S01]  /*01d0*/  PRMT R13, R13, 0x7771, RZ ;  /* 0x000077710d0d7816 */ /* 0x000fe200000000ff */
[----:B---3--:R-:W-:Y:S01]  /*01e0*/  HADD2.F32 R15, -RZ, R16.H0_H0 ;  /* 0x20000010ff0f7230 */ /* 0x008fe20000004100 */
[----:B------:R-:W-:Y:S02]  /*01f0*/  I2FP.F32.U32 R12, R12 ;  /* 0x0000000c000c7245 */ /* 0x000fe40000201000 */
[C---:B----4-:R-:W-:Y:S02]  /*0200*/  PRMT R14, R19.reuse, 0x7770, RZ ;  /* 0x00007770130e7816 */ /* 0x050fe400000000ff */
[----:B-1----:R-:W-:Y:S02]  /*0210*/  PRMT R8, R19, 0x7771, RZ ;  /* 0x0000777113087816 */ /* 0x002fe400000000ff */
[----:B------:R-:W-:Y:S01]  /*0220*/  I2FP.F32.U32 R9, R13 ;  /* 0x0000000d00097245 */ /* 0x000fe20000201000 */
[--C-:B-----5:R-:W-:Y:S01]  /*0230*/  HADD2.F32 R13, -RZ, R5.reuse.H1_H1 ;  /* 0x30000005ff0d7230 */ /* 0x120fe20000004100 */
[----:B------:R-:W-:Y:S01]  /*0240*/  I2FP.F32.U32 R10, R14 ;  /* 0x0000000e000a7245 */ /* 0x000fe20000201000 */
[----:B------:R-:W-:Y:S01]  /*0250*/  HADD2.F32 R14, -RZ, R5.H0_H0 ;  /* 0x20000005ff0e7230 */ /* 0x000fe20000004100 */
[----:B------:R-:W-:Y:S01]  /*0260*/  I2FP.F32.U32 R11, R8 ;  /* 0x00000008000b7245 */ /* 0x000fe20000201000 */
[----:B------:R-:W-:Y:S01]  /*0270*/  FMUL.FTZ R8, R12, R15 ;  /* 0x0000000f0c087220 */ /* 0x000fe20000410000 */
[----:B------:R-:W-:-:S02]  /*0280*/  PRMT R5, R6, 0x7770, RZ ;  /* 0x0000777006057816 */ /* 0x000fc400000000ff */
[C---:B------:R-:W-:Y:S02]  /*0290*/  PRMT R12, R7.reuse, 0x7770, RZ ;  /* 0x00007770070c7816 */ /* 0x040fe400000000ff */
[----:B------:R-:W-:Y:S02]  /*02a0*/  PRMT R6, R6, 0x7771, RZ ;  /* 0x0000777106067816 */ /* 0x000fe400000000ff */
[----:B------:R-:W-:Y:S01]  /*02b0*/  PRMT R7, R7, 0x7771, RZ ;  /* 0x0000777107077816 */ /* 0x000fe200000000ff */
[----:B------:R-:W-:Y:S01]  /*02c0*/  HADD2.F32 R17, -RZ, R18.H0_H0 ;  /* 0x20000012ff117230 */ /* 0x000fe20000004100 */
[----:B------:R-:W-:Y:S01]  /*02d0*/  I2FP.F32.U32 R5, R5 ;  /* 0x0000000500057245 */ /* 0x000fe20000201000 */
[----:B------:R-:W-:Y:S01]  /*02e0*/  HADD2.F32 R16, -RZ, R16.H1_H1 ;  /* 0x30000010ff107230 */ /* 0x000fe20000004100 */
[----:B------:R-:W-:Y:S01]  /*02f0*/  I2FP.F32.U32 R6, R6 ;  /* 0x0000000600067245 */ /* 0x000fe20000201000 */
[----:B------:R-:W-:Y:S01]  /*0300*/  HADD2.F32 R15, -RZ, R4.H0_H0 ;  /* 0x20000004ff0f7230 */ /* 0x000fe20000004100 */
[----:B------:R-:W-:Y:S01]  /*0310*/  I2FP.F32.U32 R12, R12 ;  /* 0x0000000c000c7245 */ /* 0x000fe20000201000 */
[----:B------:R-:W-:Y:S01]  /*0320*/  HADD2.F32 R18, -RZ, R18.H1_H1 ;  /* 0x30000012ff127230 */ /* 0x000fe20000004100 */
[----:B------:R-:W-:Y:S01]  /*0330*/  I2FP.F32.U32 R7, R7 ;  /* 0x0000000700077245 */ /* 0x000fe20000201000 */
[----:B------:R-:W-:-:S02]  /*0340*/  HADD2.F32 R4, -RZ, R4.H1_H1 ;  /* 0x30000004ff047230 */ /* 0x000fc40000004100 */
[----:B------:R-:W-:Y:S01]  /*0350*/  FMUL.FTZ R9, R9, R16 ;  /* 0x0000001009097220 */ /* 0x000fe20000410000 */
        /* <DEDUP_REMOVED lines=14> */
[----:B------:R-:W-:-:S02]  /*0440*/  F2FP.F16.F32.PACK_AB R9, R9, R8 ;  /* 0x000000080909723e */ /* 0x000fc400000000ff */
[----:B------:R-:W-:Y:S02]  /*0450*/  F2FP.F16.F32.PACK_AB R11, R11, R10 ;  /* 0x0000000a0b0b723e */ /* 0x000fe400000000ff */
[----:B------:R-:W-:Y:S02]  /*0460*/  F2FP.F16.F32.PACK_AB R5, R6, R5 ;  /* 0x000000050605723e */ /* 0x000fe400000000ff */
[----:B------:R-:W-:Y:S01]  /*0470*/  F2FP.F16.F32.PACK_AB R7, R7, R12 ;  /* 0x0000000c0707723e */ /* 0x000fe200000000ff */
[----:B------:R-:W-:Y:S04]  /*0480*/  STG.E desc[UR4][R2.64], R9 ;  /* 0x0000000902007986 */ /* 0x000fe8000c101904 */
[----:B------:R-:W-:Y:S04]  /*0490*/  STG.E desc[UR4][R2.64+0x200], R11 ;  /* 0x0002000b02007986 */ /* 0x000fe8000c101904 */
[----:B------:R-:W-:Y:S04]  /*04a0*/  STG.E desc[UR4][R2.64+0x400], R5 ;  /* 0x0004000502007986 */ /* 0x000fe8000c101904 */
[----:B------:R-:W-:Y:S01]  /*04b0*/  STG.E desc[UR4][R2.64+0x600], R7 ;  /* 0x0006000702007986 */ /* 0x000fe2000c101904 */
[----:B------:R-:W-:Y:S05]  /*04c0*/  EXIT ;  /* 0x000000000000794d */ /* 0x000fea0003800000 */
.L_x_6427:
[----:B------:R-:W0:Y:S02]  /*04d0*/  S2R R0, SR_TID.X ;  /* 0x0000000000007919 */ /* 0x000e240000002100 */
[----:B0-----:R-:W-:-:S13]  /*04e0*/  ISETP.GE.AND P1, PT, R0, R26, PT ;  /* 0x0000001a0000720c */ /* 0x001fda0003f26270 */
[----:B------:R-:W-:Y:S01]  /*04f0*/  @!P1 IMAD.IADD R5, R27, 0x1, R0 ;  /* 0x000000011b059824 */ /* 0x000fe200078e0200 */
[----:B------:R-:W-:Y:S01]  /*0500*/  @!P1 IADD3 R0, R0, 0x80, RZ ;  /* 0x0000008000009810 */ /* 0x000fe20007ffe0ff */
[----:B------:R-:W0:Y:S03]  /*0510*/  @!P1 LDC.64 R28, c[0x0][0x230] ;  /* 0x00008c00ff1c9b82 */ /* 0x000e260000000a00 */
[----:B------:R-:W-:-:S13]  /*0520*/  ISETP.GE.AND P2, PT, R0, R26, PT ;  /* 0x0000001a0000720c */ /* 0x000fda0003f46270 */
[----:B------:R-:W1:Y:S01]  /*0530*/  @!P2 LDC.64 R2, c[0x0][0x238] ;  /* 0x00008e00ff02ab82 */ /* 0x000e620000000a00 */
[----:B------:R-:W-:-:S07]  /*0540*/  @!P2 IMAD.IADD R4, R27, 0x1, R0 ;  /* 0x000000011b04a824 */ /* 0x000fce00078e0200 */
[----:B------:R-:W2:Y:S01]  /*0550*/  @!P2 LDC.64 R12, c[0x0][0x230] ;  /* 0x00008c00ff0cab82 */ /* 0x000ea20000000a00 */
[----:B-1----:R-:W-:-:S05]  /*0560*/  @!P2 IADD3 R6, P0, R4, R2, RZ ;  /* 0x000000020406a210 */ /* 0x002fca0007f1e0ff */
[----:B------:R-:W-:Y:S01]  /*0570*/  @!P2 IMAD.X R7, RZ, RZ, R3, P0 ;  /* 0x000000ffff07a224 */ /* 0x000fe200000e0603 */
[----:B------:R-:W-:Y:S01]  /*0580*/  @!P2 IADD3 R0, R0, 0x80, RZ ;  /* 0x000000800000a810 */ /* 0x000fe20007ffe0ff */
[----:B------:R-:W1:Y:S03]  /*0590*/  @!P1 LDC.64 R2, c[0x0][0x238] ;  /* 0x00008e00ff029b82 */ /* 0x000e660000000a00 */
[----:B------:R3:W4:Y:S01]  /*05a0*/  @!P2 LDG.E.U8 R15, desc[UR4][R6.64] ;  /* 0x00000004060fa981 */ /* 0x000722000c1e1100 */
[----:B------:R-:W-:Y:S01]  /*05b0*/  ISETP.GE.AND P6, PT, R0, R26, PT ;  /* 0x0000001a0000720c */ /* 0x000fe20003fc6270 */
[----:B0-----:R-:W-:-:S12]  /*05c0*/  @!P1 IMAD.WIDE.U32 R28, R5, 0x2, R28 ;  /* 0x00000002051c9825 */ /* 0x001fd800078e001c */
[----:B------:R-:W-:Y:S01]  /*05d0*/  @!P6 IMAD.IADD R14, R27, 0x1, R0 ;  /* 0x000000011b0ee824 */ /* 0x000fe200078e0200 */
[----:B---3--:R-:W0:Y:S01]  /*05e0*/  @!P6 LDC.64 R6, c[0x0][0x230] ;  /* 0x00008c00ff06eb82 */ /* 0x008e220000000a00 */
[----:B------:R-:W-:-:S05]  /*05f0*/  @!P6 VIADD R0, R0, 0x80 ;  /* 0x000000800000e836 */ /* 0x000fca0000000000 */
[----:B------:R-:W-:Y:S02]  /*0600*/  ISETP.GE.AND P0, PT, R0, R26, PT ;  /* 0x0000001a0000720c */ /* 0x000fe40003f06270 */
[----:B-1----:R-:W-:Y:S02]  /*0610*/  @!P1 IADD3 R18, P3, R5, R2, RZ ;  /* 0x0000000205129210 */ /* 0x002fe40007f7e0ff */
[----:B------:R-:W-:-:S03]  /*0620*/  PRMT R2, RZ, 0x7610, R2 ;  /* 0x00007610ff027816 */ /* 0x000fc60000000002 */
[--C-:B------:R-:W-:Y:S01]  /*0630*/  @!P1 IMAD.X R19, RZ, RZ, R3.reuse, P3 ;  /* 0x000000ffff139224 */ /* 0x100fe200018e0603 */
[----:B------:R-:W-:Y:S02]  /*0640*/  PRMT R3, RZ, 0x7610, R3 ;  /* 0x00007610ff037816 */ /* 0x000fe40000000003 */
[----:B------:R-:W3:Y:S03]  /*0650*/  @!P1 LDG.E.U16 R2, desc[UR4][R28.64] ;  /* 0x000000041c029981 */ /* 0x000ee6000c1e1500 */
[----:B------:R-:W-:Y:S01]  /*0660*/  @!P0 IADD3 R30, R27, R0, RZ ;  /* 0x000000001b1e8210 */ /* 0x000fe20007ffe0ff */
[----:B------:R-:W-:Y:S01]  /*0670*/  @!P0 VIADD R0, R0, 0x80 ;  /* 0x0000008000008836 */ /* 0x000fe20000000000 */
[----:B------:R-:W1:Y:S01]  /*0680*/  @!P0 LDC.64 R8, c[0x0][0x230] ;  /* 0x00008c00ff088b82 */ /* 0x000e620000000a00 */
[----:B------:R5:W3:Y:S03]  /*0690*/  @!P1 LDG.E.U8 R3, desc[UR4][R18.64] ;  /* 0x0000000412039981 */ /* 0x000ae6000c1e1100 */
[----:B------:R-:W-:Y:S01]  /*06a0*/  ISETP.GE.AND P5, PT, R0, R26, PT ;  /* 0x0000001a0000720c */ /* 0x000fe20003fa6270 */
[----:B0-----:R-:W-:Y:S01]  /*06b0*/  @!P6 IMAD.WIDE.U32 R6, R14, 0x2, R6 ;  /* 0x000000020e06e825 */ /* 0x001fe200078e0006 */
[----:B------:R-:W-:-:S02]  /*06c0*/  PRMT R5, RZ, 0x7610, R5 ;  /* 0x00007610ff057816 */ /* 0x000fc40000000005 */
[----:B-----5:R-:W0:Y:S04]  /*06d0*/  @!P6 LDC.64 R18, c[0x0][0x238] ;  /* 0x00008e00ff12eb82 */ /* 0x020e280000000a00 */
[----:B------:R5:W3:Y:S05]  /*06e0*/  @!P6 LDG.E.U16 R5, desc[UR4][R6.64] ;  /* 0x000000040605e981 */ /* 0x000aea000c1e1500 */
[----:B------:R-:W0:Y:S01]  /*06f0*/  @!P5 LDC.64 R16, c[0x0][0x230] ;  /* 0x00008c00ff10db82 */ /* 0x000e220000000a00 */
[----:B------:R-:W-:Y:S01]  /*0700*/  @!P5 IADD3 R29, R27, R0, RZ ;  /* 0x000000001b1dd210 */ /* 0x000fe20007ffe0ff */
[----:B------:R-:W-:-:S05]  /*0710*/  @!P5 VIADD R0, R0, 0x80 ;  /* 0x000000800000d836 */ /* 0x000fca0000000000 */
[----:B------:R-:W-:Y:S01]  /*0720*/  ISETP.GE.AND P4, PT, R0, R26, PT ;  /* 0x0000001a0000720c */ /* 0x000fe20003f86270 */
[----:B--2---:R-:W-:Y:S01]  /*0730*/  @!P2 IMAD.WIDE.U32 R12, R4, 0x2, R12 ;  /* 0x00000002040ca825 */ /* 0x004fe200078e000c */
[----:B-----5:R-:W-:Y:S02]  /*0740*/  PRMT R6, RZ, 0x7610, R6 ;  /* 0x00007610ff067816 */ /* 0x020fe40000000006 */
[----:B------:R-:W-:Y:S01]  /*0750*/  PRMT R4, RZ, 0x7610, R4 ;  /* 0x00007610ff047816 */ /* 0x000fe20000000004 */
[----:B-1----:R-:W-:Y:S01]  /*0760*/  @!P0 IMAD.WIDE.U32 R8, R30, 0x2, R8 ;  /* 0x000000021e088825 */ /* 0x002fe200078e0008 */
[----:B------:R-:W-:-:S04]  /*0770*/  PRMT R7, RZ, 0x7610, R7 ;  /* 0x00007610ff077816 */ /* 0x000fc80000000007 */
[----:B------:R1:W2:Y:S04]  /*0780*/  @!P0 LDG.E.U16 R6, desc[UR4][R8.64] ;  /* 0x0000000408068981 */ /* 0x0002a8000c1e1500 */
[----:B------:R5:W2:Y:S01]  /*0790*/  @!P2 LDG.E.U16 R4, desc[UR4][R12.64] ;  /* 0x000000040c04a981 */ /* 0x000aa2000c1e1500 */
[----:B0-----:R-:W-:-:S04]  /*07a0*/  @!P5 IMAD.WIDE.U32 R16, R29, 0x2, R16 ;  /* 0x000000021d10d825 */ /* 0x001fc800078e0010 */
[----:B-1----:R-:W-:Y:S01]  /*07b0*/  @!P4 IMAD.IADD R8, R27, 0x1, R0 ;  /* 0x000000011b08c824 */ /* 0x002fe200078e0200 */
[----:B------:R-:W-:Y:S01]  /*07c0*/  @!P4 IADD3 R0, R0, 0x80, RZ ;  /* 0x000000800000c810 */ /* 0x000fe20007ffe0ff */
[----:B------:R0:W2:Y:S01]  /*07d0*/  @!P5 LDG.E.U16 R7, desc[UR4][R16.64] ;  /* 0x000000041007d981 */ /* 0x0000a2000c1e1500 */
[----:B-----5:R-:W1:Y:S02]  /*07e0*/  @!P0 LDC.64 R12, c[0x0][0x238] ;  /* 0x00008e00ff0c8b82 */ /* 0x020e640000000a00 */
[----:B------:R-:W-:Y:S01]  /*07f0*/  ISETP.GE.AND P3, PT, R0, R26, PT ;  /* 0x0000001a0000720c */ /* 0x000fe20003f66270 */
[----:B------:R-:W-:-:S05]  /*0800*/  IMAD.MOV.U32 R9, RZ, RZ, RZ ;  /* 0x000000ffff097224 */ /* 0x000fca00078e00ff */
[----:B0-----:R-:W0:Y:S01]  /*0810*/  @!P5 LDC.64 R16, c[0x0][0x238] ;  /* 0x00008e00ff10db82 */ /* 0x001e220000000a00 */
[----:B------:R-:W-:Y:S02]  /*0820*/  P2R R28, PR, RZ, 0x2 ;  /* 0x00000002ff1c7803 */ /* 0x000fe40000000000 */
[----:B----4-:R-:W-:Y:S02]  /*0830*/  @!P2 I2FP.F32.U32 R9, R15 ;  /* 0x0000000f0009a245 */ /* 0x010fe40000201000 */
[----:B------:R-:W-:-:S03]  /*0840*/  @!P6 IADD3 R32, P2, R14, R18, RZ ;  /* 0x000000120e20e210 */ /* 0x000fc60007f5e0ff */
[----:B------:R-:W4:Y:S02]  /*0850*/  @!P4 LDC.64 R14, c[0x0][0x238] ;  /* 0x00008e00ff0ecb82 */ /* 0x000f240000000a00 */
[----:B------:R-:W-:-:S06]  /*0860*/  @!P6 IMAD.X R33, RZ, RZ, R19, P2 ;  /* 0x000000ffff21e224 */ /* 0x000fcc00010e0613 */
[----:B------:R-:W5:Y:S01]  /*0870*/  @!P3 LDC.64 R18, c[0x0][0x238] ;  /* 0x00008e00ff12bb82 */ /* 0x000f620000000a00 */
[----:B-1----:R-:W-:Y:S01]  /*0880*/  @!P0 IADD3 R12, P2, R30, R12, RZ ;  /* 0x0000000c1e0c8210 */ /* 0x002fe20007f5e0ff */
[----:B------:R-:W2:Y:S03]  /*0890*/  @!P6 LDG.E.U8 R32, desc[UR4][R32.64] ;  /* 0x000000042020e981 */ /* 0x000ea6000c1e1100 */
[----:B------:R-:W-:Y:S02]  /*08a0*/  @!P0 IADD3.X R13, RZ, R13, RZ, P2, !PT ;  /* 0x0000000dff0d8210 */ /* 0x000fe400017fe4ff */
[----:B0-----:R-:W-:-:S05]  /*08b0*/  @!P5 IADD3 R16, P2, R29, R16, RZ ;  /* 0x000000101d10d210 */ /* 0x001fca0007f5e0ff */
[----:B------:R-:W-:Y:S01]  /*08c0*/  @!P5 IMAD.X R17, RZ, RZ, R17, P2 ;  /* 0x000000ffff11d224 */ /* 0x000fe200010e0611 */
[----:B----4-:R-:W-:Y:S01]  /*08d0*/  @!P4 IADD3 R30, P2, R8, R14, RZ ;  /* 0x0000000e081ec210 */ /* 0x010fe20007f5e0ff */
[----:B------:R-:W-:-:S03]  /*08e0*/  @!P3 IMAD.IADD R14, R27, 0x1, R0 ;  /* 0x000000011b0eb824 */ /* 0x000fc600078e0200 */
[----:B------:R-:W4:Y:S01]  /*08f0*/  @!P5 LDG.E.U8 R16, desc[UR4][R16.64] ;  /* 0x000000041010d981 */ /* 0x000f22000c1e1100 */
[----:B------:R-:W-:Y:S01]  /*0900*/  @!P4 IADD3.X R31, RZ, R15, RZ, P2, !PT ;  /* 0x0000000fff1fc210 */ /* 0x000fe200017fe4ff */
[----:B------:R-:W-:Y:S02]  /*0910*/  @!P3 VIADD R0, R0, 0x80 ;  /* 0x000000800000b836 */ /* 0x000fe40000000000 */
[----:B------:R0:W4:Y:S01]  /*0920*/  @!P0 LDG.E.U8 R15, desc[UR4][R12.64] ;  /* 0x000000040c0f8981 */ /* 0x000122000c1e1100 */
[----:B-----5:R-:W-:-:S03]  /*0930*/  @!P3 IADD3 R18, P2, R14, R18, RZ ;  /* 0x000000120e12b210 */ /* 0x020fc60007f5e0ff */
[----:B------:R-:W5:Y:S02]  /*0940*/  @!P4 LDG.E.U8 R30, desc[UR4][R30.64] ;  /* 0x000000041e1ec981 */ /* 0x000f64000c1e1100 */
[----:B------:R-:W-:Y:S01]  /*0950*/  @!P3 IMAD.X R19, RZ, RZ, R19, P2 ;  /* 0x000000ffff13b224 */ /* 0x000fe200010e0613 */
[----:B------:R-:W-:-:S04]  /*0960*/  ISETP.GE.AND P2, PT, R0, R26, PT ;  /* 0x0000001a0000720c */ /* 0x000fc80003f46270 */
[----:B------:R-:W5:Y:S09]  /*0970*/  @!P3 LDG.E.U8 R18, desc[UR4][R18.64] ;  /* 0x000000041212b981 */ /* 0x000f72000c1e1100 */
[----:B0-----:R-:W0:Y:S01]  /*0980*/  @!P2 LDC.64 R12, c[0x0][0x238] ;  /* 0x00008e00ff0cab82 */ /* 0x001e220000000a00 */
[----:B------:R-:W-:-:S04]  /*0990*/  @!P2 IADD3 R0, R27, R0, RZ ;  /* 0x000000001b00a210 */ /* 0x000fc80007ffe0ff */
[----:B0-----:R-:W-:-:S05]  /*09a0*/  @!P2 IADD3 R12, P1, R0, R12, RZ ;  /* 0x0000000c000ca210 */ /* 0x001fca0007f3e0ff */
[----:B------:R-:W-:Y:S01]  /*09b0*/  @!P2 IMAD.X R13, RZ, RZ, R13, P1 ;  /* 0x000000ffff0da224 */ /* 0x000fe200008e060d */
[----:B------:R-:W-:Y:S02]  /*09c0*/  ISETP.NE.AND P1, PT, R28, RZ, PT ;  /* 0x000000ff1c00720c */ /* 0x000fe40003f25270 */
[----:B------:R-:W0:Y:S02]  /*09d0*/  @!P4 LDC.64 R28, c[0x0][0x230] ;  /* 0x00008c00ff1ccb82 */ /* 0x000e240000000a00 */
[----:B------:R-:W5:Y:S01]  /*09e0*/  @!P2 LDG.E.U8 R12, desc[UR4][R12.64] ;  /* 0x000000040c0ca981 */ /* 0x000f62000c1e1100 */
[----:B0-----:R-:W-:Y:S01]  /*09f0*/  @!P4 IMAD.WIDE.U32 R28, R8, 0x2, R28 ;  /* 0x00000002081cc825 */ /* 0x001fe200078e001c */
[----:B------:R-:W-:-:S06]  /*0a00*/  PRMT R8, RZ, 0x7610, R8 ;  /* 0x00007610ff087816 */ /* 0x000fcc0000000008 */
[----:B------:R0:W5:Y:S02]  /*0a10*/  @!P4 LDG.E.U16 R8, desc[UR4][R28.64] ;  /* 0x000000041c08c981 */ /* 0x000164000c1e1500 */
[----:B0-----:R-:W0:Y:S01]  /*0a20*/  @!P3 LDC.64 R28, c[0x0][0x230] ;  /* 0x00008c00ff1cbb82 */ /* 0x001e220000000a00 */
[----:B------:R-:W-:Y:S01]  /*0a30*/  PRMT R13, RZ, 0x7610, R13 ;  /* 0x00007610ff0d7816 */ /* 0x000fe2000000000d */
[----:B0-----:R-:W-:-:S05]  /*0a40*/  @!P3 IMAD.WIDE.U32 R28, R14, 0x2, R28 ;  /* 0x000000020e1cb825 */ /* 0x001fca00078e001c */
[----:B------:R0:W5:Y:S02]  /*0a50*/  @!P3 LDG.E.U16 R13, desc[UR4][R28.64] ;  /* 0x000000041c0db981 */ /* 0x000164000c1e1500 */
[----:B0-----:R-:W0:Y:S02]  /*0a60*/  @!P2 LDC.64 R28, c[0x0][0x230] ;  /* 0x00008c00ff1cab82 */ /* 0x001e240000000a00 */
[----:B0-----:R-:W-:Y:S01]  /*0a70*/  @!P2 IMAD.WIDE.U32 R28, R0, 0x2, R28 ;  /* 0x00000002001ca825 */ /* 0x001fe200078e001c */
[----:B------:R-:W-:-:S06]  /*0a80*/  PRMT R0, RZ, 0x7610, R0 ;  /* 0x00007610ff007816 */ /* 0x000fcc0000000000 */
[----:B------:R0:W5:Y:S01]  /*0a90*/  @!P2 LDG.E.U16 R0, desc[UR4][R28.64] ;  /* 0x000000041c00a981 */ /* 0x000162000c1e1500 */
[----:B------:R-:W1:Y:S01]  /*0aa0*/  S2R R17, SR_TID.X ;  /* 0x0000000000117919 */ /* 0x000e620000002100 */
[----:B---3--:R-:W-:Y:S01]  /*0ab0*/  @!P1 LOP3.LUT R31, R3, 0xff, RZ, 0xc0, !PT ;  /* 0x000000ff031f9812 */ /* 0x008fe200078ec0ff */
[----:B------:R-:W-:-:S03]  /*0ac0*/  IMAD.MOV.U32 R14, RZ, RZ, RZ ;  /* 0x000000ffff0e7224 */ /* 0x000fc600078e00ff */
[----:B------:R-:W3:Y:S01]  /*0ad0*/  @!P1 I2F.U16 R3, R31 ;  /* 0x0000001f00039306 */ /* 0x000ee20000101000 */
[----:B------:R-:W-:Y:S01]  /*0ae0*/  @!P1 HADD2.F32 R2, -RZ, R2.H0_H0 ;  /* 0x20000002ff029230 */ /* 0x000fe20000004100 */
[----:B-1----:R-:W-:-:S04]  /*0af0*/  IADD3 R19, R17, 0x80, RZ ;  /* 0x0000008011137810 */ /* 0x002fc80007ffe0ff */
[----:B---3--:R-:W-:Y:S01]  /*0b00*/  @!P1 FMUL.FTZ R2, R3, R2 ;  /* 0x0000000203029220 */ /* 0x008fe20000410000 */
[----:B------:R-:W-:Y:S01]  /*0b10*/  IMAD.MOV.U32 R3, RZ, RZ, RZ ;  /* 0x000000ffff037224 */ /* 0x000fe200078e00ff */
[----:B0-----:R-:W-:Y:S01]  /*0b20*/  IADD3 R29, R17, 0x100, RZ ;  /* 0x00000100111d7810 */ /* 0x001fe20007ffe0ff */
[----:B------:R-:W-:Y:S01]  /*0b30*/  IMAD.MOV.U32 R28, RZ, RZ, RZ ;  /* 0x000000ffff1c7224 */ /* 0x000fe200078e00ff */
[----:B--2---:R-:W-:Y:S02]  /*0b40*/  @!P6 I2FP.F32.U32 R14, R32 ;  /* 0x00000020000ee245 */ /* 0x004fe40000201000 */
[----:B------:R-:W-:Y:S02]  /*0b50*/  ISETP.GE.AND P6, PT, R19, R26, PT ;  /* 0x0000001a1300720c */ /* 0x000fe40003fc6270 */
[----:B----4-:R-:W-:-:S11]  /*0b60*/  @!P5 I2FP.F32.U32 R3, R16 ;  /* 0x000000100003d245 */ /* 0x010fd60000201000 */
[----:B------:R-:W0:Y:S01]  /*0b70*/  @!P6 LDC R16, c[0x0][0x218] ;  /* 0x00008600ff10eb82 */ /* 0x000e220000000800 */
[----:B------:R-:W-:-:S05]  /*0b80*/  @!P6 HADD2.F32 R4, -RZ, R4.H0_H0 ;  /* 0x20000004ff04e230 */ /* 0x000fca0000004100 */
[----:B------:R-:W-:Y:S01]  /*0b90*/  @!P6 FMUL.FTZ R9, R4, R9 ;  /* 0x000000090409e220 */ /* 0x000fe20000410000 */
[----:B------:R-:W-:Y:S01]  /*0ba0*/  IMAD.MOV.U32 R4, RZ, RZ, RZ ;  /* 0x000000ffff047224 */ /* 0x000fe200078e00ff */
[----:B------:R-:W-:Y:S01]  /*0bb0*/  @!P0 I2FP.F32.U32 R4, R15 ;  /* 0x0000000f00048245 */ /* 0x000fe20000201000 */
[----:B------:R-:W-:-:S06]  /*0bc0*/  HFMA2.MMA R15, -RZ, RZ, 0, 0 ;  /* 0x00000000ff0f7435 */ /* 0x000fcc00000001ff */
[----:B-----5:R-:W-:Y:S02]  /*0bd0*/  @!P4 I2FP.F32.U32 R15, R30 ;  /* 0x0000001e000fc245 */ /* 0x020fe40000201000 */
[----:B------:R-:W-:Y:S01]  /*0be0*/  ISETP.GE.AND P4, PT, R29, R26, PT ;  /* 0x0000001a1d00720c */ /* 0x000fe20003f86270 */
[----:B------:R-:W-:Y:S01]  /*0bf0*/  VIADD R29, R17, 0x180 ;  /* 0x00000180111d7836 */ /* 0x000fe20000000000 */
[----:B------:R-:W-:Y:S01]  /*0c00*/  @!P3 I2FP.F32.U32 R28, R18 ;  /* 0x00000012001cb245 */ /* 0x000fe20000201000 */
[----:B------:R-:W-:Y:S01]  /*0c10*/  IMAD.MOV.U32 R18, RZ, RZ, RZ ;  /* 0x000000ffff127224 */ /* 0x000fe200078e00ff */
[----:B------:R-:W1:Y:S02]  /*0c20*/  @!P1 LDC.64 R30, c[0x0][0x228] ;  /* 0x00008a00ff1e9b82 */ /* 0x000e640000000a00 */
[----:B------:R-:W-:Y:S01]  /*0c30*/  ISETP.GE.AND P0, PT, R29, R26, PT ;  /* 0x0000001a1d00720c */ /* 0x000fe20003f06270 */
[----:B0-----:R-:W-:Y:S01]  /*0c40*/  @!P6 FMUL.FTZ R29, R9, R16 ;  /* 0x00000010091de220 */ /* 0x001fe20000410000 */
[----:B------:R-:W-:-:S04]  /*0c50*/  IADD3 R9, R17, 0x200, RZ ;  /* 0x0000020011097810 */ /* 0x000fc80007ffe0ff */
[-C--:B------:R-:W-:Y:S02]  /*0c60*/  ISETP.GE.AND P3, PT, R9, R26.reuse, PT ;  /* 0x0000001a0900720c */ /* 0x080fe40003f66270 */
[----:B------:R-:W-:Y:S02]  /*0c70*/  IADD3 R9, R17, 0x300, RZ ;  /* 0x0000030011097810 */ /* 0x000fe40007ffe0ff */
[----:B------:R-:W-:Y:S02]  /*0c80*/  @!P6 F2FP.F16.F32.PACK_AB R10, RZ, R29 ;  /* 0x0000001dff0ae23e */ /* 0x000fe400000000ff */
[----:B------:R-:W-:Y:S01]  /*0c90*/  ISETP.GE.AND P6, PT, R9, R26, PT ;  /* 0x0000001a0900720c */ /* 0x000fe20003fc6270 */
[----:B------:R-:W-:Y:S02]  /*0ca0*/  @!P4 HADD2.F32 R9, -RZ, R5.H0_H0 ;  /* 0x20000005ff09c230 */ /* 0x000fe40000004100 */
[C---:B------:R-:W-:Y:S02]  /*0cb0*/  VIADD R16, R17.reuse, 0x280 ;  /* 0x0000028011107836 */ /* 0x040fe40000000000 */
[----:B------:R-:W-:Y:S01]  /*0cc0*/  VIADD R5, R17, 0x380 ;  /* 0x0000038011057836 */ /* 0x000fe20000000000 */
[----:B------:R-:W-:-:S02]  /*0cd0*/  @!P2 I2FP.F32.U32 R18, R12 ;  /* 0x0000000c0012a245 */ /* 0x000fc40000201000 */
[----:B------:R-:W0:Y:S01]  /*0ce0*/  @!P1 LDC R12, c[0x0][0x218] ;  /* 0x00008600ff0c9b82 */ /* 0x000e220000000800 */
[-C--:B------:R-:W-:Y:S02]  /*0cf0*/  ISETP.GE.AND P2, PT, R16, R26.reuse, PT ;  /* 0x0000001a1000720c */ /* 0x080fe40003f46270 */
[----:B------:R-:W-:Y:S01]  /*0d00*/  ISETP.GE.AND P5, PT, R5, R26, PT ;  /* 0x0000001a0500720c */ /* 0x000fe20003fa6270 */
[----:B------:R-:W-:Y:S02]  /*0d10*/  @!P0 HADD2.F32 R6, -RZ, R6.H0_H0 ;  /* 0x20000006ff068230 */ /* 0x000fe40000004100 */
[----:B------:R-:W-:Y:S02]  /*0d20*/  @!P3 HADD2.F32 R7, -RZ, R7.H0_H0 ;  /* 0x20000007ff07b230 */ /* 0x000fe40000004100 */
[----:B------:R-:W-:Y:S01]  /*0d30*/  @!P4 FMUL.FTZ R9, R9, R14 ;  /* 0x0000000e0909c220 */ /* 0x000fe20000410000 */
[----:B------:R-:W2:Y:S01]  /*0d40*/  @!P0 LDC R5, c[0x0][0x218] ;  /* 0x00008600ff058b82 */ /* 0x000ea20000000800 */
[----:B------:R-:W-:Y:S01]  /*0d50*/  @!P0 FMUL.FTZ R4, R6, R4 ;  /* 0x0000000406048220 */ /* 0x000fe20000410000 */
[----:B------:R-:W-:Y:S01]  /*0d60*/  @!P3 FMUL.FTZ R3, R7, R3 ;  /* 0x000000030703b220 */ /* 0x000fe20000410000 */
[----:B------:R-:W-:-:S05]  /*0d70*/  @!P1 IADD3 R29, R27, R17, RZ ;  /* 0x000000111b1d9210 */ /* 0x000fca0007ffe0ff */
[----:B------:R-:W3:Y:S01]  /*0d80*/  @!P2 LDC R7, c[0x0][0x218] ;  /* 0x00008600ff07ab82 */ /* 0x000ee20000000800 */
[----:B0-----:R-:W-:-:S07]  /*0d90*/  @!P1 FMUL.FTZ R2, R2, R12 ;  /* 0x0000000c02029220 */ /* 0x001fce0000410000 */
[----:B------:R-:W0:Y:S01]  /*0da0*/  @!P6 LDC R6, c[0x0][0x218] ;  /* 0x00008600ff06eb82 */ /* 0x000e220000000800 */
[----:B------:R-:W-:-:S07]  /*0db0*/  @!P1 F2FP.F16.F32.PACK_AB R11, RZ, R2 ;  /* 0x00000002ff0b923e */ /* 0x000fce00000000ff */
[----:B------:R-:W4:Y:S08]  /*0dc0*/  @!P4 LDC R12, c[0x0][0x218] ;  /* 0x00008600ff0ccb82 */ /* 0x000f300000000800 */
[----:B------:R-:W5:Y:S08]  /*0dd0*/  @!P3 LDC R2, c[0x0][0x218] ;  /* 0x00008600ff02bb82 */ /* 0x000f700000000800 */
[----:B------:R-:W0:Y:S01]  /*0de0*/  @!P5 LDC R14, c[0x0][0x218] ;  /* 0x00008600ff0edb82 */ /* 0x000e220000000800 */
[----:B-1----:R-:W-:Y:S01]  /*0df0*/  @!P1 IMAD.WIDE.U32 R30, R29, 0x2, R30 ;  /* 0x000000021d1e9825 */ /* 0x002fe200078e001e */
[----:B------:R-:W-:-:S03]  /*0e00*/  PRMT R16, R11, 0x7610, R16 ;  /* 0x000076100b107816 */ /* 0x000fc60000000010 */
[----:B------:R-:W-:Y:S02]  /*0e10*/  @!P1 IMAD.MOV.U32 R17, RZ, RZ, R19 ;  /* 0x000000ffff119224 */ /* 0x000fe400078e0013 */
[----:B------:R1:W-:Y:S01]  /*0e20*/  @!P1 STG.E.U16 desc[UR4][R30.64], R16 ;  /* 0x000000101e009986 */ /* 0x0003e2000c101504 */
[----:B------:R-:W-:Y:S02]  /*0e30*/  @!P2 HADD2.F32 R8, -RZ, R8.H0_H0 ;  /* 0x20000008ff08a230 */ /* 0x000fe40000004100 */
[----:B------:R-:W-:Y:S01]  /*0e40*/  ISETP.GE.AND P1, PT, R17, R26, PT ;  /* 0x0000001a1100720c */ /* 0x000fe20003f26270 */
[----:B------:R-:W-:Y:S02]  /*0e50*/  @!P6 HADD2.F32 R13, -RZ, R13.H0_H0 ;  /* 0x2000000dff0de230 */ /* 0x000fe40000004100 */
[----:B------:R-:W-:-:S03]  /*0e60*/  @!P2 FMUL.FTZ R8, R8, R15 ;  /* 0x0000000f0808a220 */ /* 0x000fc60000410000 */
        /* <DEDUP_REMOVED lines=8> */
[----:B------:R-:W-:-:S02]  /*0ef0*/  @!P4 F2FP.F16.F32.PACK_AB R20, RZ, R9 ;  /* 0x00000009ff14c23e */ /* 0x000fc400000000ff */
[----:B------:R-:W-:Y:S02]  /*0f00*/  @!P0 F2FP.F16.F32.PACK_AB R21, RZ, R4 ;  /* 0x00000004ff15823e */ /* 0x000fe400000000ff */
[----:B------:R-:W-:Y:S02]  /*0f10*/  @!P3 F2FP.F16.F32.PACK_AB R22, RZ, R2 ;  /* 0x00000002ff16b23e */ /* 0x000fe400000000ff */
[----:B------:R-:W-:Y:S02]  /*0f20*/  @!P2 F2FP.F16.F32.PACK_AB R23, RZ, R7 ;  /* 0x00000007ff17a23e */ /* 0x000fe400000000ff */
[----:B------:R-:W-:Y:S01]  /*0f30*/  @!P6 F2FP.F16.F32.PACK_AB R24, RZ, R6 ;  /* 0x00000006ff18e23e */ /* 0x000fe200000000ff */
[----:B------:R-:W-:-:S05]  /*0f40*/  @!P5 HADD2.F32 R11, -RZ, R0.H0_H0 ;  /* 0x20000000ff0bd230 */ /* 0x000fca0000004100 */
[----:B------:R-:W-:-:S04]  /*0f50*/  @!P5 FMUL.FTZ R11, R11, R18 ;  /* 0x000000120b0bd220 */ /* 0x000fc80000410000 */
[----:B------:R-:W-:-:S05]  /*0f60*/  @!P5 FMUL.FTZ R11, R11, R14 ;  /* 0x0000000e0b0bd220 */ /* 0x000fca0000410000 */
[----:B------:R-:W-:Y:S01]  /*0f70*/  @!P5 F2FP.F16.F32.PACK_AB R25, RZ, R11 ;  /* 0x0000000bff19d23e */ /* 0x000fe200000000ff */
[----:B-1----:R-:W-:Y:S06]  /*0f80*/  @P1 BRA `(.L_x_6430) ;  /* 0x0000000000301947 */ /* 0x002fec0003800000 */
[----:B------:R-:W0:Y:S01]  /*0f90*/  LDC.64 R2, c[0x0][0x228] ;  /* 0x00008a00ff027b82 */ /* 0x000e220000000a00 */
[----:B------:R-:W-:Y:S01]  /*0fa0*/  IADD3 R5, R27, R17, RZ ;  /* 0x000000111b057210 */ /* 0x000fe20007ffe0ff */
        /* <DEDUP_REMOVED lines=10> */
.L_x_6430:
[----:B------:R-:W-:-:S13]  /*1050*/  ISETP.GE.AND P0, PT, R17, R26, PT ;  /* 0x0000001a1100720c */ /* 0x000fda0003f06270 */
[----:B------:R-:W-:Y:S05]  /*1060*/  @P0 BRA `(.L_x_6432) ;  /* 0x0000000000300947 */ /* 0x000fea0003800000 */
[----:B0-----:R-:W0:Y:S01]  /*1070*/  LDC.64 R2, c[0x0][0x228] ;  /* 0x00008a00ff027b82 */ /* 0x001e220000000a00 */
[----:B------:R-:W-:Y:S01]  /*1080*/  IADD3 R5, R27, R17, RZ ;  /* 0x000000111b057210 */ /* 0x000fe20007ffe0ff */
[----:B------:R-:W-:-:S04]  /*1090*/  VIADD R17, R17, 0x80 ;  /* 0x0000008011117836 */ /* 0x000fc80000000000 */
[----:B0-----:R-:W-:-:S05]  /*10a0*/  IMAD.WIDE.U32 R2, R5, 0x2, R2 ;  /* 0x0000000205027825 */ /* 0x001fca00078e0002 */
[----:B------:R1:W-:Y:S02]  /*10b0*/  STG.E.U16 desc[UR4][R2.64], R21 ;  /* 0x0000001502007986 */ /* 0x0003e4000c101504 */
.L_x_6431:
[----:B------:R-:W-:-:S13]  /*10c0*/  ISETP.GE.AND P0, PT, R17, R26, PT ;  /* 0x0000001a1100720c */ /* 0x000fda0003f06270 */
[----:B------:R-:W-:Y:S05]  /*10d0*/  @P0 BRA `(.L_x_6433) ;  /* 0x0000000000340947 */ /* 0x000fea0003800000 */
[----:B01----:R-:W0:Y:S01]  /*10e0*/  LDC.64 R2, c[0x0][0x228] ;  /* 0x00008a00ff027b82 */ /* 0x003e220000000a00 */
[----:B------:R-:W-:Y:S01]  /*10f0*/  IADD3 R5, R27, R17, RZ ;  /* 0x000000111b057210 */ /* 0x000fe20007ffe0ff */
[----:B------:R-:W-:-:S04]  /*1100*/  VIADD R17, R17, 0x80 ;  /* 0x0000008011117836 */ /* 0x000fc80000000000 */
[----:B0-----:R-:W-:-:S05]  /*1110*/  IMAD.WIDE.U32 R2, R5, 0x2, R2 ;  /* 0x0000000205027825 */ /* 0x001fca00078e0002 */
[----:B------:R1:W-:Y:S02]  /*1120*/  STG.E.U16 desc[UR4][R2.64], R22 ;  /* 0x0000001602007986 */ /* 0x0003e4000c101504 */
.L_x_6432:
        /* <DEDUP_REMOVED lines=8> */
.L_x_6433:
[----:B------:R-:W-:Y:S05]  /*11b0*/  BSYNC B1 ;  /* 0x0000000000017941 */ /* 0x000fea0003800000 */
.L_x_6429:
[----:B------:R-:W-:-:S13]  /*11c0*/  ISETP.GE.AND P0, PT, R17, R26, PT ;  /* 0x0000001a1100720c */ /* 0x000fda0003f06270 */
[----:B012---:R-:W0:Y:S01]  /*11d0*/  @!P0 LDC.64 R2, c[0x0][0x228] ;  /* 0x00008a00ff028b82 */ /* 0x007e220000000a00 */
[----:B------:R-:W-:Y:S01]  /*11e0*/  @!P0 IADD3 R5, R27, R17, RZ ;  /* 0x000000111b058210 */ /* 0x000fe20007ffe0ff */
[----:B------:R-:W-:-:S04]  /*11f0*/  @!P0 VIADD R17, R17, 0x80 ;  /* 0x0000008011118836 */ /* 0x000fc80000000000 */
[----:B0-----:R-:W-:-:S05]  /*1200*/  @!P0 IMAD.WIDE.U32 R2, R5, 0x2, R2 ;  /* 0x0000000205028825 */ /* 0x001fca00078e0002 */
[----:B------:R2:W-:Y:S02]  /*1210*/  @!P0 STG.E.U16 desc[UR4][R2.64], R24 ;  /* 0x0000001802008986 */ /* 0x0005e4000c101504 */
.L_x_6434:
[----:B------:R-:W-:Y:S05]  /*1220*/  BSYNC B0 ;  /* 0x0000000000007941 */ /* 0x000fea0003800000 */
.L_x_6428:
[----:B------:R-:W-:Y:S05]  /*1230*/  WARPSYNC.ALL ;  /* 0x0000000000007948 */ /* 0x000fea0003800000 */
[----:B------:R-:W-:-:S13]  /*1240*/  ISETP.GE.AND P0, PT, R17, R26, PT ;  /* 0x0000001a1100720c */ /* 0x000fda0003f06270 */
[----:B------:R-:W-:Y:S05]  /*1250*/  @P0 EXIT ;  /* 0x000000000000094d */ /* 0x000fea0003800000 */
[----:B012---:R-:W0:Y:S01]  /*1260*/  LDC.64 R2, c[0x0][0x228] ;  /* 0x00008a00ff027b82 */ /* 0x007e220000000a00 */
[----:B------:R-:W-:-:S05]  /*1270*/  IADD3 R17, R27, R17, RZ ;  /* 0x000000111b117210 */ /* 0x000fca0007ffe0ff */
[----:B0-----:R-:W-:-:S05]  /*1280*/  IMAD.WIDE.U32 R2, R17, 0x2, R2 ;  /* 0x0000000211027825 */ /* 0x001fca00078e0002 */
[----:B------:R-:W-:Y:S01]  /*1290*/  STG.E.U16 desc[UR4][R2.64], R25 ;  /* 0x0000001902007986 */ /* 0x000fe2000c101504 */
[----:B------:R-:W-:Y:S05]  /*12a0*/  EXIT ;  /* 0x000000000000794d */ /* 0x000fea0003800000 */
.L_x_6435:
        /* <DEDUP_REMOVED lines=13> */
.L_x_11775:


//--------------------- .text._ZN2at6native29vectorized_elementwise_kernelILi4EZNS0_43_GLOBAL__N__7cc8d1ed_10_Dropout_cu_0e96ed3819masked_scale_kernelIhN3c104HalfEfEEvRNS_6TensorERKS6_S9_T1_EUlS5_hE_St5arrayIPcLm3EEEEviT0_SA_ --------------------------
	.section	.text._ZN2at6native29vectorized_elementwise_kernelILi4EZNS0_43_GLOBAL__N__7cc8d1ed_10_Dropout_cu_0e96ed3819masked_scale_kernelIhN3c104HalfEfEEvRNS_6TensorERKS6_S9_T1_EUlS5_hE_St5arrayIPcLm3EEEEviT0_SA_,"ax",@progbits
	.align	128
        .global         _ZN2at6native29vectorized_elementwise_kernelILi4EZNS0_43_GLOBAL__N__7cc8d1ed_10_Dropout_cu_0e96ed3819masked_scale_kernelIhN3c104HalfEfEEvRNS_6TensorERKS6_S9_T1_EUlS5_hE_St5arrayIPcLm3EEEEviT0_SA_
        .type           _ZN2at6native29vectorized_elementwise_kernelILi4EZNS0_43_GLOBAL__N__7cc8d1ed_10_Dropout_cu_0e96ed3819masked_scale_kernelIhN3c104HalfEfEEvRNS_6TensorERKS6_S9_T1_EUlS5_hE_St5arrayIPcLm3EEEEviT0_SA_,@function
        .size           _ZN2at6native29vectorized_elementwise_kernelILi4EZNS0_43_GLOBAL__N__7cc8d1ed_10_Dropout_cu_0e96ed3819masked_scale_kernelIhN3c104HalfEfEEvRNS_6TensorERKS6_S9_T1_EUlS5_hE_St5arrayIPcLm3EEEEviT0_SA_,(.L_x_11776 - _ZN2at6native29vectorized_elementwise_kernelILi4EZNS0_43_GLOBAL__N__7cc8d1ed_10_Dropout_cu_0e96ed3819masked_scale_kernelIhN3c104HalfEfEEvRNS_6TensorERKS6_S9_T1_EUlS5_hE_St5arrayIPcLm3EEEEviT0_SA_)
        .other          _ZN2at6native29vectorized_elementwise_kernelILi4EZNS0_43_GLOBAL__N__7cc8d1ed_10_Dropout_cu_0e96ed3819masked_scale_kernelIhN3c104HalfEfEEvRNS_6TensorERKS6_S9_T1_EUlS5_hE_St5arrayIPcLm3EEEEviT0_SA_,@"STO_CUDA_ENTRY STV_DEFAULT"
_ZN2at6native29vectorized_elementwise_kernelILi4EZNS0_43_GLOBAL__N__7cc8d1ed_10_Dropout_cu_0e96ed3819masked_scale_kernelIhN3c104HalfEfEEvRNS_6TensorERKS6_S9_T1_EUlS5_hE_St5arrayIPcLm3EEEEviT0_SA_:
.text._ZN2at6native29vectorized_elementwise_kernelILi4EZNS0_43_GLOBAL__N__7cc8d1ed_10_Dropout_cu_0e96ed3819masked_scale_kernelIhN3c104HalfEfEEvRNS_6TensorERKS6_S9_T1_EUlS5_hE_St5arrayIPcLm3EEEEviT0_SA_:
        /* <DEDUP_REMOVED lines=21> */
[----:B0-----:R-:W0:Y:S02]  /*0150*/  LDC.64 R4, c[0x0][0x228] ;  /* 0x00008a00ff047b82 */ /* 0x001e240000000a00 */
[----:B0-----:R-:W-:-:S04]  /*0160*/  IMAD.WIDE.U32 R4, R27, 0x2, R4 ;  /* 0x000000021b047825 */ /* 0x001fc800078e0004 */
[----:B------:R-:W-:Y:S01]  /*0170*/  IMAD.WIDE R4, R0, 0x8, R4 ;  /* 0x0000000800047825 */ /* 0x000fe200078e0204 */
[C---:B--2---:R-:W-:Y:S02]  /*0180*/  PRMT R12, R10.reuse, 0x7770, RZ ;  /* 0x000077700a0c7816 */ /* 0x044fe400000000ff */
[C---:B------:R-:W-:Y:S01]  /*0190*/  PRMT R13, R10.reuse, 0x7772, RZ ;  /* 0x000077720a0d7816 */ /* 0x040fe200000000ff */
[--C-:B---3--:R-:W-:Y:S02]  /*01a0*/  HADD2.F32 R15, -RZ, R2.reuse.H0_H0 ;  /* 0x20000002ff0f7230 */ /* 0x108fe40000004100 */
[----:B------:R-:W-:Y:S01]  /*01b0*/  HADD2.F32 R17, -RZ, R2.H1_H1 ;  /* 0x30000002ff117230 */ /* 0x000fe20000004100 */
[----:B------:R-:W-:Y:S01]  /*01c0*/  PRMT R2, R10, 0x7771, RZ ;  /* 0x000077710a027816 */ /* 0x000fe200000000ff */
[----:B------:R-:W-:Y:S01]  /*01d0*/  HADD2.F32 R16, -RZ, R3.H0_H0 ;  /* 0x20000003ff107230 */ /* 0x000fe20000004100 */
[----:B------:R-:W-:Y:S02]  /*01e0*/  I2FP.F32.U32 R12, R12 ;  /* 0x0000000c000c7245 */ /* 0x000fe40000201000 */
[----:B------:R-:W-:-:S02]  /*01f0*/  I2FP.F32.U32 R14, R2 ;  /* 0x00000002000e7245 */ /* 0x000fc40000201000 */
[----:B------:R-:W-:Y:S01]  /*0200*/  I2FP.F32.U32 R13, R13 ;  /* 0x0000000d000d7245 */ /* 0x000fe20000201000 */
[----:B------:R-:W-:Y:S01]  /*0210*/  FMUL.FTZ R2, R12, R15 ;  /* 0x0000000f0c027220 */ /* 0x000fe20000410000 */
[--C-:B----4-:R-:W-:Y:S02]  /*0220*/  HADD2.F32 R12, -RZ, R6.reuse.H0_H0 ;  /* 0x20000006ff0c7230 */ /* 0x110fe40000004100 */
[----:B-1----:R-:W-:Y:S01]  /*0230*/  FMUL.FTZ R8, R14, R17 ;  /* 0x000000110e087220 */ /* 0x002fe20000410000 */
[----:B------:R-:W-:Y:S02]  /*0240*/  HADD2.F32 R15, -RZ, R6.H1_H1 ;  /* 0x30000006ff0f7230 */ /* 0x000fe40000004100 */
[----:B------:R-:W-:Y:S01]  /*0250*/  FMUL.FTZ R9, R13, R16 ;  /* 0x000000100d097220 */ /* 0x000fe20000410000 */
[----:B------:R-:W-:Y:S01]  /*0260*/  HADD2.F32 R13, -RZ, R3.H1_H1 ;  /* 0x30000003ff0d7230 */ /* 0x000fe20000004100 */
[----:B------:R-:W-:Y:S01]  /*0270*/  PRMT R10, R10, 0x7773, RZ ;  /* 0x000077730a0a7816 */ /* 0x000fe200000000ff */
[--C-:B------:R-:W-:Y:S01]  /*0280*/  HADD2.F32 R14, -RZ, R7.reuse.H0_H0 ;  /* 0x20000007ff0e7230 */ /* 0x100fe20000004100 */
[C---:B-----5:R-:W-:Y:S01]  /*0290*/  PRMT R3, R11.reuse, 0x7770, RZ ;  /* 0x000077700b037816 */ /* 0x060fe200000000ff */
[----:B------:R-:W-:Y:S01]  /*02a0*/  HADD2.F32 R16, -RZ, R7.H1_H1 ;  /* 0x30000007ff107230 */ /* 0x000fe20000004100 */
[----:B------:R-:W-:-:S02]  /*02b0*/  PRMT R6, R11, 0x7771, RZ ;  /* 0x000077710b067816 */ /* 0x000fc400000000ff */
[C---:B------:R-:W-:Y:S02]  /*02c0*/  PRMT R7, R11.reuse, 0x7772, RZ ;  /* 0x000077720b077816 */ /* 0x040fe400000000ff */
[----:B------:R-:W-:Y:S02]  /*02d0*/  PRMT R11, R11, 0x7773, RZ ;  /* 0x000077730b0b7816 */ /* 0x000fe400000000ff */
[----:B------:R-:W-:Y:S02]  /*02e0*/  I2FP.F32.U32 R10, R10 ;  /* 0x0000000a000a7245 */ /* 0x000fe40000201000 */
        /* <DEDUP_REMOVED lines=21> */
[----:B------:R-:W-:Y:S04]  /*0440*/  STG.E.64 desc[UR4][R4.64], R2 ;  /* 0x0000000204007986 */ /* 0x000fe8000c101b04 */
[----:B------:R-:W-:Y:S01]  /*0450*/  STG.E.64 desc[UR4][R4.64+0x400], R10 ;  /* 0x0004000a04007986 */ /* 0x000fe2000c101b04 */
[----:B------:R-:W-:Y:S05]  /*0460*/  EXIT ;  /* 0x000000000000794d */ /* 0x000fea0003800000 */
.L_x_6436:
        /* <DEDUP_REMOVED lines=184> */
.L_x_6439:
[----:B------:R-:W-:-:S13]  /*0ff0*/  ISETP.GE.AND P0, PT, R17, R26, PT ;  /* 0x0000001a1100720c */ /* 0x000fda0003f06270 */
[----:B------:R-:W-:Y:S05]  /*1000*/  @P0 BRA `(.L_x_6441) ;  /* 0x0000000000300947 */ /* 0x000fea0003800000 */
[----:B0-----:R-:W0:Y:S01]  /*1010*/  LDC.64 R2, c[0x0][0x228] ;  /* 0x00008a00ff027b82 */ /* 0x001e220000000a00 */
[----:B------:R-:W-:Y:S01]  /*1020*/  IADD3 R5, R27, R17, RZ ;  /* 0x000000111b057210 */ /* 0x000fe20007ffe0ff */
[----:B------:R-:W-:-:S04]  /*1030*/  VIADD R17, R17, 0x80 ;  /* 0x0000008011117836 */ /* 0x000fc80000000000 */
[----:B0-----:R-:W-:-:S05]  /*1040*/  IMAD.WIDE.U32 R2, R5, 0x2, R2 ;  /* 0x0000000205027825 */ /* 0x001fca00078e0002 */
[----:B------:R1:W-:Y:S02]  /*1050*/  STG.E.U16 desc[UR4][R2.64], R21 ;  /* 0x0000001502007986 */ /* 0x0003e4000c101504 */
.L_x_6440:
[----:B------:R-:W-:-:S13]  /*1060*/  ISETP.GE.AND P0, PT, R17, R26, PT ;  /* 0x0000001a1100720c */ /* 0x000fda0003f06270 */
[----:B------:R-:W-:Y:S05]  /*1070*/  @P0 BRA `(.L_x_6442) ;  /* 0x0000000000340947 */ /* 0x000fea0003800000 */
[----:B01----:R-:W0:Y:S01]  /*1080*/  LDC.64 R2, c[0x0][0x228] ;  /* 0x00008a00ff027b82 */ /* 0x003e220000000a00 */
[----:B------:R-:W-:Y:S01]  /*1090*/  IADD3 R5, R27, R17, RZ ;  /* 0x000000111b057210 */ /* 0x000fe20007ffe0ff */
[----:B------:R-:W-:-:S04]  /*10a0*/  VIADD R17, R17, 0x80 ;  /* 0x0000008011117836 */ /* 0x000fc80000000000 */
[----:B0-----:R-:W-:-:S05]  /*10b0*/  IMAD.WIDE.U32 R2, R5, 0x2, R2 ;  /* 0x0000000205027825 */ /* 0x001fca00078e0002 */
[----:B------:R1:W-:Y:S02]  /*10c0*/  STG.E.U16 desc[UR4][R2.64], R22 ;  /* 0x0000001602007986 */ /* 0x0003e4000c101504 */
.L_x_6441:
        /* <DEDUP_REMOVED lines=8> */
.L_x_6442:
[----:B------:R-:W-:Y:S05]  /*1150*/  BSYNC B1 ;  /* 0x0000000000017941 */ /* 0x000fea0003800000 */
.L_x_6438:
[----:B------:R-:W-:-:S13]  /*1160*/  ISETP.GE.AND P0, PT, R17, R26, PT ;  /* 0x0000001a1100720c */ /* 0x000fda0003f06270 */
[----:B012---:R-:W0:Y:S01]  /*1170*/  @!P0 LDC.64 R2, c[0x0][0x228] ;  /* 0x00008a00ff028b82 */ /* 0x007e220000000a00 */
[----:B------:R-:W-:Y:S01]  /*1180*/  @!P0 IADD3 R5, R27, R17, RZ ;  /* 0x000000111b058210 */ /* 0x000fe20007ffe0ff */
[----:B------:R-:W-:-:S04]  /*1190*/  @!P0 VIADD R17, R17, 0x80 ;  /* 0x0000008011118836 */ /* 0x000fc80000000000 */
[----:B0-----:R-:W-:-:S05]  /*11a0*/  @!P0 IMAD.WIDE.U32 R2, R5, 0x2, R2 ;  /* 0x0000000205028825 */ /* 0x001fca00078e0002 */
[----:B------:R2:W-:Y:S02]  /*11b0*/  @!P0 STG.E.U16 desc[UR4][R2.64], R24 ;  /* 0x0000001802008986 */ /* 0x0005e4000c101504 */
.L_x_6443:
[----:B------:R-:W-:Y:S05]  /*11c0*/  BSYNC B0 ;  /* 0x0000000000007941 */ /* 0x000fea0003800000 */
.L_x_6437:
        /* <DEDUP_REMOVED lines=8> */
.L_x_6444:
        /* <DEDUP_REMOVED lines=11> */
.L_x_11776:


//--------------------- .text._ZN2at6native29vectorized_elementwise_kernelILi8EZNS0_43_GLOBAL__N__7cc8d1ed_10_Dropout_cu_0e96ed3819masked_scale_kernelIhN3c104HalfEfEEvRNS_6TensorERKS6_S9_T1_EUlS5_hE_St5arrayIPcLm3EEEEviT0_SA_ --------------------------
	.section	.text._ZN2at6native29vectorized_elementwise_kernelILi8EZNS0_43_GLOBAL__N__7cc8d1ed_10_Dropout_cu_0e96ed3819masked_scale_kernelIhN3c104HalfEfEEvRNS_6TensorERKS6_S9_T1_EUlS5_hE_St5arrayIPcLm3EEEEviT0_SA_,"ax",@progbits
	.align	128
        .global         _ZN2at6native29vectorized_elementwise_kernelILi8EZNS0_43_GLOBAL__N__7cc8d1ed_10_Dropout_cu_0e96ed3819masked_scale_kernelIhN3c104HalfEfEEvRNS_6TensorERKS6_S9_T1_EUlS5_hE_St5arrayIPcLm3EEEEviT0_SA_
        .type           _ZN2at6native29vectorized_elementwise_kernelILi8EZNS0_43_GLOBAL__N__7cc8d1ed_10_Dropout_cu_0e96ed3819masked_scale_kernelIhN3c104HalfEfEEvRNS_6TensorERKS6_S9_T1_EUlS5_hE_St5arrayIPcLm3EEEEviT0_SA_,@function
        .size           _ZN2at6native29vectorized_elementwise_kernelILi8EZNS0_43_GLOBAL__N__7cc8d1ed_10_Dropout_cu_0e96ed3819masked_scale_kernelIhN3c104HalfEfEEvRNS_6TensorERKS6_S9_T1_EUlS5_hE_St5arrayIPcLm3EEEEviT0_SA_,(.L_x_11777 - _ZN2at6native29vectorized_elementwise_kernelILi8EZNS0_43_GLOBAL__N__7cc8d1ed_10_Dropout_cu_0e96ed3819masked_scale_kernelIhN3c104HalfEfEEvRNS_6TensorERKS6_S9_T1_EUlS5_hE_St5arrayIPcLm3EEEEviT0_SA_)
        .other          _ZN2at6native29vectorized_elementwise_kernelILi8EZNS0_43_GLOBAL__N__7cc8d1ed_10_Dropout_cu_0e96ed3819masked_scale_kernelIhN3c104HalfEfEEvRNS_6TensorERKS6_S9_T1_EUlS5_hE_St5arrayIPcLm3EEEEviT0_SA_,@"STO_CUDA_ENTRY STV_DEFAULT"
_ZN2at6native29vectorized_elementwise_kernelILi8EZNS0_43_GLOBAL__N__7cc8d1ed_10_Dropout_cu_0e96ed3819masked_scale_kernelIhN3c104HalfEfEEvRNS_6TensorERKS6_S9_T1_EUlS5_hE_St5arrayIPcLm3EEEEviT0_SA_:
.text._ZN2at6native29vectorized_elementwise_kernelILi8EZNS0_43_GLOBAL__N__7cc8d1ed_10_Dropout_cu_0e96ed3819masked_scale_kernelIhN3c104HalfEfEEvRNS_6TensorERKS6_S9_T1_EUlS5_hE_St5arrayIPcLm3EEEEviT0_SA_:
        /* <DEDUP_REMOVED lines=14> */
[----:B-1----:R-:W-:-:S04]  /*00e0*/  IMAD.WIDE.U32 R2, R0, 0x8, R2 ;  /* 0x0000000800027825 */ /* 0x002fc800078e0002 */
[----:B--2---:R-:W-:Y:S02]  /*00f0*/  IMAD.WIDE R4, R27, 0x2, R4 ;  /* 0x000000021b047825 */ /* 0x004fe400078e0204 */
[----:B------:R-:W2:Y:S02]  /*0100*/  LDG.E.64 R2, desc[UR4][R2.64] ;  /* 0x0000000402027981 */ /* 0x000ea4000c1e1b00 */
[----:B------:R-:W-:-:S06]  /*0110*/  IMAD.WIDE.U32 R4, R0, 0x10, R4 ;  /* 0x0000001000047825 */ /* 0x000fcc00078e0004 */
[----:B------:R-:W3:Y:S01]  /*0120*/  LDG.E.128 R4, desc[UR4][R4.64] ;  /* 0x0000000404047981 */ /* 0x000ee2000c1e1d00 */
[C---:B--2---:R-:W-:Y:S02]  /*0130*/  PRMT R8, R2.reuse, 0x7632, R8 ;  /* 0x0000763202087816 */ /* 0x044fe40000000008 */
[C---:B------:R-:W-:Y:S02]  /*0140*/  LOP3.LUT R11, R3.reuse, 0xff, RZ, 0xc0, !PT ;  /* 0x000000ff030b7812 */ /* 0x040fe400078ec0ff */
[----:B------:R-:W-:Y:S02]  /*0150*/  LOP3.LUT R10, R2, 0xff, RZ, 0xc0, !PT ;  /* 0x000000ff020a7812 */ /* 0x000fe400078ec0ff */
[----:B------:R-:W-:Y:S01]  /*0160*/  LOP3.LUT R13, R8, 0xff, RZ, 0xc0, !PT ;  /* 0x000000ff080d7812 */ /* 0x000fe200078ec0ff */
[----:B------:R-:W0:Y:S01]  /*0170*/  I2F.U16 R17, R11 ;  /* 0x0000000b00117306 */ /* 0x000e220000101000 */
[----:B------:R-:W-:Y:S01]  /*0180*/  PRMT R18, R3, 0x7732, RZ ;  /* 0x0000773203127816 */ /* 0x000fe200000000ff */
[----:B---3--:R-:W-:-:S02]  /*0190*/  HADD2.F32 R15, -RZ, R4.H0_H0 ;  /* 0x20000004ff0f7230 */ /* 0x008fc40000004100 */
[----:B------:R-:W-:Y:S02]  /*01a0*/  HADD2.F32 R9, -RZ, R4.H1_H1 ;  /* 0x30000004ff097230 */ /* 0x000fe40000004100 */
[--C-:B------:R-:W-:Y:S02]  /*01b0*/  HADD2.F32 R4, -RZ, R6.reuse.H0_H0 ;  /* 0x20000006ff047230 */ /* 0x100fe40000004100 */
[----:B------:R1:W2:Y:S01]  /*01c0*/  I2F.U16 R14, R10 ;  /* 0x0000000a000e7306 */ /* 0x0002a20000101000 */
[--C-:B------:R-:W-:Y:S02]  /*01d0*/  HADD2.F32 R16, -RZ, R5.reuse.H0_H0 ;  /* 0x20000005ff107230 */ /* 0x100fe40000004100 */
[----:B------:R-:W-:Y:S02]  /*01e0*/  HADD2.F32 R8, -RZ, R5.H1_H1 ;  /* 0x30000005ff087230 */ /* 0x000fe40000004100 */
[--C-:B------:R-:W-:Y:S02]  /*01f0*/  HADD2.F32 R12, -RZ, R7.reuse.H0_H0 ;  /* 0x20000007ff0c7230 */ /* 0x100fe40000004100 */
[----:B------:R-:W-:Y:S01]  /*0200*/  HADD2.F32 R7, -RZ, R7.H1_H1 ;  /* 0x30000007ff077230 */ /* 0x000fe20000004100 */
[----:B------:R-:W3:Y:S01]  /*0210*/  I2F.U16 R13, R13 ;  /* 0x0000000d000d7306 */ /* 0x000ee20000101000 */
[----:B-1----:R-:W-:-:S02]  /*0220*/  HADD2.F32 R10, -RZ, R6.H1_H1 ;  /* 0x30000006ff0a7230 */ /* 0x002fc40000004100 */
[----:B0-----:R-:W-:Y:S01]  /*0230*/  FMUL.FTZ R6, R17, R4 ;  /* 0x0000000411067220 */ /* 0x001fe20000410000 */
[C---:B------:R-:W-:Y:S01]  /*0240*/  LOP3.LUT R17, R3.reuse, 0xffff, RZ, 0xc0, !PT ;  /* 0x0000ffff03117812 */ /* 0x040fe200078ec0ff */
[----:B------:R-:W0:Y:S01]  /*0250*/  LDC.64 R4, c[0x0][0x228] ;  /* 0x00008a00ff047b82 */ /* 0x000e220000000a00 */
[----:B--2---:R-:W-:Y:S01]  /*0260*/  FMUL.FTZ R11, R14, R15 ;  /* 0x0000000f0e0b7220 */ /* 0x004fe20000410000 */
[----:B------:R-:W-:Y:S02]  /*0270*/  PRMT R14, R3, 0x7632, R14 ;  /* 0x00007632030e7816 */ /* 0x000fe4000000000e */
[----:B------:R-:W-:Y:S01]  /*0280*/  LOP3.LUT R15, R2, 0xffff, RZ, 0xc0, !PT ;  /* 0x0000ffff020f7812 */ /* 0x000fe200078ec0ff */
[----:B------:R-:W-:Y:S01]  /*0290*/  FMUL.FTZ R11, R11, UR6 ;  /* 0x000000060b0b7c20 */ /* 0x000fe20008410000 */
[----:B---3--:R-:W-:Y:S01]  /*02a0*/  FMUL.FTZ R13, R13, R16 ;  /* 0x000000100d0d7220 */ /* 0x008fe20000410000 */
[----:B------:R-:W-:Y:S02]  /*02b0*/  LOP3.LUT R16, R14, 0xff, RZ, 0xc0, !PT ;  /* 0x000000ff0e107812 */ /* 0x000fe400078ec0ff */
[----:B------:R-:W-:Y:S01]  /*02c0*/  PRMT R14, R2, 0x7732, RZ ;  /* 0x00007732020e7816 */ /* 0x000fe200000000ff */
[----:B------:R-:W-:Y:S01]  /*02d0*/  FMUL.FTZ R13, R13, UR6 ;  /* 0x000000060d0d7c20 */ /* 0x000fe20008410000 */
[----:B------:R-:W-:Y:S01]  /*02e0*/  SHF.R.U32.HI R2, RZ, 0x8, R15 ;  /* 0x00000008ff027819 */ /* 0x000fe2000001160f */
[----:B------:R-:W1:Y:S01]  /*02f0*/  I2F.U16 R3, R16 ;  /* 0x0000001000037306 */ /* 0x000e620000101000 */
[----:B------:R-:W-:-:S02]  /*0300*/  SHF.R.U32.HI R15, RZ, 0x8, R17 ;  /* 0x00000008ff0f7819 */ /* 0x000fc40000011611 */
[----:B------:R-:W-:Y:S02]  /*0310*/  SHF.R.U32.HI R14, RZ, 0x8, R14 ;  /* 0x00000008ff0e7819 */ /* 0x000fe4000001160e */
[----:B------:R-:W-:Y:S02]  /*0320*/  SHF.R.U32.HI R17, RZ, 0x8, R18 ;  /* 0x00000008ff117819 */ /* 0x000fe40000011612 */
[----:B------:R-:W-:Y:S01]  /*0330*/  LOP3.LUT R2, R2, 0xffff, RZ, 0xc0, !PT ;  /* 0x0000ffff02027812 */ /* 0x000fe200078ec0ff */
[----:B0-----:R-:W-:Y:S01]  /*0340*/  IMAD.WIDE.U32 R4, R27, 0x2, R4 ;  /* 0x000000021b047825 */ /* 0x001fe200078e0004 */
[----:B------:R-:W-:Y:S02]  /*0350*/  LOP3.LUT R15, R15, 0xffff, RZ, 0xc0, !PT ;  /* 0x0000ffff0f0f7812 */ /* 0x000fe400078ec0ff */
[----:B------:R-:W-:Y:S02]  /*0360*/  LOP3.LUT R14, R14, 0xffff, RZ, 0xc0, !PT ;  /* 0x0000ffff0e0e7812 */ /* 0x000fe400078ec0ff */
[----:B------:R-:W-:-:S02]  /*0370*/  LOP3.LUT R18, R17, 0xffff, RZ, 0xc0, !PT ;  /* 0x0000ffff11127812 */ /* 0x000fc400078ec0ff */
[----:B------:R-:W-:Y:S01]  /*0380*/  I2FP.F32.U32 R2, R2 ;  /* 0x0000000200027245 */ /* 0x000fe20000201000 */
[----:B-1----:R-:W-:Y:S01]  /*0390*/  FMUL.FTZ R3, R3, R12 ;  /* 0x0000000c03037220 */ /* 0x002fe20000410000 */
[----:B------:R-:W-:Y:S02]  /*03a0*/  I2FP.F32.U32 R17, R15 ;  /* 0x0000000f00117245 */ /* 0x000fe40000201000 */
[----:B------:R-:W-:Y:S01]  /*03b0*/  I2FP.F32.U32 R15, R14 ;  /* 0x0000000e000f7245 */ /* 0x000fe20000201000 */
[----:B------:R-:W-:Y:S01]  /*03c0*/  FMUL.FTZ R2, R2, R9 ;  /* 0x0000000902027220 */ /* 0x000fe20000410000 */
[----:B------:R-:W-:Y:S01]  /*03d0*/  I2FP.F32.U32 R14, R18 ;  /* 0x00000012000e7245 */ /* 0x000fe20000201000 */
[----:B------:R-:W-:Y:S01]  /*03e0*/  FMUL.FTZ R10, R17, R10 ;  /* 0x0000000a110a7220 */ /* 0x000fe20000410000 */
[----:B------:R-:W-:Y:S01]  /*03f0*/  FMUL.FTZ R9, R3, UR6 ;  /* 0x0000000603097c20 */ /* 0x000fe20008410000 */
[----:B------:R-:W-:Y:S02]  /*0400*/  FMUL.FTZ R8, R15, R8 ;  /* 0x000000080f087220 */ /* 0x000fe40000410000 */
[----:B------:R-:W-:Y:S01]  /*0410*/  FMUL.FTZ R14, R14, R7 ;  /* 0x000000070e0e7220 */ /* 0x000fe20000410000 */
[----:B------:R-:W-:Y:S01]  /*0420*/  FMUL.FTZ R7, R6, UR6 ;  /* 0x0000000606077c20 */ /* 0x000fe20008410000 */
[----:B------:R-:W-:Y:S01]  /*0430*/  FMUL.FTZ R6, R2, UR6 ;  /* 0x0000000602067c20 */ /* 0x000fe20008410000 */
[----:B------:R-:W-:Y:S01]  /*0440*/  FMUL.FTZ R10, R10, UR6 ;  /* 0x000000060a0a7c20 */ /* 0x000fe20008410000 */
[----:B------:R-:W-:Y:S01]  /*0450*/  FMUL.FTZ R8, R8, UR6 ;  /* 0x0000000608087c20 */ /* 0x000fe20008410000 */
[----:B------:R-:W-:Y:S01]  /*0460*/  FMUL.FTZ R14, R14, UR6 ;  /* 0x000000060e0e7c20 */ /* 0x000fe20008410000 */
[----:B------:R-:W-:Y:S01]  /*0470*/  IMAD.WIDE R2, R0, 0x10, R4 ;  /* 0x0000001000027825 */ /* 0x000fe200078e0204 */
[----:B------:R-:W-:-:S02]  /*0480*/  F2FP.F16.F32.PACK_AB R4, R6, R11 ;  /* 0x0000000b0604723e */ /* 0x000fc400000000ff */
[----:B------:R-:W-:Y:S02]  /*0490*/  F2FP.F16.F32.PACK_AB R6, R10, R7 ;  /* 0x000000070a06723e */ /* 0x000fe400000000ff */
[----:B------:R-:W-:Y:S02]  /*04a0*/  F2FP.F16.F32.PACK_AB R5, R8, R13 ;  /* 0x0000000d0805723e */ /* 0x000fe400000000ff */
[----:B------:R-:W-:-:S05]  /*04b0*/  F2FP.F16.F32.PACK_AB R7, R14, R9 ;  /* 0x000000090e07723e */ /* 0x000fca00000000ff */
[----:B------:R-:W-:Y:S01]  /*04c0*/  STG.E.128 desc[UR4][R2.64], R4 ;  /* 0x0000000402007986 */ /* 0x000fe2000c101d04 */
[----:B------:R-:W-:Y:S05]  /*04d0*/  EXIT ;  /* 0x000000000000794d */ /* 0x000fea0003800000 */
.L_x_6445:
        /* <DEDUP_REMOVED lines=121> */
[----:B------:R-:W-:Y:S01]  /*0c70*/  ISETP.GE.AND P3, PT, R9, R26, PT ;  /* 0x0000001a0900720c */ /* 0x000fe20003f66270 */
[----:B------:R-:W-:Y:S01]  /*0c80*/  VIADD R9, R17, 0x300 ;  /* 0x0000030011097836 */ /* 0x000fe20000000000 */
[----:B------:R-:W-:-:S04]  /*0c90*/  @!P6 F2FP.F16.F32.PACK_AB R10, RZ, R29 ;  /* 0x0000001dff0ae23e */ /* 0x000fc800000000ff */
[----:B------:R-:W-:Y:S01]  /*0ca0*/  ISETP.GE.AND P6, PT, R9, R26, PT ;  /* 0x0000001a0900720c */ /* 0x000fe20003fc6270 */
[----:B------:R-:W-:Y:S01]  /*0cb0*/  @!P4 HADD2.F32 R9, -RZ, R5.H0_H0 ;  /* 0x20000005ff09c230 */ /* 0x000fe20000004100 */
[C---:B------:R-:W-:Y:S01]  /*0cc0*/  IADD3 R16, R17.reuse, 0x280, RZ ;  /* 0x0000028011107810 */ /* 0x040fe20007ffe0ff */
[----:B------:R-:W-:Y:S01]  /*0cd0*/  VIADD R5, R17, 0x380 ;  /* 0x0000038011057836 */ /* 0x000fe20000000000 */
[----:B------:R-:W-:Y:S02]  /*0ce0*/  @!P2 I2FP.F32.U32 R18, R12 ;  /* 0x0000000c0012a245 */ /* 0x000fe40000201000 */
[----:B------:R-:W0:Y:S01]  /*0cf0*/  @!P1 LDC R12, c[0x0][0x218] ;  /* 0x00008600ff0c9b82 */ /* 0x000e220000000800 */
[-C--:B------:R-:W-:Y:S02]  /*0d00*/  ISETP.GE.AND P2, PT, R16, R26.reuse, PT ;  /* 0x0000001a1000720c */ /* 0x080fe40003f46270 */
[----:B------:R-:W-:Y:S01]  /*0d10*/  ISETP.GE.AND P5, PT, R5, R26, PT ;  /* 0x0000001a0500720c */ /* 0x000fe20003fa6270 */
[----:B------:R-:W-:-:S02]  /*0d20*/  @!P0 HADD2.F32 R6, -RZ, R6.H0_H0 ;  /* 0x20000006ff068230 */ /* 0x000fc40000004100 */
        /* <DEDUP_REMOVED lines=40> */
[----:B------:R-:W-:Y:S01]  /*0fb0*/  IMAD.IADD R5, R27, 0x1, R17 ;  /* 0x000000011b057824 */ /* 0x000fe200078e0211 */
[----:B------:R-:W-:-:S04]  /*0fc0*/  IADD3 R17, R17, 0x80, RZ ;  /* 0x0000008011117810 */ /* 0x000fc80007ffe0ff */
[----:B------:R-:W-:Y:S01]  /*0fd0*/  ISETP.GE.AND P0, PT, R17, R26, PT ;  /* 0x0000001a1100720c */ /* 0x000fe20003f06270 */
[----:B0-----:R-:W-:-:S05]  /*0fe0*/  IMAD.WIDE.U32 R2, R5, 0x2, R2 ;  /* 0x0000000205027825 */ /* 0x001fca00078e0002 */
[----:B------:R0:W-:Y:S07]  /*0ff0*/  STG.E.U16 desc[UR4][R2.64], R10 ;  /* 0x0000000a02007986 */ /* 0x0001ee000c101504 */
[----:B------:R-:W-:Y:S05]  /*1000*/  @P0 BRA `(.L_x_6449) ;  /* 0x0000000000300947 */ /* 0x000fea0003800000 */
[----:B0-----:R-:W0:Y:S01]  /*1010*/  LDC.64 R2, c[0x0][0x228] ;  /* 0x00008a00ff027b82 */ /* 0x001e220000000a00 */
[----:B------:R-:W-:Y:S02]  /*1020*/  IMAD.IADD R5, R27, 0x1, R17 ;  /* 0x000000011b057824 */ /* 0x000fe400078e0211 */
[----:B------:R-:W-:Y:S02]  /*1030*/  VIADD R17, R17, 0x80 ;  /* 0x0000008011117836 */ /* 0x000fe40000000000 */
[----:B0-----:R-:W-:-:S05]  /*1040*/  IMAD.WIDE.U32 R2, R5, 0x2, R2 ;  /* 0x0000000205027825 */ /* 0x001fca00078e0002 */
[----:B------:R0:W-:Y:S02]  /*1050*/  STG.E.U16 desc[UR4][R2.64], R20 ;  /* 0x0000001402007986 */ /* 0x0001e4000c101504 */
.L_x_6448:
[----:B------:R-:W-:-:S13]  /*1060*/  ISETP.GE.AND P0, PT, R17, R26, PT ;  /* 0x0000001a1100720c */ /* 0x000fda0003f06270 */
[----:B------:R-:W-:Y:S05]  /*1070*/  @P0 BRA `(.L_x_6450) ;  /* 0x0000000000300947 */ /* 0x000fea0003800000 */
[----:B0-----:R-:W0:Y:S01]  /*1080*/  LDC.64 R2, c[0x0][0x228] ;  /* 0x00008a00ff027b82 */ /* 0x001e220000000a00 */
[----:B------:R-:W-:Y:S01]  /*1090*/  IADD3 R5, R27, R17, RZ ;  /* 0x000000111b057210 */ /* 0x000fe20007ffe0ff */
[----:B------:R-:W-:-:S04]  /*10a0*/  VIADD R17, R17, 0x80 ;  /* 0x0000008011117836 */ /* 0x000fc80000000000 */
[----:B0-----:R-:W-:-:S05]  /*10b0*/  IMAD.WIDE.U32 R2, R5, 0x2, R2 ;  /* 0x0000000205027825 */ /* 0x001fca00078e0002 */
[----:B------:R1:W-:Y:S02]  /*10c0*/  STG.E.U16 desc[UR4][R2.64], R21 ;  /* 0x0000001502007986 */ /* 0x0003e4000c101504 */
.L_x_6449:
[----:B------:R-:W-:-:S13]  /*10d0*/  ISETP.GE.AND P0, PT, R17, R26, PT ;  /* 0x0000001a1100720c */ /* 0x000fda0003f06270 */
[----:B------:R-:W-:Y:S05]  /*10e0*/  @P0 BRA `(.L_x_6451) ;  /* 0x0000000000340947 */ /* 0x000fea0003800000 */
[----:B01----:R-:W0:Y:S01]  /*10f0*/  LDC.64 R2, c[0x0][0x228] ;  /* 0x00008a00ff027b82 */ /* 0x003e220000000a00 */
[----:B------:R-:W-:Y:S01]  /*1100*/  IMAD.IADD R5, R27, 0x1, R17 ;  /* 0x000000011b057824 */ /* 0x000fe200078e0211 */
[----:B------:R-:W-:-:S03]  /*1110*/  IADD3 R17, R17, 0x80, RZ ;  /* 0x0000008011117810 */ /* 0x000fc60007ffe0ff */
[----:B0-----:R-:W-:-:S05]  /*1120*/  IMAD.WIDE.U32 R2, R5, 0x2, R2 ;  /* 0x0000000205027825 */ /* 0x001fca00078e0002 */
[----:B------:R1:W-:Y:S02]  /*1130*/  STG.E.U16 desc[UR4][R2.64], R22 ;  /* 0x0000001602007986 */ /* 0x0003e4000c101504 */
.L_x_6450:
        /* <DEDUP_REMOVED lines=8> */
.L_x_6451:
[----:B------:R-:W-:Y:S05]  /*11c0*/  BSYNC B1 ;  /* 0x0000000000017941 */ /* 0x000fea0003800000 */
.L_x_6447:
[----:B------:R-:W-:-:S13]  /*11d0*/  ISETP.GE.AND P0, PT, R17, R26, PT ;  /* 0x0000001a1100720c */ /* 0x000fda0003f06270 */
[----:B012---:R-:W0:Y:S01]  /*11e0*/  @!P0 LDC.64 R2, c[0x0][0x228] ;  /* 0x00008a00ff028b82 */ /* 0x007e220000000a00 */
[----:B------:R-:W-:Y:S01]  /*11f0*/  @!P0 IADD3 R5, R27, R17, RZ ;  /* 0x000000111b058210 */ /* 0x000fe20007ffe0ff */
[----:B------:R-:W-:-:S04]  /*1200*/  @!P0 VIADD R17, R17, 0x80 ;  /* 0x0000008011118836 */ /* 0x000fc80000000000 */
[----:B0-----:R-:W-:-:S05]  /*1210*/  @!P0 IMAD.WIDE.U32 R2, R5, 0x2, R2 ;  /* 0x0000000205028825 */ /* 0x001fca00078e0002 */
[----:B------:R2:W-:Y:S02]  /*1220*/  @!P0 STG.E.U16 desc[UR4][R2.64], R24 ;  /* 0x0000001802008986 */ /* 0x0005e4000c101504 */
.L_x_6452:
[----:B------:R-:W-:Y:S05]  /*1230*/  BSYNC B0 ;  /* 0x0000000000007941 */ /* 0x000fea0003800000 */
.L_x_6446:
        /* <DEDUP_REMOVED lines=8> */
.L_x_6453:
        /* <DEDUP_REMOVED lines=12> */
.L_x_11777:


//--------------------- .text._ZN2at6native18elementwise_kernelILi128ELi4EZNS0_15gpu_kernel_implIZNS0_43_GLOBAL__N__7cc8d1ed_10_Dropout_cu_0e96ed3819masked_scale_kernelIhffEEvRNS_6TensorERKS5_S8_T1_EUlfhE_EEvRNS_18TensorIteratorBaseERKT_EUliE_EEviS9_ --------------------------
	.section	.text._ZN2at6native18elementwise_kernelILi128ELi4EZNS0_15gpu_kernel_implIZNS0_43_GLOBAL__N__7cc8d1ed_10_Dropout_cu_0e96ed3819masked_scale_kernelIhffEEvRNS_6TensorERKS5_S8_T1_EUlfhE_EEvRNS_18TensorIteratorBaseERKT_EUliE_EEviS9_,"ax",@progbits
	.align	128
        .global         _ZN2at6native18elementwise_kernelILi128ELi4EZNS0_15gpu_kernel_implIZNS0_43_GLOBAL__N__7cc8d1ed_10_Dropout_cu_0e96ed3819masked_scale_kernelIhffEEvRNS_6TensorERKS5_S8_T1_EUlfhE_EEvRNS_18TensorIteratorBaseERKT_EUliE_EEviS9_
        .type           _ZN2at6native18elementwise_kernelILi128ELi4EZNS0_15gpu_kernel_implIZNS0_43_GLOBAL__N__7cc8d1ed_10_Dropout_cu_0e96ed3819masked_scale_kernelIhffEEvRNS_6TensorERKS5_S8_T1_EUlfhE_EEvRNS_18TensorIteratorBaseERKT_EUliE_EEviS9_,@function
        .size           _ZN2at6native18elementwise_kernelILi128ELi4EZNS0_15gpu_kernel_implIZNS0_43_GLOBAL__N__7cc8d1ed_10_Dropout_cu_0e96ed3819masked_scale_kernelIhffEEvRNS_6TensorERKS5_S8_T1_EUlfhE_EEvRNS_18TensorIteratorBaseERKT_EUliE_EEviS9_,(.L_x_11778 - _ZN2at6native18elementwise_kernelILi128ELi4EZNS0_15gpu_kernel_implIZNS0_43_GLOBAL__N__7cc8d1ed_10_Dropout_cu_0e96ed3819masked_scale_kernelIhffEEvRNS_6TensorERKS5_S8_T1_EUlfhE_EEvRNS_18TensorIteratorBaseERKT_EUliE_EEviS9_)
        .other          _ZN2at6native18elementwise_kernelILi128ELi4EZNS0_15gpu_kernel_implIZNS0_43_GLOBAL__N__7cc8d1ed_10_Dropout_cu_0e96ed3819masked_scale_kernelIhffEEvRNS_6TensorERKS5_S8_T1_EUlfhE_EEvRNS_18TensorIteratorBaseERKT_EUliE_EEviS9_,@"STO_CUDA_ENTRY STV_DEFAULT"
_ZN2at6native18elementwise_kernelILi128ELi4EZNS0_15gpu_kernel_implIZNS0_43_GLOBAL__N__7cc8d1ed_10_Dropout_cu_0e96ed3819masked_scale_kernelIhffEEvRNS_6TensorERKS5_S8_T1_EUlfhE_EEvRNS_18TensorIteratorBaseERKT_EUliE_EEviS9_:
.text._ZN2at6native18elementwise_kernelILi128ELi4EZNS0_15gpu_kernel_implIZNS0_43_GLOBAL__N__7cc8d1ed_10_Dropout_cu_0e96ed3819masked_scale_kernelIhffEEvRNS_6TensorERKS5_S8_T1_EUlfhE_EEvRNS_18TensorIteratorBaseERKT_EUliE_EEviS9_:
        /* <DEDUP_REMOVED lines=365> */
.L_x_6456:
[----:B------:R-:W0:Y:S01]  /*16d0*/  LDC.U8 R5, c[0x0][0x4a1] ;  /* 0x00012840ff057b82 */ /* 0x000e220000000000 */
[----:B------:R-:W-:Y:S01]  /*16e0*/  ULDC.64 UR4, c[0x0][0x478] ;  /* 0x00011e0000047ab9 */ /* 0x000fe20000000a00 */
[----:B------:R-:W-:Y:S01]  /*16f0*/  ULDC.64 UR6, c[0x0][0x480] ;  /* 0x0001200000067ab9 */ /* 0x000fe20000000a00 */
[----:B------:R-:W-:Y:S01]  /*1700*/  IADD3 R16, P1, R16, UR4, RZ ;  /* 0x0000000410107c10 */ /* 0x000fe2000ff3e0ff */
[----:B------:R-:W-:Y:S01]  /*1710*/  BSSY B6, `(.L_x_6457) ;  /* 0x00000e0000067945 */ /* 0x000fe20003800000 */
        /* <DEDUP_REMOVED lines=15> */
[----:B--2---:R0:W1:Y:S01]  /*1810*/  I2F.S16 R19, R2 ;  /* 0x0000000200137306 */ /* 0x0040620000101400 */
[----:B------:R-:W-:Y:S05]  /*1820*/  BRA `(.L_x_6463) ;  /* 0x0000000c00387947 */ /* 0x000fea0003800000 */
.L_x_6461:
[----:B------:R-:W2:Y:S02]  /*1830*/  LDG.E.U8 R2, desc[UR36][R2.64] ;  /* 0x0000002402027981 */ /* 0x000ea4000c1e1100 */
[----:B--2---:R-:W-:Y:S01]  /*1840*/  I2FP.F32.U32 R19, R2 ;  /* 0x0000000200137245 */ /* 0x004fe20000201000 */
[----:B------:R-:W-:Y:S06]  /*1850*/  BRA `(.L_x_6463) ;  /* 0x0000000c002c7947 */ /* 0x000fec0003800000 */
.L_x_6460:
[----:B------:R-:W-:-:S13]  /*1860*/  ISETP.NE.AND P0, PT, R4, 0x2, PT ;  /* 0x000000020400780c */ /* 0x000fda0003f05270 */
[----:B------:R-:W-:Y:S05]  /*1870*/  @!P0 BRA `(.L_x_6464) ;  /* 0x0000000000288947 */ /* 0x000fea0003800000 */
[----:B------:R-:W-:-:S13]  /*1880*/  ISETP.NE.AND P0, PT, R4, 0x3, PT ;  /* 0x000000030400780c */ /* 0x000fda0003f05270 */
[----:B------:R-:W-:Y:S05]  /*1890*/  @!P0 BRA `(.L_x_6465) ;  /* 0x0000000000148947 */ /* 0x000fea0003800000 */
[----:B------:R-:W-:-:S13]  /*18a0*/  ISETP.NE.AND P0, PT, R4, 0x4, PT ;  /* 0x000000040400780c */ /* 0x000fda0003f05270 */
[----:B------:R-:W-:Y:S05]  /*18b0*/  @P0 BRA `(.L_x_6462) ;  /* 0x0000000800b80947 */ /* 0x000fea0003800000 */
[----:B------:R-:W2:Y:S02]  /*18c0*/  LDG.E.64 R2, desc[UR36][R2.64] ;  /* 0x0000002402027981 */ /* 0x000ea4000c1e1b00 */
[----:B--2---:R4:W0:Y:S01]  /*18d0*/  I2F.S64 R19, R2 ;  /* 0x0000000200137312 */ /* 0x0048220000301400 */
[----:B------:R-:W-:Y:S05]  /*18e0*/  BRA `(.L_x_6463) ;  /* 0x0000000c00087947 */ /* 0x000fea0003800000 */
.L_x_6465:
[----:B------:R-:W2:Y:S02]  /*18f0*/  LDG.E R2, desc[UR36][R2.64] ;  /* 0x0000002402027981 */ /* 0x000ea4000c1e1900 */
[----:B--2---:R-:W-:Y:S01]  /*1900*/  I2FP.F32.S32 R19, R2 ;  /* 0x0000000200137245 */ /* 0x004fe20000201400 */
[----:B------:R-:W-:Y:S06]  /*1910*/  BRA `(.L_x_6463) ;  /* 0x0000000800fc7947 */ /* 0x000fec0003800000 */
.L_x_6464:
[----:B------:R-:W2:Y:S02]  /*1920*/  LDG.E.U16 R2, desc[UR36][R2.64] ;  /* 0x0000002402027981 */ /* 0x000ea4000c1e1500 */
[----:B--2---:R0:W1:Y:S01]  /*1930*/  I2F.S16 R19, R2 ;  /* 0x0000000200137306 */ /* 0x0040620000101400 */
[----:B------:R-:W-:Y:S05]  /*1940*/  BRA `(.L_x_6463) ;  /* 0x0000000800f07947 */ /* 0x000fea0003800000 */
.L_x_6459:
[----:B------:R-:W-:-:S13]  /*1950*/  ISETP.GT.AND P0, PT, R4, 0x6, PT ;  /* 0x000000060400780c */ /* 0x000fda0003f04270 */
[----:B------:R-:W-:Y:S05]  /*1960*/  @P0 BRA `(.L_x_6466) ;  /* 0x0000000000240947 */ /* 0x000fea0003800000 */
[----:B------:R-:W-:-:S13]  /*1970*/  ISETP.NE.AND P0, PT, R4, 0x5, PT ;  /* 0x000000050400780c */ /* 0x000fda0003f05270 */
[----:B------:R-:W-:Y:S05]  /*1980*/  @!P0 BRA `(.L_x_6467) ;  /* 0x0000000000108947 */ /* 0x000fea0003800000 */
[----:B------:R-:W-:-:S13]  /*1990*/  ISETP.NE.AND P0, PT, R4, 0x6, PT ;  /* 0x000000060400780c */ /* 0x000fda0003f05270 */
[----:B------:R-:W-:Y:S05]  /*19a0*/  @P0 BRA `(.L_x_6462) ;  /* 0x00000008007c0947 */ /* 0x000fea0003800000 */
[----:B------:R2:W5:Y:S01]  /*19b0*/  LDG.E R19, desc[UR36][R2.64] ;  /* 0x0000002402137981 */ /* 0x000562000c1e1900 */
[----:B------:R-:W-:Y:S05]  /*19c0*/  BRA `(.L_x_6463) ;  /* 0x0000000800d07947 */ /* 0x000fea0003800000 */
.L_x_6467:
[----:B------:R-:W2:Y:S02]  /*19d0*/  LDG.E.U16 R2, desc[UR36][R2.64] ;  /* 0x0000002402027981 */ /* 0x000ea4000c1e1500 */
[----:B--2---:R-:W-:Y:S01]  /*19e0*/  HADD2.F32 R19, -RZ, R2.H0_H0 ;  /* 0x20000002ff137230 */ /* 0x004fe20000004100 */
[----:B------:R-:W-:Y:S06]  /*19f0*/  BRA `(.L_x_6463) ;  /* 0x0000000800c47947 */ /* 0x000fec0003800000 */
.L_x_6466:
[----:B------:R-:W-:-:S13]  /*1a00*/  ISETP.NE.AND P0, PT, R4, 0x7, PT ;  /* 0x000000070400780c */ /* 0x000fda0003f05270 */
[----:B------:R-:W-:Y:S05]  /*1a10*/  @!P0 BRA `(.L_x_6468) ;  /* 0x0000000000248947 */ /* 0x000fea0003800000 */
[----:B------:R-:W-:-:S13]  /*1a20*/  ISETP.NE.AND P0, PT, R4, 0x8, PT ;  /* 0x000000080400780c */ /* 0x000fda0003f05270 */
[----:B------:R-:W-:Y:S05]  /*1a30*/  @!P0 BRA `(.L_x_6469) ;  /* 0x0000000000108947 */ /* 0x000fea0003800000 */
[----:B------:R-:W-:-:S13]  /*1a40*/  ISETP.NE.AND P0, PT, R4, 0x9, PT ;  /* 0x000000090400780c */ /* 0x000fda0003f05270 */
[----:B------:R-:W-:Y:S05]  /*1a50*/  @P0 BRA `(.L_x_6462) ;  /* 0x0000000800500947 */ /* 0x000fea0003800000 */
[----:B------:R3:W5:Y:S01]  /*1a60*/  LDG.E R19, desc[UR36][R2.64] ;  /* 0x0000002402137981 */ /* 0x000762000c1e1900 */
[----:B------:R-:W-:Y:S05]  /*1a70*/  BRA `(.L_x_6463) ;  /* 0x0000000800a47947 */ /* 0x000fea0003800000 */
.L_x_6469:
[----:B------:R-:W2:Y:S02]  /*1a80*/  LDG.E.U16 R2, desc[UR36][R2.64] ;  /* 0x0000002402027981 */ /* 0x000ea4000c1e1500 */
[----:B--2---:R-:W-:Y:S01]  /*1a90*/  HADD2.F32 R19, -RZ, R2.H0_H0 ;  /* 0x20000002ff137230 */ /* 0x004fe20000004100 */
[----:B------:R-:W-:Y:S06]  /*1aa0*/  BRA `(.L_x_6463) ;  /* 0x0000000800987947 */ /* 0x000fec0003800000 */
.L_x_6468:
[----:B------:R-:W2:Y:S01]  /*1ab0*/  LDG.E.64 R2, desc[UR36][R2.64] ;  /* 0x0000002402027981 */ /* 0x000ea2000c1e1b00 */
[----:B------:R-:W-:Y:S01]  /*1ac0*/  UMOV UR4, 0xf0000000 ;  /* 0xf000000000047882 */ /* 0x000fe20000000000 */
[----:B------:R-:W-:Y:S01]  /*1ad0*/  UMOV UR5, 0x380fffff ;  /* 0x380fffff00057882 */ /* 0x000fe20000000000 */
[----:B--2---:R-:W0:Y:S01]  /*1ae0*/  F2F.F32.F64 R19, R2 ;  /* 0x0000000200137310 */ /* 0x004e220000301000 */
[----:B------:R-:W-:-:S14]  /*1af0*/  DSETP.GEU.AND P0, PT, |R2|, UR4, PT ;  /* 0x0000000402007e2a */ /* 0x000fdc000bf0e200 */
[----:B0-----:R-:W-:Y:S01]  /*1b00*/  @!P0 FMUL R19, R19, 1.175494350822287508e-38 ;  /* 0x0080000013138820 */ /* 0x001fe20000400000 */
[----:B------:R-:W-:Y:S06]  /*1b10*/  BRA `(.L_x_6463) ;  /* 0x00000008007c7947 */ /* 0x000fec0003800000 */
.L_x_6458:
        /* <DEDUP_REMOVED lines=10> */
[----:B------:R-:W-:Y:S01]  /*1bc0*/  FSEL R19, RZ, 1, !P0 ;  /* 0x3f800000ff137808 */ /* 0x000fe20004000000 */
[----:B------:R-:W-:Y:S08]  /*1bd0*/  BRA `(.L_x_6463) ;  /* 0x00000008004c7947 */ /* 0x000ff00003800000 */
.L_x_6472:
[----:B------:R-:W2:Y:S01]  /*1be0*/  LDG.E.64 R2, desc[UR36][R2.64] ;  /* 0x0000002402027981 */ /* 0x000ea2000c1e1b00 */
[----:B------:R-:W-:Y:S01]  /*1bf0*/  UMOV UR4, 0xf0000000 ;  /* 0xf000000000047882 */ /* 0x000fe20000000000 */
[----:B------:R-:W-:Y:S01]  /*1c00*/  UMOV UR5, 0x380fffff ;  /* 0x380fffff00057882 */ /* 0x000fe20000000000 */
[----:B--2---:R-:W0:Y:S01]  /*1c10*/  F2F.F32.F64 R19, R2 ;  /* 0x0000000200137310 */ /* 0x004e220000301000 */
[----:B------:R-:W-:-:S14]  /*1c20*/  DSETP.GEU.AND P0, PT, |R2|, UR4, PT ;  /* 0x0000000402007e2a */ /* 0x000fdc000bf0e200 */
[----:B0-----:R-:W-:Y:S01]  /*1c30*/  @!P0 FMUL R19, R19, 1.175494350822287508e-38 ;  /* 0x0080000013138820 */ /* 0x001fe20000400000 */
[----:B------:R-:W-:Y:S06]  /*1c40*/  BRA `(.L_x_6463) ;  /* 0x0000000800307947 */ /* 0x000fec0003800000 */
.L_x_6471:
        /* <DEDUP_REMOVED lines=16> */
[----:B------:R-:W-:Y:S01]  /*1d50*/  SEL R5, R4, RZ, P0 ;  /* 0x000000ff04057207 */ /* 0x000fe20000000000 */
[----:B------:R-:W-:-:S04]  /*1d60*/  VIADD R4, R0, 0x1000000 ;  /* 0x0100000000047836 */ /* 0x000fc80000000000 */
[----:B------:R-:W-:Y:S01]  /*1d70*/  IMAD R6, R5, R6, 0x3c000000 ;  /* 0x3c00000005067424 */ /* 0x000fe200078e0206 */
[----:B------:R-:W-:Y:S02]  /*1d80*/  SHF.L.U32 R5, R0, R5, RZ ;  /* 0x0000000500057219 */ /* 0x000fe400000006ff */
[----:B------:R-:W-:Y:S02]  /*1d90*/  SHF.R.S32.HI R4, RZ, 0x8, R4 ;  /* 0x00000008ff047819 */ /* 0x000fe40000011404 */
[----:B------:R-:W-:-:S04]  /*1da0*/  LEA.HI R5, R5, R6, RZ, 0x1c ;  /* 0x0000000605057211 */ /* 0x000fc800078fe0ff */
[----:B------:R-:W-:-:S04]  /*1db0*/  LOP3.LUT R5, R5, 0x7f800000, R4, 0xf8, !PT ;  /* 0x7f80000005057812 */ /* 0x000fc800078ef804 */
[----:B------:R-:W-:-:S04]  /*1dc0*/  LOP3.LUT R2, R5, R2, RZ, 0x30, !PT ;  /* 0x0000000205027212 */ /* 0x000fc800078e30ff */
[----:B------:R-:W-:Y:S01]  /*1dd0*/  LOP3.LUT R19, R2, 0x80000000, R19, 0xf8, !PT ;  /* 0x8000000002137812 */ /* 0x000fe200078ef813 */
[----:B------:R-:W-:Y:S06]  /*1de0*/  BRA `(.L_x_6463) ;  /* 0x0000000400c87947 */ /* 0x000fec0003800000 */
.L_x_6474:
        /* <DEDUP_REMOVED lines=11> */
[----:B------:R-:W-:Y:S01]  /*1ea0*/  LOP3.LUT R19, R19, 0x80000000, R0, 0xf8, !PT ;  /* 0x8000000013137812 */ /* 0x000fe200078ef800 */
[----:B------:R-:W-:Y:S06]  /*1eb0*/  BRA `(.L_x_6463) ;  /* 0x0000000400947947 */ /* 0x000fec0003800000 */
.L_x_6473:
[----:B------:R-:W2:Y:S02]  /*1ec0*/  LDG.E.U16 R2, desc[UR36][R2.64] ;  /* 0x0000002402027981 */ /* 0x000ea4000c1e1500 */
[----:B--2---:R-:W-:Y:S01]  /*1ed0*/  IMAD.U32 R19, R2, 0x10000, RZ ;  /* 0x0001000002137824 */ /* 0x004fe200078e00ff */
[----:B------:R-:W-:Y:S06]  /*1ee0*/  BRA `(.L_x_6463) ;  /* 0x0000000400887947 */ /* 0x000fec0003800000 */
.L_x_6470:
        /* <DEDUP_REMOVED lines=9> */
[----:B--2---:R-:W-:Y:S01]  /*1f80*/  I2FP.F32.U32 R19, R2 ;  /* 0x0000000200137245 */ /* 0x004fe20000201000 */
[----:B------:R-:W-:Y:S06]  /*1f90*/  BRA `(.L_x_6463) ;  /* 0x00000004005c7947 */ /* 0x000fec0003800000 */
.L_x_6477:
[----:B------:R-:W2:Y:S01]  /*1fa0*/  LDG.E.U8 R2, desc[UR36][R2.64] ;  /* 0x0000002402027981 */ /* 0x000ea2000c1e1100 */
        /* <DEDUP_REMOVED lines=19> */
.L_x_6479:
[----:B------:R-:W-:Y:S05]  /*20e0*/  BSYNC B0 ;  /* 0x0000000000007941 */ /* 0x000fea0003800000 */
.L_x_6478:
[----:B------:R-:W-:Y:S01]  /*20f0*/  IMAD.SHL.U32 R2, R2, 0x100000, RZ ;  /* 0x0010000002027824 */ /* 0x000fe200078e00ff */
[----:B------:R-:W-:-:S04]  /*2100*/  LEA R0, R0, 0x3b800000, 0x17 ;  /* 0x3b80000000007811 */ /* 0x000fc800078eb8ff */
[----:B------:R-:W-:Y:S01]  /*2110*/  LOP3.LUT R19, R0, R2, R19, 0xfe, !PT ;  /* 0x0000000200137212 */ /* 0x000fe200078efe13 */
[----:B------:R-:W-:Y:S06]  /*2120*/  BRA `(.L_x_6463) ;  /* 0x0000000000f87947 */ /* 0x000fec0003800000 */
.L_x_6476:
        /* <DEDUP_REMOVED lines=20> */
.L_x_6481:
[----:B------:R-:W-:Y:S05]  /*2270*/  BSYNC B0 ;  /* 0x0000000000007941 */ /* 0x000fea0003800000 */
.L_x_6480:
[----:B------:R-:W-:Y:S01]  /*2280*/  IMAD.SHL.U32 R2, R2, 0x200000, RZ ;  /* 0x0020000002027824 */ /* 0x000fe200078e00ff */
[----:B------:R-:W-:-:S04]  /*2290*/  LEA R0, R0, 0x37800000, 0x17 ;  /* 0x3780000000007811 */ /* 0x000fc800078eb8ff */
[----:B------:R-:W-:Y:S01]  /*22a0*/  LOP3.LUT R19, R0, R2, R19, 0xfe, !PT ;  /* 0x0000000200137212 */ /* 0x000fe200078efe13 */
[----:B------:R-:W-:Y:S06]  /*22b0*/  BRA `(.L_x_6463) ;  /* 0x0000000000947947 */ /* 0x000fec0003800000 */
.L_x_6475:
[----:B------:R-:W-:-:S13]  /*22c0*/  ISETP.NE.AND P0, PT, R4, 0x1c, PT ;  /* 0x0000001c0400780c */ /* 0x000fda0003f05270 */
[----:B------:R-:W-:Y:S05]  /*22d0*/  @!P0 BRA `(.L_x_6482) ;  /* 0x0000000000848947 */ /* 0x000fea0003800000 */
[----:B------:R-:W-:-:S13]  /*22e0*/  ISETP.NE.AND P0, PT, R4, 0x1d, PT ;  /* 0x0000001d0400780c */ /* 0x000fda0003f05270 */
[----:B------:R-:W-:Y:S05]  /*22f0*/  @!P0 BRA `(.L_x_6483) ;  /* 0x0000000000708947 */ /* 0x000fea0003800000 */
[----:B------:R-:W-:-:S13]  /*2300*/  ISETP.NE.AND P0, PT, R4, 0x2c, PT ;  /* 0x0000002c0400780c */ /* 0x000fda0003f05270 */
[----:B------:R-:W-:Y:S05]  /*2310*/  @P0 BRA `(.L_x_6462) ;  /* 0x0000000000200947 */ /* 0x000fea0003800000 */
[----:B------:R-:W2:Y:S01]  /*2320*/  LDG.E.U8 R2, desc[UR36][R2.64] ;  /* 0x0000002402027981 */ /* 0x000ea2000c1e1100 */
[----:B------:R-:W-:Y:S01]  /*2330*/  IMAD.MOV.U32 R19, RZ, RZ, 0x400000 ;  /* 0x00400000ff137424 */ /* 0x000fe200078e00ff */
[----:B--2---:R-:W-:-:S13]  /*2340*/  ISETP.NE.AND P0, PT, R2, RZ, PT ;  /* 0x000000ff0200720c */ /* 0x004fda0003f05270 */
[----:B------:R-:W-:Y:S05]  /*2350*/  @!P0 BRA `(.L_x_6463) ;  /* 0x00000000006c8947 */ /* 0x000fea0003800000 */
[----:B------:R-:W-:-:S13]  /*2360*/  ISETP.NE.AND P0, PT, R2, 0xff, PT ;  /* 0x000000ff0200780c */ /* 0x000fda0003f05270 */
[----:B------:R-:W-:Y:S02]  /*2370*/  @!P0 IMAD.MOV.U32 R19, RZ, RZ, 0x7f800001 ;  /* 0x7f800001ff138424 */ /* 0x000fe400078e00ff */
[----:B------:R-:W-:Y:S01]  /*2380*/  @P0 IMAD.SHL.U32 R19, R2, 0x800000, RZ ;  /* 0x0080000002130824 */ /* 0x000fe200078e00ff */
[----:B------:R-:W-:Y:S06]  /*2390*/  BRA `(.L_x_6463) ;  /* 0x00000000005c7947 */ /* 0x000fec0003800000 */
.L_x_6462:
        /* <DEDUP_REMOVED lines=16> */
.L_x_6484:
[----:B------:R-:W-:Y:S01]  /*24a0*/  IMAD.MOV.U32 R19, RZ, RZ, RZ ;  /* 0x000000ffff137224 */ /* 0x000fe200078e00ff */
[----:B------:R-:W-:Y:S06]  /*24b0*/  BRA `(.L_x_6463) ;  /* 0x0000000000147947 */ /* 0x000fec0003800000 */
.L_x_6483:
[----:B------:R-:W2:Y:S02]  /*24c0*/  LDG.E.64 R2, desc[UR36][R2.64] ;  /* 0x0000002402027981 */ /* 0x000ea4000c1e1b00 */
[----:B--2---:R0:W1:Y:S01]  /*24d0*/  I2F.U64 R19, R2 ;  /* 0x0000000200137312 */ /* 0x0040620000301000 */
[----:B------:R-:W-:Y:S05]  /*24e0*/  BRA `(.L_x_6463) ;  /* 0x0000000000087947 */ /* 0x000fea0003800000 */
.L_x_6482:
[----:B------:R-:W2:Y:S02]  /*24f0*/  LDG.E R2, desc[UR36][R2.64] ;  /* 0x0000002402027981 */ /* 0x000ea4000c1e1900 */
[----:B--2---:R-:W-:-:S07]  /*2500*/  I2FP.F32.U32 R19, R2 ;  /* 0x0000000200137245 */ /* 0x004fce0000201000 */
.L_x_6463:
[----:B------:R-:W-:Y:S05]  /*2510*/  BSYNC B6 ;  /* 0x0000000000067941 */ /* 0x000fea0003800000 */
.L_x_6457:
[----:B0-234-:R-:W0:Y:S01]  /*2520*/  LDC.U8 R2, c[0x0][0x4a2] ;  /* 0x00012880ff027b82 */ /* 0x01de220000000000 */
        /* <DEDUP_REMOVED lines=16> */
.L_x_6488:
[----:B------:R0:W5:Y:S01]  /*2630*/  LDG.E.U8 R0, desc[UR36][R4.64] ;  /* 0x0000002404007981 */ /* 0x000162000c1e1100 */
[----:B------:R-:W-:Y:S05]  /*2640*/  BRA `(.L_x_6490) ;  /* 0x0000000c00647947 */ /* 0x000fea0003800000 */
.L_x_6487:
        /* <DEDUP_REMOVED lines=8> */
.L_x_6492:
[----:B------:R0:W5:Y:S01]  /*26d0*/  LDG.E.U8 R0, desc[UR36][R4.64] ;  /* 0x0000002404007981 */ /* 0x000162000c1e1100 */
[----:B------:R-:W-:Y:S05]  /*26e0*/  BRA `(.L_x_6490) ;  /* 0x0000000c003c7947 */ /* 0x000fea0003800000 */
.L_x_6491:
[----:B------:R4:W5:Y:S01]  /*26f0*/  LDG.E.U16 R0, desc[UR36][R4.64] ;  /* 0x0000002404007981 */ /* 0x000962000c1e1500 */
[----:B------:R-:W-:Y:S05]  /*2700*/  BRA `(.L_x_6490) ;  /* 0x0000000c00347947 */ /* 0x000fea0003800000 */
.L_x_6486:
        /* <DEDUP_REMOVED lines=10> */
.L_x_6494:
[----:B------:R-:W2:Y:S02]  /*27b0*/  LDG.E.U16 R2, desc[UR36][R4.64] ;  /* 0x0000002404027981 */ /* 0x000ea4000c1e1500 */
[----:B--2---:R-:W-:-:S06]  /*27c0*/  HADD2.F32 R2, -RZ, R2.H0_H0 ;  /* 0x20000002ff027230 */ /* 0x004fcc0000004100 */
[----:B------:R-:W0:Y:S02]  /*27d0*/  F2I.S64.TRUNC R2, R2 ;  /* 0x0000000200027311 */ /* 0x000e24000020d900 */
[----:B0-----:R-:W-:Y:S01]  /*27e0*/  PRMT R0, R2, 0x7610, R0 ;  /* 0x0000761002007816 */ /* 0x001fe20000000000 */
[----:B------:R-:W-:Y:S06]  /*27f0*/  BRA `(.L_x_6490) ;  /* 0x0000000800f87947 */ /* 0x000fec0003800000 */
.L_x_6493:
        /* <DEDUP_REMOVED lines=10> */
.L_x_6496:
[----:B------:R-:W2:Y:S02]  /*28a0*/  LDG.E.U16 R4, desc[UR36][R4.64] ;  /* 0x0000002404047981 */ /* 0x000ea4000c1e1500 */
[----:B--2---:R-:W-:-:S06]  /*28b0*/  HADD2.F32 R2, -RZ, R4.H0_H0 ;  /* 0x20000004ff027230 */ /* 0x004fcc0000004100 */
[----:B------:R-:W0:Y:S02]  /*28c0*/  F2I.S64.TRUNC R2, R2 ;  /* 0x0000000200027311 */ /* 0x000e24000020d900 */
[----:B0-----:R-:W-:Y:S01]  /*28d0*/  PRMT R0, R2, 0x7610, R0 ;  /* 0x0000761002007816 */ /* 0x001fe20000000000 */
[----:B------:R-:W-:Y:S06]  /*28e0*/  BRA `(.L_x_6490) ;  /* 0x0000000800bc7947 */ /* 0x000fec0003800000 */
.L_x_6495:
[----:B------:R-:W2:Y:S02]  /*28f0*/  LDG.E.64 R2, desc[UR36][R4.64] ;  /* 0x0000002404027981 */ /* 0x000ea4000c1e1b00 */
[----:B--2---:R-:W0:Y:S02]  /*2900*/  F2I.S64.F64.TRUNC R2, R2 ;  /* 0x0000000200027311 */ /* 0x004e24000030d900 */
[----:B0-----:R-:W-:Y:S01]  /*2910*/  PRMT R0, R2, 0x7610, R0 ;  /* 0x0000761002007816 */ /* 0x001fe20000000000 */
[----:B------:R-:W-:Y:S06]  /*2920*/  BRA `(.L_x_6490) ;  /* 0x0000000800ac7947 */ /* 0x000fec0003800000 */
.L_x_6485:
        /* <DEDUP_REMOVED lines=12> */
.L_x_6499:
[----:B------:R-:W2:Y:S02]  /*29f0*/  LDG.E.64 R4, desc[UR36][R4.64] ;  /* 0x0000002404047981 */ /* 0x000ea4000c1e1b00 */
[----:B--2---:R-:W0:Y:S02]  /*2a00*/  F2I.S64.F64.TRUNC R2, R4 ;  /* 0x0000000400027311 */ /* 0x004e24000030d900 */
[----:B0-----:R-:W-:Y:S01]  /*2a10*/  PRMT R0, R2, 0x7610, R0 ;  /* 0x0000761002007816 */ /* 0x001fe20000000000 */
[----:B------:R-:W-:Y:S06]  /*2a20*/  BRA `(.L_x_6490) ;  /* 0x00000008006c7947 */ /* 0x000fec0003800000 */
.L_x_6498:
        /* <DEDUP_REMOVED lines=28> */
.L_x_6501:
        /* <DEDUP_REMOVED lines=15> */
.L_x_6500:
[----:B------:R-:W2:Y:S02]  /*2ce0*/  LDG.E.U16 R2, desc[UR36][R4.64] ;  /* 0x0000002404027981 */ /* 0x000ea4000c1e1500 */
[----:B--2---:R-:W-:-:S06]  /*2cf0*/  IMAD.U32 R2, R2, 0x10000, RZ ;  /* 0x0001000002027824 */ /* 0x004fcc00078e00ff */
[----:B------:R-:W0:Y:S02]  /*2d00*/  F2I.S64.TRUNC R2, R2 ;  /* 0x0000000200027311 */ /* 0x000e24000020d900 */
[----:B0-----:R-:W-:Y:S01]  /*2d10*/  PRMT R0, R2, 0x7610, R0 ;  /* 0x0000761002007816 */ /* 0x001fe20000000000 */
[----:B------:R-:W-:Y:S06]  /*2d20*/  BRA `(.L_x_6490) ;  /* 0x0000000400ac7947 */ /* 0x000fec0003800000 */
.L_x_6497:
        /* <DEDUP_REMOVED lines=10> */
.L_x_6504:
        /* <DEDUP_REMOVED lines=21> */
.L_x_6508:
[----:B------:R-:W-:Y:S05]  /*2f20*/  BSYNC B1 ;  /* 0x0000000000017941 */ /* 0x000fea0003800000 */
.L_x_6507:
[----:B------:R-:W-:Y:S01]  /*2f30*/  IMAD.SHL.U32 R2, R2, 0x100000, RZ ;  /* 0x0010000002027824 */ /* 0x000fe200078e00ff */
[----:B------:R-:W-:-:S04]  /*2f40*/  LEA R3, R0, 0x3b800000, 0x17 ;  /* 0x3b80000000037811 */ /* 0x000fc800078eb8ff */
[----:B------:R-:W-:-:S07]  /*2f50*/  LOP3.LUT R2, R3, R2, R4, 0xfe, !PT ;  /* 0x0000000203027212 */ /* 0x000fce00078efe04 */
.L_x_6506:
[----:B------:R-:W-:Y:S05]  /*2f60*/  BSYNC B0 ;  /* 0x0000000000007941 */ /* 0x000fea0003800000 */
.L_x_6505:
[----:B------:R-:W0:Y:S02]  /*2f70*/  F2I.S64.TRUNC R2, R2 ;  /* 0x0000000200027311 */ /* 0x000e24000020d900 */
[----:B0-----:R-:W-:Y:S01]  /*2f80*/  PRMT R0, R2, 0x7610, R0 ;  /* 0x0000761002007816 */ /* 0x001fe20000000000 */
[----:B------:R-:W-:Y:S06]  /*2f90*/  BRA `(.L_x_6490) ;  /* 0x0000000400107947 */ /* 0x000fec0003800000 */
.L_x_6503:
        /* <DEDUP_REMOVED lines=21> */
.L_x_6512:
[----:B------:R-:W-:Y:S05]  /*30f0*/  BSYNC B1 ;  /* 0x0000000000017941 */ /* 0x000fea0003800000 */
.L_x_6511:
[----:B------:R-:W-:Y:S01]  /*3100*/  IMAD.SHL.U32 R2, R2, 0x200000, RZ ;  /* 0x0020000002027824 */ /* 0x000fe200078e00ff */
[----:B------:R-:W-:-:S04]  /*3110*/  LEA R3, R0, 0x37800000, 0x17 ;  /* 0x3780000000037811 */ /* 0x000fc800078eb8ff */
[----:B------:R-:W-:-:S07]  /*3120*/  LOP3.LUT R2, R3, R2, R4, 0xfe, !PT ;  /* 0x0000000203027212 */ /* 0x000fce00078efe04 */
.L_x_6510:
[----:B------:R-:W-:Y:S05]  /*3130*/  BSYNC B0 ;  /* 0x0000000000007941 */ /* 0x000fea0003800000 */
.L_x_6509:
[----:B------:R-:W0:Y:S02]  /*3140*/  F2I.S64.TRUNC R2, R2 ;  /* 0x0000000200027311 */ /* 0x000e24000020d900 */
[----:B0-----:R-:W-:Y:S01]  /*3150*/  PRMT R0, R2, 0x7610, R0 ;  /* 0x0000761002007816 */ /* 0x001fe20000000000 */
[----:B------:R-:W-:Y:S06]  /*3160*/  BRA `(.L_x_6490) ;  /* 0x00000000009c7947 */ /* 0x000fec0003800000 */
.L_x_6502:
        /* <DEDUP_REMOVED lines=14> */
.L_x_6516:
[----:B------:R-:W-:Y:S05]  /*3250*/  BSYNC B0 ;  /* 0x0000000000007941 */ /* 0x000fea0003800000 */
.L_x_6515:
[----:B------:R-:W0:Y:S02]  /*3260*/  F2I.S64.TRUNC R2, R2 ;  /* 0x0000000200027311 */ /* 0x000e24000020d900 */
[----:B0-----:R-:W-:Y:S01]  /*3270*/  PRMT R0, R2, 0x7610, R0 ;  /* 0x0000761002007816 */ /* 0x001fe20000000000 */
[----:B------:R-:W-:Y:S06]  /*3280*/  BRA `(.L_x_6490) ;  /* 0x0000000000547947 */ /* 0x000fec0003800000 */
.L_x_6489:
        /* <DEDUP_REMOVED lines=15> */
[----:B01---5:R-:W-:Y:S05]  /*3380*/  CALL.ABS.NOINC R2 ;  /* 0x0000000002007343 */ /* 0x023fea0003c00000 */
.L_x_6517:
[----:B------:R-:W-:Y:S01]  /*3390*/  PRMT R0, RZ, 0x7610, R0 ;  /* 0x00007610ff007816 */ /* 0x000fe20000000000 */
[----:B------:R-:W-:Y:S06]  /*33a0*/  BRA `(.L_x_6490) ;  /* 0x00000000000c7947 */ /* 0x000fec0003800000 */
.L_x_6514:
[----:B------:R3:W5:Y:S01]  /*33b0*/  LDG.E.U8 R0, desc[UR36][R4.64] ;  /* 0x0000002404007981 */ /* 0x000762000c1e1100 */
[----:B------:R-:W-:Y:S05]  /*33c0*/  BRA `(.L_x_6490) ;  /* 0x0000000000047947 */ /* 0x000fea0003800000 */
.L_x_6513:
[----:B------:R2:W5:Y:S02]  /*33d0*/  LDG.E.U8 R0, desc[UR36][R4.64] ;  /* 0x0000002404007981 */ /* 0x000564000c1e1100 */
.L_x_6490:
[----:B0-234-:R-:W0:Y:S01]  /*33e0*/  LDC.U8 R4, c[0x0][0x4a0] ;  /* 0x00012800ff047b82 */ /* 0x01de220000000000 */
[----:B-----5:R-:W-:Y:S01]  /*33f0*/  LOP3.LUT R0, R0, 0xff, RZ, 0xc0, !PT ;  /* 0x000000ff00007812 */ /* 0x020fe200078ec0ff */
[----:B------:R-:W-:-:S05]  /*3400*/  ULDC UR4, c[0x0][0x490] ;  /* 0x0001240000047ab9 */ /* 0x000fca0000000800 */
[----:B------:R-:W1:Y:S02]  /*3410*/  I2F.U16 R0, R0 ;  /* 0x0000000000007306 */ /* 0x000e640000101000 */
[----:B-1----:R-:W-:Y:S01]  /*3420*/  FMUL.FTZ R2, R0, R19 ;  /* 0x0000001300027220 */ /* 0x002fe20000410000 */
[----:B0-----:R-:W-:-:S03]  /*3430*/  PRMT R3, R4, 0x9910, RZ ;  /* 0x0000991004037816 */ /* 0x001fc600000000ff */
[----:B------:R-:W-:Y:S01]  /*3440*/  FMUL.FTZ R2, R2, UR4 ;  /* 0x0000000402027c20 */ /* 0x000fe20008410000 */
        /* <DEDUP_REMOVED lines=10> */
[----:B------:R-:W0:Y:S02]  /*34f0*/  F2I.FTZ.TRUNC.NTZ R3, R2 ;  /* 0x0000000200037305 */ /* 0x000e24000021f100 */
[----:B0-----:R0:W-:Y:S01]  /*3500*/  STG.E.U8 desc[UR36][R16.64], R3 ;  /* 0x0000000310007986 */ /* 0x0011e2000c101124 */
[----:B------:R-:W-:Y:S05]  /*3510*/  BRA `(.L_x_6523) ;  /* 0x0000000c00507947 */ /* 0x000fea0003800000 */
.L_x_6521:
[----:B------:R-:W0:Y:S02]  /*3520*/  F2I.S64.TRUNC R2, R2 ;  /* 0x0000000200027311 */ /* 0x000e24000020d900 */
[----:B0-----:R-:W-:-:S05]  /*3530*/  IMAD.MOV.U32 R5, RZ, RZ, R2 ;  /* 0x000000ffff057224 */ /* 0x001fca00078e0002 */
[----:B------:R0:W-:Y:S01]  /*3540*/  STG.E.U8 desc[UR36][R16.64], R5 ;  /* 0x0000000510007986 */ /* 0x0001e2000c101124 */
[----:B------:R-:W-:Y:S05]  /*3550*/  BRA `(.L_x_6523) ;  /* 0x0000000c00407947 */ /* 0x000fea0003800000 */
.L_x_6520:
[----:B------:R-:W-:-:S13]  /*3560*/  ISETP.NE.AND P0, PT, R3, 0x2, PT ;  /* 0x000000020300780c */ /* 0x000fda0003f05270 */
[----:B------:R-:W-:Y:S05]  /*3570*/  @!P0 BRA `(.L_x_6524) ;  /* 0x0000000000288947 */ /* 0x000fea0003800000 */
[----:B------:R-:W-:-:S13]  /*3580*/  ISETP.NE.AND P0, PT, R3, 0x3, PT ;  /* 0x000000030300780c */ /* 0x000fda0003f05270 */
[----:B------:R-:W-:Y:S05]  /*3590*/  @!P0 BRA `(.L_x_6525) ;  /* 0x0000000000148947 */ /* 0x000fea0003800000 */
[----:B------:R-:W-:-:S13]  /*35a0*/  ISETP.NE.AND P0, PT, R3, 0x4, PT ;  /* 0x000000040300780c */ /* 0x000fda0003f05270 */
[----:B------:R-:W-:Y:S05]  /*35b0*/  @P0 BRA `(.L_x_6522) ;  /* 0x0000000800d00947 */ /* 0x000fea0003800000 */
[----:B------:R-:W0:Y:S02]  /*35c0*/  F2I.S64.TRUNC R2, R2 ;  /* 0x0000000200027311 */ /* 0x000e24000020d900 */
[----:B0-----:R0:W-:Y:S01]  /*35d0*/  STG.E.64 desc[UR36][R16.64], R2 ;  /* 0x0000000210007986 */ /* 0x0011e2000c101b24 */
[----:B------:R-:W-:Y:S05]  /*35e0*/  BRA `(.L_x_6523) ;  /* 0x0000000c001c7947 */ /* 0x000fea0003800000 */
.L_x_6525:
[----:B------:R-:W0:Y:S02]  /*35f0*/  F2I.FTZ.TRUNC.NTZ R3, R2 ;  /* 0x0000000200037305 */ /* 0x000e24000021f100 */
[----:B0-----:R0:W-:Y:S01]  /*3600*/  STG.E desc[UR36][R16.64], R3 ;  /* 0x0000000310007986 */ /* 0x0011e2000c101924 */
[----:B------:R-:W-:Y:S05]  /*3610*/  BRA `(.L_x_6523) ;  /* 0x0000000c00107947 */ /* 0x000fea0003800000 */
.L_x_6524:
[----:B------:R-:W0:Y:S02]  /*3620*/  F2I.FTZ.TRUNC.NTZ R3, R2 ;  /* 0x0000000200037305 */ /* 0x000e24000021f100 */
[----:B0-----:R0:W-:Y:S01]  /*3630*/  STG.E.U16 desc[UR36][R16.64], R3 ;  /* 0x0000000310007986 */ /* 0x0011e2000c101524 */
[----:B------:R-:W-:Y:S05]  /*3640*/  BRA `(.L_x_6523) ;  /* 0x0000000c00047947 */ /* 0x000fea0003800000 */
.L_x_6519:
[----:B------:R-:W-:-:S13]  /*3650*/  ISETP.GT.AND P0, PT, R3, 0x6, PT ;  /* 0x000000060300780c */ /* 0x000fda0003f04270 */
[----:B------:R-:W-:Y:S05]  /*3660*/  @P0 BRA `(.L_x_6526) ;  /* 0x0000000000240947 */ /* 0x000fea0003800000 */
[----:B------:R-:W-:-:S13]  /*3670*/  ISETP.NE.AND P0, PT, R3, 0x5, PT ;  /* 0x000000050300780c */ /* 0x000fda0003f05270 */
[----:B------:R-:W-:Y:S05]  /*3680*/  @!P0 BRA `(.L_x_6527) ;  /* 0x0000000000108947 */ /* 0x000fea0003800000 */
[----:B------:R-:W-:-:S13]  /*3690*/  ISETP.NE.AND P0, PT, R3, 0x6, PT ;  /* 0x000000060300780c */ /* 0x000fda0003f05270 */
[----:B------:R-:W-:Y:S05]  /*36a0*/  @P0 BRA `(.L_x_6522) ;  /* 0x0000000800940947 */ /* 0x000fea0003800000 */
[----:B------:R0:W-:Y:S01]  /*36b0*/  STG.E desc[UR36][R16.64], R2 ;  /* 0x0000000210007986 */ /* 0x0001e2000c101924 */
[----:B------:R-:W-:Y:S05]  /*36c0*/  BRA `(.L_x_6523) ;  /* 0x0000000800e47947 */ /* 0x000fea0003800000 */
.L_x_6527:
[----:B------:R-:W-:-:S05]  /*36d0*/  F2FP.F16.F32.PACK_AB R2, RZ, R2 ;  /* 0x00000002ff02723e */ /* 0x000fca00000000ff */
[----:B------:R0:W-:Y:S01]  /*36e0*/  STG.E.U16 desc[UR36][R16.64], R2 ;  /* 0x0000000210007986 */ /* 0x0001e2000c101524 */
[----:B------:R-:W-:Y:S05]  /*36f0*/  BRA `(.L_x_6523) ;  /* 0x0000000800d87947 */ /* 0x000fea0003800000 */
.L_x_6526:
[----:B------:R-:W-:-:S13]  /*3700*/  ISETP.NE.AND P0, PT, R3, 0x7, PT ;  /* 0x000000070300780c */ /* 0x000fda0003f05270 */
[----:B------:R-:W-:Y:S05]  /*3710*/  @!P0 BRA `(.L_x_6528) ;  /* 0x00000000002c8947 */ /* 0x000fea0003800000 */
[----:B------:R-:W-:-:S13]  /*3720*/  ISETP.NE.AND P0, PT, R3, 0x8, PT ;  /* 0x000000080300780c */ /* 0x000fda0003f05270 */
[----:B------:R-:W-:Y:S05]  /*3730*/  @!P0 BRA `(.L_x_6529) ;  /* 0x0000000000148947 */ /* 0x000fea0003800000 */
[----:B------:R-:W-:-:S13]  /*3740*/  ISETP.NE.AND P0, PT, R3, 0x9, PT ;  /* 0x000000090300780c */ /* 0x000fda0003f05270 */
[----:B------:R-:W-:Y:S05]  /*3750*/  @P0 BRA `(.L_x_6522) ;  /* 0x0000000800680947 */ /* 0x000fea0003800000 */
[----:B------:R-:W-:-:S05]  /*3760*/  IMAD.MOV.U32 R3, RZ, RZ, RZ ;  /* 0x000000ffff037224 */ /* 0x000fca00078e00ff */
[----:B------:R0:W-:Y:S01]  /*3770*/  STG.E.64 desc[UR36][R16.64], R2 ;  /* 0x0000000210007986 */ /* 0x0001e2000c101b24 */
[----:B------:R-:W-:Y:S05]  /*3780*/  BRA `(.L_x_6523) ;  /* 0x0000000800b47947 */ /* 0x000fea0003800000 */
.L_x_6529:
[----:B------:R-:W-:-:S04]  /*3790*/  F2FP.F16.F32.PACK_AB R3, RZ, R2 ;  /* 0x00000002ff03723e */ /* 0x000fc800000000ff */
[----:B------:R-:W-:-:S05]  /*37a0*/  PRMT R3, R3, 0x5410, RZ ;  /* 0x0000541003037816 */ /* 0x000fca00000000ff */
[----:B------:R0:W-:Y:S01]  /*37b0*/  STG.E desc[UR36][R16.64], R3 ;  /* 0x0000000310007986 */ /* 0x0001e2000c101924 */
[----:B------:R-:W-:Y:S05]  /*37c0*/  BRA `(.L_x_6523) ;  /* 0x0000000800a47947 */ /* 0x000fea0003800000 */
.L_x_6528:
[----:B------:R-:W-:-:S06]  /*37d0*/  FMUL.FTZ R2, R2, 1 ;  /* 0x3f80000002027820 */ /* 0x000fcc0000410000 */
[----:B------:R-:W0:Y:S02]  /*37e0*/  F2F.F64.F32 R2, R2 ;  /* 0x0000000200027310 */ /* 0x000e240000201800 */
[----:B0-----:R0:W-:Y:S01]  /*37f0*/  STG.E.64 desc[UR36][R16.64], R2 ;  /* 0x0000000210007986 */ /* 0x0011e2000c101b24 */
[----:B------:R-:W-:Y:S05]  /*3800*/  BRA `(.L_x_6523) ;  /* 0x0000000800947947 */ /* 0x000fea0003800000 */
.L_x_6518:
        /* <DEDUP_REMOVED lines=8> */
[----:B------:R-:W-:-:S04]  /*3890*/  FSETP.NEU.FTZ.AND P0, PT, R2, RZ, PT ;  /* 0x000000ff0200720b */ /* 0x000fc80003f1d000 */
[----:B------:R-:W-:-:S05]  /*38a0*/  SEL R3, RZ, 0x1, !P0 ;  /* 0x00000001ff037807 */ /* 0x000fca0004000000 */
[----:B------:R4:W-:Y:S01]  /*38b0*/  STG.E.U8 desc[UR36][R16.64], R3 ;  /* 0x0000000310007986 */ /* 0x0009e2000c101124 */
[----:B------:R-:W-:Y:S05]  /*38c0*/  BRA `(.L_x_6523) ;  /* 0x0000000800647947 */ /* 0x000fea0003800000 */
.L_x_6532:
[----:B------:R-:W-:Y:S01]  /*38d0*/  FMUL.FTZ R4, R2, 1 ;  /* 0x3f80000002047820 */ /* 0x000fe20000410000 */
[----:B------:R-:W-:-:S05]  /*38e0*/  CS2R R6, SRZ ;  /* 0x0000000000067805 */ /* 0x000fca000001ff00 */
[----:B------:R-:W0:Y:S02]  /*38f0*/  F2F.F64.F32 R4, R4 ;  /* 0x0000000400047310 */ /* 0x000e240000201800 */
[----:B0-----:R3:W-:Y:S01]  /*3900*/  STG.E.128 desc[UR36][R16.64], R4 ;  /* 0x0000000410007986 */ /* 0x0017e2000c101d24 */
[----:B------:R-:W-:Y:S05]  /*3910*/  BRA `(.L_x_6523) ;  /* 0x0000000800507947 */ /* 0x000fea0003800000 */
.L_x_6531:
[----:B------:R-:W-:-:S13]  /*3920*/  ISETP.NE.AND P0, PT, R3, 0xf, PT ;  /* 0x0000000f0300780c */ /* 0x000fda0003f05270 */
[----:B------:R-:W-:Y:S05]  /*3930*/  @!P0 BRA `(.L_x_6533) ;  /* 0x0000000000ac8947 */ /* 0x000fea0003800000 */
[----:B------:R-:W-:-:S13]  /*3940*/  ISETP.NE.AND P0, PT, R3, 0x17, PT ;  /* 0x000000170300780c */ /* 0x000fda0003f05270 */
[----:B------:R-:W-:Y:S05]  /*3950*/  @!P0 BRA `(.L_x_6534) ;  /* 0x0000000000508947 */ /* 0x000fea0003800000 */
[----:B------:R-:W-:-:S13]  /*3960*/  ISETP.NE.AND P0, PT, R3, 0x18, PT ;  /* 0x000000180300780c */ /* 0x000fda0003f05270 */
[----:B------:R-:W-:Y:S05]  /*3970*/  @P0 BRA `(.L_x_6522) ;  /* 0x0000000400e00947 */ /* 0x000fea0003800000 */
[C---:B------:R-:W-:Y:S01]  /*3980*/  LOP3.LUT R4, R2.reuse, 0x7fffffff, RZ, 0xc0, !PT ;  /* 0x7fffffff02047812 */ /* 0x040fe200078ec0ff */
[----:B------:R-:W-:Y:S01]  /*3990*/  BSSY B0, `(.L_x_6535) ;  /* 0x000000d000007945 */ /* 0x000fe20003800000 */
[----:B------:R-:W-:Y:S02]  /*39a0*/  LOP3.LUT R0, R2, 0x80000000, RZ, 0xc0, !PT ;  /* 0x8000000002007812 */ /* 0x000fe400078ec0ff */
[----:B------:R-:W-:Y:S02]  /*39b0*/  ISETP.GT.U32.AND P0, PT, R4, 0x43efffff, PT ;  /* 0x43efffff0400780c */ /* 0x000fe40003f04070 */
[----:B------:R-:W-:Y:S01]  /*39c0*/  SHF.R.U32.HI R5, RZ, 0x18, R0 ;  /* 0x00000018ff057819 */ /* 0x000fe20000011600 */
[----:B------:R-:W-:-:S10]  /*39d0*/  IMAD.MOV.U32 R0, RZ, RZ, 0x7f ;  /* 0x0000007fff007424 */ /* 0x000fd400078e00ff */
[----:B------:R-:W-:Y:S05]  /*39e0*/  @P0 BRA `(.L_x_6536) ;  /* 0x00000000001c0947 */ /* 0x000fea0003800000 */
[----:B------:R-:W-:-:S13]  /*39f0*/  ISETP.GE.U32.AND P0, PT, R4, 0x3c800000, PT ;  /* 0x3c8000000400780c */ /* 0x000fda0003f06070 */
[----:B------:R-:W-:-:S04]  /*3a00*/  @P0 SHF.R.U32.HI R0, RZ, 0x14, R2 ;  /* 0x00000014ff000819 */ /* 0x000fc80000011602 */
[----:B------:R-:W-:-:S04]  /*3a10*/  @P0 LOP3.LUT R3, R0, 0x1, RZ, 0xc0, !PT ;  /* 0x0000000100030812 */ /* 0x000fc800078ec0ff */
[----:B------:R-:W-:Y:S01]  /*3a20*/  @P0 IADD3 R3, R2, 0x407ffff, R3 ;  /* 0x0407ffff02030810 */ /* 0x000fe20007ffe003 */
[----:B------:R-:W-:-:S03]  /*3a30*/  @!P0 FADD.FTZ R2, R4, 16384 ;  /* 0x4680000004028421 */ /* 0x000fc60000010000 */
[----:B------:R-:W-:Y:S01]  /*3a40*/  @P0 SHF.R.U32.HI R0, RZ, 0x14, R3 ;  /* 0x00000014ff000819 */ /* 0x000fe20000011603 */
[----:B------:R-:W-:-:S07]  /*3a50*/  @!P0 VIADD R0, R2, 0xb9800000 ;  /* 0xb980000002008836 */ /* 0x000fce0000000000 */
.L_x_6536:
[----:B------:R-:W-:Y:S05]  /*3a60*/  BSYNC B0 ;  /* 0x0000000000007941 */ /* 0x000fea0003800000 */
.L_x_6535:
[----:B------:R-:W-:-:S05]  /*3a70*/  LOP3.LUT R5, R0, R5, RZ, 0xfc, !PT ;  /* 0x0000000500057212 */ /* 0x000fca00078efcff */
[----:B------:R0:W-:Y:S01]  /*3a80*/  STG.E.U8 desc[UR36][R16.64], R5 ;  /* 0x0000000510007986 */ /* 0x0001e2000c101124 */
[----:B------:R-:W-:Y:S05]  /*3a90*/  BRA `(.L_x_6523) ;  /* 0x0000000400f07947 */ /* 0x000fea0003800000 */
.L_x_6534:
[----:B------:R-:W-:Y:S01]  /*3aa0*/  LOP3.LUT R4, R2, 0x7fffffff, RZ, 0xc0, !PT ;  /* 0x7fffffff02047812 */ /* 0x000fe200078ec0ff */
[----:B------:R-:W-:Y:S03]  /*3ab0*/  BSSY B0, `(.L_x_6537) ;  /* 0x000000e000007945 */ /* 0x000fe60003800000 */
[----:B------:R-:W-:-:S13]  /*3ac0*/  ISETP.GT.U32.AND P0, PT, R4, 0x477fffff, PT ;  /* 0x477fffff0400780c */ /* 0x000fda0003f04070 */
[----:B------:R-:W-:Y:S05]  /*3ad0*/  @P0 BRA `(.L_x_6538) ;  /* 0x0000000000200947 */ /* 0x000fea0003800000 */
[----:B------:R-:W-:-:S13]  /*3ae0*/  ISETP.GE.U32.AND P0, PT, R4, 0x38800000, PT ;  /* 0x388000000400780c */ /* 0x000fda0003f06070 */
[----:B------:R-:W-:-:S04]  /*3af0*/  @P0 SHF.R.U32.HI R0, RZ, 0x15, R2 ;  /* 0x00000015ff000819 */ /* 0x000fc80000011602 */
[----:B------:R-:W-:-:S04]  /*3b00*/  @P0 LOP3.LUT R3, R0, 0x1, RZ, 0xc0, !PT ;  /* 0x0000000100030812 */ /* 0x000fc800078ec0ff */
[----:B------:R-:W-:Y:S01]  /*3b10*/  @P0 IADD3 R0, R2, 0x80fffff, R3 ;  /* 0x080fffff02000810 */ /* 0x000fe20007ffe003 */
[----:B------:R-:W-:-:S03]  /*3b20*/  @!P0 FADD.FTZ R3, R4, 128 ;  /* 0x4300000004038421 */ /* 0x000fc60000010000 */
[----:B------:R-:W-:Y:S01]  /*3b30*/  @P0 SHF.R.U32.HI R0, RZ, 0x15, R0 ;  /* 0x00000015ff000819 */ /* 0x000fe20000011600 */
[----:B------:R-:W-:Y:S01]  /*3b40*/  @!P0 VIADD R0, R3, 0xbd000000 ;  /* 0xbd00000003008836 */ /* 0x000fe20000000000 */
[----:B------:R-:W-:Y:S06]  /*3b50*/  BRA `(.L_x_6539) ;  /* 0x00000000000c7947 */ /* 0x000fec0003800000 */
.L_x_6538:
[----:B------:R-:W-:Y:S01]  /*3b60*/  IMAD.MOV.U32 R0, RZ, RZ, 0x7f ;  /* 0x0000007fff007424 */ /* 0x000fe200078e00ff */
[----:B------:R-:W-:-:S04]  /*3b70*/  ISETP.GT.U32.AND P0, PT, R4, 0x7f800000, PT ;  /* 0x7f8000000400780c */ /* 0x000fc80003f04070 */
[----:B------:R-:W-:-:S09]  /*3b80*/  SEL R0, R0, 0x7c, P0 ;  /* 0x0000007c00007807 */ /* 0x000fd20000000000 */
.L_x_6539:
[----:B------:R-:W-:Y:S05]  /*3b90*/  BSYNC B0 ;  /* 0x0000000000007941 */ /* 0x000fea0003800000 */
.L_x_6537:
[----:B------:R-:W-:-:S04]  /*3ba0*/  LOP3.LUT R2, R2, 0x80000000, RZ, 0xc0, !PT ;  /* 0x8000000002027812 */ /* 0x000fc800078ec0ff */
[----:B------:R-:W-:-:S04]  /*3bb0*/  SHF.R.U32.HI R3, RZ, 0x18, R2 ;  /* 0x00000018ff037819 */ /* 0x000fc80000011602 */
[----:B------:R-:W-:-:S05]  /*3bc0*/  LOP3.LUT R3, R0, R3, RZ, 0xfc, !PT ;  /* 0x0000000300037212 */ /* 0x000fca00078efcff */
[----:B------:R1:W-:Y:S01]  /*3bd0*/  STG.E.U8 desc[UR36][R16.64], R3 ;  /* 0x0000000310007986 */ /* 0x0003e2000c101124 */
[----:B------:R-:W-:Y:S05]  /*3be0*/  BRA `(.L_x_6523) ;  /* 0x00000004009c7947 */ /* 0x000fea0003800000 */
.L_x_6533:
[----:B------:R-:W-:-:S05]  /*3bf0*/  F2FP.BF16.F32.PACK_AB R2, RZ, R2 ;  /* 0x00000002ff02723e */ /* 0x000fca00000010ff */
[----:B------:R2:W-:Y:S01]  /*3c00*/  STG.E.U16 desc[UR36][R16.64], R2 ;  /* 0x0000000210007986 */ /* 0x0005e2000c101524 */
[----:B------:R-:W-:Y:S05]  /*3c10*/  BRA `(.L_x_6523) ;  /* 0x0000000400907947 */ /* 0x000fea0003800000 */
.L_x_6530:
        /* <DEDUP_REMOVED lines=8> */
[----:B------:R-:W0:Y:S02]  /*3ca0*/  F2I.FTZ.U32.TRUNC.NTZ R3, R2 ;  /* 0x0000000200037305 */ /* 0x000e24000021f000 */
[----:B0-----:R0:W-:Y:S01]  /*3cb0*/  STG.E.U16 desc[UR36][R16.64], R3 ;  /* 0x0000000310007986 */ /* 0x0011e2000c101524 */
[----:B------:R-:W-:Y:S05]  /*3cc0*/  BRA `(.L_x_6523) ;  /* 0x0000000400647947 */ /* 0x000fea0003800000 */
.L_x_6542:
[----:B------:R-:W-:Y:S01]  /*3cd0*/  LOP3.LUT R3, R2, 0x7fffffff, RZ, 0xc0, !PT ;  /* 0x7fffffff02037812 */ /* 0x000fe200078ec0ff */
[----:B------:R-:W-:Y:S01]  /*3ce0*/  BSSY B0, `(.L_x_6543) ;  /* 0x0000013000007945 */ /* 0x000fe20003800000 */
[----:B------:R-:W-:Y:S02]  /*3cf0*/  IMAD.MOV.U32 R8, RZ, RZ, 0x80 ;  /* 0x00000080ff087424 */ /* 0x000fe400078e00ff */
        /* <DEDUP_REMOVED lines=13> */
.L_x_6545:
[----:B------:R-:W-:-:S04]  /*3dd0*/  LOP3.LUT R2, R2, 0x80000000, RZ, 0xc0, !PT ;  /* 0x8000000002027812 */ /* 0x000fc800078ec0ff */
[----:B------:R-:W-:-:S04]  /*3de0*/  SHF.R.U32.HI R3, RZ, 0x18, R2 ;  /* 0x00000018ff037819 */ /* 0x000fc80000011602 */
[----:B------:R-:W-:-:S04]  /*3df0*/  LOP3.LUT R0, R0, R3, RZ, 0xfc, !PT ;  /* 0x0000000300007212 */ /* 0x000fc800078efcff */
[----:B------:R-:W-:-:S07]  /*3e00*/  PRMT R8, R0, 0x7610, R8 ;  /* 0x0000761000087816 */ /* 0x000fce0000000008 */
.L_x_6544:
[----:B------:R-:W-:Y:S05]  /*3e10*/  BSYNC B0 ;  /* 0x0000000000007941 */ /* 0x000fea0003800000 */
.L_x_6543:
[----:B------:R0:W-:Y:S01]  /*3e20*/  STG.E.U8 desc[UR36][R16.64], R8 ;  /* 0x0000000810007986 */ /* 0x0001e2000c101124 */
[----:B------:R-:W-:Y:S05]  /*3e30*/  BRA `(.L_x_6523) ;  /* 0x0000000400087947 */ /* 0x000fea0003800000 */
.L_x_6541:
        /* <DEDUP_REMOVED lines=16> */
.L_x_6548:
[----:B------:R-:W-:-:S04]  /*3f40*/  LOP3.LUT R2, R2, 0x80000000, RZ, 0xc0, !PT ;  /* 0x8000000002027812 */ /* 0x000fc800078ec0ff */
[----:B------:R-:W-:-:S04]  /*3f50*/  SHF.R.U32.HI R3, RZ, 0x18, R2 ;  /* 0x00000018ff037819 */ /* 0x000fc80000011602 */
[----:B------:R-:W-:-:S04]  /*3f60*/  LOP3.LUT R0, R0, R3, RZ, 0xfc, !PT ;  /* 0x0000000300007212 */ /* 0x000fc800078efcff */
[----:B------:R-:W-:-:S07]  /*3f70*/  PRMT R8, R0, 0x7610, R8 ;  /* 0x0000761000087816 */ /* 0x000fce0000000008 */
.L_x_6547:
[----:B------:R-:W-:Y:S05]  /*3f80*/  BSYNC B0 ;  /* 0x0000000000007941 */ /* 0x000fea0003800000 */
.L_x_6546:
[----:B------:R0:W-:Y:S01]  /*3f90*/  STG.E.U8 desc[UR36][R16.64], R8 ;  /* 0x0000000810007986 */ /* 0x0001e2000c101124 */
[----:B------:R-:W-:Y:S05]  /*3fa0*/  BRA `(.L_x_6523) ;  /* 0x0000000000ac7947 */ /* 0x000fea0003800000 */
.L_x_6540:
[----:B------:R-:W-:-:S13]  /*3fb0*/  ISETP.NE.AND P0, PT, R3, 0x1c, PT ;  /* 0x0000001c0300780c */ /* 0x000fda0003f05270 */
[----:B------:R-:W-:Y:S05]  /*3fc0*/  @!P0 BRA `(.L_x_6549) ;  /* 0x00000000009c8947 */ /* 0x000fea0003800000 */
[----:B------:R-:W-:-:S13]  /*3fd0*/  ISETP.NE.AND P0, PT, R3, 0x1d, PT ;  /* 0x0000001d0300780c */ /* 0x000fda0003f05270 */
[----:B------:R-:W-:Y:S05]  /*3fe0*/  @!P0 BRA `(.L_x_6550) ;  /* 0x0000000000888947 */ /* 0x000fea0003800000 */
[----:B------:R-:W-:-:S13]  /*3ff0*/  ISETP.NE.AND P0, PT, R3, 0x2c, PT ;  /* 0x0000002c0300780c */ /* 0x000fda0003f05270 */
[----:B------:R-:W-:Y:S05]  /*4000*/  @P0 BRA `(.L_x_6522) ;  /* 0x00000000003c0947 */ /* 0x000fea0003800000 */
        /* <DEDUP_REMOVED lines=15> */
.L_x_6522:
        /* <DEDUP_REMOVED lines=16> */
.L_x_6551:
[----:B------:R-:W-:Y:S05]  /*4200*/  BRA `(.L_x_6523) ;  /* 0x0000000000147947 */ /* 0x000fea0003800000 */
.L_x_6550:
[----:B------:R-:W0:Y:S02]  /*4210*/  F2I.U64.TRUNC R2, R2 ;  /* 0x0000000200027311 */ /* 0x000e24000020d800 */
[----:B0-----:R0:W-:Y:S01]  /*4220*/  STG.E.64 desc[UR36][R16.64], R2 ;  /* 0x0000000210007986 */ /* 0x0011e2000c101b24 */
[----:B------:R-:W-:Y:S05]  /*4230*/  BRA `(.L_x_6523) ;  /* 0x0000000000087947 */ /* 0x000fea0003800000 */
.L_x_6549:
[----:B------:R-:W0:Y:S02]  /*4240*/  F2I.FTZ.U32.TRUNC.NTZ R3, R2 ;  /* 0x0000000200037305 */ /* 0x000e24000021f000 */
[----:B0-----:R0:W-:Y:S02]  /*4250*/  STG.E desc[UR36][R16.64], R3 ;  /* 0x0000000310007986 */ /* 0x0011e4000c101924 */
.L_x_6523:
[----:B------:R-:W-:-:S04]  /*4260*/  IMAD R18, R18, 0x200, R23 ;  /* 0x0000020012127824 */ /* 0x000fc800078e0217 */
[----:B------:R-:W-:-:S07]  /*4270*/  VIADD R19, R18, 0x80 ;  /* 0x0000008012137836 */ /* 0x000fce0000000000 */
.L_x_6455:
[----:B------:R-:W-:Y:S05]  /*4280*/  BSYNC B7 ;  /* 0x0000000000077941 */ /* 0x000fea0003800000 */
.L_x_6454:
[----:B------:R-:W-:Y:S01]  /*4290*/  ULDC UR4, c[0x0][0x210] ;  /* 0x0000840000047ab9 */ /* 0x000fe20000000800 */
[----:B------:R-:W-:Y:S01]  /*42a0*/  BSSY B7, `(.L_x_6552) ;  /* 0x000041f000077945 */ /* 0x000fe20003800000 */
[----:B------:R-:W-:-:S13]  /*42b0*/  ISETP.GE.AND P0, PT, R19, UR4, PT ;  /* 0x0000000413007c0c */ /* 0x000fda000bf06270 */
[----:B------:R-:W-:Y:S05]  /*42c0*/  @P0 BRA `(.L_x_6553) ;  /* 0x0000004000700947 */ /* 0x000fea0003800000 */
[----:B---3--:R-:W3:Y:S01]  /*42d0*/  LDC R6, c[0x0][0x218] ;  /* 0x00008600ff067b82 */ /* 0x008ee20000000800 */
[----:B------:R-:W-:Y:S02]  /*42e0*/  IMAD.MOV.U32 R18, RZ, RZ, RZ ;  /* 0x000000ffff127224 */ /* 0x000fe400078e00ff */
[----:B------:R-:W-:Y:S02]  /*42f0*/  IMAD.MOV.U32 R0, RZ, RZ, RZ ;  /* 0x000000ffff007224 */ /* 0x000fe400078e00ff */
[----:B012-4-:R-:W-:Y:S01]  /*4300*/  IMAD.MOV.U32 R16, RZ, RZ, RZ ;  /* 0x000000ffff107224 */ /* 0x017fe200078e00ff */
[----:B---3--:R-:W-:-:S13]  /*4310*/  ISETP.NE.AND P0, PT, R6, RZ, PT ;  /* 0x000000ff0600720c */ /* 0x008fda0003f05270 */
        /* <DEDUP_REMOVED lines=349> */
.L_x_6554:
        /* <DEDUP_REMOVED lines=22> */
.L_x_6559:
[----:B------:R-:W2:Y:S02]  /*5a50*/  LDG.E.U8 R2, desc[UR36][R2.64] ;  /* 0x0000002402027981 */ /* 0x000ea4000c1e1100 */
[----:B--2---:R-:W-:Y:S01]  /*5a60*/  I2FP.F32.U32 R22, R2 ;  /* 0x0000000200167245 */ /* 0x004fe20000201000 */
[----:B------:R-:W-:Y:S06]  /*5a70*/  BRA `(.L_x_6561) ;  /* 0x0000000c002c7947 */ /* 0x000fec0003800000 */
.L_x_6558:
        /* <DEDUP_REMOVED lines=9> */
.L_x_6563:
[----:B------:R-:W2:Y:S02]  /*5b10*/  LDG.E R2, desc[UR36][R2.64] ;  /* 0x0000002402027981 */ /* 0x000ea4000c1e1900 */
[----:B--2---:R-:W-:Y:S01]  /*5b20*/  I2FP.F32.S32 R22, R2 ;  /* 0x0000000200167245 */ /* 0x004fe20000201400 */
[----:B------:R-:W-:Y:S06]  /*5b30*/  BRA `(.L_x_6561) ;  /* 0x0000000800fc7947 */ /* 0x000fec0003800000 */
.L_x_6562:
[----:B------:R-:W2:Y:S02]  /*5b40*/  LDG.E.U16 R2, desc[UR36][R2.64] ;  /* 0x0000002402027981 */ /* 0x000ea4000c1e1500 */
[----:B--2---:R2:W3:Y:S01]  /*5b50*/  I2F.S16 R22, R2 ;  /* 0x0000000200167306 */ /* 0x0044e20000101400 */
[----:B------:R-:W-:Y:S05]  /*5b60*/  BRA `(.L_x_6561) ;  /* 0x0000000800f07947 */ /* 0x000fea0003800000 */
.L_x_6557:
        /* <DEDUP_REMOVED lines=8> */
.L_x_6565:
[----:B------:R-:W2:Y:S02]  /*5bf0*/  LDG.E.U16 R2, desc[UR36][R2.64] ;  /* 0x0000002402027981 */ /* 0x000ea4000c1e1500 */
[----:B--2---:R-:W-:Y:S01]  /*5c00*/  HADD2.F32 R22, -RZ, R2.H0_H0 ;  /* 0x20000002ff167230 */ /* 0x004fe20000004100 */
[----:B------:R-:W-:Y:S06]  /*5c10*/  BRA `(.L_x_6561) ;  /* 0x0000000800c47947 */ /* 0x000fec0003800000 */
.L_x_6564:
        /* <DEDUP_REMOVED lines=8> */
.L_x_6567:
[----:B------:R-:W2:Y:S02]  /*5ca0*/  LDG.E.U16 R2, desc[UR36][R2.64] ;  /* 0x0000002402027981 */ /* 0x000ea4000c1e1500 */
[----:B--2---:R-:W-:Y:S01]  /*5cb0*/  HADD2.F32 R22, -RZ, R2.H0_H0 ;  /* 0x20000002ff167230 */ /* 0x004fe20000004100 */
[----:B------:R-:W-:Y:S06]  /*5cc0*/  BRA `(.L_x_6561) ;  /* 0x0000000800987947 */ /* 0x000fec0003800000 */
.L_x_6566:
[----:B------:R-:W2:Y:S01]  /*5cd0*/  LDG.E.64 R2, desc[UR36][R2.64] ;  /* 0x0000002402027981 */ /* 0x000ea2000c1e1b00 */
[----:B------:R-:W-:Y:S01]  /*5ce0*/  UMOV UR4, 0xf0000000 ;  /* 0xf000000000047882 */ /* 0x000fe20000000000 */
[----:B------:R-:W-:Y:S01]  /*5cf0*/  UMOV UR5, 0x380fffff ;  /* 0x380fffff00057882 */ /* 0x000fe20000000000 */
[----:B--2---:R-:W0:Y:S01]  /*5d00*/  F2F.F32.F64 R22, R2 ;  /* 0x0000000200167310 */ /* 0x004e220000301000 */
[----:B------:R-:W-:-:S14]  /*5d10*/  DSETP.GEU.AND P0, PT, |R2|, UR4, PT ;  /* 0x0000000402007e2a */ /* 0x000fdc000bf0e200 */
[----:B0-----:R-:W-:Y:S01]  /*5d20*/  @!P0 FMUL R22, R22, 1.175494350822287508e-38 ;  /* 0x0080000016168820 */ /* 0x001fe20000400000 */
[----:B------:R-:W-:Y:S06]  /*5d30*/  BRA `(.L_x_6561) ;  /* 0x00000008007c7947 */ /* 0x000fec0003800000 */
.L_x_6556:
        /* <DEDUP_REMOVED lines=12> */
.L_x_6570:
[----:B------:R-:W2:Y:S01]  /*5e00*/  LDG.E.64 R2, desc[UR36][R2.64] ;  /* 0x0000002402027981 */ /* 0x000ea2000c1e1b00 */
[----:B------:R-:W-:Y:S01]  /*5e10*/  UMOV UR4, 0xf0000000 ;  /* 0xf000000000047882 */ /* 0x000fe20000000000 */
[----:B------:R-:W-:Y:S01]  /*5e20*/  UMOV UR5, 0x380fffff ;  /* 0x380fffff00057882 */ /* 0x000fe20000000000 */
[----:B--2---:R-:W0:Y:S01]  /*5e30*/  F2F.F32.F64 R22, R2 ;  /* 0x0000000200167310 */ /* 0x004e220000301000 */
[----:B------:R-:W-:-:S14]  /*5e40*/  DSETP.GEU.AND P0, PT, |R2|, UR4, PT ;  /* 0x0000000402007e2a */ /* 0x000fdc000bf0e200 */
[----:B0-----:R-:W-:Y:S01]  /*5e50*/  @!P0 FMUL R22, R22, 1.175494350822287508e-38 ;  /* 0x0080000016168820 */ /* 0x001fe20000400000 */
[----:B------:R-:W-:Y:S06]  /*5e60*/  BRA `(.L_x_6561) ;  /* 0x0000000800307947 */ /* 0x000fec0003800000 */
.L_x_6569:
        /* <DEDUP_REMOVED lines=26> */
.L_x_6572:
        /* <DEDUP_REMOVED lines=11> */
[----:B------:R-:W-:Y:S01]  /*60c0*/  LOP3.LUT R22, R22, 0x80000000, R5, 0xf8, !PT ;  /* 0x8000000016167812 */ /* 0x000fe200078ef805 */
[----:B------:R-:W-:Y:S06]  /*60d0*/  BRA `(.L_x_6561) ;  /* 0x0000000400947947 */ /* 0x000fec0003800000 */
.L_x_6571:
[----:B------:R-:W2:Y:S02]  /*60e0*/  LDG.E.U16 R2, desc[UR36][R2.64] ;  /* 0x0000002402027981 */ /* 0x000ea4000c1e1500 */
[----:B--2---:R-:W-:Y:S01]  /*60f0*/  IMAD.U32 R22, R2, 0x10000, RZ ;  /* 0x0001000002167824 */ /* 0x004fe200078e00ff */
[----:B------:R-:W-:Y:S06]  /*6100*/  BRA `(.L_x_6561) ;  /* 0x0000000400887947 */ /* 0x000fec0003800000 */
.L_x_6568:
        /* <DEDUP_REMOVED lines=11> */
.L_x_6575:
        /* <DEDUP_REMOVED lines=20> */
.L_x_6577:
[----:B------:R-:W-:Y:S05]  /*6300*/  BSYNC B0 ;  /* 0x0000000000007941 */ /* 0x000fea0003800000 */
.L_x_6576:
[----:B------:R-:W-:Y:S01]  /*6310*/  IMAD.SHL.U32 R2, R2, 0x100000, RZ ;  /* 0x0010000002027824 */ /* 0x000fe200078e00ff */
[----:B------:R-:W-:-:S04]  /*6320*/  LEA R3, R0, 0x3b800000, 0x17 ;  /* 0x3b80000000037811 */ /* 0x000fc800078eb8ff */
[----:B------:R-:W-:Y:S01]  /*6330*/  LOP3.LUT R22, R3, R2, R22, 0xfe, !PT ;  /* 0x0000000203167212 */ /* 0x000fe200078efe16 */
[----:B------:R-:W-:Y:S06]  /*6340*/  BRA `(.L_x_6561) ;  /* 0x0000000000f87947 */ /* 0x000fec0003800000 */
.L_x_6574:
        /* <DEDUP_REMOVED lines=20> */
.L_x_6579:
[----:B------:R-:W-:Y:S05]  /*6490*/  BSYNC B0 ;  /* 0x0000000000007941 */ /* 0x000fea0003800000 */
.L_x_6578:
[----:B------:R-:W-:Y:S01]  /*64a0*/  IMAD.SHL.U32 R2, R2, 0x200000, RZ ;  /* 0x0020000002027824 */ /* 0x000fe200078e00ff */
[----:B------:R-:W-:-:S04]  /*64b0*/  LEA R3, R0, 0x37800000, 0x17 ;  /* 0x3780000000037811 */ /* 0x000fc800078eb8ff */
[----:B------:R-:W-:Y:S01]  /*64c0*/  LOP3.LUT R22, R3, R2, R22, 0xfe, !PT ;  /* 0x0000000203167212 */ /* 0x000fe200078efe16 */
[----:B------:R-:W-:Y:S06]  /*64d0*/  BRA `(.L_x_6561) ;  /* 0x0000000000947947 */ /* 0x000fec0003800000 */
.L_x_6573:
        /* <DEDUP_REMOVED lines=14> */
.L_x_6560:
        /* <DEDUP_REMOVED lines=16> */
.L_x_6582:
[----:B------:R-:W-:Y:S01]  /*66c0*/  IMAD.MOV.U32 R22, RZ, RZ, RZ ;  /* 0x000000ffff167224 */ /* 0x000fe200078e00ff */
[----:B------:R-:W-:Y:S06]  /*66d0*/  BRA `(.L_x_6561) ;  /* 0x0000000000147947 */ /* 0x000fec0003800000 */
.L_x_6581:
[----:B------:R-:W2:Y:S02]  /*66e0*/  LDG.E.64 R22, desc[UR36][R2.64] ;  /* 0x0000002402167981 */ /* 0x000ea4000c1e1b00 */
[----:B--2---:R0:W1:Y:S01]  /*66f0*/  I2F.U64 R22, R22 ;  /* 0x0000001600167312 */ /* 0x0040620000301000 */
[----:B------:R-:W-:Y:S05]  /*6700*/  BRA `(.L_x_6561) ;  /* 0x0000000000087947 */ /* 0x000fea0003800000 */
.L_x_6580:
[----:B------:R-:W2:Y:S02]  /*6710*/  LDG.E R2, desc[UR36][R2.64] ;  /* 0x0000002402027981 */ /* 0x000ea4000c1e1900 */
[----:B--2---:R-:W-:-:S07]  /*6720*/  I2FP.F32.U32 R22, R2 ;  /* 0x0000000200167245 */ /* 0x004fce0000201000 */
.L_x_6561:
[----:B------:R-:W-:Y:S05]  /*6730*/  BSYNC B6 ;  /* 0x0000000000067941 */ /* 0x000fea0003800000 */
.L_x_6555:
[----:B0-2---:R-:W0:Y:S01]  /*6740*/  LDC.U8 R2, c[0x0][0x4a2] ;  /* 0x00012880ff027b82 */ /* 0x005e220000000000 */
        /* <DEDUP_REMOVED lines=16> */
.L_x_6586:
[----:B------:R0:W5:Y:S01]  /*6850*/  LDG.E.U8 R0, desc[UR36][R4.64] ;  /* 0x0000002404007981 */ /* 0x000162000c1e1100 */
[----:B------:R-:W-:Y:S05]  /*6860*/  BRA `(.L_x_6588) ;  /* 0x0000000c00647947 */ /* 0x000fea0003800000 */
.L_x_6585:
        /* <DEDUP_REMOVED lines=8> */
.L_x_6590:
[----:B------:R0:W5:Y:S01]  /*68f0*/  LDG.E.U8 R0, desc[UR36][R4.64] ;  /* 0x0000002404007981 */ /* 0x000162000c1e1100 */
[----:B------:R-:W-:Y:S05]  /*6900*/  BRA `(.L_x_6588) ;  /* 0x0000000c003c7947 */ /* 0x000fea0003800000 */
.L_x_6589:
[----:B------:R0:W5:Y:S01]  /*6910*/  LDG.E.U16 R0, desc[UR36][R4.64] ;  /* 0x0000002404007981 */ /* 0x000162000c1e1500 */
[----:B------:R-:W-:Y:S05]  /*6920*/  BRA `(.L_x_6588) ;  /* 0x0000000c00347947 */ /* 0x000fea0003800000 */
.L_x_6584:
        /* <DEDUP_REMOVED lines=10> */
.L_x_6592:
[----:B------:R-:W2:Y:S02]  /*69d0*/  LDG.E.U16 R2, desc[UR36][R4.64] ;  /* 0x0000002404027981 */ /* 0x000ea4000c1e1500 */
[----:B--2---:R-:W-:-:S06]  /*69e0*/  HADD2.F32 R2, -RZ, R2.H0_H0 ;  /* 0x20000002ff027230 */ /* 0x004fcc0000004100 */
[----:B------:R-:W0:Y:S02]  /*69f0*/  F2I.S64.TRUNC R2, R2 ;  /* 0x0000000200027311 */ /* 0x000e24000020d900 */
[----:B0-----:R-:W-:Y:S01]  /*6a00*/  PRMT R0, R2, 0x7610, R0 ;  /* 0x0000761002007816 */ /* 0x001fe20000000000 */
[----:B------:R-:W-:Y:S06]  /*6a10*/  BRA `(.L_x_6588) ;  /* 0x0000000800f87947 */ /* 0x000fec0003800000 */
.L_x_6591:
        /* <DEDUP_REMOVED lines=10> */
.L_x_6594:
[----:B------:R-:W2:Y:S02]  /*6ac0*/  LDG.E.U16 R4, desc[UR36][R4.64] ;  /* 0x0000002404047981 */ /* 0x000ea4000c1e1500 */
[----:B--2---:R-:W-:-:S06]  /*6ad0*/  HADD2.F32 R2, -RZ, R4.H0_H0 ;  /* 0x20000004ff027230 */ /* 0x004fcc0000004100 */
[----:B------:R-:W0:Y:S02]  /*6ae0*/  F2I.S64.TRUNC R2, R2 ;  /* 0x0000000200027311 */ /* 0x000e24000020d900 */
[----:B0-----:R-:W-:Y:S01]  /*6af0*/  PRMT R0, R2, 0x7610, R0 ;  /* 0x0000761002007816 */ /* 0x001fe20000000000 */
[----:B------:R-:W-:Y:S06]  /*6b00*/  BRA `(.L_x_6588) ;  /* 0x0000000800bc7947 */ /* 0x000fec0003800000 */
.L_x_6593:
[----:B------:R-:W2:Y:S02]  /*6b10*/  LDG.E.64 R2, desc[UR36][R4.64] ;  /* 0x0000002404027981 */ /* 0x000ea4000c1e1b00 */
[----:B--2---:R-:W0:Y:S02]  /*6b20*/  F2I.S64.F64.TRUNC R2, R2 ;  /* 0x0000000200027311 */ /* 0x004e24000030d900 */
[----:B0-----:R-:W-:Y:S01]  /*6b30*/  PRMT R0, R2, 0x7610, R0 ;  /* 0x0000761002007816 */ /* 0x001fe20000000000 */
[----:B------:R-:W-:Y:S06]  /*6b40*/  BRA `(.L_x_6588) ;  /* 0x0000000800ac7947 */ /* 0x000fec0003800000 */
.L_x_6583:
        /* <DEDUP_REMOVED lines=12> */
.L_x_6597:
[----:B------:R-:W2:Y:S02]  /*6c10*/  LDG.E.64 R4, desc[UR36][R4.64] ;  /* 0x0000002404047981 */ /* 0x000ea4000c1e1b00 */
[----:B--2---:R-:W0:Y:S02]  /*6c20*/  F2I.S64.F64.TRUNC R2, R4 ;  /* 0x0000000400027311 */ /* 0x004e24000030d900 */
[----:B0-----:R-:W-:Y:S01]  /*6c30*/  PRMT R0, R2, 0x7610, R0 ;  /* 0x0000761002007816 */ /* 0x001fe20000000000 */
[----:B------:R-:W-:Y:S06]  /*6c40*/  BRA `(.L_x_6588) ;  /* 0x00000008006c7947 */ /* 0x000fec0003800000 */
.L_x_6596:
        /* <DEDUP_REMOVED lines=28> */
.L_x_6599:
        /* <DEDUP_REMOVED lines=15> */
.L_x_6598:
[----:B------:R-:W2:Y:S02]  /*6f00*/  LDG.E.U16 R2, desc[UR36][R4.64] ;  /* 0x0000002404027981 */ /* 0x000ea4000c1e1500 */
[----:B--2---:R-:W-:-:S06]  /*6f10*/  IMAD.U32 R2, R2, 0x10000, RZ ;  /* 0x0001000002027824 */ /* 0x004fcc00078e00ff */
[----:B------:R-:W0:Y:S02]  /*6f20*/  F2I.S64.TRUNC R2, R2 ;  /* 0x0000000200027311 */ /* 0x000e24000020d900 */
[----:B0-----:R-:W-:Y:S01]  /*6f30*/  PRMT R0, R2, 0x7610, R0 ;  /* 0x0000761002007816 */ /* 0x001fe20000000000 */
[----:B------:R-:W-:Y:S06]  /*6f40*/  BRA `(.L_x_6588) ;  /* 0x0000000400ac7947 */ /* 0x000fec0003800000 */
.L_x_6595:
        /* <DEDUP_REMOVED lines=10> */
.L_x_6602:
        /* <DEDUP_REMOVED lines=21> */
.L_x_6606:
[----:B------:R-:W-:Y:S05]  /*7140*/  BSYNC B1 ;  /* 0x0000000000017941 */ /* 0x000fea0003800000 */
.L_x_6605:
[----:B------:R-:W-:Y:S01]  /*7150*/  IMAD.SHL.U32 R2, R2, 0x100000, RZ ;  /* 0x0010000002027824 */ /* 0x000fe200078e00ff */
[----:B------:R-:W-:-:S04]  /*7160*/  LEA R3, R0, 0x3b800000, 0x17 ;  /* 0x3b80000000037811 */ /* 0x000fc800078eb8ff */
[----:B------:R-:W-:-:S07]  /*7170*/  LOP3.LUT R2, R3, R2, R4, 0xfe, !PT ;  /* 0x0000000203027212 */ /* 0x000fce00078efe04 */
.L_x_6604:
[----:B------:R-:W-:Y:S05]  /*7180*/  BSYNC B0 ;  /* 0x0000000000007941 */ /* 0x000fea0003800000 */
.L_x_6603:
[----:B------:R-:W0:Y:S02]  /*7190*/  F2I.S64.TRUNC R2, R2 ;  /* 0x0000000200027311 */ /* 0x000e24000020d900 */
[----:B0-----:R-:W-:Y:S01]  /*71a0*/  PRMT R0, R2, 0x7610, R0 ;  /* 0x0000761002007816 */ /* 0x001fe20000000000 */
[----:B------:R-:W-:Y:S06]  /*71b0*/  BRA `(.L_x_6588) ;  /* 0x0000000400107947 */ /* 0x000fec0003800000 */
.L_x_6601:
        /* <DEDUP_REMOVED lines=21> */
.L_x_6610:
[----:B------:R-:W-:Y:S05]  /*7310*/  BSYNC B1 ;  /* 0x0000000000017941 */ /* 0x000fea0003800000 */
.L_x_6609:
[----:B------:R-:W-:Y:S01]  /*7320*/  IMAD.SHL.U32 R2, R2, 0x200000, RZ ;  /* 0x0020000002027824 */ /* 0x000fe200078e00ff */
[----:B------:R-:W-:-:S04]  /*7330*/  LEA R3, R0, 0x37800000, 0x17 ;  /* 0x3780000000037811 */ /* 0x000fc800078eb8ff */
[----:B------:R-:W-:-:S07]  /*7340*/  LOP3.LUT R2, R3, R2, R4, 0xfe, !PT ;  /* 0x0000000203027212 */ /* 0x000fce00078efe04 */
.L_x_6608:
[----:B------:R-:W-:Y:S05]  /*7350*/  BSYNC B0 ;  /* 0x0000000000007941 */ /* 0x000fea0003800000 */
.L_x_6607:
[----:B------:R-:W0:Y:S02]  /*7360*/  F2I.S64.TRUNC R2, R2 ;  /* 0x0000000200027311 */ /* 0x000e24000020d900 */
[----:B0-----:R-:W-:Y:S01]  /*7370*/  PRMT R0, R2, 0x7610, R0 ;  /* 0x0000761002007816 */ /* 0x001fe20000000000 */
[----:B------:R-:W-:Y:S06]  /*7380*/  BRA `(.L_x_6588) ;  /* 0x00000000009c7947 */ /* 0x000fec0003800000 */
.L_x_6600:
        /* <DEDUP_REMOVED lines=14> */
.L_x_6614:
[----:B------:R-:W-:Y:S05]  /*7470*/  BSYNC B0 ;  /* 0x0000000000007941 */ /* 0x000fea0003800000 */
.L_x_6613:
[----:B------:R-:W0:Y:S02]  /*7480*/  F2I.S64.TRUNC R2, R2 ;  /* 0x0000000200027311 */ /* 0x000e24000020d900 */
[----:B0-----:R-:W-:Y:S01]  /*7490*/  PRMT R0, R2, 0x7610, R0 ;  /* 0x0000761002007816 */ /* 0x001fe20000000000 */
[----:B------:R-:W-:Y:S06]  /*74a0*/  BRA `(.L_x_6588) ;  /* 0x0000000000547947 */ /* 0x000fec0003800000 */
.L_x_6587:
        /* <DEDUP_REMOVED lines=15> */
[----:B01-345:R-:W-:Y:S05]  /*75a0*/  CALL.ABS.NOINC R2 ;  /* 0x0000000002007343 */ /* 0x03bfea0003c00000 */
.L_x_6615:
[----:B------:R-:W-:Y:S01]  /*75b0*/  PRMT R0, RZ, 0x7610, R0 ;  /* 0x00007610ff007816 */ /* 0x000fe20000000000 */
[----:B------:R-:W-:Y:S06]  /*75c0*/  BRA `(.L_x_6588) ;  /* 0x00000000000c7947 */ /* 0x000fec0003800000 */
.L_x_6612:
[----:B------:R0:W5:Y:S01]  /*75d0*/  LDG.E.U8 R0, desc[UR36][R4.64] ;  /* 0x0000002404007981 */ /* 0x000162000c1e1100 */
[----:B------:R-:W-:Y:S05]  /*75e0*/  BRA `(.L_x_6588) ;  /* 0x0000000000047947 */ /* 0x000fea0003800000 */
.L_x_6611:
[----:B------:R0:W5:Y:S02]  /*75f0*/  LDG.E.U8 R0, desc[UR36][R4.64] ;  /* 0x0000002404007981 */ /* 0x000164000c1e1100 */
.L_x_6588:
[----:B0-2---:R-:W0:Y:S01]  /*7600*/  LDC.U8 R5, c[0x0][0x4a0] ;  /* 0x00012800ff057b82 */ /* 0x005e220000000000 */
[----:B-----5:R-:W-:Y:S01]  /*7610*/  LOP3.LUT R0, R0, 0xff, RZ, 0xc0, !PT ;  /* 0x000000ff00007812 */ /* 0x020fe200078ec0ff */
[----:B------:R-:W-:-:S03]  /*7620*/  ULDC UR4, c[0x0][0x490] ;  /* 0x0001240000047ab9 */ /* 0x000fc60000000800 */
[----:B------:R-:W1:Y:S02]  /*7630*/  I2F.U16 R3, R0 ;  /* 0x0000000000037306 */ /* 0x000e640000101000 */
[----:B-1-3--:R-:W-:Y:S01]  /*7640*/  FMUL.FTZ R2, R3, R22 ;  /* 0x0000001603027220 */ /* 0x00afe20000410000 */
        /* <DEDUP_REMOVED lines=15> */
.L_x_6619:
[----:B------:R-:W0:Y:S02]  /*7740*/  F2I.S64.TRUNC R2, R2 ;  /* 0x0000000200027311 */ /* 0x000e24000020d900 */
[----:B0-----:R-:W-:-:S05]  /*7750*/  IMAD.MOV.U32 R5, RZ, RZ, R2 ;  /* 0x000000ffff057224 */ /* 0x001fca00078e0002 */
[----:B------:R0:W-:Y:S01]  /*7760*/  STG.E.U8 desc[UR36][R16.64], R5 ;  /* 0x0000000510007986 */ /* 0x0001e2000c101124 */
[----:B------:R-:W-:Y:S05]  /*7770*/  BRA `(.L_x_6621) ;  /* 0x0000000c00407947 */ /* 0x000fea0003800000 */
.L_x_6618:
        /* <DEDUP_REMOVED lines=9> */
.L_x_6623:
[----:B------:R-:W0:Y:S02]  /*7810*/  F2I.FTZ.TRUNC.NTZ R3, R2 ;  /* 0x0000000200037305 */ /* 0x000e24000021f100 */
[----:B0-----:R0:W-:Y:S01]  /*7820*/  STG.E desc[UR36][R16.64], R3 ;  /* 0x0000000310007986 */ /* 0x0011e2000c101924 */
[----:B------:R-:W-:Y:S05]  /*7830*/  BRA `(.L_x_6621) ;  /* 0x0000000c00107947 */ /* 0x000fea0003800000 */
.L_x_6622:
[----:B------:R-:W0:Y:S02]  /*7840*/  F2I.FTZ.TRUNC.NTZ R3, R2 ;  /* 0x0000000200037305 */ /* 0x000e24000021f100 */
[----:B0-----:R0:W-:Y:S01]  /*7850*/  STG.E.U16 desc[UR36][R16.64], R3 ;  /* 0x0000000310007986 */ /* 0x0011e2000c101524 */
[----:B------:R-:W-:Y:S05]  /*7860*/  BRA `(.L_x_6621) ;  /* 0x0000000c00047947 */ /* 0x000fea0003800000 */
.L_x_6617:
        /* <DEDUP_REMOVED lines=8> */
.L_x_6625:
[----:B------:R-:W-:-:S05]  /*78f0*/  F2FP.F16.F32.PACK_AB R2, RZ, R2 ;  /* 0x00000002ff02723e */ /* 0x000fca00000000ff */
[----:B------:R0:W-:Y:S01]  /*7900*/  STG.E.U16 desc[UR36][R16.64], R2 ;  /* 0x0000000210007986 */ /* 0x0001e2000c101524 */
[----:B------:R-:W-:Y:S05]  /*7910*/  BRA `(.L_x_6621) ;  /* 0x0000000800d87947 */ /* 0x000fea0003800000 */
.L_x_6624:
        /* <DEDUP_REMOVED lines=9> */
.L_x_6627:
[----:B------:R-:W-:-:S04]  /*79b0*/  F2FP.F16.F32.PACK_AB R3, RZ, R2 ;  /* 0x00000002ff03723e */ /* 0x000fc800000000ff */
[----:B------:R-:W-:-:S05]  /*79c0*/  PRMT R3, R3, 0x5410, RZ ;  /* 0x0000541003037816 */ /* 0x000fca00000000ff */
[----:B------:R0:W-:Y:S01]  /*79d0*/  STG.E desc[UR36][R16.64], R3 ;  /* 0x0000000310007986 */ /* 0x0001e2000c101924 */
[----:B------:R-:W-:Y:S05]  /*79e0*/  BRA `(.L_x_6621) ;  /* 0x0000000800a47947 */ /* 0x000fea0003800000 */
.L_x_6626:
[----:B------:R-:W-:-:S06]  /*79f0*/  FMUL.FTZ R2, R2, 1 ;  /* 0x3f80000002027820 */ /* 0x000fcc0000410000 */
[----:B------:R-:W0:Y:S02]  /*7a00*/  F2F.F64.F32 R2, R2 ;  /* 0x0000000200027310 */ /* 0x000e240000201800 */
[----:B0-----:R0:W-:Y:S01]  /*7a10*/  STG.E.64 desc[UR36][R16.64], R2 ;  /* 0x0000000210007986 */ /* 0x0011e2000c101b24 */
[----:B------:R-:W-:Y:S05]  /*7a20*/  BRA `(.L_x_6621) ;  /* 0x0000000800947947 */ /* 0x000fea0003800000 */
.L_x_6616:
        /* <DEDUP_REMOVED lines=12> */
.L_x_6630:
[----:B------:R-:W-:Y:S01]  /*7af0*/  FMUL.FTZ R4, R2, 1 ;  /* 0x3f80000002047820 */ /* 0x000fe20000410000 */
[----:B------:R-:W-:-:S05]  /*7b00*/  CS2R R6, SRZ ;  /* 0x0000000000067805 */ /* 0x000fca000001ff00 */
[----:B------:R-:W0:Y:S02]  /*7b10*/  F2F.F64.F32 R4, R4 ;  /* 0x0000000400047310 */ /* 0x000e240000201800 */
[----:B0-----:R0:W-:Y:S01]  /*7b20*/  STG.E.128 desc[UR36][R16.64], R4 ;  /* 0x0000000410007986 */ /* 0x0011e2000c101d24 */
[----:B------:R-:W-:Y:S05]  /*7b30*/  BRA `(.L_x_6621) ;  /* 0x0000000800507947 */ /* 0x000fea0003800000 */
.L_x_6629:
        /* <DEDUP_REMOVED lines=20> */
.L_x_6634:
[----:B------:R-:W-:Y:S05]  /*7c80*/  BSYNC B0 ;  /* 0x0000000000007941 */ /* 0x000fea0003800000 */
.L_x_6633:
[----:B------:R-:W-:-:S05]  /*7c90*/  LOP3.LUT R5, R0, R5, RZ, 0xfc, !PT ;  /* 0x0000000500057212 */ /* 0x000fca00078efcff */
[----:B------:R0:W-:Y:S01]  /*7ca0*/  STG.E.U8 desc[UR36][R16.64], R5 ;  /* 0x0000000510007986 */ /* 0x0001e2000c101124 */
[----:B------:R-:W-:Y:S05]  /*7cb0*/  BRA `(.L_x_6621) ;  /* 0x0000000400f07947 */ /* 0x000fea0003800000 */
.L_x_6632:
        /* <DEDUP_REMOVED lines=12> */
.L_x_6636:
[----:B------:R-:W-:Y:S01]  /*7d80*/  IMAD.MOV.U32 R0, RZ, RZ, 0x7f ;  /* 0x0000007fff007424 */ /* 0x000fe200078e00ff */
[----:B------:R-:W-:-:S04]  /*7d90*/  ISETP.GT.U32.AND P0, PT, R4, 0x7f800000, PT ;  /* 0x7f8000000400780c */ /* 0x000fc80003f04070 */
[----:B------:R-:W-:-:S09]  /*7da0*/  SEL R0, R0, 0x7c, P0 ;  /* 0x0000007c00007807 */ /* 0x000fd20000000000 */
.L_x_6637:
[----:B------:R-:W-:Y:S05]  /*7db0*/  BSYNC B0 ;  /* 0x0000000000007941 */ /* 0x000fea0003800000 */
.L_x_6635:
[----:B------:R-:W-:-:S04]  /*7dc0*/  LOP3.LUT R2, R2, 0x80000000, RZ, 0xc0, !PT ;  /* 0x8000000002027812 */ /* 0x000fc800078ec0ff */
[----:B------:R-:W-:-:S04]  /*7dd0*/  SHF.R.U32.HI R3, RZ, 0x18, R2 ;  /* 0x00000018ff037819 */ /* 0x000fc80000011602 */
[----:B------:R-:W-:-:S05]  /*7de0*/  LOP3.LUT R3, R0, R3, RZ, 0xfc, !PT ;  /* 0x0000000300037212 */ /* 0x000fca00078efcff */
[----:B------:R0:W-:Y:S01]  /*7df0*/  STG.E.U8 desc[UR36][R16.64], R3 ;  /* 0x0000000310007986 */ /* 0x0001e2000c101124 */
[----:B------:R-:W-:Y:S05]  /*7e00*/  BRA `(.L_x_6621) ;  /* 0x00000004009c7947 */ /* 0x000fea0003800000 */
.L_x_6631:
[----:B------:R-:W-:-:S05]  /*7e10*/  F2FP.BF16.F32.PACK_AB R2, RZ, R2 ;  /* 0x00000002ff02723e */ /* 0x000fca00000010ff */
[----:B------:R0:W-:Y:S01]  /*7e20*/  STG.E.U16 desc[UR36][R16.64], R2 ;  /* 0x0000000210007986 */ /* 0x0001e2000c101524 */
[----:B------:R-:W-:Y:S05]  /*7e30*/  BRA `(.L_x_6621) ;  /* 0x0000000400907947 */ /* 0x000fea0003800000 */
.L_x_6628:
        /* <DEDUP_REMOVED lines=11> */
.L_x_6640:
        /* <DEDUP_REMOVED lines=16> */
.L_x_6643:
[----:B------:R-:W-:-:S04]  /*7ff0*/  LOP3.LUT R2, R2, 0x80000000, RZ, 0xc0, !PT ;  /* 0x8000000002027812 */ /* 0x000fc800078ec0ff */
[----:B------:R-:W-:-:S04]  /*8000*/  SHF.R.U32.HI R3, RZ, 0x18, R2 ;  /* 0x00000018ff037819 */ /* 0x000fc80000011602 */
[----:B------:R-:W-:-:S04]  /*8010*/  LOP3.LUT R0, R0, R3, RZ, 0xfc, !PT ;  /* 0x0000000300007212 */ /* 0x000fc800078efcff */
[----:B------:R-:W-:-:S07]  /*8020*/  PRMT R8, R0, 0x7610, R8 ;  /* 0x0000761000087816 */ /* 0x000fce0000000008 */
.L_x_6642:
[----:B------:R-:W-:Y:S05]  /*8030*/  BSYNC B0 ;  /* 0x0000000000007941 */ /* 0x000fea0003800000 */
.L_x_6641:
[----:B------:R3:W-:Y:S01]  /*8040*/  STG.E.U8 desc[UR36][R16.64], R8 ;  /* 0x0000000810007986 */ /* 0x0007e2000c101124 */
[----:B------:R-:W-:Y:S05]  /*8050*/  BRA `(.L_x_6621) ;  /* 0x0000000400087947 */ /* 0x000fea0003800000 */
.L_x_6639:
        /* <DEDUP_REMOVED lines=16> */
.L_x_6646:
[----:B------:R-:W-:-:S04]  /*8160*/  LOP3.LUT R2, R2, 0x80000000, RZ, 0xc0, !PT ;  /* 0x8000000002027812 */ /* 0x000fc800078ec0ff */
[----:B------:R-:W-:-:S04]  /*8170*/  SHF.R.U32.HI R3, RZ, 0x18, R2 ;  /* 0x00000018ff037819 */ /* 0x000fc80000011602 */
[----:B------:R-:W-:-:S04]  /*8180*/  LOP3.LUT R0, R0, R3, RZ, 0xfc, !PT ;  /* 0x0000000300007212 */ /* 0x000fc800078efcff */
[----:B------:R-:W-:-:S07]  /*8190*/  PRMT R8, R0, 0x7610, R8 ;  /* 0x0000761000087816 */ /* 0x000fce0000000008 */
.L_x_6645:
[----:B------:R-:W-:Y:S05]  /*81a0*/  BSYNC B0 ;  /* 0x0000000000007941 */ /* 0x000fea0003800000 */
.L_x_6644:
[----:B------:R0:W-:Y:S01]  /*81b0*/  STG.E.U8 desc[UR36][R16.64], R8 ;  /* 0x0000000810007986 */ /* 0x0001e2000c101124 */
[----:B------:R-:W-:Y:S05]  /*81c0*/  BRA `(.L_x_6621) ;  /* 0x0000000000ac7947 */ /* 0x000fea0003800000 */
.L_x_6638:
        /* <DEDUP_REMOVED lines=21> */
.L_x_6620:
        /* <DEDUP_REMOVED lines=16> */
.L_x_6649:
[----:B------:R-:W-:Y:S05]  /*8420*/  BRA `(.L_x_6621) ;  /* 0x0000000000147947 */ /* 0x000fea0003800000 */
.L_x_6648:
[----:B------:R-:W0:Y:S02]  /*8430*/  F2I.U64.TRUNC R2, R2 ;  /* 0x0000000200027311 */ /* 0x000e24000020d800 */
[----:B0-----:R2:W-:Y:S01]  /*8440*/  STG.E.64 desc[UR36][R16.64], R2 ;  /* 0x0000000210007986 */ /* 0x0015e2000c101b24 */
[----:B------:R-:W-:Y:S05]  /*8450*/  BRA `(.L_x_6621) ;  /* 0x0000000000087947 */ /* 0x000fea0003800000 */
.L_x_6647:
[----:B------:R-:W0:Y:S02]  /*8460*/  F2I.FTZ.U32.TRUNC.NTZ R3, R2 ;  /* 0x0000000200037305 */ /* 0x000e24000021f000 */
[----:B0-----:R0:W-:Y:S02]  /*8470*/  STG.E desc[UR36][R16.64], R3 ;  /* 0x0000000310007986 */ /* 0x0011e4000c101924 */
.L_x_6621:
[----:B------:R-:W-:-:S07]  /*8480*/  VIADD R19, R19, 0x80 ;  /* 0x0000008013137836 */ /* 0x000fce0000000000 */
.L_x_6553:
[----:B------:R-:W-:Y:S05]  /*8490*/  BSYNC B7 ;  /* 0x0000000000077941 */ /* 0x000fea0003800000 */
.L_x_6552:
[----:B------:R-:W-:Y:S01]  /*84a0*/  ULDC UR4, c[0x0][0x210] ;  /* 0x0000840000047ab9 */ /* 0x000fe20000000800 */
[----:B------:R-:W-:Y:S01]  /*84b0*/  BSSY B7, `(.L_x_6650) ;  /* 0x000041f000077945 */ /* 0x000fe20003800000 */
[----:B------:R-:W-:-:S13]  /*84c0*/  ISETP.GE.AND P0, PT, R19, UR4, PT ;  /* 0x0000000413007c0c */ /* 0x000fda000bf06270 */
[----:B------:R-:W-:Y:S05]  /*84d0*/  @P0 BRA `(.L_x_6651) ;  /* 0x0000004000700947 */ /* 0x000fea0003800000 */
[----:B0--3--:R-:W0:Y:S01]  /*84e0*/  LDC R6, c[0x0][0x218] ;  /* 0x00008600ff067b82 */ /* 0x009e220000000800 */
[----:B------:R-:W-:Y:S02]  /*84f0*/  IMAD.MOV.U32 R18, RZ, RZ, RZ ;  /* 0x000000ffff127224 */ /* 0x000fe400078e00ff */
[----:B------:R-:W-:Y:S02]  /*8500*/  IMAD.MOV.U32 R0, RZ, RZ, RZ ;  /* 0x000000ffff007224 */ /* 0x000fe400078e00ff */
[----:B-12-4-:R-:W-:Y:S01]  /*8510*/  IMAD.MOV.U32 R16, RZ, RZ, RZ ;  /* 0x000000ffff107224 */ /* 0x016fe200078e00ff */
        /* <DEDUP_REMOVED lines=350> */
.L_x_6652:
        /* <DEDUP_REMOVED lines=20> */
[----:B--2---:R2:W3:Y:S01]  /*9c40*/  I2F.S16 R22, R2 ;  /* 0x0000000200167306 */ /* 0x0044e20000101400 */
[----:B------:R-:W-:Y:S05]  /*9c50*/  BRA `(.L_x_6659) ;  /* 0x0000000c00387947 */ /* 0x000fea0003800000 */
.L_x_6657:
[----:B------:R-:W2:Y:S02]  /*9c60*/  LDG.E.U8 R2, desc[UR36][R2.64] ;  /* 0x0000002402027981 */ /* 0x000ea4000c1e1100 */
[----:B--2---:R-:W-:Y:S01]  /*9c70*/  I2FP.F32.U32 R22, R2 ;  /* 0x0000000200167245 */ /* 0x004fe20000201000 */
[----:B------:R-:W-:Y:S06]  /*9c80*/  BRA `(.L_x_6659) ;  /* 0x0000000c002c7947 */ /* 0x000fec0003800000 */
.L_x_6656:
        /* <DEDUP_REMOVED lines=9> */
.L_x_6661:
[----:B------:R-:W2:Y:S02]  /*9d20*/  LDG.E R2, desc[UR36][R2.64] ;  /* 0x0000002402027981 */ /* 0x000ea4000c1e1900 */
[----:B--2---:R-:W-:Y:S01]  /*9d30*/  I2FP.F32.S32 R22, R2 ;  /* 0x0000000200167245 */ /* 0x004fe20000201400 */
[----:B------:R-:W-:Y:S06]  /*9d40*/  BRA `(.L_x_6659) ;  /* 0x0000000800fc7947 */ /* 0x000fec0003800000 */
.L_x_6660:
[----:B------:R-:W2:Y:S02]  /*9d50*/  LDG.E.U16 R2, desc[UR36][R2.64] ;  /* 0x0000002402027981 */ /* 0x000ea4000c1e1500 */
[----:B--2---:R0:W1:Y:S01]  /*9d60*/  I2F.S16 R22, R2 ;  /* 0x0000000200167306 */ /* 0x0040620000101400 */
[----:B------:R-:W-:Y:S05]  /*9d70*/  BRA `(.L_x_6659) ;  /* 0x0000000800f07947 */ /* 0x000fea0003800000 */
.L_x_6655:
        /* <DEDUP_REMOVED lines=8> */
.L_x_6663:
[----:B------:R-:W2:Y:S02]  /*9e00*/  LDG.E.U16 R2, desc[UR36][R2.64] ;  /* 0x0000002402027981 */ /* 0x000ea4000c1e1500 */
[----:B--2---:R-:W-:Y:S01]  /*9e10*/  HADD2.F32 R22, -RZ, R2.H0_H0 ;  /* 0x20000002ff167230 */ /* 0x004fe20000004100 */
[----:B------:R-:W-:Y:S06]  /*9e20*/  BRA `(.L_x_6659) ;  /* 0x0000000800c47947 */ /* 0x000fec0003800000 */
.L_x_6662:
        /* <DEDUP_REMOVED lines=8> */
.L_x_6665:
[----:B------:R-:W2:Y:S02]  /*9eb0*/  LDG.E.U16 R2, desc[UR36][R2.64] ;  /* 0x0000002402027981 */ /* 0x000ea4000c1e1500 */
[----:B--2---:R-:W-:Y:S01]  /*9ec0*/  HADD2.F32 R22, -RZ, R2.H0_H0 ;  /* 0x20000002ff167230 */ /* 0x004fe20000004100 */
[----:B------:R-:W-:Y:S06]  /*9ed0*/  BRA `(.L_x_6659) ;  /* 0x0000000800987947 */ /* 0x000fec0003800000 */
.L_x_6664:
[----:B------:R-:W2:Y:S01]  /*9ee0*/  LDG.E.64 R2, desc[UR36][R2.64] ;  /* 0x0000002402027981 */ /* 0x000ea2000c1e1b00 */
[----:B------:R-:W-:Y:S01]  /*9ef0*/  UMOV UR4, 0xf0000000 ;  /* 0xf000000000047882 */ /* 0x000fe20000000000 */
[----:B------:R-:W-:Y:S01]  /*9f00*/  UMOV UR5, 0x380fffff ;  /* 0x380fffff00057882 */ /* 0x000fe20000000000 */
[----:B--2---:R-:W0:Y:S01]  /*9f10*/  F2F.F32.F64 R22, R2 ;  /* 0x0000000200167310 */ /* 0x004e220000301000 */
[----:B------:R-:W-:-:S14]  /*9f20*/  DSETP.GEU.AND P0, PT, |R2|, UR4, PT ;  /* 0x0000000402007e2a */ /* 0x000fdc000bf0e200 */
[----:B0-----:R-:W-:Y:S01]  /*9f30*/  @!P0 FMUL R22, R22, 1.175494350822287508e-38 ;  /* 0x0080000016168820 */ /* 0x001fe20000400000 */
[----:B------:R-:W-:Y:S06]  /*9f40*/  BRA `(.L_x_6659) ;  /* 0x00000008007c7947 */ /* 0x000fec0003800000 */
.L_x_6654:
        /* <DEDUP_REMOVED lines=12> */
.L_x_6668:
[----:B------:R-:W2:Y:S01]  /*a010*/  LDG.E.64 R2, desc[UR36][R2.64] ;  /* 0x0000002402027981 */ /* 0x000ea2000c1e1b00 */
[----:B------:R-:W-:Y:S01]  /*a020*/  UMOV UR4, 0xf0000000 ;  /* 0xf000000000047882 */ /* 0x000fe20000000000 */
[----:B------:R-:W-:Y:S01]  /*a030*/  UMOV UR5, 0x380fffff ;  /* 0x380fffff00057882 */ /* 0x000fe20000000000 */
[----:B--2---:R-:W0:Y:S01]  /*a040*/  F2F.F32.F64 R22, R2 ;  /* 0x0000000200167310 */ /* 0x004e220000301000 */
[----:B------:R-:W-:-:S14]  /*a050*/  DSETP.GEU.AND P0, PT, |R2|, UR4, PT ;  /* 0x0000000402007e2a */ /* 0x000fdc000bf0e200 */
[----:B0-----:R-:W-:Y:S01]  /*a060*/  @!P0 FMUL R22, R22, 1.175494350822287508e-38 ;  /* 0x0080000016168820 */ /* 0x001fe20000400000 */
[----:B------:R-:W-:Y:S06]  /*a070*/  BRA `(.L_x_6659) ;  /* 0x0000000800307947 */ /* 0x000fec0003800000 */
.L_x_6667:
        /* <DEDUP_REMOVED lines=26> */
.L_x_6670:
        /* <DEDUP_REMOVED lines=13> */
.L_x_6669:
[----:B------:R-:W2:Y:S02]  /*a2f0*/  LDG.E.U16 R2, desc[UR36][R2.64] ;  /* 0x0000002402027981 */ /* 0x000ea4000c1e1500 */
[----:B--2---:R-:W-:Y:S01]  /*a300*/  IMAD.U32 R22, R2, 0x10000, RZ ;  /* 0x0001000002167824 */ /* 0x004fe200078e00ff */
[----:B------:R-:W-:Y:S06]  /*a310*/  BRA `(.L_x_6659) ;  /* 0x0000000400887947 */ /* 0x000fec0003800000 */
.L_x_6666:
        /* <DEDUP_REMOVED lines=11> */
.L_x_6673:
        /* <DEDUP_REMOVED lines=20> */
.L_x_6675:
[----:B------:R-:W-:Y:S05]  /*a510*/  BSYNC B0 ;  /* 0x0000000000007941 */ /* 0x000fea0003800000 */
.L_x_6674:
[----:B------:R-:W-:Y:S01]  /*a520*/  IMAD.SHL.U32 R2, R2, 0x100000, RZ ;  /* 0x0010000002027824 */ /* 0x000fe200078e00ff */
[----:B------:R-:W-:-:S04]  /*a530*/  LEA R3, R0, 0x3b800000, 0x17 ;  /* 0x3b80000000037811 */ /* 0x000fc800078eb8ff */
[----:B------:R-:W-:Y:S01]  /*a540*/  LOP3.LUT R22, R3, R2, R22, 0xfe, !PT ;  /* 0x0000000203167212 */ /* 0x000fe200078efe16 */
[----:B------:R-:W-:Y:S06]  /*a550*/  BRA `(.L_x_6659) ;  /* 0x0000000000f87947 */ /* 0x000fec0003800000 */
.L_x_6672:
        /* <DEDUP_REMOVED lines=20> */
.L_x_6677:
[----:B------:R-:W-:Y:S05]  /*a6a0*/  BSYNC B0 ;  /* 0x0000000000007941 */ /* 0x000fea0003800000 */
.L_x_6676:
[----:B------:R-:W-:Y:S01]  /*a6b0*/  IMAD.SHL.U32 R2, R2, 0x200000, RZ ;  /* 0x0020000002027824 */ /* 0x000fe200078e00ff */
[----:B------:R-:W-:-:S04]  /*a6c0*/  LEA R3, R0, 0x37800000, 0x17 ;  /* 0x3780000000037811 */ /* 0x000fc800078eb8ff */
[----:B------:R-:W-:Y:S01]  /*a6d0*/  LOP3.LUT R22, R3, R2, R22, 0xfe, !PT ;  /* 0x0000000203167212 */ /* 0x000fe200078efe16 */
[----:B------:R-:W-:Y:S06]  /*a6e0*/  BRA `(.L_x_6659) ;  /* 0x0000000000947947 */ /* 0x000fec0003800000 */
.L_x_6671:
        /* <DEDUP_REMOVED lines=14> */
.L_x_6658:
        /* <DEDUP_REMOVED lines=16> */
.L_x_6680:
[----:B------:R-:W-:Y:S01]  /*a8d0*/  IMAD.MOV.U32 R22, RZ, RZ, RZ ;  /* 0x000000ffff167224 */ /* 0x000fe200078e00ff */
[----:B------:R-:W-:Y:S06]  /*a8e0*/  BRA `(.L_x_6659) ;  /* 0x0000000000147947 */ /* 0x000fec0003800000 */
.L_x_6679:
[----:B------:R-:W2:Y:S02]  /*a8f0*/  LDG.E.64 R22, desc[UR36][R2.64] ;  /* 0x0000002402167981 */ /* 0x000ea4000c1e1b00 */
[----:B--2---:R0:W1:Y:S01]  /*a900*/  I2F.U64 R22, R22 ;  /* 0x0000001600167312 */ /* 0x0040620000301000 */
[----:B------:R-:W-:Y:S05]  /*a910*/  BRA `(.L_x_6659) ;  /* 0x0000000000087947 */ /* 0x000fea0003800000 */
.L_x_6678:
[----:B------:R-:W2:Y:S02]  /*a920*/  LDG.E R2, desc[UR36][R2.64] ;  /* 0x0000002402027981 */ /* 0x000ea4000c1e1900 */
[----:B--2---:R-:W-:-:S07]  /*a930*/  I2FP.F32.U32 R22, R2 ;  /* 0x0000000200167245 */ /* 0x004fce0000201000 */
.L_x_6659:
[----:B------:R-:W-:Y:S05]  /*a940*/  BSYNC B6 ;  /* 0x0000000000067941 */ /* 0x000fea0003800000 */
.L_x_6653:
        /* <DEDUP_REMOVED lines=17> */
.L_x_6684:
[----:B------:R0:W5:Y:S01]  /*aa60*/  LDG.E.U8 R0, desc[UR36][R4.64] ;  /* 0x0000002404007981 */ /* 0x000162000c1e1100 */
[----:B------:R-:W-:Y:S05]  /*aa70*/  BRA `(.L_x_6686) ;  /* 0x0000000c00647947 */ /* 0x000fea0003800000 */
.L_x_6683:
        /* <DEDUP_REMOVED lines=8> */
.L_x_6688:
[----:B------:R0:W5:Y:S01]  /*ab00*/  LDG.E.U8 R0, desc[UR36][R4.64] ;  /* 0x0000002404007981 */ /* 0x000162000c1e1100 */
[----:B------:R-:W-:Y:S05]  /*ab10*/  BRA `(.L_x_6686) ;  /* 0x0000000c003c7947 */ /* 0x000fea0003800000 */
.L_x_6687:
[----:B------:R0:W5:Y:S01]  /*ab20*/  LDG.E.U16 R0, desc[UR36][R4.64] ;  /* 0x0000002404007981 */ /* 0x000162000c1e1500 */
[----:B------:R-:W-:Y:S05]  /*ab30*/  BRA `(.L_x_6686) ;  /* 0x0000000c00347947 */ /* 0x000fea0003800000 */
.L_x_6682:
        /* <DEDUP_REMOVED lines=10> */
.L_x_6690:
[----:B------:R-:W2:Y:S02]  /*abe0*/  LDG.E.U16 R2, desc[UR36][R4.64] ;  /* 0x0000002404027981 */ /* 0x000ea4000c1e1500 */
[----:B--2---:R-:W-:-:S06]  /*abf0*/  HADD2.F32 R2, -RZ, R2.H0_H0 ;  /* 0x20000002ff027230 */ /* 0x004fcc0000004100 */
[----:B------:R-:W0:Y:S02]  /*ac00*/  F2I.S64.TRUNC R2, R2 ;  /* 0x0000000200027311 */ /* 0x000e24000020d900 */
[----:B0-----:R-:W-:Y:S01]  /*ac10*/  PRMT R0, R2, 0x7610, R0 ;  /* 0x0000761002007816 */ /* 0x001fe20000000000 */
[----:B------:R-:W-:Y:S06]  /*ac20*/  BRA `(.L_x_6686) ;  /* 0x0000000800f87947 */ /* 0x000fec0003800000 */
.L_x_6689:
        /* <DEDUP_REMOVED lines=10> */
.L_x_6692:
[----:B------:R-:W2:Y:S02]  /*acd0*/  LDG.E.U16 R4, desc[UR36][R4.64] ;  /* 0x0000002404047981 */ /* 0x000ea4000c1e1500 */
[----:B--2---:R-:W-:-:S06]  /*ace0*/  HADD2.F32 R2, -RZ, R4.H0_H0 ;  /* 0x20000004ff027230 */ /* 0x004fcc0000004100 */
[----:B------:R-:W0:Y:S02]  /*acf0*/  F2I.S64.TRUNC R2, R2 ;  /* 0x0000000200027311 */ /* 0x000e24000020d900 */
[----:B0-----:R-:W-:Y:S01]  /*ad00*/  PRMT R0, R2, 0x7610, R0 ;  /* 0x0000761002007816 */ /* 0x001fe20000000000 */
[----:B------:R-:W-:Y:S06]  /*ad10*/  BRA `(.L_x_6686) ;  /* 0x0000000800bc7947 */ /* 0x000fec0003800000 */
.L_x_6691:
[----:B------:R-:W2:Y:S02]  /*ad20*/  LDG.E.64 R2, desc[UR36][R4.64] ;  /* 0x0000002404027981 */ /* 0x000ea4000c1e1b00 */
[----:B--2---:R-:W0:Y:S02]  /*ad30*/  F2I.S64.F64.TRUNC R2, R2 ;  /* 0x0000000200027311 */ /* 0x004e24000030d900 */
[----:B0-----:R-:W-:Y:S01]  /*ad40*/  PRMT R0, R2, 0x7610, R0 ;  /* 0x0000761002007816 */ /* 0x001fe20000000000 */
[----:B------:R-:W-:Y:S06]  /*ad50*/  BRA `(.L_x_6686) ;  /* 0x0000000800ac7947 */ /* 0x000fec0003800000 */
.L_x_6681:
        /* <DEDUP_REMOVED lines=12> */
.L_x_6695:
[----:B------:R-:W2:Y:S02]  /*ae20*/  LDG.E.64 R4, desc[UR36][R4.64] ;  /* 0x0000002404047981 */ /* 0x000ea4000c1e1b00 */
[----:B--2---:R-:W0:Y:S02]  /*ae30*/  F2I.S64.F64.TRUNC R2, R4 ;  /* 0x0000000400027311 */ /* 0x004e24000030d900 */
[----:B0-----:R-:W-:Y:S01]  /*ae40*/  PRMT R0, R2, 0x7610, R0 ;  /* 0x0000761002007816 */ /* 0x001fe20000000000 */
[----:B------:R-:W-:Y:S06]  /*ae50*/  BRA `(.L_x_6686) ;  /* 0x00000008006c7947 */ /* 0x000fec0003800000 */
.L_x_6694:
        /* <DEDUP_REMOVED lines=28> */
.L_x_6697:
        /* <DEDUP_REMOVED lines=15> */
.L_x_6696:
[----:B------:R-:W2:Y:S02]  /*b110*/  LDG.E.U16 R2, desc[UR36][R4.64] ;  /* 0x0000002404027981 */ /* 0x000ea4000c1e1500 */
[----:B--2---:R-:W-:-:S06]  /*b120*/  IMAD.U32 R2, R2, 0x10000, RZ ;  /* 0x0001000002027824 */ /* 0x004fcc00078e00ff */
[----:B------:R-:W0:Y:S02]  /*b130*/  F2I.S64.TRUNC R2, R2 ;  /* 0x0000000200027311 */ /* 0x000e24000020d900 */
[----:B0-----:R-:W-:Y:S01]  /*b140*/  PRMT R0, R2, 0x7610, R0 ;  /* 0x0000761002007816 */ /* 0x001fe20000000000 */
[----:B------:R-:W-:Y:S06]  /*b150*/  BRA `(.L_x_6686) ;  /* 0x0000000400ac7947 */ /* 0x000fec0003800000 */
.L_x_6693:
        /* <DEDUP_REMOVED lines=10> */
.L_x_6700:
        /* <DEDUP_REMOVED lines=21> */
.L_x_6704:
[----:B------:R-:W-:Y:S05]  /*b350*/  BSYNC B1 ;  /* 0x0000000000017941 */ /* 0x000fea0003800000 */
.L_x_6703:
[----:B------:R-:W-:Y:S01]  /*b360*/  IMAD.SHL.U32 R2, R2, 0x100000, RZ ;  /* 0x0010000002027824 */ /* 0x000fe200078e00ff */
[----:B------:R-:W-:-:S04]  /*b370*/  LEA R3, R0, 0x3b800000, 0x17 ;  /* 0x3b80000000037811 */ /* 0x000fc800078eb8ff */
[----:B------:R-:W-:-:S07]  /*b380*/  LOP3.LUT R2, R3, R2, R4, 0xfe, !PT ;  /* 0x0000000203027212 */ /* 0x000fce00078efe04 */
.L_x_6702:
[----:B------:R-:W-:Y:S05]  /*b390*/  BSYNC B0 ;  /* 0x0000000000007941 */ /* 0x000fea0003800000 */
.L_x_6701:
[----:B------:R-:W0:Y:S02]  /*b3a0*/  F2I.S64.TRUNC R2, R2 ;  /* 0x0000000200027311 */ /* 0x000e24000020d900 */
[----:B0-----:R-:W-:Y:S01]  /*b3b0*/  PRMT R0, R2, 0x7610, R0 ;  /* 0x0000761002007816 */ /* 0x001fe20000000000 */
[----:B------:R-:W-:Y:S06]  /*b3c0*/  BRA `(.L_x_6686) ;  /* 0x0000000400107947 */ /* 0x000fec0003800000 */
.L_x_6699:
        /* <DEDUP_REMOVED lines=21> */
.L_x_6708:
[----:B------:R-:W-:Y:S05]  /*b520*/  BSYNC B1 ;  /* 0x0000000000017941 */ /* 0x000fea0003800000 */
.L_x_6707:
[----:B------:R-:W-:Y:S01]  /*b530*/  IMAD.SHL.U32 R2, R2, 0x200000, RZ ;  /* 0x0020000002027824 */ /* 0x000fe200078e00ff */
[----:B------:R-:W-:-:S04]  /*b540*/  LEA R3, R0, 0x37800000, 0x17 ;  /* 0x3780000000037811 */ /* 0x000fc800078eb8ff */
[----:B------:R-:W-:-:S07]  /*b550*/  LOP3.LUT R2, R3, R2, R4, 0xfe, !PT ;  /* 0x0000000203027212 */ /* 0x000fce00078efe04 */
.L_x_6706:
[----:B------:R-:W-:Y:S05]  /*b560*/  BSYNC B0 ;  /* 0x0000000000007941 */ /* 0x000fea0003800000 */
.L_x_6705:
[----:B------:R-:W0:Y:S02]  /*b570*/  F2I.S64.TRUNC R2, R2 ;  /* 0x0000000200027311 */ /* 0x000e24000020d900 */
[----:B0-----:R-:W-:Y:S01]  /*b580*/  PRMT R0, R2, 0x7610, R0 ;  /* 0x0000761002007816 */ /* 0x001fe20000000000 */
[----:B------:R-:W-:Y:S06]  /*b590*/  BRA `(.L_x_6686) ;  /* 0x00000000009c7947 */ /* 0x000fec0003800000 */
.L_x_6698:
        /* <DEDUP_REMOVED lines=14> */
.L_x_6712:
[----:B------:R-:W-:Y:S05]  /*b680*/  BSYNC B0 ;  /* 0x0000000000007941 */ /* 0x000fea0003800000 */
.L_x_6711:
[----:B------:R-:W0:Y:S02]  /*b690*/  F2I.S64.TRUNC R2, R2 ;  /* 0x0000000200027311 */ /* 0x000e24000020d900 */
[----:B0-----:R-:W-:Y:S01]  /*b6a0*/  PRMT R0, R2, 0x7610, R0 ;  /* 0x0000761002007816 */ /* 0x001fe20000000000 */
[----:B------:R-:W-:Y:S06]  /*b6b0*/  BRA `(.L_x_6686) ;  /* 0x0000000000547947 */ /* 0x000fec0003800000 */
.L_x_6685:
        /* <DEDUP_REMOVED lines=16> */
.L_x_6713:
[----:B------:R-:W-:Y:S01]  /*b7c0*/  PRMT R0, RZ, 0x7610, R0 ;  /* 0x00007610ff007816 */ /* 0x000fe20000000000 */
[----:B------:R-:W-:Y:S06]  /*b7d0*/  BRA `(.L_x_6686) ;  /* 0x00000000000c7947 */ /* 0x000fec0003800000 */
.L_x_6710:
[----:B------:R0:W5:Y:S01]  /*b7e0*/  LDG.E.U8 R0, desc[UR36][R4.64] ;  /* 0x0000002404007981 */ /* 0x000162000c1e1100 */
[----:B------:R-:W-:Y:S05]  /*b7f0*/  BRA `(.L_x_6686) ;  /* 0x0000000000047947 */ /* 0x000fea0003800000 */
.L_x_6709:
[----:B------:R2:W5:Y:S02]  /*b800*/  LDG.E.U8 R0, desc[UR36][R4.64] ;  /* 0x0000002404007981 */ /* 0x000564000c1e1100 */
.L_x_6686:
        /* <DEDUP_REMOVED lines=20> */
.L_x_6717:
[----:B------:R-:W0:Y:S02]  /*b950*/  F2I.S64.TRUNC R2, R2 ;  /* 0x0000000200027311 */ /* 0x000e24000020d900 */
[----:B0-----:R-:W-:-:S05]  /*b960*/  IMAD.MOV.U32 R5, RZ, RZ, R2 ;  /* 0x000000ffff057224 */ /* 0x001fca00078e0002 */
[----:B------:R0:W-:Y:S01]  /*b970*/  STG.E.U8 desc[UR36][R16.64], R5 ;  /* 0x0000000510007986 */ /* 0x0001e2000c101124 */
[----:B------:R-:W-:Y:S05]  /*b980*/  BRA `(.L_x_6719) ;  /* 0x0000000c00407947 */ /* 0x000fea0003800000 */
.L_x_6716:
        /* <DEDUP_REMOVED lines=9> */
.L_x_6721:
[----:B------:R-:W0:Y:S02]  /*ba20*/  F2I.FTZ.TRUNC.NTZ R3, R2 ;  /* 0x0000000200037305 */ /* 0x000e24000021f100 */
[----:B0-----:R2:W-:Y:S01]  /*ba30*/  STG.E desc[UR36][R16.64], R3 ;  /* 0x0000000310007986 */ /* 0x0015e2000c101924 */
[----:B------:R-:W-:Y:S05]  /*ba40*/  BRA `(.L_x_6719) ;  /* 0x0000000c00107947 */ /* 0x000fea0003800000 */
.L_x_6720:
[----:B------:R-:W0:Y:S02]  /*ba50*/  F2I.FTZ.TRUNC.NTZ R3, R2 ;  /* 0x0000000200037305 */ /* 0x000e24000021f100 */
[----:B0-----:R0:W-:Y:S01]  /*ba60*/  STG.E.U16 desc[UR36][R16.64], R3 ;  /* 0x0000000310007986 */ /* 0x0011e2000c101524 */
[----:B------:R-:W-:Y:S05]  /*ba70*/  BRA `(.L_x_6719) ;  /* 0x0000000c00047947 */ /* 0x000fea0003800000 */
.L_x_6715:
        /* <DEDUP_REMOVED lines=8> */
.L_x_6723:
[----:B------:R-:W-:-:S05]  /*bb00*/  F2FP.F16.F32.PACK_AB R2, RZ, R2 ;  /* 0x00000002ff02723e */ /* 0x000fca00000000ff */
[----:B------:R0:W-:Y:S01]  /*bb10*/  STG.E.U16 desc[UR36][R16.64], R2 ;  /* 0x0000000210007986 */ /* 0x0001e2000c101524 */
[----:B------:R-:W-:Y:S05]  /*bb20*/  BRA `(.L_x_6719) ;  /* 0x0000000800d87947 */ /* 0x000fea0003800000 */
.L_x_6722:
        /* <DEDUP_REMOVED lines=9> */
.L_x_6725:
[----:B------:R-:W-:-:S04]  /*bbc0*/  F2FP.F16.F32.PACK_AB R3, RZ, R2 ;  /* 0x00000002ff03723e */ /* 0x000fc800000000ff */
[----:B------:R-:W-:-:S05]  /*bbd0*/  PRMT R3, R3, 0x5410, RZ ;  /* 0x0000541003037816 */ /* 0x000fca00000000ff */
[----:B------:R0:W-:Y:S01]  /*bbe0*/  STG.E desc[UR36][R16.64], R3 ;  /* 0x0000000310007986 */ /* 0x0001e2000c101924 */
[----:B------:R-:W-:Y:S05]  /*bbf0*/  BRA `(.L_x_6719) ;  /* 0x0000000800a47947 */ /* 0x000fea0003800000 */
.L_x_6724:
[----:B------:R-:W-:-:S06]  /*bc00*/  FMUL.FTZ R2, R2, 1 ;  /* 0x3f80000002027820 */ /* 0x000fcc0000410000 */
[----:B------:R-:W0:Y:S02]  /*bc10*/  F2F.F64.F32 R2, R2 ;  /* 0x0000000200027310 */ /* 0x000e240000201800 */
[----:B0-----:R0:W-:Y:S01]  /*bc20*/  STG.E.64 desc[UR36][R16.64], R2 ;  /* 0x0000000210007986 */ /* 0x0011e2000c101b24 */
[----:B------:R-:W-:Y:S05]  /*bc30*/  BRA `(.L_x_6719) ;  /* 0x0000000800947947 */ /* 0x000fea0003800000 */
.L_x_6714:
        /* <DEDUP_REMOVED lines=12> */
.L_x_6728:
[----:B------:R-:W-:Y:S01]  /*bd00*/  FMUL.FTZ R4, R2, 1 ;  /* 0x3f80000002047820 */ /* 0x000fe20000410000 */
[----:B------:R-:W-:-:S05]  /*bd10*/  CS2R R6, SRZ ;  /* 0x0000000000067805 */ /* 0x000fca000001ff00 */
[----:B------:R-:W0:Y:S02]  /*bd20*/  F2F.F64.F32 R4, R4 ;  /* 0x0000000400047310 */ /* 0x000e240000201800 */
[----:B0-----:R0:W-:Y:S01]  /*bd30*/  STG.E.128 desc[UR36][R16.64], R4 ;  /* 0x0000000410007986 */ /* 0x0011e2000c101d24 */
[----:B------:R-:W-:Y:S05]  /*bd40*/  BRA `(.L_x_6719) ;  /* 0x0000000800507947 */ /* 0x000fea0003800000 */
.L_x_6727:
        /* <DEDUP_REMOVED lines=20> */
.L_x_6732:
[----:B------:R-:W-:Y:S05]  /*be90*/  BSYNC B0 ;  /* 0x0000000000007941 */ /* 0x000fea0003800000 */
.L_x_6731:
[----:B------:R-:W-:-:S05]  /*bea0*/  LOP3.LUT R5, R0, R5, RZ, 0xfc, !PT ;  /* 0x0000000500057212 */ /* 0x000fca00078efcff */
[----:B------:R0:W-:Y:S01]  /*beb0*/  STG.E.U8 desc[UR36][R16.64], R5 ;  /* 0x0000000510007986 */ /* 0x0001e2000c101124 */
[----:B------:R-:W-:Y:S05]  /*bec0*/  BRA `(.L_x_6719) ;  /* 0x0000000400f07947 */ /* 0x000fea0003800000 */
.L_x_6730:
        /* <DEDUP_REMOVED lines=12> */
.L_x_6734:
[----:B------:R-:W-:Y:S01]  /*bf90*/  IMAD.MOV.U32 R0, RZ, RZ, 0x7f ;  /* 0x0000007fff007424 */ /* 0x000fe200078e00ff */
[----:B------:R-:W-:-:S04]  /*bfa0*/  ISETP.GT.U32.AND P0, PT, R4, 0x7f800000, PT ;  /* 0x7f8000000400780c */ /* 0x000fc80003f04070 */
[----:B------:R-:W-:-:S09]  /*bfb0*/  SEL R0, R0, 0x7c, P0 ;  /* 0x0000007c00007807 */ /* 0x000fd20000000000 */
.L_x_6735:
[----:B------:R-:W-:Y:S05]  /*bfc0*/  BSYNC B0 ;  /* 0x0000000000007941 */ /* 0x000fea0003800000 */
.L_x_6733:
[----:B------:R-:W-:-:S04]  /*bfd0*/  LOP3.LUT R2, R2, 0x80000000, RZ, 0xc0, !PT ;  /* 0x8000000002027812 */ /* 0x000fc800078ec0ff */
[----:B------:R-:W-:-:S04]  /*bfe0*/  SHF.R.U32.HI R3, RZ, 0x18, R2 ;  /* 0x00000018ff037819 */ /* 0x000fc80000011602 */
[----:B------:R-:W-:-:S05]  /*bff0*/  LOP3.LUT R3, R0, R3, RZ, 0xfc, !PT ;  /* 0x0000000300037212 */ /* 0x000fca00078efcff */
[----:B------:R0:W-:Y:S01]  /*c000*/  STG.E.U8 desc[UR36][R16.64], R3 ;  /* 0x0000000310007986 */ /* 0x0001e2000c101124 */
[----:B------:R-:W-:Y:S05]  /*c010*/  BRA `(.L_x_6719) ;  /* 0x00000004009c7947 */ /* 0x000fea0003800000 */
.L_x_6729:
[----:B------:R-:W-:-:S05]  /*c020*/  F2FP.BF16.F32.PACK_AB R2, RZ, R2 ;  /* 0x00000002ff02723e */ /* 0x000fca00000010ff */
[----:B------:R0:W-:Y:S01]  /*c030*/  STG.E.U16 desc[UR36][R16.64], R2 ;  /* 0x0000000210007986 */ /* 0x0001e2000c101524 */
[----:B------:R-:W-:Y:S05]  /*c040*/  BRA `(.L_x_6719) ;  /* 0x0000000400907947 */ /* 0x000fea0003800000 */
.L_x_6726:
        /* <DEDUP_REMOVED lines=11> */
.L_x_6738:
        /* <DEDUP_REMOVED lines=16> */
.L_x_6741:
[----:B------:R-:W-:-:S04]  /*c200*/  LOP3.LUT R2, R2, 0x80000000, RZ, 0xc0, !PT ;  /* 0x8000000002027812 */ /* 0x000fc800078ec0ff */
[----:B------:R-:W-:-:S04]  /*c210*/  SHF.R.U32.HI R3, RZ, 0x18, R2 ;  /* 0x00000018ff037819 */ /* 0x000fc80000011602 */
[----:B------:R-:W-:-:S04]  /*c220*/  LOP3.LUT R0, R0, R3, RZ, 0xfc, !PT ;  /* 0x0000000300007212 */ /* 0x000fc800078efcff */
[----:B------:R-:W-:-:S07]  /*c230*/  PRMT R8, R0, 0x7610, R8 ;  /* 0x0000761000087816 */ /* 0x000fce0000000008 */
.L_x_6740:
[----:B------:R-:W-:Y:S05]  /*c240*/  BSYNC B0 ;  /* 0x0000000000007941 */ /* 0x000fea0003800000 */
.L_x_6739:
[----:B------:R0:W-:Y:S01]  /*c250*/  STG.E.U8 desc[UR36][R16.64], R8 ;  /* 0x0000000810007986 */ /* 0x0001e2000c101124 */
[----:B------:R-:W-:Y:S05]  /*c260*/  BRA `(.L_x_6719) ;  /* 0x0000000400087947 */ /* 0x000fea0003800000 */
.L_x_6737:
        /* <DEDUP_REMOVED lines=16> */
.L_x_6744:
[----:B------:R-:W-:-:S04]  /*c370*/  LOP3.LUT R2, R2, 0x80000000, RZ, 0xc0, !PT ;  /* 0x8000000002027812 */ /* 0x000fc800078ec0ff */
[----:B------:R-:W-:-:S04]  /*c380*/  SHF.R.U32.HI R3, RZ, 0x18, R2 ;  /* 0x00000018ff037819 */ /* 0x000fc80000011602 */
[----:B------:R-:W-:-:S04]  /*c390*/  LOP3.LUT R0, R0, R3, RZ, 0xfc, !PT ;  /* 0x0000000300007212 */ /* 0x000fc800078efcff */
[----:B------:R-:W-:-:S07]  /*c3a0*/  PRMT R8, R0, 0x7610, R8 ;  /* 0x0000761000087816 */ /* 0x000fce0000000008 */
.L_x_6743:
[----:B------:R-:W-:Y:S05]  /*c3b0*/  BSYNC B0 ;  /* 0x0000000000007941 */ /* 0x000fea0003800000 */
.L_x_6742:
[----:B------:R0:W-:Y:S01]  /*c3c0*/  STG.E.U8 desc[UR36][R16.64], R8 ;  /* 0x0000000810007986 */ /* 0x0001e2000c101124 */
[----:B------:R-:W-:Y:S05]  /*c3d0*/  BRA `(.L_x_6719) ;  /* 0x0000000000ac7947 */ /* 0x000fea0003800000 */
.L_x_6736:
        /* <DEDUP_REMOVED lines=21> */
.L_x_6718:
        /* <DEDUP_REMOVED lines=16> */
.L_x_6747:
[----:B------:R-:W-:Y:S05]  /*c630*/  BRA `(.L_x_6719) ;  /* 0x0000000000147947 */ /* 0x000fea0003800000 */
.L_x_6746:
[----:B------:R-:W0:Y:S02]  /*c640*/  F2I.U64.TRUNC R2, R2 ;  /* 0x0000000200027311 */ /* 0x000e24000020d800 */
[----:B0-----:R0:W-:Y:S01]  /*c650*/  STG.E.64 desc[UR36][R16.64], R2 ;  /* 0x0000000210007986 */ /* 0x0011e2000c101b24 */
[----:B------:R-:W-:Y:S05]  /*c660*/  BRA `(.L_x_6719) ;  /* 0x0000000000087947 */ /* 0x000fea0003800000 */
.L_x_6745:
[----:B------:R-:W0:Y:S02]  /*c670*/  F2I.FTZ.U32.TRUNC.NTZ R3, R2 ;  /* 0x0000000200037305 */ /* 0x000e24000021f000 */
[----:B0-----:R0:W-:Y:S02]  /*c680*/  STG.E desc[UR36][R16.64], R3 ;  /* 0x0000000310007986 */ /* 0x0011e4000c101924 */
.L_x_6719:
[----:B------:R-:W-:-:S07]  /*c690*/  VIADD R19, R19, 0x80 ;  /* 0x0000008013137836 */ /* 0x000fce0000000000 */
.L_x_6651:
[----:B------:R-:W-:Y:S05]  /*c6a0*/  BSYNC B7 ;  /* 0x0000000000077941 */ /* 0x000fea0003800000 */
.L_x_6650:
[----:B------:R-:W-:Y:S02]  /*c6b0*/  ULDC UR4, c[0x0][0x210] ;  /* 0x0000840000047ab9 */ /* 0x000fe40000000800 */
[----:B------:R-:W-:-:S13]  /*c6c0*/  ISETP.GE.AND P0, PT, R19, UR4, PT ;  /* 0x0000000413007c0c */ /* 0x000fda000bf06270 */
[----:B------:R-:W-:Y:S05]  /*c6d0*/  @P0 EXIT ;  /* 0x000000000000094d */ /* 0x000fea0003800000 */
        /* <DEDUP_REMOVED lines=354> */
.L_x_6748:
        /* <DEDUP_REMOVED lines=22> */
.L_x_6753:
[----:B------:R-:W2:Y:S02]  /*de60*/  LDG.E.U8 R2, desc[UR36][R2.64] ;  /* 0x0000002402027981 */ /* 0x000ea4000c1e1100 */
[----:B--2---:R-:W-:Y:S01]  /*de70*/  I2FP.F32.U32 R19, R2 ;  /* 0x0000000200137245 */ /* 0x004fe20000201000 */
[----:B------:R-:W-:Y:S06]  /*de80*/  BRA `(.L_x_6755) ;  /* 0x0000000c002c7947 */ /* 0x000fec0003800000 */
.L_x_6752:
        /* <DEDUP_REMOVED lines=9> */
.L_x_6757:
[----:B------:R-:W2:Y:S02]  /*df20*/  LDG.E R2, desc[UR36][R2.64] ;  /* 0x0000002402027981 */ /* 0x000ea4000c1e1900 */
[----:B--2---:R-:W-:Y:S01]  /*df30*/  I2FP.F32.S32 R19, R2 ;  /* 0x0000000200137245 */ /* 0x004fe20000201400 */
[----:B------:R-:W-:Y:S06]  /*df40*/  BRA `(.L_x_6755) ;  /* 0x0000000800fc7947 */ /* 0x000fec0003800000 */
.L_x_6756:
[----:B------:R-:W2:Y:S02]  /*df50*/  LDG.E.U16 R2, desc[UR36][R2.64] ;  /* 0x0000002402027981 */ /* 0x000ea4000c1e1500 */
[----:B--2---:R2:W3:Y:S01]  /*df60*/  I2F.S16 R19, R2 ;  /* 0x0000000200137306 */ /* 0x0044e20000101400 */
[----:B------:R-:W-:Y:S05]  /*df70*/  BRA `(.L_x_6755) ;  /* 0x0000000800f07947 */ /* 0x000fea0003800000 */
.L_x_6751:
        /* <DEDUP_REMOVED lines=8> */
.L_x_6759:
[----:B------:R-:W2:Y:S02]  /*e000*/  LDG.E.U16 R2, desc[UR36][R2.64] ;  /* 0x0000002402027981 */ /* 0x000ea4000c1e1500 */
[----:B--2---:R-:W-:Y:S01]  /*e010*/  HADD2.F32 R19, -RZ, R2.H0_H0 ;  /* 0x20000002ff137230 */ /* 0x004fe20000004100 */
[----:B------:R-:W-:Y:S06]  /*e020*/  BRA `(.L_x_6755) ;  /* 0x0000000800c47947 */ /* 0x000fec0003800000 */
.L_x_6758:
        /* <DEDUP_REMOVED lines=8> */
.L_x_6761:
[----:B------:R-:W2:Y:S02]  /*e0b0*/  LDG.E.U16 R2, desc[UR36][R2.64] ;  /* 0x0000002402027981 */ /* 0x000ea4000c1e1500 */
[----:B--2---:R-:W-:Y:S01]  /*e0c0*/  HADD2.F32 R19, -RZ, R2.H0_H0 ;  /* 0x20000002ff137230 */ /* 0x004fe20000004100 */
[----:B------:R-:W-:Y:S06]  /*e0d0*/  BRA `(.L_x_6755) ;  /* 0x0000000800987947 */ /* 0x000fec0003800000 */
.L_x_6760:
[----:B------:R-:W2:Y:S01]  /*e0e0*/  LDG.E.64 R2, desc[UR36][R2.64] ;  /* 0x0000002402027981 */ /* 0x000ea2000c1e1b00 */
[----:B------:R-:W-:Y:S01]  /*e0f0*/  UMOV UR4, 0xf0000000 ;  /* 0xf000000000047882 */ /* 0x000fe20000000000 */
[----:B------:R-:W-:Y:S01]  /*e100*/  UMOV UR5, 0x380fffff ;  /* 0x380fffff00057882 */ /* 0x000fe20000000000 */
[----:B--2---:R-:W0:Y:S01]  /*e110*/  F2F.F32.F64 R19, R2 ;  /* 0x0000000200137310 */ /* 0x004e220000301000 */
[----:B------:R-:W-:-:S14]  /*e120*/  DSETP.GEU.AND P0, PT, |R2|, UR4, PT ;  /* 0x0000000402007e2a */ /* 0x000fdc000bf0e200 */
[----:B0-----:R-:W-:Y:S01]  /*e130*/  @!P0 FMUL R19, R19, 1.175494350822287508e-38 ;  /* 0x0080000013138820 */ /* 0x001fe20000400000 */
[----:B------:R-:W-:Y:S06]  /*e140*/  BRA `(.L_x_6755) ;  /* 0x00000008007c7947 */ /* 0x000fec0003800000 */
.L_x_6750:
        /* <DEDUP_REMOVED lines=12> */
.L_x_6764:
[----:B------:R-:W2:Y:S01]  /*e210*/  LDG.E.64 R2, desc[UR36][R2.64] ;  /* 0x0000002402027981 */ /* 0x000ea2000c1e1b00 */
[----:B------:R-:W-:Y:S01]  /*e220*/  UMOV UR4, 0xf0000000 ;  /* 0xf000000000047882 */ /* 0x000fe20000000000 */
[----:B------:R-:W-:Y:S01]  /*e230*/  UMOV UR5, 0x380fffff ;  /* 0x380fffff00057882 */ /* 0x000fe20000000000 */
[----:B--2---:R-:W0:Y:S01]  /*e240*/  F2F.F32.F64 R19, R2 ;  /* 0x0000000200137310 */ /* 0x004e220000301000 */
[----:B------:R-:W-:-:S14]  /*e250*/  DSETP.GEU.AND P0, PT, |R2|, UR4, PT ;  /* 0x0000000402007e2a */ /* 0x000fdc000bf0e200 */
[----:B0-----:R-:W-:Y:S01]  /*e260*/  @!P0 FMUL R19, R19, 1.175494350822287508e-38 ;  /* 0x0080000013138820 */ /* 0x001fe20000400000 */
[----:B------:R-:W-:Y:S06]  /*e270*/  BRA `(.L_x_6755) ;  /* 0x0000000800307947 */ /* 0x000fec0003800000 */
.L_x_6763:
        /* <DEDUP_REMOVED lines=26> */
.L_x_6766:
        /* <DEDUP_REMOVED lines=13> */
.L_x_6765:
[----:B------:R-:W2:Y:S02]  /*e4f0*/  LDG.E.U16 R2, desc[UR36][R2.64] ;  /* 0x0000002402027981 */ /* 0x000ea4000c1e1500 */
[----:B--2---:R-:W-:Y:S01]  /*e500*/  IMAD.U32 R19, R2, 0x10000, RZ ;  /* 0x0001000002137824 */ /* 0x004fe200078e00ff */
[----:B------:R-:W-:Y:S06]  /*e510*/  BRA `(.L_x_6755) ;  /* 0x0000000400887947 */ /* 0x000fec0003800000 */
.L_x_6762:
        /* <DEDUP_REMOVED lines=11> */
.L_x_6769:
        /* <DEDUP_REMOVED lines=20> */
.L_x_6771:
[----:B------:R-:W-:Y:S05]  /*e710*/  BSYNC B0 ;  /* 0x0000000000007941 */ /* 0x000fea0003800000 */
.L_x_6770:
[----:B------:R-:W-:Y:S01]  /*e720*/  IMAD.SHL.U32 R2, R2, 0x100000, RZ ;  /* 0x0010000002027824 */ /* 0x000fe200078e00ff */
[----:B------:R-:W-:-:S04]  /*e730*/  LEA R0, R0, 0x3b800000, 0x17 ;  /* 0x3b80000000007811 */ /* 0x000fc800078eb8ff */
[----:B------:R-:W-:Y:S01]  /*e740*/  LOP3.LUT R19, R0, R2, R19, 0xfe, !PT ;  /* 0x0000000200137212 */ /* 0x000fe200078efe13 */
[----:B------:R-:W-:Y:S06]  /*e750*/  BRA `(.L_x_6755) ;  /* 0x0000000000f87947 */ /* 0x000fec0003800000 */
.L_x_6768:
        /* <DEDUP_REMOVED lines=20> */
.L_x_6773:
[----:B------:R-:W-:Y:S05]  /*e8a0*/  BSYNC B0 ;  /* 0x0000000000007941 */ /* 0x000fea0003800000 */
.L_x_6772:
[----:B------:R-:W-:Y:S01]  /*e8b0*/  IMAD.SHL.U32 R2, R2, 0x200000, RZ ;  /* 0x0020000002027824 */ /* 0x000fe200078e00ff */
[----:B------:R-:W-:-:S04]  /*e8c0*/  LEA R0, R0, 0x37800000, 0x17 ;  /* 0x3780000000007811 */ /* 0x000fc800078eb8ff */
[----:B------:R-:W-:Y:S01]  /*e8d0*/  LOP3.LUT R19, R0, R2, R19, 0xfe, !PT ;  /* 0x0000000200137212 */ /* 0x000fe200078efe13 */
[----:B------:R-:W-:Y:S06]  /*e8e0*/  BRA `(.L_x_6755) ;  /* 0x0000000000947947 */ /* 0x000fec0003800000 */
.L_x_6767:
        /* <DEDUP_REMOVED lines=14> */
.L_x_6754:
        /* <DEDUP_REMOVED lines=16> */
.L_x_6776:
[----:B------:R-:W-:Y:S01]  /*ead0*/  IMAD.MOV.U32 R19, RZ, RZ, RZ ;  /* 0x000000ffff137224 */ /* 0x000fe200078e00ff */
[----:B------:R-:W-:Y:S06]  /*eae0*/  BRA `(.L_x_6755) ;  /* 0x0000000000147947 */ /* 0x000fec0003800000 */
.L_x_6775:
[----:B------:R-:W2:Y:S02]  /*eaf0*/  LDG.E.64 R2, desc[UR36][R2.64] ;  /* 0x0000002402027981 */ /* 0x000ea4000c1e1b00 */
[----:B--2---:R0:W1:Y:S01]  /*eb00*/  I2F.U64 R19, R2 ;  /* 0x0000000200137312 */ /* 0x0040620000301000 */
[----:B------:R-:W-:Y:S05]  /*eb10*/  BRA `(.L_x_6755) ;  /* 0x0000000000087947 */ /* 0x000fea0003800000 */
.L_x_6774:
[----:B------:R-:W2:Y:S02]  /*eb20*/  LDG.E R2, desc[UR36][R2.64] ;  /* 0x0000002402027981 */ /* 0x000ea4000c1e1900 */
[----:B--2---:R-:W-:-:S07]  /*eb30*/  I2FP.F32.U32 R19, R2 ;  /* 0x0000000200137245 */ /* 0x004fce0000201000 */
.L_x_6755:
[----:B------:R-:W-:Y:S05]  /*eb40*/  BSYNC B6 ;  /* 0x0000000000067941 */ /* 0x000fea0003800000 */
.L_x_6749:
        /* <DEDUP_REMOVED lines=17> */
.L_x_6780:
[----:B------:R0:W5:Y:S01]  /*ec60*/  LDG.E.U8 R0, desc[UR36][R4.64] ;  /* 0x0000002404007981 */ /* 0x000162000c1e1100 */
[----:B------:R-:W-:Y:S05]  /*ec70*/  BRA `(.L_x_6782) ;  /* 0x0000000c00647947 */ /* 0x000fea0003800000 */
.L_x_6779:
        /* <DEDUP_REMOVED lines=8> */
.L_x_6784:
[----:B------:R2:W5:Y:S01]  /*ed00*/  LDG.E.U8 R0, desc[UR36][R4.64] ;  /* 0x0000002404007981 */ /* 0x000562000c1e1100 */
[----:B------:R-:W-:Y:S05]  /*ed10*/  BRA `(.L_x_6782) ;  /* 0x0000000c003c7947 */ /* 0x000fea0003800000 */
.L_x_6783:
[----:B------:R0:W5:Y:S01]  /*ed20*/  LDG.E.U16 R0, desc[UR36][R4.64] ;  /* 0x0000002404007981 */ /* 0x000162000c1e1500 */
[----:B------:R-:W-:Y:S05]  /*ed30*/  BRA `(.L_x_6782) ;  /* 0x0000000c00347947 */ /* 0x000fea0003800000 */
.L_x_6778:
        /* <DEDUP_REMOVED lines=10> */
.L_x_6786:
[----:B------:R-:W2:Y:S02]  /*ede0*/  LDG.E.U16 R2, desc[UR36][R4.64] ;  /* 0x0000002404027981 */ /* 0x000ea4000c1e1500 */
[----:B--2---:R-:W-:-:S06]  /*edf0*/  HADD2.F32 R2, -RZ, R2.H0_H0 ;  /* 0x20000002ff027230 */ /* 0x004fcc0000004100 */
[----:B------:R-:W0:Y:S02]  /*ee00*/  F2I.S64.TRUNC R2, R2 ;  /* 0x0000000200027311 */ /* 0x000e24000020d900 */
[----:B0-----:R-:W-:Y:S01]  /*ee10*/  PRMT R0, R2, 0x7610, R0 ;  /* 0x0000761002007816 */ /* 0x001fe20000000000 */
[----:B------:R-:W-:Y:S06]  /*ee20*/  BRA `(.L_x_6782) ;  /* 0x0000000800f87947 */ /* 0x000fec0003800000 */
.L_x_6785:
        /* <DEDUP_REMOVED lines=10> */
.L_x_6788:
[----:B------:R-:W2:Y:S02]  /*eed0*/  LDG.E.U16 R4, desc[UR36][R4.64] ;  /* 0x0000002404047981 */ /* 0x000ea4000c1e1500 */
[----:B--2---:R-:W-:-:S06]  /*eee0*/  HADD2.F32 R2, -RZ, R4.H0_H0 ;  /* 0x20000004ff027230 */ /* 0x004fcc0000004100 */
[----:B------:R-:W0:Y:S02]  /*eef0*/  F2I.S64.TRUNC R2, R2 ;  /* 0x0000000200027311 */ /* 0x000e24000020d900 */
[----:B0-----:R-:W-:Y:S01]  /*ef00*/  PRMT R0, R2, 0x7610, R0 ;  /* 0x0000761002007816 */ /* 0x001fe20000000000 */
[----:B------:R-:W-:Y:S06]  /*ef10*/  BRA `(.L_x_6782) ;  /* 0x0000000800bc7947 */ /* 0x000fec0003800000 */
.L_x_6787:
[----:B------:R-:W2:Y:S02]  /*ef20*/  LDG.E.64 R2, desc[UR36][R4.64] ;  /* 0x0000002404027981 */ /* 0x000ea4000c1e1b00 */
[----:B--2---:R-:W0:Y:S02]  /*ef30*/  F2I.S64.F64.TRUNC R2, R2 ;  /* 0x0000000200027311 */ /* 0x004e24000030d900 */
[----:B0-----:R-:W-:Y:S01]  /*ef40*/  PRMT R0, R2, 0x7610, R0 ;  /* 0x0000761002007816 */ /* 0x001fe20000000000 */
[----:B------:R-:W-:Y:S06]  /*ef50*/  BRA `(.L_x_6782) ;  /* 0x0000000800ac7947 */ /* 0x000fec0003800000 */
.L_x_6777:
        /* <DEDUP_REMOVED lines=12> */
.L_x_6791:
[----:B------:R-:W2:Y:S02]  /*f020*/  LDG.E.64 R4, desc[UR36][R4.64] ;  /* 0x0000002404047981 */ /* 0x000ea4000c1e1b00 */
[----:B--2---:R-:W0:Y:S02]  /*f030*/  F2I.S64.F64.TRUNC R2, R4 ;  /* 0x0000000400027311 */ /* 0x004e24000030d900 */
[----:B0-----:R-:W-:Y:S01]  /*f040*/  PRMT R0, R2, 0x7610, R0 ;  /* 0x0000761002007816 */ /* 0x001fe20000000000 */
[----:B------:R-:W-:Y:S06]  /*f050*/  BRA `(.L_x_6782) ;  /* 0x00000008006c7947 */ /* 0x000fec0003800000 */
.L_x_6790:
        /* <DEDUP_REMOVED lines=28> */
.L_x_6793:
        /* <DEDUP_REMOVED lines=15> */
.L_x_6792:
[----:B------:R-:W2:Y:S02]  /*f310*/  LDG.E.U16 R2, desc[UR36][R4.64] ;  /* 0x0000002404027981 */ /* 0x000ea4000c1e1500 */
[----:B--2---:R-:W-:-:S06]  /*f320*/  IMAD.U32 R2, R2, 0x10000, RZ ;  /* 0x0001000002027824 */ /* 0x004fcc00078e00ff */
[----:B------:R-:W0:Y:S02]  /*f330*/  F2I.S64.TRUNC R2, R2 ;  /* 0x0000000200027311 */ /* 0x000e24000020d900 */
[----:B0-----:R-:W-:Y:S01]  /*f340*/  PRMT R0, R2, 0x7610, R0 ;  /* 0x0000761002007816 */ /* 0x001fe20000000000 */
[----:B------:R-:W-:Y:S06]  /*f350*/  BRA `(.L_x_6782) ;  /* 0x0000000400ac7947 */ /* 0x000fec0003800000 */
.L_x_6789:
        /* <DEDUP_REMOVED lines=10> */
.L_x_6796:
        /* <DEDUP_REMOVED lines=21> */
.L_x_6800:
[----:B------:R-:W-:Y:S05]  /*f550*/  BSYNC B1 ;  /* 0x0000000000017941 */ /* 0x000fea0003800000 */
.L_x_6799:
[----:B------:R-:W-:Y:S01]  /*f560*/  IMAD.SHL.U32 R2, R2, 0x100000, RZ ;  /* 0x0010000002027824 */ /* 0x000fe200078e00ff */
[----:B------:R-:W-:-:S04]  /*f570*/  LEA R3, R0, 0x3b800000, 0x17 ;  /* 0x3b80000000037811 */ /* 0x000fc800078eb8ff */
[----:B------:R-:W-:-:S07]  /*f580*/  LOP3.LUT R2, R3, R2, R4, 0xfe, !PT ;  /* 0x0000000203027212 */ /* 0x000fce00078efe04 */
.L_x_6798:
[----:B------:R-:W-:Y:S05]  /*f590*/  BSYNC B0 ;  /* 0x0000000000007941 */ /* 0x000fea0003800000 */
.L_x_6797:
[----:B------:R-:W0:Y:S02]  /*f5a0*/  F2I.S64.TRUNC R2, R2 ;  /* 0x0000000200027311 */ /* 0x000e24000020d900 */
[----:B0-----:R-:W-:Y:S01]  /*f5b0*/  PRMT R0, R2, 0x7610, R0 ;  /* 0x0000761002007816 */ /* 0x001fe20000000000 */
[----:B------:R-:W-:Y:S06]  /*f5c0*/  BRA `(.L_x_6782) ;  /* 0x0000000400107947 */ /* 0x000fec0003800000 */
.L_x_6795:
        /* <DEDUP_REMOVED lines=21> */
.L_x_6804:
[----:B------:R-:W-:Y:S05]  /*f720*/  BSYNC B1 ;  /* 0x0000000000017941 */ /* 0x000fea0003800000 */
.L_x_6803:
[----:B------:R-:W-:Y:S01]  /*f730*/  IMAD.SHL.U32 R2, R2, 0x200000, RZ ;  /* 0x0020000002027824 */ /* 0x000fe200078e00ff */
[----:B------:R-:W-:-:S04]  /*f740*/  LEA R3, R0, 0x37800000, 0x17 ;  /* 0x3780000000037811 */ /* 0x000fc800078eb8ff */
[----:B------:R-:W-:-:S07]  /*f750*/  LOP3.LUT R2, R3, R2, R4, 0xfe, !PT ;  /* 0x0000000203027212 */ /* 0x000fce00078efe04 */
.L_x_6802:
[----:B------:R-:W-:Y:S05]  /*f760*/  BSYNC B0 ;  /* 0x0000000000007941 */ /* 0x000fea0003800000 */
.L_x_6801:
[----:B------:R-:W0:Y:S02]  /*f770*/  F2I.S64.TRUNC R2, R2 ;  /* 0x0000000200027311 */ /* 0x000e24000020d900 */
[----:B0-----:R-:W-:Y:S01]  /*f780*/  PRMT R0, R2, 0x7610, R0 ;  /* 0x0000761002007816 */ /* 0x001fe20000000000 */
[----:B------:R-:W-:Y:S06]  /*f790*/  BRA `(.L_x_6782) ;  /* 0x00000000009c7947 */ /* 0x000fec0003800000 */
.L_x_6794:
        /* <DEDUP_REMOVED lines=14> */
.L_x_6808:
[----:B------:R-:W-:Y:S05]  /*f880*/  BSYNC B0 ;  /* 0x0000000000007941 */ /* 0x000fea0003800000 */
.L_x_6807:
[----:B------:R-:W0:Y:S02]  /*f890*/  F2I.S64.TRUNC R2, R2 ;  /* 0x0000000200027311 */ /* 0x000e24000020d900 */
[----:B0-----:R-:W-:Y:S01]  /*f8a0*/  PRMT R0, R2, 0x7610, R0 ;  /* 0x0000761002007816 */ /* 0x001fe20000000000 */
[----:B------:R-:W-:Y:S06]  /*f8b0*/  BRA `(.L_x_6782) ;  /* 0x0000000000547947 */ /* 0x000fec0003800000 */
.L_x_6781:
        /* <DEDUP_REMOVED lines=15> */
[----:B0--3-5:R-:W-:Y:S05]  /*f9b0*/  CALL.ABS.NOINC R2 ;  /* 0x0000000002007343 */ /* 0x029fea0003c00000 */
.L_x_6809:
[----:B------:R-:W-:Y:S01]  /*f9c0*/  PRMT R0, RZ, 0x7610, R0 ;  /* 0x00007610ff007816 */ /* 0x000fe20000000000 */
[----:B------:R-:W-:Y:S06]  /*f9d0*/  BRA `(.L_x_6782) ;  /* 0x00000000000c7947 */ /* 0x000fec0003800000 */
.L_x_6806:
[----:B------:R0:W5:Y:S01]  /*f9e0*/  LDG.E.U8 R0, desc[UR36][R4.64] ;  /* 0x0000002404007981 */ /* 0x000162000c1e1100 */
[----:B------:R-:W-:Y:S05]  /*f9f0*/  BRA `(.L_x_6782) ;  /* 0x0000000000047947 */ /* 0x000fea0003800000 */
.L_x_6805:
[----:B------:R0:W5:Y:S02]  /*fa00*/  LDG.E.U8 R0, desc[UR36][R4.64] ;  /* 0x0000002404007981 */ /* 0x000164000c1e1100 */
.L_x_6782:
[----:B012-4-:R-:W0:Y:S01]  /*fa10*/  LDC.U8 R4, c[0x0][0x4a0] ;  /* 0x00012800ff047b82 */ /* 0x017e220000000000 */
[----:B-----5:R-:W-:Y:S01]  /*fa20*/  LOP3.LUT R0, R0, 0xff, RZ, 0xc0, !PT ;  /* 0x000000ff00007812 */ /* 0x020fe200078ec0ff */
[----:B------:R-:W-:-:S05]  /*fa30*/  ULDC UR4, c[0x0][0x490] ;  /* 0x0001240000047ab9 */ /* 0x000fca0000000800 */
[----:B------:R-:W3:Y:S02]  /*fa40*/  I2F.U16 R0, R0 ;  /* 0x0000000000007306 */ /* 0x000ee40000101000 */
[----:B---3--:R-:W-:Y:S01]  /*fa50*/  FMUL.FTZ R2, R0, R19 ;  /* 0x0000001300027220 */ /* 0x008fe20000410000 */
        /* <DEDUP_REMOVED lines=13> */
[----:B0-----:R-:W-:Y:S01]  /*fb30*/  STG.E.U8 desc[UR36][R16.64], R3 ;  /* 0x0000000310007986 */ /* 0x001fe2000c101124 */
[----:B------:R-:W-:Y:S05]  /*fb40*/  EXIT ;  /* 0x000000000000794d */ /* 0x000fea0003800000 */
.L_x_6813:
[----:B------:R-:W0:Y:S02]  /*fb50*/  F2I.S64.TRUNC R2, R2 ;  /* 0x0000000200027311 */ /* 0x000e24000020d900 */
[----:B0-----:R-:W-:-:S05]  /*fb60*/  IMAD.MOV.U32 R5, RZ, RZ, R2 ;  /* 0x000000ffff057224 */ /* 0x001fca00078e0002 */
[----:B------:R-:W-:Y:S01]  /*fb70*/  STG.E.U8 desc[UR36][R16.64], R5 ;  /* 0x0000000510007986 */ /* 0x000fe2000c101124 */
[----:B------:R-:W-:Y:S05]  /*fb80*/  EXIT ;  /* 0x000000000000794d */ /* 0x000fea0003800000 */
.L_x_6812:
[----:B------:R-:W-:-:S13]  /*fb90*/  ISETP.NE.AND P0, PT, R3, 0x2, PT ;  /* 0x000000020300780c */ /* 0x000fda0003f05270 */
[----:B------:R-:W-:Y:S05]  /*fba0*/  @!P0 BRA `(.L_x_6815) ;  /* 0x0000000000288947 */ /* 0x000fea0003800000 */
[----:B------:R-:W-:-:S13]  /*fbb0*/  ISETP.NE.AND P0, PT, R3, 0x3, PT ;  /* 0x000000030300780c */ /* 0x000fda0003f05270 */
[----:B------:R-:W-:Y:S05]  /*fbc0*/  @!P0 BRA `(.L_x_6816) ;  /* 0x0000000000148947 */ /* 0x000fea0003800000 */
[----:B------:R-:W-:-:S13]  /*fbd0*/  ISETP.NE.AND P0, PT, R3, 0x4, PT ;  /* 0x000000040300780c */ /* 0x000fda0003f05270 */
[----:B------:R-:W-:Y:S05]  /*fbe0*/  @P0 BRA `(.L_x_6814) ;  /* 0x0000000800d00947 */ /* 0x000fea0003800000 */
[----:B------:R-:W0:Y:S02]  /*fbf0*/  F2I.S64.TRUNC R2, R2 ;  /* 0x0000000200027311 */ /* 0x000e24000020d900 */
[----:B0-----:R-:W-:Y:S01]  /*fc00*/  STG.E.64 desc[UR36][R16.64], R2 ;  /* 0x0000000210007986 */ /* 0x001fe2000c101b24 */
[----:B------:R-:W-:Y:S05]  /*fc10*/  EXIT ;  /* 0x000000000000794d */ /* 0x000fea0003800000 */
.L_x_6816:
[----:B------:R-:W0:Y:S02]  /*fc20*/  F2I.FTZ.TRUNC.NTZ R3, R2 ;  /* 0x0000000200037305 */ /* 0x000e24000021f100 */
[----:B0-----:R-:W-:Y:S01]  /*fc30*/  STG.E desc[UR36][R16.64], R3 ;  /* 0x0000000310007986 */ /* 0x001fe2000c101924 */
[----:B------:R-:W-:Y:S05]  /*fc40*/  EXIT ;  /* 0x000000000000794d */ /* 0x000fea0003800000 */
.L_x_6815:
[----:B------:R-:W0:Y:S02]  /*fc50*/  F2I.FTZ.TRUNC.NTZ R3, R2 ;  /* 0x0000000200037305 */ /* 0x000e24000021f100 */
[----:B0-----:R-:W-:Y:S01]  /*fc60*/  STG.E.U16 desc[UR36][R16.64], R3 ;  /* 0x0000000310007986 */ /* 0x001fe2000c101524 */
[----:B------:R-:W-:Y:S05]  /*fc70*/  EXIT ;  /* 0x000000000000794d */ /* 0x000fea0003800000 */
.L_x_6811:
[----:B------:R-:W-:-:S13]  /*fc80*/  ISETP.GT.AND P0, PT, R3, 0x6, PT ;  /* 0x000000060300780c */ /* 0x000fda0003f04270 */
[----:B------:R-:W-:Y:S05]  /*fc90*/  @P0 BRA `(.L_x_6817) ;  /* 0x0000000000240947 */ /* 0x000fea0003800000 */
[----:B------:R-:W-:-:S13]  /*fca0*/  ISETP.NE.AND P0, PT, R3, 0x5, PT ;  /* 0x000000050300780c */ /* 0x000fda0003f05270 */
[----:B------:R-:W-:Y:S05]  /*fcb0*/  @!P0 BRA `(.L_x_6818) ;  /* 0x0000000000108947 */ /* 0x000fea0003800000 */
[----:B------:R-:W-:-:S13]  /*fcc0*/  ISETP.NE.AND P0, PT, R3, 0x6, PT ;  /* 0x000000060300780c */ /* 0x000fda0003f05270 */
[----:B------:R-:W-:Y:S05]  /*fcd0*/  @P0 BRA `(.L_x_6814) ;  /* 0x0000000800940947 */ /* 0x000fea0003800000 */
[----:B------:R-:W-:Y:S01]  /*fce0*/  STG.E desc[UR36][R16.64], R2 ;  /* 0x0000000210007986 */ /* 0x000fe2000c101924 */
[----:B------:R-:W-:Y:S05]  /*fcf0*/  EXIT ;  /* 0x000000000000794d */ /* 0x000fea0003800000 */
.L_x_6818:
[----:B------:R-:W-:-:S05]  /*fd00*/  F2FP.F16.F32.PACK_AB R2, RZ, R2 ;  /* 0x00000002ff02723e */ /* 0x000fca00000000ff */
[----:B------:R-:W-:Y:S01]  /*fd10*/  STG.E.U16 desc[UR36][R16.64], R2 ;  /* 0x0000000210007986 */ /* 0x000fe2000c101524 */
[----:B------:R-:W-:Y:S05]  /*fd20*/  EXIT ;  /* 0x000000000000794d */ /* 0x000fea0003800000 */
.L_x_6817:
[----:B------:R-:W-:-:S13]  /*fd30*/  ISETP.NE.AND P0, PT, R3, 0x7, PT ;  /* 0x000000070300780c */ /* 0x000fda0003f05270 */
[----:B------:R-:W-:Y:S05]  /*fd40*/  @!P0 BRA `(.L_x_6819) ;  /* 0x00000000002c8947 */ /* 0x000fea0003800000 */
[----:B------:R-:W-:-:S13]  /*fd50*/  ISETP.NE.AND P0, PT, R3, 0x8, PT ;  /* 0x000000080300780c */ /* 0x000fda0003f05270 */
[----:B------:R-:W-:Y:S05]  /*fd60*/  @!P0 BRA `(.L_x_6820) ;  /* 0x0000000000148947 */ /* 0x000fea0003800000 */
[----:B------:R-:W-:-:S13]  /*fd70*/  ISETP.NE.AND P0, PT, R3, 0x9, PT ;  /* 0x000000090300780c */ /* 0x000fda0003f05270 */
[----:B------:R-:W-:Y:S05]  /*fd80*/  @P0 BRA `(.L_x_6814) ;  /* 0x0000000800680947 */ /* 0x000fea0003800000 */
[----:B------:R-:W-:-:S05]  /*fd90*/  IMAD.MOV.U32 R3, RZ, RZ, RZ ;  /* 0x000000ffff037224 */ /* 0x000fca00078e00ff */
[----:B------:R-:W-:Y:S01]  /*fda0*/  STG.E.64 desc[UR36][R16.64], R2 ;  /* 0x0000000210007986 */ /* 0x000fe2000c101b24 */
[----:B------:R-:W-:Y:S05]  /*fdb0*/  EXIT ;  /* 0x000000000000794d */ /* 0x000fea0003800000 */
.L_x_6820:
[----:B------:R-:W-:-:S04]  /*fdc0*/  F2FP.F16.F32.PACK_AB R3, RZ, R2 ;  /* 0x00000002ff03723e */ /* 0x000fc800000000ff */
[----:B------:R-:W-:-:S05]  /*fdd0*/  PRMT R3, R3, 0x5410, RZ ;  /* 0x0000541003037816 */ /* 0x000fca00000000ff */
[----:B------:R-:W-:Y:S01]  /*fde0*/  STG.E desc[UR36][R16.64], R3 ;  /* 0x0000000310007986 */ /* 0x000fe2000c101924 */
[----:B------:R-:W-:Y:S05]  /*fdf0*/  EXIT ;  /* 0x000000000000794d */ /* 0x000fea0003800000 */
.L_x_6819:
[----:B------:R-:W-:-:S06]  /*fe00*/  FMUL.FTZ R2, R2, 1 ;  /* 0x3f80000002027820 */ /* 0x000fcc0000410000 */
[----:B------:R-:W0:Y:S02]  /*fe10*/  F2F.F64.F32 R2, R2 ;  /* 0x0000000200027310 */ /* 0x000e240000201800 */
[----:B0-----:R-:W-:Y:S01]  /*fe20*/  STG.E.64 desc[UR36][R16.64], R2 ;  /* 0x0000000210007986 */ /* 0x001fe2000c101b24 */
[----:B------:R-:W-:Y:S05]  /*fe30*/  EXIT ;  /* 0x000000000000794d */ /* 0x000fea0003800000 */
.L_x_6810:
        /* <DEDUP_REMOVED lines=10> */
[----:B------:R-:W-:Y:S01]  /*fee0*/  STG.E.U8 desc[UR36][R16.64], R3 ;  /* 0x0000000310007986 */ /* 0x000fe2000c101124 */
[----:B------:R-:W-:Y:S05]  /*fef0*/  EXIT ;  /* 0x000000000000794d */ /* 0x000fea0003800000 */
.L_x_6823:
[----:B------:R-:W-:Y:S01]  /*ff00*/  FMUL.FTZ R4, R2, 1 ;  /* 0x3f80000002047820 */ /* 0x000fe20000410000 */
[----:B------:R-:W-:-:S05]  /*ff10*/  CS2R R6, SRZ ;  /* 0x0000000000067805 */ /* 0x000fca000001ff00 */
[----:B------:R-:W0:Y:S02]  /*ff20*/  F2F.F64.F32 R4, R4 ;  /* 0x0000000400047310 */ /* 0x000e240000201800 */
[----:B0-----:R-:W-:Y:S01]  /*ff30*/  STG.E.128 desc[UR36][R16.64], R4 ;  /* 0x0000000410007986 */ /* 0x001fe2000c101d24 */
[----:B------:R-:W-:Y:S05]  /*ff40*/  EXIT ;  /* 0x000000000000794d */ /* 0x000fea0003800000 */
.L_x_6822:
        /* <DEDUP_REMOVED lines=20> */
.L_x_6827:
[----:B------:R-:W-:Y:S05]  /*10090*/  BSYNC B0 ;  /* 0x0000000000007941 */ /* 0x000fea0003800000 */
.L_x_6826:
[----:B------:R-:W-:-:S05]  /*100a0*/  LOP3.LUT R5, R0, R5, RZ, 0xfc, !PT ;  /* 0x0000000500057212 */ /* 0x000fca00078efcff */
[----:B------:R-:W-:Y:S01]  /*100b0*/  STG.E.U8 desc[UR36][R16.64], R5 ;  /* 0x0000000510007986 */ /* 0x000fe2000c101124 */
[----:B------:R-:W-:Y:S05]  /*100c0*/  EXIT ;  /* 0x000000000000794d */ /* 0x000fea0003800000 */
.L_x_6825:
        /* <DEDUP_REMOVED lines=12> */
.L_x_6829:
[----:B------:R-:W-:Y:S01]  /*10190*/  IMAD.MOV.U32 R0, RZ, RZ, 0x7f ;  /* 0x0000007fff007424 */ /* 0x000fe200078e00ff */
[----:B------:R-:W-:-:S04]  /*101a0*/  ISETP.GT.U32.AND P0, PT, R4, 0x7f800000, PT ;  /* 0x7f8000000400780c */ /* 0x000fc80003f04070 */
[----:B------:R-:W-:-:S09]  /*101b0*/  SEL R0, R0, 0x7c, P0 ;  /* 0x0000007c00007807 */ /* 0x000fd20000000000 */
.L_x_6830:
[----:B------:R-:W-:Y:S05]  /*101c0*/  BSYNC B0 ;  /* 0x0000000000007941 */ /* 0x000fea0003800000 */
.L_x_6828:
[----:B------:R-:W-:-:S04]  /*101d0*/  LOP3.LUT R2, R2, 0x80000000, RZ, 0xc0, !PT ;  /* 0x8000000002027812 */ /* 0x000fc800078ec0ff */
[----:B------:R-:W-:-:S04]  /*101e0*/  SHF.R.U32.HI R3, RZ, 0x18, R2 ;  /* 0x00000018ff037819 */ /* 0x000fc80000011602 */
[----:B------:R-:W-:-:S05]  /*101f0*/  LOP3.LUT R3, R0, R3, RZ, 0xfc, !PT ;  /* 0x0000000300037212 */ /* 0x000fca00078efcff */
[----:B------:R-:W-:Y:S01]  /*10200*/  STG.E.U8 desc[UR36][R16.64], R3 ;  /* 0x0000000310007986 */ /* 0x000fe2000c101124 */
[----:B------:R-:W-:Y:S05]  /*10210*/  EXIT ;  /* 0x000000000000794d */ /* 0x000fea0003800000 */
.L_x_6824:
[----:B------:R-:W-:-:S05]  /*10220*/  F2FP.BF16.F32.PACK_AB R2, RZ, R2 ;  /* 0x00000002ff02723e */ /* 0x000fca00000010ff */
[----:B------:R-:W-:Y:S01]  /*10230*/  STG.E.U16 desc[UR36][R16.64], R2 ;  /* 0x0000000210007986 */ /* 0x000fe2000c101524 */
[----:B------:R-:W-:Y:S05]  /*10240*/  EXIT ;  /* 0x000000000000794d */ /* 0x000fea0003800000 */
.L_x_6821:
        /* <DEDUP_REMOVED lines=9> */
[----:B0-----:R-:W-:Y:S01]  /*102e0*/  STG.E.U16 desc[UR36][R16.64], R3 ;  /* 0x0000000310007986 */ /* 0x001fe2000c101524 */
[----:B------:R-:W-:Y:S05]  /*102f0*/  EXIT ;  /* 0x000000000000794d */ /* 0x000fea0003800000 */
.L_x_6833:
        /* <DEDUP_REMOVED lines=16> */
.L_x_6836:
[----:B------:R-:W-:-:S04]  /*10400*/  LOP3.LUT R2, R2, 0x80000000, RZ, 0xc0, !PT ;  /* 0x8000000002027812 */ /* 0x000fc800078ec0ff */
[----:B------:R-:W-:-:S04]  /*10410*/  SHF.R.U32.HI R3, RZ, 0x18, R2 ;  /* 0x00000018ff037819 */ /* 0x000fc80000011602 */
[----:B------:R-:W-:-:S04]  /*10420*/  LOP3.LUT R0, R0, R3, RZ, 0xfc, !PT ;  /* 0x0000000300007212 */ /* 0x000fc800078efcff */
[----:B------:R-:W-:-:S07]  /*10430*/  PRMT R8, R0, 0x7610, R8 ;  /* 0x0000761000087816 */ /* 0x000fce0000000008 */
.L_x_6835:
[----:B------:R-:W-:Y:S05]  /*10440*/  BSYNC B0 ;  /* 0x0000000000007941 */ /* 0x000fea0003800000 */
.L_x_6834:
[----:B------:R-:W-:Y:S01]  /*10450*/  STG.E.U8 desc[UR36][R16.64], R8 ;  /* 0x0000000810007986 */ /* 0x000fe2000c101124 */
[----:B------:R-:W-:Y:S05]  /*10460*/  EXIT ;  /* 0x000000000000794d */ /* 0x000fea0003800000 */
.L_x_6832:
        /* <DEDUP_REMOVED lines=16> */
.L_x_6839:
[----:B------:R-:W-:-:S04]  /*10570*/  LOP3.LUT R2, R2, 0x80000000, RZ, 0xc0, !PT ;  /* 0x8000000002027812 */ /* 0x000fc800078ec0ff */
[----:B------:R-:W-:-:S04]  /*10580*/  SHF.R.U32.HI R3, RZ, 0x18, R2 ;  /* 0x00000018ff037819 */ /* 0x000fc80000011602 */
[----:B------:R-:W-:-:S04]  /*10590*/  LOP3.LUT R0, R0, R3, RZ, 0xfc, !PT ;  /* 0x0000000300007212 */ /* 0x000fc800078efcff */
[----:B------:R-:W-:-:S07]  /*105a0*/  PRMT R8, R0, 0x7610, R8 ;  /* 0x0000761000087816 */ /* 0x000fce0000000008 */
.L_x_6838:
[----:B------:R-:W-:Y:S05]  /*105b0*/  BSYNC B0 ;  /* 0x0000000000007941 */ /* 0x000fea0003800000 */
.L_x_6837:
[----:B------:R-:W-:Y:S01]  /*105c0*/  STG.E.U8 desc[UR36][R16.64], R8 ;  /* 0x0000000810007986 */ /* 0x000fe2000c101124 */
[----:B------:R-:W-:Y:S05]  /*105d0*/  EXIT ;  /* 0x000000000000794d */ /* 0x000fea0003800000 */
.L_x_6831:
        /* <DEDUP_REMOVED lines=21> */
.L_x_6814:
        /* <DEDUP_REMOVED lines=16> */
.L_x_6842:
[----:B------:R-:W-:Y:S05]  /*10830*/  EXIT ;  /* 0x000000000000794d */ /* 0x000fea0003800000 */
.L_x_6841:
[----:B------:R-:W0:Y:S02]  /*10840*/  F2I.U64.TRUNC R2, R2 ;  /* 0x0000000200027311 */ /* 0x000e24000020d800 */
[----:B0-----:R-:W-:Y:S01]  /*10850*/  STG.E.64 desc[UR36][R16.64], R2 ;  /* 0x0000000210007986 */ /* 0x001fe2000c101b24 */
[----:B------:R-:W-:Y:S05]  /*10860*/  EXIT ;  /* 0x000000000000794d */ /* 0x000fea0003800000 */
.L_x_6840:
[----:B------:R-:W0:Y:S02]  /*10870*/  F2I.FTZ.U32.TRUNC.NTZ R3, R2 ;  /* 0x0000000200037305 */ /* 0x000e24000021f000 */
[----:B0-----:R-:W-:Y:S01]  /*10880*/  STG.E desc[UR36][R16.64], R3 ;  /* 0x0000000310007986 */ /* 0x001fe2000c101924 */
[----:B------:R-:W-:Y:S05]  /*10890*/  EXIT ;  /* 0x000000000000794d */ /* 0x000fea0003800000 */
.L_x_6843:
        /* <DEDUP_REMOVED lines=14> */
.L_x_11778:


//--------------------- .text._ZN2at6native27unrolled_elementwise_kernelIZNS0_43_GLOBAL__N__7cc8d1ed_10_Dropout_cu_0e96ed3819masked_scale_kernelIhffEEvRNS_6TensorERKS4_S7_T1_EUlfhE_St5arrayIPcLm3EELi4E23TrivialOffsetCalculatorILi2EjESD_ILi1EjENS0_6memory12LoadWithCastILi2EEENSG_13StoreWithCastILi1EEEEEviT_T0_T2_T3_T4_T5_ --------------------------
	.section	.text._ZN2at6native27unrolled_elementwise_kernelIZNS0_43_GLOBAL__N__7cc8d1ed_10_Dropout_cu_0e96ed3819masked_scale_kernelIhffEEvRNS_6TensorERKS4_S7_T1_EUlfhE_St5arrayIPcLm3EELi4E23TrivialOffsetCalculatorILi2EjESD_ILi1EjENS0_6memory12LoadWithCastILi2EEENSG_13StoreWithCastILi1EEEEEviT_T0_T2_T3_T4_T5_,"ax",@progbits
	.align	128
        .global         _ZN2at6native27unrolled_elementwise_kernelIZNS0_43_GLOBAL__N__7cc8d1ed_10_Dropout_cu_0e96ed3819masked_scale_kernelIhffEEvRNS_6TensorERKS4_S7_T1_EUlfhE_St5arrayIPcLm3EELi4E23TrivialOffsetCalculatorILi2EjESD_ILi1EjENS0_6memory12LoadWithCastILi2EEENSG_13StoreWithCastILi1EEEEEviT_T0_T2_T3_T4_T5_
        .type           _ZN2at6native27unrolled_elementwise_kernelIZNS0_43_GLOBAL__N__7cc8d1ed_10_Dropout_cu_0e96ed3819masked_scale_kernelIhffEEvRNS_6TensorERKS4_S7_T1_EUlfhE_St5arrayIPcLm3EELi4E23TrivialOffsetCalculatorILi2EjESD_ILi1EjENS0_6memory12LoadWithCastILi2EEENSG_13StoreWithCastILi1EEEEEviT_T0_T2_T3_T4_T5_,@function
        .size           _ZN2at6native27unrolled_elementwise_kernelIZNS0_43_GLOBAL__N__7cc8d1ed_10_Dropout_cu_0e96ed3819masked_scale_kernelIhffEEvRNS_6TensorERKS4_S7_T1_EUlfhE_St5arrayIPcLm3EELi4E23TrivialOffsetCalculatorILi2EjESD_ILi1EjENS0_6memory12LoadWithCastILi2EEENSG_13StoreWithCastILi1EEEEEviT_T0_T2_T3_T4_T5_,(.L_x_11779 - _ZN2at6native27unrolled_elementwise_kernelIZNS0_43_GLOBAL__N__7cc8d1ed_10_Dropout_cu_0e96ed3819masked_scale_kernelIhffEEvRNS_6TensorERKS4_S7_T1_EUlfhE_St5arrayIPcLm3EELi4E23TrivialOffsetCalculatorILi2EjESD_ILi1EjENS0_6memory12LoadWithCastILi2EEENSG_13StoreWithCastILi1EEEEEviT_T0_T2_T3_T4_T5_)
        .other          _ZN2at6native27unrolled_elementwise_kernelIZNS0_43_GLOBAL__N__7cc8d1ed_10_Dropout_cu_0e96ed3819masked_scale_kernelIhffEEvRNS_6TensorERKS4_S7_T1_EUlfhE_St5arrayIPcLm3EELi4E23TrivialOffsetCalculatorILi2EjESD_ILi1EjENS0_6memory12LoadWithCastILi2EEENSG_13StoreWithCastILi1EEEEEviT_T0_T2_T3_T4_T5_,@"STO_CUDA_ENTRY STV_DEFAULT"
_ZN2at6native27unrolled_elementwise_kernelIZNS0_43_GLOBAL__N__7cc8d1ed_10_Dropout_cu_0e96ed3819masked_scale_kernelIhffEEvRNS_6TensorERKS4_S7_T1_EUlfhE_St5arrayIPcLm3EELi4E23TrivialOffsetCalculatorILi2EjESD_ILi1EjENS0_6memory12LoadWithCastILi2EEENSG_13StoreWithCastILi1EEEEEviT_T0_T2_T3_T4_T5_:
.text._ZN2at6native27unrolled_elementwise_kernelIZNS0_43_GLOBAL__N__7cc8d1ed_10_Dropout_cu_0e96ed3819masked_scale_kernelIhffEEvRNS_6TensorERKS4_S7_T1_EUlfhE_St5arrayIPcLm3EELi4E23TrivialOffsetCalculatorILi2EjESD_ILi1EjENS0_6memory12LoadWithCastILi2EEENSG_13StoreWithCastILi1EEEEEviT_T0_T2_T3_T4_T5_:
[----:B------:R-:W0:Y:S01]  /*0000*/  LDC R1, c[0x0][0x28] ;  /* 0x00000a00ff017b82 */ /* 0x000e220000000800 */
[----:B------:R-:W1:Y:S07]  /*0010*/  S2R R2, SR_CTAID.X ;  /* 0x0000000000027919 */ /* 0x000e6e0000002500 */
[----:B------:R-:W1:Y:S01]  /*0020*/  LDC R17, c[0x0][0x210] ;  /* 0x00008400ff117b82 */ /* 0x000e620000000800 */
[----:B------:R-:W-:Y:S01]  /*0030*/  ULDC.64 UR36, c[0x0][0x208] ;  /* 0x0000820000247ab9 */ /* 0x000fe20000000a00 */
[----:B------:R-:W-:Y:S01]  /*0040*/  BSSY B7, `(.L_x_6844) ;  /* 0x00001df000077945 */ /* 0x000fe20003800000 */
[----:B------:R-:W2:Y:S01]  /*0050*/  S2R R28, SR_TID.X ;  /* 0x00000000001c7919 */ /* 0x000ea20000002100 */
[----:B------:R-:W-:Y:S01]  /*0060*/  PRMT R16, RZ, 0x7610, R16 ;  /* 0x00007610ff107816 */ /* 0x000fe20000000010 */
[----:B------:R-:W-:Y:S01]  /*0070*/  IMAD.MOV.U32 R18, RZ, RZ, RZ ;  /* 0x000000ffff127224 */ /* 0x000fe200078e00ff */
[----:B------:R-:W-:Y:S01]  /*0080*/  PRMT R27, RZ, 0x7610, R27 ;  /* 0x00007610ff1b7816 */ /* 0x000fe2000000001b */
[----:B------:R-:W-:Y:S01]  /*0090*/  IMAD.MOV.U32 R22, RZ, RZ, RZ ;  /* 0x000000ffff167224 */ /* 0x000fe200078e00ff */
[----:B------:R-:W3:Y:S08]  /*00a0*/  LDC.U8 R19, c[0x0][0x244] ;  /* 0x00009100ff137b82 */ /* 0x000ef00000000000 */
[----:B------:R-:W4:Y:S01]  /*00b0*/  LDC.U8 R23, c[0x0][0x245] ;  /* 0x00009140ff177b82 */ /* 0x000f220000000000 */
[----:B-1----:R-:W-:-:S05]  /*00c0*/  IMAD R17, R2, -0x200, R17 ;  /* 0xfffffe0002117824 */ /* 0x002fca00078e0211 */
[----:B--2---:R-:W-:-:S13]  /*00d0*/  ISETP.GE.AND P0, PT, R28, R17, PT ;  /* 0x000000111c00720c */ /* 0x004fda0003f06270 */
[----:B0--34-:R-:W-:Y:S05]  /*00e0*/  @P0 BRA `(.L_x_6845) ;  /* 0x0000001c00500947 */ /* 0x019fea0003800000 */
[----:B------:R-:W0:Y:S01]  /*00f0*/  LDC.64 R4, c[0x0][0x230] ;  /* 0x00008c00ff047b82 */ /* 0x000e220000000a00 */
[----:B------:R-:W-:Y:S01]  /*0100*/  PRMT R0, R19, 0x9910, RZ ;  /* 0x0000991013007816 */ /* 0x000fe200000000ff */
[----:B------:R-:W-:Y:S01]  /*0110*/  IMAD R28, R2, 0x200, R28 ;  /* 0x00000200021c7824 */ /* 0x000fe200078e021c */
[----:B------:R-:W-:Y:S01]  /*0120*/  ULDC UR4, c[0x0][0x248] ;  /* 0x0000920000047ab9 */ /* 0x000fe20000000800 */
[----:B------:R-:W-:Y:S01]  /*0130*/  BSSY B6, `(.L_x_6846) ;  /* 0x00000e0000067945 */ /* 0x000fe20003800000 */
        /* <DEDUP_REMOVED lines=14> */
[----:B--2---:R4:W0:Y:S01]  /*0220*/  I2F.S16 R22, R4 ;  /* 0x0000000400167306 */ /* 0x0048220000101400 */
[----:B------:R-:W-:Y:S05]  /*0230*/  BRA `(.L_x_6852) ;  /* 0x0000000c003c7947 */ /* 0x000fea0003800000 */
.L_x_6850:
[----:B------:R-:W2:Y:S02]  /*0240*/  LDG.E.U8 R4, desc[UR36][R4.64] ;  /* 0x0000002404047981 */ /* 0x000ea4000c1e1100 */
[----:B--2---:R-:W-:Y:S01]  /*0250*/  I2FP.F32.U32 R22, R4 ;  /* 0x0000000400167245 */ /* 0x004fe20000201000 */
[----:B------:R-:W-:Y:S06]  /*0260*/  BRA `(.L_x_6852) ;  /* 0x0000000c00307947 */ /* 0x000fec0003800000 */
.L_x_6849:
[----:B------:R-:W-:-:S13]  /*0270*/  ISETP.NE.AND P0, PT, R0, 0x2, PT ;  /* 0x000000020000780c */ /* 0x000fda0003f05270 */
[----:B------:R-:W-:Y:S05]  /*0280*/  @!P0 BRA `(.L_x_6853) ;  /* 0x0000000000288947 */ /* 0x000fea0003800000 */
[----:B------:R-:W-:-:S13]  /*0290*/  ISETP.NE.AND P0, PT, R0, 0x3, PT ;  /* 0x000000030000780c */ /* 0x000fda0003f05270 */
[----:B------:R-:W-:Y:S05]  /*02a0*/  @!P0 BRA `(.L_x_6854) ;  /* 0x0000000000148947 */ /* 0x000fea0003800000 */
[----:B------:R-:W-:-:S13]  /*02b0*/  ISETP.NE.AND P0, PT, R0, 0x4, PT ;  /* 0x000000040000780c */ /* 0x000fda0003f05270 */
[----:B------:R-:W-:Y:S05]  /*02c0*/  @P0 BRA `(.L_x_6851) ;  /* 0x0000000800bc0947 */ /* 0x000fea0003800000 */
[----:B------:R-:W2:Y:S02]  /*02d0*/  LDG.E.64 R4, desc[UR36][R4.64] ;  /* 0x0000002404047981 */ /* 0x000ea4000c1e1b00 */
[----:B--2---:R0:W1:Y:S01]  /*02e0*/  I2F.S64 R22, R4 ;  /* 0x0000000400167312 */ /* 0x0040620000301400 */
[----:B------:R-:W-:Y:S05]  /*02f0*/  BRA `(.L_x_6852) ;  /* 0x0000000c000c7947 */ /* 0x000fea0003800000 */
.L_x_6854:
[----:B------:R-:W2:Y:S02]  /*0300*/  LDG.E R4, desc[UR36][R4.64] ;  /* 0x0000002404047981 */ /* 0x000ea4000c1e1900 */
[----:B--2---:R-:W-:Y:S01]  /*0310*/  I2FP.F32.S32 R22, R4 ;  /* 0x0000000400167245 */ /* 0x004fe20000201400 */
[----:B------:R-:W-:Y:S06]  /*0320*/  BRA `(.L_x_6852) ;  /* 0x0000000c00007947 */ /* 0x000fec0003800000 */
.L_x_6853:
[----:B------:R-:W2:Y:S02]  /*0330*/  LDG.E.U16 R4, desc[UR36][R4.64] ;  /* 0x0000002404047981 */ /* 0x000ea4000c1e1500 */
[----:B--2---:R2:W3:Y:S01]  /*0340*/  I2F.S16 R22, R4 ;  /* 0x0000000400167306 */ /* 0x0044e20000101400 */
[----:B------:R-:W-:Y:S05]  /*0350*/  BRA `(.L_x_6852) ;  /* 0x0000000800f47947 */ /* 0x000fea0003800000 */
.L_x_6848:
        /* <DEDUP_REMOVED lines=8> */
.L_x_6856:
[----:B------:R-:W2:Y:S02]  /*03e0*/  LDG.E.U16 R4, desc[UR36][R4.64] ;  /* 0x0000002404047981 */ /* 0x000ea4000c1e1500 */
[----:B--2---:R-:W-:Y:S01]  /*03f0*/  HADD2.F32 R22, -RZ, R4.H0_H0 ;  /* 0x20000004ff167230 */ /* 0x004fe20000004100 */
[----:B------:R-:W-:Y:S06]  /*0400*/  BRA `(.L_x_6852) ;  /* 0x0000000800c87947 */ /* 0x000fec0003800000 */
.L_x_6855:
        /* <DEDUP_REMOVED lines=8> */
.L_x_6858:
[----:B------:R-:W2:Y:S02]  /*0490*/  LDG.E.U16 R4, desc[UR36][R4.64] ;  /* 0x0000002404047981 */ /* 0x000ea4000c1e1500 */
[----:B--2---:R-:W-:Y:S01]  /*04a0*/  HADD2.F32 R22, -RZ, R4.H0_H0 ;  /* 0x20000004ff167230 */ /* 0x004fe20000004100 */
[----:B------:R-:W-:Y:S06]  /*04b0*/  BRA `(.L_x_6852) ;  /* 0x00000008009c7947 */ /* 0x000fec0003800000 */
.L_x_6857:
[----:B------:R-:W2:Y:S01]  /*04c0*/  LDG.E.64 R4, desc[UR36][R4.64] ;  /* 0x0000002404047981 */ /* 0x000ea2000c1e1b00 */
[----:B------:R-:W-:Y:S01]  /*04d0*/  UMOV UR4, 0xf0000000 ;  /* 0xf000000000047882 */ /* 0x000fe20000000000 */
[----:B------:R-:W-:Y:S01]  /*04e0*/  UMOV UR5, 0x380fffff ;  /* 0x380fffff00057882 */ /* 0x000fe20000000000 */
[----:B--2---:R-:W0:Y:S01]  /*04f0*/  F2F.F32.F64 R22, R4 ;  /* 0x0000000400167310 */ /* 0x004e220000301000 */
[----:B------:R-:W-:-:S14]  /*0500*/  DSETP.GEU.AND P0, PT, |R4|, UR4, PT ;  /* 0x0000000404007e2a */ /* 0x000fdc000bf0e200 */
[----:B0-----:R-:W-:Y:S01]  /*0510*/  @!P0 FMUL R22, R22, 1.175494350822287508e-38 ;  /* 0x0080000016168820 */ /* 0x001fe20000400000 */
[----:B------:R-:W-:Y:S06]  /*0520*/  BRA `(.L_x_6852) ;  /* 0x0000000800807947 */ /* 0x000fec0003800000 */
.L_x_6847:
        /* <DEDUP_REMOVED lines=12> */
.L_x_6861:
[----:B------:R-:W2:Y:S01]  /*05f0*/  LDG.E.64 R4, desc[UR36][R4.64] ;  /* 0x0000002404047981 */ /* 0x000ea2000c1e1b00 */
[----:B------:R-:W-:Y:S01]  /*0600*/  UMOV UR4, 0xf0000000 ;  /* 0xf000000000047882 */ /* 0x000fe20000000000 */
[----:B------:R-:W-:Y:S01]  /*0610*/  UMOV UR5, 0x380fffff ;  /* 0x380fffff00057882 */ /* 0x000fe20000000000 */
[----:B--2---:R-:W0:Y:S01]  /*0620*/  F2F.F32.F64 R22, R4 ;  /* 0x0000000400167310 */ /* 0x004e220000301000 */
[----:B------:R-:W-:-:S14]  /*0630*/  DSETP.GEU.AND P0, PT, |R4|, UR4, PT ;  /* 0x0000000404007e2a */ /* 0x000fdc000bf0e200 */
[----:B0-----:R-:W-:Y:S01]  /*0640*/  @!P0 FMUL R22, R22, 1.175494350822287508e-38 ;  /* 0x0080000016168820 */ /* 0x001fe20000400000 */
[----:B------:R-:W-:Y:S06]  /*0650*/  BRA `(.L_x_6852) ;  /* 0x0000000800347947 */ /* 0x000fec0003800000 */
.L_x_6860:
        /* <DEDUP_REMOVED lines=24> */
[----:B------:R-:W-:Y:S01]  /*07e0*/  LOP3.LUT R22, R3, 0x80000000, R22, 0xf8, !PT ;  /* 0x8000000003167812 */ /* 0x000fe200078ef816 */
[----:B------:R-:W-:Y:S06]  /*07f0*/  BRA `(.L_x_6852) ;  /* 0x0000000400cc7947 */ /* 0x000fec0003800000 */
.L_x_6863:
        /* <DEDUP_REMOVED lines=9> */
[----:B------:R-:W-:Y:S01]  /*0890*/  @P0 FMUL.FTZ R22, R3, 1.9259299443872358531e-34 ;  /* 0x0780000003160820 */ /* 0x000fe20000410000 */
[----:B------:R-:W-:Y:S02]  /*08a0*/  IMAD.SHL.U32 R3, R4, 0x1000000, RZ ;  /* 0x0100000004037824 */ /* 0x000fe400078e00ff */
[----:B------:R-:W-:-:S05]  /*08b0*/  @!P0 FADD.FTZ R22, R0, -0.5 ;  /* 0xbf00000000168421 */ /* 0x000fca0000010000 */
[----:B------:R-:W-:Y:S01]  /*08c0*/  LOP3.LUT R22, R22, 0x80000000, R3, 0xf8, !PT ;  /* 0x8000000016167812 */ /* 0x000fe200078ef803 */
[----:B------:R-:W-:Y:S06]  /*08d0*/  BRA `(.L_x_6852) ;  /* 0x0000000400947947 */ /* 0x000fec0003800000 */
.L_x_6862:
[----:B------:R-:W2:Y:S02]  /*08e0*/  LDG.E.U16 R4, desc[UR36][R4.64] ;  /* 0x0000002404047981 */ /* 0x000ea4000c1e1500 */
[----:B--2---:R-:W-:Y:S01]  /*08f0*/  IMAD.U32 R22, R4, 0x10000, RZ ;  /* 0x0001000004167824 */ /* 0x004fe200078e00ff */
[----:B------:R-:W-:Y:S06]  /*0900*/  BRA `(.L_x_6852) ;  /* 0x0000000400887947 */ /* 0x000fec0003800000 */
.L_x_6859:
        /* <DEDUP_REMOVED lines=11> */
.L_x_6866:
        /* <DEDUP_REMOVED lines=20> */
.L_x_6868:
[----:B------:R-:W-:Y:S05]  /*0b00*/  BSYNC B0 ;  /* 0x0000000000007941 */ /* 0x000fea0003800000 */
.L_x_6867:
[----:B------:R-:W-:Y:S01]  /*0b10*/  IMAD.SHL.U32 R3, R3, 0x100000, RZ ;  /* 0x0010000003037824 */ /* 0x000fe200078e00ff */
[----:B------:R-:W-:-:S04]  /*0b20*/  LEA R5, R0, 0x3b800000, 0x17 ;  /* 0x3b80000000057811 */ /* 0x000fc800078eb8ff */
[----:B------:R-:W-:Y:S01]  /*0b30*/  LOP3.LUT R22, R5, R3, R22, 0xfe, !PT ;  /* 0x0000000305167212 */ /* 0x000fe200078efe16 */
[----:B------:R-:W-:Y:S06]  /*0b40*/  BRA `(.L_x_6852) ;  /* 0x0000000000f87947 */ /* 0x000fec0003800000 */
.L_x_6865:
        /* <DEDUP_REMOVED lines=20> */
.L_x_6870:
[----:B------:R-:W-:Y:S05]  /*0c90*/  BSYNC B0 ;  /* 0x0000000000007941 */ /* 0x000fea0003800000 */
.L_x_6869:
[----:B------:R-:W-:Y:S01]  /*0ca0*/  IMAD.SHL.U32 R3, R3, 0x200000, RZ ;  /* 0x0020000003037824 */ /* 0x000fe200078e00ff */
[----:B------:R-:W-:-:S04]  /*0cb0*/  LEA R5, R0, 0x37800000, 0x17 ;  /* 0x3780000000057811 */ /* 0x000fc800078eb8ff */
[----:B------:R-:W-:Y:S01]  /*0cc0*/  LOP3.LUT R22, R5, R3, R22, 0xfe, !PT ;  /* 0x0000000305167212 */ /* 0x000fe200078efe16 */
[----:B------:R-:W-:Y:S06]  /*0cd0*/  BRA `(.L_x_6852) ;  /* 0x0000000000947947 */ /* 0x000fec0003800000 */
.L_x_6864:
        /* <DEDUP_REMOVED lines=14> */
.L_x_6851:
        /* <DEDUP_REMOVED lines=16> */
.L_x_6873:
[----:B------:R-:W-:Y:S01]  /*0ec0*/  IMAD.MOV.U32 R22, RZ, RZ, RZ ;  /* 0x000000ffff167224 */ /* 0x000fe200078e00ff */
[----:B------:R-:W-:Y:S06]  /*0ed0*/  BRA `(.L_x_6852) ;  /* 0x0000000000147947 */ /* 0x000fec0003800000 */
.L_x_6872:
[----:B------:R-:W2:Y:S02]  /*0ee0*/  LDG.E.64 R4, desc[UR36][R4.64] ;  /* 0x0000002404047981 */ /* 0x000ea4000c1e1b00 */
[----:B--2---:R0:W1:Y:S01]  /*0ef0*/  I2F.U64 R22, R4 ;  /* 0x0000000400167312 */ /* 0x0040620000301000 */
[----:B------:R-:W-:Y:S05]  /*0f00*/  BRA `(.L_x_6852) ;  /* 0x0000000000087947 */ /* 0x000fea0003800000 */
.L_x_6871:
[----:B------:R-:W2:Y:S02]  /*0f10*/  LDG.E R4, desc[UR36][R4.64] ;  /* 0x0000002404047981 */ /* 0x000ea4000c1e1900 */
[----:B--2---:R-:W-:-:S07]  /*0f20*/  I2FP.F32.U32 R22, R4 ;  /* 0x0000000400167245 */ /* 0x004fce0000201000 */
.L_x_6852:
[----:B------:R-:W-:Y:S05]  /*0f30*/  BSYNC B6 ;  /* 0x0000000000067941 */ /* 0x000fea0003800000 */
.L_x_6846:
        /* <DEDUP_REMOVED lines=18> */
.L_x_6877:
[----:B------:R2:W5:Y:S01]  /*1060*/  LDG.E.U8 R27, desc[UR36][R6.64] ;  /* 0x00000024061b7981 */ /* 0x000562000c1e1100 */
[----:B------:R-:W-:Y:S05]  /*1070*/  BRA `(.L_x_6879) ;  /* 0x0000000c00647947 */ /* 0x000fea0003800000 */
.L_x_6876:
        /* <DEDUP_REMOVED lines=8> */
.L_x_6881:
[----:B------:R2:W5:Y:S01]  /*1100*/  LDG.E.U8 R27, desc[UR36][R6.64] ;  /* 0x00000024061b7981 */ /* 0x000562000c1e1100 */
[----:B------:R-:W-:Y:S05]  /*1110*/  BRA `(.L_x_6879) ;  /* 0x0000000c003c7947 */ /* 0x000fea0003800000 */
.L_x_6880:
[----:B------:R2:W5:Y:S01]  /*1120*/  LDG.E.U16 R27, desc[UR36][R6.64] ;  /* 0x00000024061b7981 */ /* 0x000562000c1e1500 */
[----:B------:R-:W-:Y:S05]  /*1130*/  BRA `(.L_x_6879) ;  /* 0x0000000c00347947 */ /* 0x000fea0003800000 */
.L_x_6875:
[----:B------:R-:W-:-:S13]  /*1140*/  ISETP.GT.AND P0, PT, R0, 0x6, PT ;  /* 0x000000060000780c */ /* 0x000fda0003f04270 */
[----:B------:R-:W-:Y:S05]  /*1150*/  @P0 BRA `(.L_x_6882) ;  /* 0x0000000000340947 */ /* 0x000fea0003800000 */
[----:B------:R-:W-:-:S13]  /*1160*/  ISETP.NE.AND P0, PT, R0, 0x5, PT ;  /* 0x000000050000780c */ /* 0x000fda0003f05270 */
[----:B------:R-:W-:Y:S05]  /*1170*/  @!P0 BRA `(.L_x_6883) ;  /* 0x0000000000188947 */ /* 0x000fea0003800000 */
[----:B------:R-:W-:-:S13]  /*1180*/  ISETP.NE.AND P0, PT, R0, 0x6, PT ;  /* 0x000000060000780c */ /* 0x000fda0003f05270 */
[----:B------:R-:W-:Y:S05]  /*1190*/  @P0 BRA `(.L_x_6878) ;  /* 0x0000000800c80947 */ /* 0x000fea0003800000 */
[----:B0---4-:R-:W2:Y:S02]  /*11a0*/  LDG.E R4, desc[UR36][R6.64] ;  /* 0x0000002406047981 */ /* 0x011ea4000c1e1900 */
[----:B--2---:R-:W0:Y:S02]  /*11b0*/  F2I.S64.TRUNC R4, R4 ;  /* 0x0000000400047311 */ /* 0x004e24000020d900 */
[----:B0-----:R-:W-:Y:S01]  /*11c0*/  PRMT R27, R4, 0x7610, R27 ;  /* 0x00007610041b7816 */ /* 0x001fe2000000001b */
[----:B------:R-:W-:Y:S06]  /*11d0*/  BRA `(.L_x_6879) ;  /* 0x0000000c000c7947 */ /* 0x000fec0003800000 */
.L_x_6883:
[----:B0---4-:R-:W2:Y:S02]  /*11e0*/  LDG.E.U16 R4, desc[UR36][R6.64] ;  /* 0x0000002406047981 */ /* 0x011ea4000c1e1500 */
[----:B--2---:R-:W-:-:S06]  /*11f0*/  HADD2.F32 R4, -RZ, R4.H0_H0 ;  /* 0x20000004ff047230 */ /* 0x004fcc0000004100 */
[----:B------:R-:W0:Y:S02]  /*1200*/  F2I.S64.TRUNC R4, R4 ;  /* 0x0000000400047311 */ /* 0x000e24000020d900 */
[----:B0-----:R-:W-:Y:S01]  /*1210*/  PRMT R27, R4, 0x7610, R27 ;  /* 0x00007610041b7816 */ /* 0x001fe2000000001b */
[----:B------:R-:W-:Y:S06]  /*1220*/  BRA `(.L_x_6879) ;  /* 0x0000000800f87947 */ /* 0x000fec0003800000 */
.L_x_6882:
[----:B------:R-:W-:-:S13]  /*1230*/  ISETP.NE.AND P0, PT, R0, 0x7, PT ;  /* 0x000000070000780c */ /* 0x000fda0003f05270 */
[----:B------:R-:W-:Y:S05]  /*1240*/  @!P0 BRA `(.L_x_6884) ;  /* 0x0000000000348947 */ /* 0x000fea0003800000 */
        /* <DEDUP_REMOVED lines=8> */
.L_x_6885:
[----:B------:R-:W0:Y:S02]  /*12d0*/  LDG.E.U16 R6, desc[UR36][R6.64] ;  /* 0x0000002406067981 */ /* 0x000e24000c1e1500 */
[----:B0---4-:R-:W-:-:S06]  /*12e0*/  HADD2.F32 R4, -RZ, R6.H0_H0 ;  /* 0x20000006ff047230 */ /* 0x011fcc0000004100 */
[----:B------:R-:W0:Y:S02]  /*12f0*/  F2I.S64.TRUNC R4, R4 ;  /* 0x0000000400047311 */ /* 0x000e24000020d900 */
[----:B0-----:R-:W-:Y:S01]  /*1300*/  PRMT R27, R4, 0x7610, R27 ;  /* 0x00007610041b7816 */ /* 0x001fe2000000001b */
[----:B------:R-:W-:Y:S06]  /*1310*/  BRA `(.L_x_6879) ;  /* 0x0000000800bc7947 */ /* 0x000fec0003800000 */
.L_x_6884:
[----:B0---4-:R-:W2:Y:S02]  /*1320*/  LDG.E.64 R4, desc[UR36][R6.64] ;  /* 0x0000002406047981 */ /* 0x011ea4000c1e1b00 */
[----:B--2---:R-:W0:Y:S02]  /*1330*/  F2I.S64.F64.TRUNC R4, R4 ;  /* 0x0000000400047311 */ /* 0x004e24000030d900 */
[----:B0-----:R-:W-:Y:S01]  /*1340*/  PRMT R27, R4, 0x7610, R27 ;  /* 0x00007610041b7816 */ /* 0x001fe2000000001b */
[----:B------:R-:W-:Y:S06]  /*1350*/  BRA `(.L_x_6879) ;  /* 0x0000000800ac7947 */ /* 0x000fec0003800000 */
.L_x_6874:
        /* <DEDUP_REMOVED lines=12> */
.L_x_6888:
[----:B------:R-:W0:Y:S02]  /*1420*/  LDG.E.64 R6, desc[UR36][R6.64] ;  /* 0x0000002406067981 */ /* 0x000e24000c1e1b00 */
[----:B0---4-:R-:W0:Y:S02]  /*1430*/  F2I.S64.F64.TRUNC R4, R6 ;  /* 0x0000000600047311 */ /* 0x011e24000030d900 */
[----:B0-----:R-:W-:Y:S01]  /*1440*/  PRMT R27, R4, 0x7610, R27 ;  /* 0x00007610041b7816 */ /* 0x001fe2000000001b */
[----:B------:R-:W-:Y:S06]  /*1450*/  BRA `(.L_x_6879) ;  /* 0x00000008006c7947 */ /* 0x000fec0003800000 */
.L_x_6887:
        /* <DEDUP_REMOVED lines=10> */
[----:B0---4-:R-:W0:Y:S01]  /*1500*/  FLO.U32 R4, R3 ;  /* 0x0000000300047300 */ /* 0x011e2200000e0000 */
        /* <DEDUP_REMOVED lines=17> */
.L_x_6890:
        /* <DEDUP_REMOVED lines=12> */
[----:B0---4-:R-:W0:Y:S02]  /*16e0*/  F2I.S64.TRUNC R4, R0 ;  /* 0x0000000000047311 */ /* 0x011e24000020d900 */
[----:B0-----:R-:W-:Y:S01]  /*16f0*/  PRMT R27, R4, 0x7610, R27 ;  /* 0x00007610041b7816 */ /* 0x001fe2000000001b */
[----:B------:R-:W-:Y:S06]  /*1700*/  BRA `(.L_x_6879) ;  /* 0x0000000400c07947 */ /* 0x000fec0003800000 */
.L_x_6889:
[----:B0---4-:R-:W2:Y:S02]  /*1710*/  LDG.E.U16 R4, desc[UR36][R6.64] ;  /* 0x0000002406047981 */ /* 0x011ea4000c1e1500 */
[----:B--2---:R-:W-:-:S06]  /*1720*/  IMAD.U32 R4, R4, 0x10000, RZ ;  /* 0x0001000004047824 */ /* 0x004fcc00078e00ff */
[----:B------:R-:W0:Y:S02]  /*1730*/  F2I.S64.TRUNC R4, R4 ;  /* 0x0000000400047311 */ /* 0x000e24000020d900 */
[----:B0-----:R-:W-:Y:S01]  /*1740*/  PRMT R27, R4, 0x7610, R27 ;  /* 0x00007610041b7816 */ /* 0x001fe2000000001b */
[----:B------:R-:W-:Y:S06]  /*1750*/  BRA `(.L_x_6879) ;  /* 0x0000000400ac7947 */ /* 0x000fec0003800000 */
.L_x_6886:
        /* <DEDUP_REMOVED lines=10> */
.L_x_6893:
[----:B------:R-:W2:Y:S01]  /*1800*/  LDG.E.U8 R3, desc[UR36][R6.64] ;  /* 0x0000002406037981 */ /* 0x000ea2000c1e1100 */
[----:B------:R-:W-:Y:S01]  /*1810*/  BSSY B0, `(.L_x_6894) ;  /* 0x0000018000007945 */ /* 0x000fe20003800000 */
[----:B0---4-:R-:W-:Y:S01]  /*1820*/  IMAD.MOV.U32 R4, RZ, RZ, RZ ;  /* 0x000000ffff047224 */ /* 0x011fe200078e00ff */
        /* <DEDUP_REMOVED lines=18> */
.L_x_6897:
[----:B------:R-:W-:Y:S05]  /*1950*/  BSYNC B1 ;  /* 0x0000000000017941 */ /* 0x000fea0003800000 */
.L_x_6896:
[----:B------:R-:W-:Y:S01]  /*1960*/  IMAD.SHL.U32 R3, R3, 0x100000, RZ ;  /* 0x0010000003037824 */ /* 0x000fe200078e00ff */
[----:B------:R-:W-:-:S04]  /*1970*/  LEA R5, R0, 0x3b800000, 0x17 ;  /* 0x3b80000000057811 */ /* 0x000fc800078eb8ff */
[----:B------:R-:W-:-:S07]  /*1980*/  LOP3.LUT R4, R5, R3, R6, 0xfe, !PT ;  /* 0x0000000305047212 */ /* 0x000fce00078efe06 */
.L_x_6895:
[----:B------:R-:W-:Y:S05]  /*1990*/  BSYNC B0 ;  /* 0x0000000000007941 */ /* 0x000fea0003800000 */
.L_x_6894:
[----:B------:R-:W0:Y:S02]  /*19a0*/  F2I.S64.TRUNC R4, R4 ;  /* 0x0000000400047311 */ /* 0x000e24000020d900 */
[----:B0-----:R-:W-:Y:S01]  /*19b0*/  PRMT R27, R4, 0x7610, R27 ;  /* 0x00007610041b7816 */ /* 0x001fe2000000001b */
[----:B------:R-:W-:Y:S06]  /*19c0*/  BRA `(.L_x_6879) ;  /* 0x0000000400107947 */ /* 0x000fec0003800000 */
.L_x_6892:
        /* <DEDUP_REMOVED lines=21> */
.L_x_6901:
[----:B------:R-:W-:Y:S05]  /*1b20*/  BSYNC B1 ;  /* 0x0000000000017941 */ /* 0x000fea0003800000 */
.L_x_6900:
[----:B------:R-:W-:Y:S01]  /*1b30*/  IMAD.SHL.U32 R3, R3, 0x200000, RZ ;  /* 0x0020000003037824 */ /* 0x000fe200078e00ff */
[----:B------:R-:W-:-:S04]  /*1b40*/  LEA R5, R0, 0x37800000, 0x17 ;  /* 0x3780000000057811 */ /* 0x000fc800078eb8ff */
[----:B------:R-:W-:-:S07]  /*1b50*/  LOP3.LUT R4, R5, R3, R6, 0xfe, !PT ;  /* 0x0000000305047212 */ /* 0x000fce00078efe06 */
.L_x_6899:
[----:B------:R-:W-:Y:S05]  /*1b60*/  BSYNC B0 ;  /* 0x0000000000007941 */ /* 0x000fea0003800000 */
.L_x_6898:
[----:B------:R-:W0:Y:S02]  /*1b70*/  F2I.S64.TRUNC R4, R4 ;  /* 0x0000000400047311 */ /* 0x000e24000020d900 */
[----:B0-----:R-:W-:Y:S01]  /*1b80*/  PRMT R27, R4, 0x7610, R27 ;  /* 0x00007610041b7816 */ /* 0x001fe2000000001b */
[----:B------:R-:W-:Y:S06]  /*1b90*/  BRA `(.L_x_6879) ;  /* 0x00000000009c7947 */ /* 0x000fec0003800000 */
.L_x_6891:
        /* <DEDUP_REMOVED lines=8> */
[----:B0---4-:R-:W-:Y:S01]  /*1c20*/  IMAD.MOV.U32 R4, RZ, RZ, 0x400000 ;  /* 0x00400000ff047424 */ /* 0x011fe200078e00ff */
[----:B--2---:R-:W-:-:S13]  /*1c30*/  ISETP.NE.AND P0, PT, R6, RZ, PT ;  /* 0x000000ff0600720c */ /* 0x004fda0003f05270 */
[----:B------:R-:W-:Y:S05]  /*1c40*/  @!P0 BRA `(.L_x_6905) ;  /* 0x00000000000c8947 */ /* 0x000fea0003800000 */
[----:B------:R-:W-:-:S13]  /*1c50*/  ISETP.NE.AND P0, PT, R6, 0xff, PT ;  /* 0x000000ff0600780c */ /* 0x000fda0003f05270 */
[----:B------:R-:W-:Y:S02]  /*1c60*/  @!P0 IMAD.MOV.U32 R4, RZ, RZ, 0x7f800001 ;  /* 0x7f800001ff048424 */ /* 0x000fe400078e00ff */
[----:B------:R-:W-:-:S07]  /*1c70*/  @P0 IMAD.SHL.U32 R4, R6, 0x800000, RZ ;  /* 0x0080000006040824 */ /* 0x000fce00078e00ff */
.L_x_6905:
[----:B------:R-:W-:Y:S05]  /*1c80*/  BSYNC B0 ;  /* 0x0000000000007941 */ /* 0x000fea0003800000 */
.L_x_6904:
[----:B------:R-:W0:Y:S02]  /*1c90*/  F2I.S64.TRUNC R4, R4 ;  /* 0x0000000400047311 */ /* 0x000e24000020d900 */
[----:B0-----:R-:W-:Y:S01]  /*1ca0*/  PRMT R27, R4, 0x7610, R27 ;  /* 0x00007610041b7816 */ /* 0x001fe2000000001b */
[----:B------:R-:W-:Y:S06]  /*1cb0*/  BRA `(.L_x_6879) ;  /* 0x0000000000547947 */ /* 0x000fec0003800000 */
.L_x_6878:
[----:B------:R-:W-:Y:S01]  /*1cc0*/  MOV R14, 0x180 ;  /* 0x00000180000e7802 */ /* 0x000fe20000000f00 */
[----:B------:R-:W-:Y:S01]  /*1cd0*/  ULDC.64 UR4, c[0x4][0x170] ;  /* 0x01005c0000047ab9 */ /* 0x000fe20000000a00 */
[----:B------:R-:W-:Y:S01]  /*1ce0*/  ULDC.64 UR6, c[0x4][0x178] ;  /* 0x01005e0000067ab9 */ /* 0x000fe20000000a00 */
[----:B0---4-:R-:W-:Y:S02]  /*1cf0*/  IMAD.U32 R4, RZ, RZ, UR4 ;  /* 0x00000004ff047e24 */ /* 0x011fe4000f8e00ff */
        /* <DEDUP_REMOVED lines=11> */
[----:B01-3-5:R-:W-:Y:S05]  /*1db0*/  CALL.ABS.NOINC R14 ;  /* 0x000000000e007343 */ /* 0x02bfea0003c00000 */
.L_x_6906:
[----:B------:R-:W-:Y:S01]  /*1dc0*/  PRMT R27, RZ, 0x7610, R27 ;  /* 0x00007610ff1b7816 */ /* 0x000fe2000000001b */
[----:B------:R-:W-:Y:S06]  /*1dd0*/  BRA `(.L_x_6879) ;  /* 0x00000000000c7947 */ /* 0x000fec0003800000 */
.L_x_6903:
[----:B------:R2:W5:Y:S01]  /*1de0*/  LDG.E.U8 R27, desc[UR36][R6.64] ;  /* 0x00000024061b7981 */ /* 0x000562000c1e1100 */
[----:B------:R-:W-:Y:S05]  /*1df0*/  BRA `(.L_x_6879) ;  /* 0x0000000000047947 */ /* 0x000fea0003800000 */
.L_x_6902:
[----:B------:R2:W5:Y:S02]  /*1e00*/  LDG.E.U8 R27, desc[UR36][R6.64] ;  /* 0x00000024061b7981 */ /* 0x000564000c1e1100 */
.L_x_6879:
[----:B------:R-:W0:Y:S02]  /*1e10*/  S2R R28, SR_TID.X ;  /* 0x00000000001c7919 */ /* 0x000e240000002100 */
[----:B0-----:R-:W-:-:S07]  /*1e20*/  VIADD R28, R28, 0x80 ;  /* 0x000000801c1c7836 */ /* 0x001fce0000000000 */
.L_x_6845:
[----:B------:R-:W-:Y:S05]  /*1e30*/  BSYNC B7 ;  /* 0x0000000000077941 */ /* 0x000fea0003800000 */
.L_x_6844:
[----:B------:R-:W-:Y:S01]  /*1e40*/  ISETP.GE.AND P0, PT, R28, R17, PT ;  /* 0x000000111c00720c */ /* 0x000fe20003f06270 */
[----:B------:R-:W-:-:S12]  /*1e50*/  BSSY B7, `(.L_x_6907) ;  /* 0x00001d4000077945 */ /* 0x000fd80003800000 */
[----:B------:R-:W-:Y:S05]  /*1e60*/  @P0 BRA `(.L_x_6908) ;  /* 0x0000001c00480947 */ /* 0x000fea0003800000 */
[----:B----4-:R-:W0:Y:S01]  /*1e70*/  LDC.64 R4, c[0x0][0x230] ;  /* 0x00008c00ff047b82 */ /* 0x010e220000000a00 */
        /* <DEDUP_REMOVED lines=17> */
[----:B------:R-:W4:Y:S02]  /*1f90*/  LDG.E.S8 R4, desc[UR36][R4.64] ;  /* 0x0000002404047981 */ /* 0x000f24000c1e1300 */
[----:B----4-:R0:W4:Y:S01]  /*1fa0*/  I2F.S16 R18, R4 ;  /* 0x0000000400127306 */ /* 0x0101220000101400 */
[----:B------:R-:W-:Y:S05]  /*1fb0*/  BRA `(.L_x_6915) ;  /* 0x0000000c00387947 */ /* 0x000fea0003800000 */
.L_x_6913:
[----:B------:R-:W4:Y:S02]  /*1fc0*/  LDG.E.U8 R4, desc[UR36][R4.64] ;  /* 0x0000002404047981 */ /* 0x000f24000c1e1100 */
[----:B----4-:R-:W-:Y:S01]  /*1fd0*/  I2FP.F32.U32 R18, R4 ;  /* 0x0000000400127245 */ /* 0x010fe20000201000 */
[----:B------:R-:W-:Y:S06]  /*1fe0*/  BRA `(.L_x_6915) ;  /* 0x0000000c002c7947 */ /* 0x000fec0003800000 */
.L_x_6912:
[----:B------:R-:W-:-:S13]  /*1ff0*/  ISETP.NE.AND P0, PT, R0, 0x2, PT ;  /* 0x000000020000780c */ /* 0x000fda0003f05270 */
[----:B------:R-:W-:Y:S05]  /*2000*/  @!P0 BRA `(.L_x_6916) ;  /* 0x0000000000288947 */ /* 0x000fea0003800000 */
[----:B------:R-:W-:-:S13]  /*2010*/  ISETP.NE.AND P0, PT, R0, 0x3, PT ;  /* 0x000000030000780c */ /* 0x000fda0003f05270 */
[----:B------:R-:W-:Y:S05]  /*2020*/  @!P0 BRA `(.L_x_6917) ;  /* 0x0000000000148947 */ /* 0x000fea0003800000 */
[----:B------:R-:W-:-:S13]  /*2030*/  ISETP.NE.AND P0, PT, R0, 0x4, PT ;  /* 0x000000040000780c */ /* 0x000fda0003f05270 */
[----:B------:R-:W-:Y:S05]  /*2040*/  @P0 BRA `(.L_x_6914) ;  /* 0x0000000800b80947 */ /* 0x000fea0003800000 */
[----:B------:R-:W4:Y:S02]  /*2050*/  LDG.E.64 R4, desc[UR36][R4.64] ;  /* 0x0000002404047981 */ /* 0x000f24000c1e1b00 */
[----:B----4-:R0:W4:Y:S01]  /*2060*/  I2F.S64 R18, R4 ;  /* 0x0000000400127312 */ /* 0x0101220000301400 */
[----:B------:R-:W-:Y:S05]  /*2070*/  BRA `(.L_x_6915) ;  /* 0x0000000c00087947 */ /* 0x000fea0003800000 */
.L_x_6917:
[----:B------:R-:W4:Y:S02]  /*2080*/  LDG.E R4, desc[UR36][R4.64] ;  /* 0x0000002404047981 */ /* 0x000f24000c1e1900 */
[----:B----4-:R-:W-:Y:S01]  /*2090*/  I2FP.F32.S32 R18, R4 ;  /* 0x0000000400127245 */ /* 0x010fe20000201400 */
[----:B------:R-:W-:Y:S06]  /*20a0*/  BRA `(.L_x_6915) ;  /* 0x0000000800fc7947 */ /* 0x000fec0003800000 */
.L_x_6916:
[----:B------:R-:W4:Y:S02]  /*20b0*/  LDG.E.U16 R4, desc[UR36][R4.64] ;  /* 0x0000002404047981 */ /* 0x000f24000c1e1500 */
[----:B----4-:R0:W4:Y:S01]  /*20c0*/  I2F.S16 R18, R4 ;  /* 0x0000000400127306 */ /* 0x0101220000101400 */
[----:B------:R-:W-:Y:S05]  /*20d0*/  BRA `(.L_x_6915) ;  /* 0x0000000800f07947 */ /* 0x000fea0003800000 */
.L_x_6911:
        /* <DEDUP_REMOVED lines=8> */
.L_x_6919:
[----:B------:R-:W4:Y:S02]  /*2160*/  LDG.E.U16 R4, desc[UR36][R4.64] ;  /* 0x0000002404047981 */ /* 0x000f24000c1e1500 */
[----:B----4-:R-:W-:Y:S01]  /*2170*/  HADD2.F32 R18, -RZ, R4.H0_H0 ;  /* 0x20000004ff127230 */ /* 0x010fe20000004100 */
[----:B------:R-:W-:Y:S06]  /*2180*/  BRA `(.L_x_6915) ;  /* 0x0000000800c47947 */ /* 0x000fec0003800000 */
.L_x_6918:
        /* <DEDUP_REMOVED lines=8> */
.L_x_6921:
[----:B------:R-:W4:Y:S02]  /*2210*/  LDG.E.U16 R4, desc[UR36][R4.64] ;  /* 0x0000002404047981 */ /* 0x000f24000c1e1500 */
[----:B----4-:R-:W-:Y:S01]  /*2220*/  HADD2.F32 R18, -RZ, R4.H0_H0 ;  /* 0x20000004ff127230 */ /* 0x010fe20000004100 */
[----:B------:R-:W-:Y:S06]  /*2230*/  BRA `(.L_x_6915) ;  /* 0x0000000800987947 */ /* 0x000fec0003800000 */
.L_x_6920:
[----:B------:R-:W4:Y:S01]  /*2240*/  LDG.E.64 R4, desc[UR36][R4.64] ;  /* 0x0000002404047981 */ /* 0x000f22000c1e1b00 */
[----:B------:R-:W-:Y:S01]  /*2250*/  UMOV UR4, 0xf0000000 ;  /* 0xf000000000047882 */ /* 0x000fe20000000000 */
[----:B------:R-:W-:Y:S01]  /*2260*/  UMOV UR5, 0x380fffff ;  /* 0x380fffff00057882 */ /* 0x000fe20000000000 */
[----:B----4-:R-:W0:Y:S01]  /*2270*/  F2F.F32.F64 R18, R4 ;  /* 0x0000000400127310 */ /* 0x010e220000301000 */
[----:B------:R-:W-:-:S14]  /*2280*/  DSETP.GEU.AND P0, PT, |R4|, UR4, PT ;  /* 0x0000000404007e2a */ /* 0x000fdc000bf0e200 */
[----:B0-----:R-:W-:Y:S01]  /*2290*/  @!P0 FMUL R18, R18, 1.175494350822287508e-38 ;  /* 0x0080000012128820 */ /* 0x001fe20000400000 */
[----:B------:R-:W-:Y:S06]  /*22a0*/  BRA `(.L_x_6915) ;  /* 0x00000008007c7947 */ /* 0x000fec0003800000 */
.L_x_6910:
        /* <DEDUP_REMOVED lines=8> */
[----:B------:R-:W4:Y:S02]  /*2330*/  LDG.E.U8 R4, desc[UR36][R4.64] ;  /* 0x0000002404047981 */ /* 0x000f24000c1e1100 */
[----:B----4-:R-:W-:-:S04]  /*2340*/  ISETP.NE.AND P0, PT, R4, RZ, PT ;  /* 0x000000ff0400720c */ /* 0x010fc80003f05270 */
[----:B------:R-:W-:Y:S01]  /*2350*/  FSEL R18, RZ, 1, !P0 ;  /* 0x3f800000ff127808 */ /* 0x000fe20004000000 */
[----:B------:R-:W-:Y:S08]  /*2360*/  BRA `(.L_x_6915) ;  /* 0x00000008004c7947 */ /* 0x000ff00003800000 */
.L_x_6924:
[----:B------:R-:W4:Y:S01]  /*2370*/  LDG.E.64 R4, desc[UR36][R4.64] ;  /* 0x0000002404047981 */ /* 0x000f22000c1e1b00 */
[----:B------:R-:W-:Y:S01]  /*2380*/  UMOV UR4, 0xf0000000 ;  /* 0xf000000000047882 */ /* 0x000fe20000000000 */
[----:B------:R-:W-:Y:S01]  /*2390*/  UMOV UR5, 0x380fffff ;  /* 0x380fffff00057882 */ /* 0x000fe20000000000 */
[----:B----4-:R-:W0:Y:S01]  /*23a0*/  F2F.F32.F64 R18, R4 ;  /* 0x0000000400127310 */ /* 0x010e220000301000 */
[----:B------:R-:W-:-:S14]  /*23b0*/  DSETP.GEU.AND P0, PT, |R4|, UR4, PT ;  /* 0x0000000404007e2a */ /* 0x000fdc000bf0e200 */
[----:B0-----:R-:W-:Y:S01]  /*23c0*/  @!P0 FMUL R18, R18, 1.175494350822287508e-38 ;  /* 0x0080000012128820 */ /* 0x001fe20000400000 */
[----:B------:R-:W-:Y:S06]  /*23d0*/  BRA `(.L_x_6915) ;  /* 0x0000000800307947 */ /* 0x000fec0003800000 */
.L_x_6923:
[----:B------:R-:W-:-:S13]  /*23e0*/  ISETP.NE.AND P0, PT, R0, 0xf, PT ;  /* 0x0000000f0000780c */ /* 0x000fda0003f05270 */
[----:B------:R-:W-:Y:S05]  /*23f0*/  @!P0 BRA `(.L_x_6925) ;  /* 0x0000000000948947 */ /* 0x000fea0003800000 */
[----:B------:R-:W-:-:S13]  /*2400*/  ISETP.NE.AND P0, PT, R0, 0x17, PT ;  /* 0x000000170000780c */ /* 0x000fda0003f05270 */
[----:B------:R-:W-:Y:S05]  /*2410*/  @!P0 BRA `(.L_x_6926) ;  /* 0x0000000000588947 */ /* 0x000fea0003800000 */
[----:B------:R-:W-:-:S13]  /*2420*/  ISETP.NE.AND P0, PT, R0, 0x18, PT ;  /* 0x000000180000780c */ /* 0x000fda0003f05270 */
[----:B------:R-:W-:Y:S05]  /*2430*/  @P0 BRA `(.L_x_6914) ;  /* 0x0000000400bc0947 */ /* 0x000fea0003800000 */
[----:B------:R-:W4:Y:S01]  /*2440*/  LDG.E.U8 R18, desc[UR36][R4.64] ;  /* 0x0000002404127981 */ /* 0x000f22000c1e1100 */
[----:B------:R-:W-:Y:S02]  /*2450*/  IMAD.MOV.U32 R8, RZ, RZ, -0x800000 ;  /* 0xff800000ff087424 */ /* 0x000fe400078e00ff */
[----:B----4-:R-:W-:-:S05]  /*2460*/  IMAD.SHL.U32 R18, R18, 0x1000000, RZ ;  /* 0x0100000012127824 */ /* 0x010fca00078e00ff */
[----:B------:R-:W-:-:S04]  /*2470*/  LOP3.LUT R0, R18, 0x7f000000, RZ, 0xc0, !PT ;  /* 0x7f00000012007812 */ /* 0x000fc800078ec0ff */
[----:B------:R-:W0:Y:S01]  /*2480*/  FLO.U32 R3, R0 ;  /* 0x0000000000037300 */ /* 0x000e2200000e0000 */
[----:B--2---:R-:W-:-:S05]  /*2490*/  VIADD R6, R0, 0x1000000 ;  /* 0x0100000000067836 */ /* 0x004fca0000000000 */
        /* <DEDUP_REMOVED lines=14> */
.L_x_6926:
[----:B------:R-:W4:Y:S02]  /*2580*/  LDG.E.U8 R4, desc[UR36][R4.64] ;  /* 0x0000002404047981 */ /* 0x000f24000c1e1100 */
[----:B----4-:R-:W-:-:S05]  /*2590*/  IMAD.SHL.U32 R0, R4, 0x2000000, RZ ;  /* 0x0200000004007824 */ /* 0x010fca00078e00ff */
[----:B------:R-:W-:-:S13]  /*25a0*/  ISETP.GE.U32.AND P0, PT, R0, 0x8000000, PT ;  /* 0x080000000000780c */ /* 0x000fda0003f06070 */
[C---:B------:R-:W-:Y:S02]  /*25b0*/  @!P0 IMAD.SHL.U32 R0, R4.reuse, 0x100, RZ ;  /* 0x0000010004008824 */ /* 0x040fe400078e00ff */
[----:B------:R-:W-:-:S03]  /*25c0*/  @P0 IMAD.SHL.U32 R3, R4, 0x200000, RZ ;  /* 0x0020000004030824 */ /* 0x000fc600078e00ff */
        /* <DEDUP_REMOVED lines=8> */
.L_x_6925:
[----:B------:R-:W4:Y:S02]  /*2650*/  LDG.E.U16 R4, desc[UR36][R4.64] ;  /* 0x0000002404047981 */ /* 0x000f24000c1e1500 */
[----:B----4-:R-:W-:Y:S01]  /*2660*/  IMAD.U32 R18, R4, 0x10000, RZ ;  /* 0x0001000004127824 */ /* 0x010fe200078e00ff */
[----:B------:R-:W-:Y:S06]  /*2670*/  BRA `(.L_x_6915) ;  /* 0x0000000400887947 */ /* 0x000fec0003800000 */
.L_x_6922:
        /* <DEDUP_REMOVED lines=8> */
[----:B------:R-:W4:Y:S02]  /*2700*/  LDG.E.U16 R4, desc[UR36][R4.64] ;  /* 0x0000002404047981 */ /* 0x000f24000c1e1500 */
[----:B----4-:R-:W-:Y:S01]  /*2710*/  I2FP.F32.U32 R18, R4 ;  /* 0x0000000400127245 */ /* 0x010fe20000201000 */
[----:B------:R-:W-:Y:S06]  /*2720*/  BRA `(.L_x_6915) ;  /* 0x00000004005c7947 */ /* 0x000fec0003800000 */
.L_x_6929:
[----:B------:R-:W4:Y:S01]  /*2730*/  LDG.E.U8 R3, desc[UR36][R4.64] ;  /* 0x0000002404037981 */ /* 0x000f22000c1e1100 */
[----:B------:R-:W-:Y:S01]  /*2740*/  IMAD.MOV.U32 R18, RZ, RZ, RZ ;  /* 0x000000ffff127224 */ /* 0x000fe200078e00ff */
[----:B----4-:R-:W-:-:S13]  /*2750*/  ISETP.NE.AND P0, PT, R3, RZ, PT ;  /* 0x000000ff0300720c */ /* 0x010fda0003f05270 */
        /* <DEDUP_REMOVED lines=17> */
.L_x_6931:
[----:B------:R-:W-:Y:S05]  /*2870*/  BSYNC B0 ;  /* 0x0000000000007941 */ /* 0x000fea0003800000 */
.L_x_6930:
[----:B------:R-:W-:Y:S01]  /*2880*/  IMAD.SHL.U32 R3, R3, 0x100000, RZ ;  /* 0x0010000003037824 */ /* 0x000fe200078e00ff */
[----:B------:R-:W-:-:S04]  /*2890*/  LEA R5, R0, 0x3b800000, 0x17 ;  /* 0x3b80000000057811 */ /* 0x000fc800078eb8ff */
[----:B------:R-:W-:Y:S01]  /*28a0*/  LOP3.LUT R18, R5, R3, R18, 0xfe, !PT ;  /* 0x0000000305127212 */ /* 0x000fe200078efe12 */
[----:B------:R-:W-:Y:S06]  /*28b0*/  BRA `(.L_x_6915) ;  /* 0x0000000000f87947 */ /* 0x000fec0003800000 */
.L_x_6928:
        /* <DEDUP_REMOVED lines=20> */
.L_x_6933:
[----:B------:R-:W-:Y:S05]  /*2a00*/  BSYNC B0 ;  /* 0x0000000000007941 */ /* 0x000fea0003800000 */
.L_x_6932:
[----:B------:R-:W-:Y:S01]  /*2a10*/  IMAD.SHL.U32 R3, R3, 0x200000, RZ ;  /* 0x0020000003037824 */ /* 0x000fe200078e00ff */
[----:B------:R-:W-:-:S04]  /*2a20*/  LEA R5, R0, 0x37800000, 0x17 ;  /* 0x3780000000057811 */ /* 0x000fc800078eb8ff */
[----:B------:R-:W-:Y:S01]  /*2a30*/  LOP3.LUT R18, R5, R3, R18, 0xfe, !PT ;  /* 0x0000000305127212 */ /* 0x000fe200078efe12 */
[----:B------:R-:W-:Y:S06]  /*2a40*/  BRA `(.L_x_6915) ;  /* 0x0000000000947947 */ /* 0x000fec0003800000 */
.L_x_6927:
[----:B------:R-:W-:-:S13]  /*2a50*/  ISETP.NE.AND P0, PT, R0, 0x1c, PT ;  /* 0x0000001c0000780c */ /* 0x000fda0003f05270 */
[----:B------:R-:W-:Y:S05]  /*2a60*/  @!P0 BRA `(.L_x_6934) ;  /* 0x0000000000848947 */ /* 0x000fea0003800000 */
[----:B------:R-:W-:-:S13]  /*2a70*/  ISETP.NE.AND P0, PT, R0, 0x1d, PT ;  /* 0x0000001d0000780c */ /* 0x000fda0003f05270 */
[----:B------:R-:W-:Y:S05]  /*2a80*/  @!P0 BRA `(.L_x_6935) ;  /* 0x0000000000708947 */ /* 0x000fea0003800000 */
[----:B------:R-:W-:-:S13]  /*2a90*/  ISETP.NE.AND P0, PT, R0, 0x2c, PT ;  /* 0x0000002c0000780c */ /* 0x000fda0003f05270 */
[----:B------:R-:W-:Y:S05]  /*2aa0*/  @P0 BRA `(.L_x_6914) ;  /* 0x0000000000200947 */ /* 0x000fea0003800000 */
[----:B------:R-:W4:Y:S01]  /*2ab0*/  LDG.E.U8 R4, desc[UR36][R4.64] ;  /* 0x0000002404047981 */ /* 0x000f22000c1e1100 */
[----:B------:R-:W-:Y:S01]  /*2ac0*/  IMAD.MOV.U32 R18, RZ, RZ, 0x400000 ;  /* 0x00400000ff127424 */ /* 0x000fe200078e00ff */
[----:B----4-:R-:W-:-:S13]  /*2ad0*/  ISETP.NE.AND P0, PT, R4, RZ, PT ;  /* 0x000000ff0400720c */ /* 0x010fda0003f05270 */
[----:B------:R-:W-:Y:S05]  /*2ae0*/  @!P0 BRA `(.L_x_6915) ;  /* 0x00000000006c8947 */ /* 0x000fea0003800000 */
[----:B------:R-:W-:-:S13]  /*2af0*/  ISETP.NE.AND P0, PT, R4, 0xff, PT ;  /* 0x000000ff0400780c */ /* 0x000fda0003f05270 */
[----:B------:R-:W-:Y:S02]  /*2b00*/  @!P0 IMAD.MOV.U32 R18, RZ, RZ, 0x7f800001 ;  /* 0x7f800001ff128424 */ /* 0x000fe400078e00ff */
[----:B------:R-:W-:Y:S01]  /*2b10*/  @P0 IMAD.SHL.U32 R18, R4, 0x800000, RZ ;  /* 0x0080000004120824 */ /* 0x000fe200078e00ff */
[----:B------:R-:W-:Y:S06]  /*2b20*/  BRA `(.L_x_6915) ;  /* 0x00000000005c7947 */ /* 0x000fec0003800000 */
.L_x_6914:
        /* <DEDUP_REMOVED lines=8> */
[----:B--2---:R-:W-:-:S02]  /*2bb0*/  IMAD.U32 R6, RZ, RZ, UR4 ;  /* 0x00000004ff067e24 */ /* 0x004fc4000f8e00ff */
[----:B------:R-:W-:Y:S02]  /*2bc0*/  IMAD.U32 R7, RZ, RZ, UR5 ;  /* 0x00000005ff077e24 */ /* 0x000fe4000f8e00ff */
[----:B------:R-:W-:Y:S02]  /*2bd0*/  IMAD.U32 R11, RZ, RZ, UR7 ;  /* 0x00000007ff0b7e24 */ /* 0x000fe4000f8e00ff */
[----:B------:R-:W-:Y:S02]  /*2be0*/  IMAD.MOV.U32 R8, RZ, RZ, 0x4e ;  /* 0x0000004eff087424 */ /* 0x000fe400078e00ff */
[----:B------:R-:W-:Y:S02]  /*2bf0*/  IMAD.MOV.U32 R12, RZ, RZ, 0x1 ;  /* 0x00000001ff0c7424 */ /* 0x000fe400078e00ff */
[----:B------:R-:W-:-:S07]  /*2c00*/  IMAD.MOV.U32 R13, RZ, RZ, RZ ;  /* 0x000000ffff0d7224 */ /* 0x000fce00078e00ff */
[----:B------:R-:W-:-:S07]  /*2c10*/  LEPC R20, `(.L_x_6936) ;  /* 0x000000001014794e */ /* 0x000fce0000000000 */
[----:B01-3-5:R-:W-:Y:S05]  /*2c20*/  CALL.ABS.NOINC R14 ;  /* 0x000000000e007343 */ /* 0x02bfea0003c00000 */
.L_x_6936:
[----:B------:R-:W-:Y:S01]  /*2c30*/  IMAD.MOV.U32 R18, RZ, RZ, RZ ;  /* 0x000000ffff127224 */ /* 0x000fe200078e00ff */
[----:B------:R-:W-:Y:S06]  /*2c40*/  BRA `(.L_x_6915) ;  /* 0x0000000000147947 */ /* 0x000fec0003800000 */
.L_x_6935:
[----:B------:R-:W4:Y:S02]  /*2c50*/  LDG.E.64 R4, desc[UR36][R4.64] ;  /* 0x0000002404047981 */ /* 0x000f24000c1e1b00 */
[----:B----4-:R0:W4:Y:S01]  /*2c60*/  I2F.U64 R18, R4 ;  /* 0x0000000400127312 */ /* 0x0101220000301000 */
[----:B------:R-:W-:Y:S05]  /*2c70*/  BRA `(.L_x_6915) ;  /* 0x0000000000087947 */ /* 0x000fea0003800000 */
.L_x_6934:
[----:B------:R-:W4:Y:S02]  /*2c80*/  LDG.E R4, desc[UR36][R4.64] ;  /* 0x0000002404047981 */ /* 0x000f24000c1e1900 */
[----:B----4-:R-:W-:-:S07]  /*2c90*/  I2FP.F32.U32 R18, R4 ;  /* 0x0000000400127245 */ /* 0x010fce0000201000 */
.L_x_6915:
[----:B------:R-:W-:Y:S05]  /*2ca0*/  BSYNC B6 ;  /* 0x0000000000067941 */ /* 0x000fea0003800000 */
.L_x_6909:
[----:B--2---:R-:W2:Y:S01]  /*2cb0*/  LDC.64 R6, c[0x0][0x238] ;  /* 0x00008e00ff067b82 */ /* 0x004ea20000000a00 */
        /* <DEDUP_REMOVED lines=17> */
.L_x_6940:
[----:B------:R2:W5:Y:S01]  /*2dd0*/  LDG.E.U8 R16, desc[UR36][R6.64] ;  /* 0x0000002406107981 */ /* 0x000562000c1e1100 */
[----:B------:R-:W-:Y:S05]  /*2de0*/  BRA `(.L_x_6942) ;  /* 0x0000000c00647947 */ /* 0x000fea0003800000 */
.L_x_6939:
        /* <DEDUP_REMOVED lines=8> */
.L_x_6944:
[----:B------:R2:W5:Y:S01]  /*2e70*/  LDG.E.U8 R16, desc[UR36][R6.64] ;  /* 0x0000002406107981 */ /* 0x000562000c1e1100 */
[----:B------:R-:W-:Y:S05]  /*2e80*/  BRA `(.L_x_6942) ;  /* 0x0000000c003c7947 */ /* 0x000fea0003800000 */
.L_x_6943:
[----:B------:R2:W5:Y:S01]  /*2e90*/  LDG.E.U16 R16, desc[UR36][R6.64] ;  /* 0x0000002406107981 */ /* 0x000562000c1e1500 */
[----:B------:R-:W-:Y:S05]  /*2ea0*/  BRA `(.L_x_6942) ;  /* 0x0000000c00347947 */ /* 0x000fea0003800000 */
.L_x_6938:
        /* <DEDUP_REMOVED lines=10> */
.L_x_6946:
[----:B0-----:R-:W2:Y:S02]  /*2f50*/  LDG.E.U16 R4, desc[UR36][R6.64] ;  /* 0x0000002406047981 */ /* 0x001ea4000c1e1500 */
[----:B--2---:R-:W-:-:S06]  /*2f60*/  HADD2.F32 R4, -RZ, R4.H0_H0 ;  /* 0x20000004ff047230 */ /* 0x004fcc0000004100 */
[----:B------:R-:W0:Y:S02]  /*2f70*/  F2I.S64.TRUNC R4, R4 ;  /* 0x0000000400047311 */ /* 0x000e24000020d900 */
[----:B0-----:R-:W-:Y:S01]  /*2f80*/  PRMT R16, R4, 0x7610, R16 ;  /* 0x0000761004107816 */ /* 0x001fe20000000010 */
[----:B------:R-:W-:Y:S06]  /*2f90*/  BRA `(.L_x_6942) ;  /* 0x0000000800f87947 */ /* 0x000fec0003800000 */
.L_x_6945:
        /* <DEDUP_REMOVED lines=10> */
.L_x_6948:
[----:B------:R-:W0:Y:S02]  /*3040*/  LDG.E.U16 R6, desc[UR36][R6.64] ;  /* 0x0000002406067981 */ /* 0x000e24000c1e1500 */
[----:B0-----:R-:W-:-:S06]  /*3050*/  HADD2.F32 R4, -RZ, R6.H0_H0 ;  /* 0x20000006ff047230 */ /* 0x001fcc0000004100 */
[----:B------:R-:W0:Y:S02]  /*3060*/  F2I.S64.TRUNC R4, R4 ;  /* 0x0000000400047311 */ /* 0x000e24000020d900 */
[----:B0-----:R-:W-:Y:S01]  /*3070*/  PRMT R16, R4, 0x7610, R16 ;  /* 0x0000761004107816 */ /* 0x001fe20000000010 */
[----:B------:R-:W-:Y:S06]  /*3080*/  BRA `(.L_x_6942) ;  /* 0x0000000800bc7947 */ /* 0x000fec0003800000 */
.L_x_6947:
[----:B0-----:R-:W2:Y:S02]  /*3090*/  LDG.E.64 R4, desc[UR36][R6.64] ;  /* 0x0000002406047981 */ /* 0x001ea4000c1e1b00 */
[----:B--2---:R-:W0:Y:S02]  /*30a0*/  F2I.S64.F64.TRUNC R4, R4 ;  /* 0x0000000400047311 */ /* 0x004e24000030d900 */
[----:B0-----:R-:W-:Y:S01]  /*30b0*/  PRMT R16, R4, 0x7610, R16 ;  /* 0x0000761004107816 */ /* 0x001fe20000000010 */
[----:B------:R-:W-:Y:S06]  /*30c0*/  BRA `(.L_x_6942) ;  /* 0x0000000800ac7947 */ /* 0x000fec0003800000 */
.L_x_6937:
        /* <DEDUP_REMOVED lines=12> */
.L_x_6951:
[----:B------:R-:W0:Y:S02]  /*3190*/  LDG.E.64 R6, desc[UR36][R6.64] ;  /* 0x0000002406067981 */ /* 0x000e24000c1e1b00 */
[----:B0-----:R-:W0:Y:S02]  /*31a0*/  F2I.S64.F64.TRUNC R4, R6 ;  /* 0x0000000600047311 */ /* 0x001e24000030d900 */
[----:B0-----:R-:W-:Y:S01]  /*31b0*/  PRMT R16, R4, 0x7610, R16 ;  /* 0x0000761004107816 */ /* 0x001fe20000000010 */
[----:B------:R-:W-:Y:S06]  /*31c0*/  BRA `(.L_x_6942) ;  /* 0x00000008006c7947 */ /* 0x000fec0003800000 */
.L_x_6950:
        /* <DEDUP_REMOVED lines=28> */
.L_x_6953:
        /* <DEDUP_REMOVED lines=15> */
.L_x_6952:
[----:B0-----:R-:W2:Y:S02]  /*3480*/  LDG.E.U16 R4, desc[UR36][R6.64] ;  /* 0x0000002406047981 */ /* 0x001ea4000c1e1500 */
[----:B--2---:R-:W-:-:S06]  /*3490*/  IMAD.U32 R4, R4, 0x10000, RZ ;  /* 0x0001000004047824 */ /* 0x004fcc00078e00ff */
[----:B------:R-:W0:Y:S02]  /*34a0*/  F2I.S64.TRUNC R4, R4 ;  /* 0x0000000400047311 */ /* 0x000e24000020d900 */
[----:B0-----:R-:W-:Y:S01]  /*34b0*/  PRMT R16, R4, 0x7610, R16 ;  /* 0x0000761004107816 */ /* 0x001fe20000000010 */
[----:B------:R-:W-:Y:S06]  /*34c0*/  BRA `(.L_x_6942) ;  /* 0x0000000400ac7947 */ /* 0x000fec0003800000 */
.L_x_6949:
        /* <DEDUP_REMOVED lines=10> */
.L_x_6956:
        /* <DEDUP_REMOVED lines=21> */
.L_x_6960:
[----:B------:R-:W-:Y:S05]  /*36c0*/  BSYNC B1 ;  /* 0x0000000000017941 */ /* 0x000fea0003800000 */
.L_x_6959:
[----:B------:R-:W-:Y:S01]  /*36d0*/  IMAD.SHL.U32 R3, R3, 0x100000, RZ ;  /* 0x0010000003037824 */ /* 0x000fe200078e00ff */
[----:B------:R-:W-:-:S04]  /*36e0*/  LEA R5, R0, 0x3b800000, 0x17 ;  /* 0x3b80000000057811 */ /* 0x000fc800078eb8ff */
[----:B------:R-:W-:-:S07]  /*36f0*/  LOP3.LUT R4, R5, R3, R6, 0xfe, !PT ;  /* 0x0000000305047212 */ /* 0x000fce00078efe06 */
.L_x_6958:
[----:B------:R-:W-:Y:S05]  /*3700*/  BSYNC B0 ;  /* 0x0000000000007941 */ /* 0x000fea0003800000 */
.L_x_6957:
[----:B------:R-:W0:Y:S02]  /*3710*/  F2I.S64.TRUNC R4, R4 ;  /* 0x0000000400047311 */ /* 0x000e24000020d900 */
[----:B0-----:R-:W-:Y:S01]  /*3720*/  PRMT R16, R4, 0x7610, R16 ;  /* 0x0000761004107816 */ /* 0x001fe20000000010 */
[----:B------:R-:W-:Y:S06]  /*3730*/  BRA `(.L_x_6942) ;  /* 0x0000000400107947 */ /* 0x000fec0003800000 */
.L_x_6955:
        /* <DEDUP_REMOVED lines=21> */
.L_x_6964:
[----:B------:R-:W-:Y:S05]  /*3890*/  BSYNC B1 ;  /* 0x0000000000017941 */ /* 0x000fea0003800000 */
.L_x_6963:
[----:B------:R-:W-:Y:S01]  /*38a0*/  IMAD.SHL.U32 R3, R3, 0x200000, RZ ;  /* 0x0020000003037824 */ /* 0x000fe200078e00ff */
[----:B------:R-:W-:-:S04]  /*38b0*/  LEA R5, R0, 0x37800000, 0x17 ;  /* 0x3780000000057811 */ /* 0x000fc800078eb8ff */
[----:B------:R-:W-:-:S07]  /*38c0*/  LOP3.LUT R4, R5, R3, R6, 0xfe, !PT ;  /* 0x0000000305047212 */ /* 0x000fce00078efe06 */
.L_x_6962:
[----:B------:R-:W-:Y:S05]  /*38d0*/  BSYNC B0 ;  /* 0x0000000000007941 */ /* 0x000fea0003800000 */
.L_x_6961:
[----:B------:R-:W0:Y:S02]  /*38e0*/  F2I.S64.TRUNC R4, R4 ;  /* 0x0000000400047311 */ /* 0x000e24000020d900 */
[----:B0-----:R-:W-:Y:S01]  /*38f0*/  PRMT R16, R4, 0x7610, R16 ;  /* 0x0000761004107816 */ /* 0x001fe20000000010 */
[----:B------:R-:W-:Y:S06]  /*3900*/  BRA `(.L_x_6942) ;  /* 0x00000000009c7947 */ /* 0x000fec0003800000 */
.L_x_6954:
        /* <DEDUP_REMOVED lines=14> */
.L_x_6968:
[----:B------:R-:W-:Y:S05]  /*39f0*/  BSYNC B0 ;  /* 0x0000000000007941 */ /* 0x000fea0003800000 */
.L_x_6967:
[----:B------:R-:W0:Y:S02]  /*3a00*/  F2I.S64.TRUNC R4, R4 ;  /* 0x0000000400047311 */ /* 0x000e24000020d900 */
[----:B0-----:R-:W-:Y:S01]  /*3a10*/  PRMT R16, R4, 0x7610, R16 ;  /* 0x0000761004107816 */ /* 0x001fe20000000010 */
[----:B------:R-:W-:Y:S06]  /*3a20*/  BRA `(.L_x_6942) ;  /* 0x0000000000547947 */ /* 0x000fec0003800000 */
.L_x_6941:
        /* <DEDUP_REMOVED lines=16> */
.L_x_6969:
[----:B------:R-:W-:Y:S01]  /*3b30*/  PRMT R16, RZ, 0x7610, R16 ;  /* 0x00007610ff107816 */ /* 0x000fe20000000010 */
[----:B------:R-:W-:Y:S06]  /*3b40*/  BRA `(.L_x_6942) ;  /* 0x00000000000c7947 */ /* 0x000fec0003800000 */
.L_x_6966:
[----:B------:R2:W5:Y:S01]  /*3b50*/  LDG.E.U8 R16, desc[UR36][R6.64] ;  /* 0x0000002406107981 */ /* 0x000562000c1e1100 */
[----:B------:R-:W-:Y:S05]  /*3b60*/  BRA `(.L_x_6942) ;  /* 0x0000000000047947 */ /* 0x000fea0003800000 */
.L_x_6965:
[----:B------:R2:W5:Y:S02]  /*3b70*/  LDG.E.U8 R16, desc[UR36][R6.64] ;  /* 0x0000002406107981 */ /* 0x000564000c1e1100 */
.L_x_6942:
[----:B------:R-:W-:-:S07]  /*3b80*/  VIADD R28, R28, 0x80 ;  /* 0x000000801c1c7836 */ /* 0x000fce0000000000 */
.L_x_6908:
[----:B------:R-:W-:Y:S05]  /*3b90*/  BSYNC B7 ;  /* 0x0000000000077941 */ /* 0x000fea0003800000 */
.L_x_6907:
[----:B------:R-:W-:Y:S01]  /*3ba0*/  ISETP.GE.AND P0, PT, R28, R17, PT ;  /* 0x000000111c00720c */ /* 0x000fe20003f06270 */
[----:B------:R-:W-:Y:S01]  /*3bb0*/  BSSY B7, `(.L_x_6970) ;  /* 0x00001d9000077945 */ /* 0x000fe20003800000 */
[----:B------:R-:W-:Y:S01]  /*3bc0*/  PRMT R25, RZ, 0x7610, R25 ;  /* 0x00007610ff197816 */ /* 0x000fe20000000019 */
[----:B------:R-:W-:Y:S01]  /*3bd0*/  IMAD.MOV.U32 R23, RZ, RZ, RZ ;  /* 0x000000ffff177224 */ /* 0x000fe200078e00ff */
[----:B------:R-:W-:Y:S01]  /*3be0*/  PRMT R26, RZ, 0x7610, R26 ;  /* 0x00007610ff1a7816 */ /* 0x000fe2000000001a */
[----:B------:R-:W-:-:S08]  /*3bf0*/  IMAD.MOV.U32 R24, RZ, RZ, RZ ;  /* 0x000000ffff187224 */ /* 0x000fd000078e00ff */
[----:B------:R-:W-:Y:S05]  /*3c00*/  @P0 BRA `(.L_x_6971) ;  /* 0x0000001c004c0947 */ /* 0x000fea0003800000 */
[----:B0---4-:R-:W0:Y:S01]  /*3c10*/  LDC.64 R4, c[0x0][0x230] ;  /* 0x00008c00ff047b82 */ /* 0x011e220000000a00 */
        /* <DEDUP_REMOVED lines=20> */
.L_x_6976:
[----:B------:R-:W4:Y:S02]  /*3d60*/  LDG.E.U8 R4, desc[UR36][R4.64] ;  /* 0x0000002404047981 */ /* 0x000f24000c1e1100 */
[----:B----4-:R-:W-:Y:S01]  /*3d70*/  I2FP.F32.U32 R24, R4 ;  /* 0x0000000400187245 */ /* 0x010fe20000201000 */
[----:B------:R-:W-:Y:S06]  /*3d80*/  BRA `(.L_x_6978) ;  /* 0x0000000c002c7947 */ /* 0x000fec0003800000 */
.L_x_6975:
        /* <DEDUP_REMOVED lines=9> */
.L_x_6980:
[----:B------:R-:W4:Y:S02]  /*3e20*/  LDG.E R4, desc[UR36][R4.64] ;  /* 0x0000002404047981 */ /* 0x000f24000c1e1900 */
[----:B----4-:R-:W-:Y:S01]  /*3e30*/  I2FP.F32.S32 R24, R4 ;  /* 0x0000000400187245 */ /* 0x010fe20000201400 */
[----:B------:R-:W-:Y:S06]  /*3e40*/  BRA `(.L_x_6978) ;  /* 0x0000000800fc7947 */ /* 0x000fec0003800000 */
.L_x_6979:
[----:B------:R-:W4:Y:S02]  /*3e50*/  LDG.E.U16 R4, desc[UR36][R4.64] ;  /* 0x0000002404047981 */ /* 0x000f24000c1e1500 */
[----:B----4-:R0:W4:Y:S01]  /*3e60*/  I2F.S16 R24, R4 ;  /* 0x0000000400187306 */ /* 0x0101220000101400 */
[----:B------:R-:W-:Y:S05]  /*3e70*/  BRA `(.L_x_6978) ;  /* 0x0000000800f07947 */ /* 0x000fea0003800000 */
.L_x_6974:
        /* <DEDUP_REMOVED lines=8> */
.L_x_6982:
[----:B------:R-:W4:Y:S02]  /*3f00*/  LDG.E.U16 R4, desc[UR36][R4.64] ;  /* 0x0000002404047981 */ /* 0x000f24000c1e1500 */
[----:B----4-:R-:W-:Y:S01]  /*3f10*/  HADD2.F32 R24, -RZ, R4.H0_H0 ;  /* 0x20000004ff187230 */ /* 0x010fe20000004100 */
[----:B------:R-:W-:Y:S06]  /*3f20*/  BRA `(.L_x_6978) ;  /* 0x0000000800c47947 */ /* 0x000fec0003800000 */
.L_x_6981:
        /* <DEDUP_REMOVED lines=8> */
.L_x_6984:
[----:B------:R-:W4:Y:S02]  /*3fb0*/  LDG.E.U16 R4, desc[UR36][R4.64] ;  /* 0x0000002404047981 */ /* 0x000f24000c1e1500 */
[----:B----4-:R-:W-:Y:S01]  /*3fc0*/  HADD2.F32 R24, -RZ, R4.H0_H0 ;  /* 0x20000004ff187230 */ /* 0x010fe20000004100 */
[----:B------:R-:W-:Y:S06]  /*3fd0*/  BRA `(.L_x_6978) ;  /* 0x0000000800987947 */ /* 0x000fec0003800000 */
.L_x_6983:
[----:B------:R-:W4:Y:S01]  /*3fe0*/  LDG.E.64 R4, desc[UR36][R4.64] ;  /* 0x0000002404047981 */ /* 0x000f22000c1e1b00 */
[----:B------:R-:W-:Y:S01]  /*3ff0*/  UMOV UR4, 0xf0000000 ;  /* 0xf000000000047882 */ /* 0x000fe20000000000 */
[----:B------:R-:W-:Y:S01]  /*4000*/  UMOV UR5, 0x380fffff ;  /* 0x380fffff00057882 */ /* 0x000fe20000000000 */
[----:B----4-:R-:W0:Y:S01]  /*4010*/  F2F.F32.F64 R24, R4 ;  /* 0x0000000400187310 */ /* 0x010e220000301000 */
[----:B------:R-:W-:-:S14]  /*4020*/  DSETP.GEU.AND P0, PT, |R4|, UR4, PT ;  /* 0x0000000404007e2a */ /* 0x000fdc000bf0e200 */
[----:B0-----:R-:W-:Y:S01]  /*4030*/  @!P0 FMUL R24, R24, 1.175494350822287508e-38 ;  /* 0x0080000018188820 */ /* 0x001fe20000400000 */
[----:B------:R-:W-:Y:S06]  /*4040*/  BRA `(.L_x_6978) ;  /* 0x00000008007c7947 */ /* 0x000fec0003800000 */
.L_x_6973:
        /* <DEDUP_REMOVED lines=12> */
.L_x_6987:
[----:B------:R-:W4:Y:S01]  /*4110*/  LDG.E.64 R4, desc[UR36][R4.64] ;  /* 0x0000002404047981 */ /* 0x000f22000c1e1b00 */
[----:B------:R-:W-:Y:S01]  /*4120*/  UMOV UR4, 0xf0000000 ;  /* 0xf000000000047882 */ /* 0x000fe20000000000 */
[----:B------:R-:W-:Y:S01]  /*4130*/  UMOV UR5, 0x380fffff ;  /* 0x380fffff00057882 */ /* 0x000fe20000000000 */
[----:B----4-:R-:W0:Y:S01]  /*4140*/  F2F.F32.F64 R24, R4 ;  /* 0x0000000400187310 */ /* 0x010e220000301000 */
[----:B------:R-:W-:-:S14]  /*4150*/  DSETP.GEU.AND P0, PT, |R4|, UR4, PT ;  /* 0x0000000404007e2a */ /* 0x000fdc000bf0e200 */
[----:B0-----:R-:W-:Y:S01]  /*4160*/  @!P0 FMUL R24, R24, 1.175494350822287508e-38 ;  /* 0x0080000018188820 */ /* 0x001fe20000400000 */
[----:B------:R-:W-:Y:S06]  /*4170*/  BRA `(.L_x_6978) ;  /* 0x0000000800307947 */ /* 0x000fec0003800000 */
.L_x_6986:
        /* <DEDUP_REMOVED lines=26> */
.L_x_6989:
        /* <DEDUP_REMOVED lines=13> */
.L_x_6988:
[----:B------:R-:W4:Y:S02]  /*43f0*/  LDG.E.U16 R4, desc[UR36][R4.64] ;  /* 0x0000002404047981 */ /* 0x000f24000c1e1500 */
[----:B----4-:R-:W-:Y:S01]  /*4400*/  IMAD.U32 R24, R4, 0x10000, RZ ;  /* 0x0001000004187824 */ /* 0x010fe200078e00ff */
[----:B------:R-:W-:Y:S06]  /*4410*/  BRA `(.L_x_6978) ;  /* 0x0000000400887947 */ /* 0x000fec0003800000 */
.L_x_6985:
        /* <DEDUP_REMOVED lines=11> */
.L_x_6992:
        /* <DEDUP_REMOVED lines=20> */
.L_x_6994:
[----:B------:R-:W-:Y:S05]  /*4610*/  BSYNC B0 ;  /* 0x0000000000007941 */ /* 0x000fea0003800000 */
.L_x_6993:
[----:B------:R-:W-:Y:S01]  /*4620*/  IMAD.SHL.U32 R3, R3, 0x100000, RZ ;  /* 0x0010000003037824 */ /* 0x000fe200078e00ff */
[----:B------:R-:W-:-:S04]  /*4630*/  LEA R5, R0, 0x3b800000, 0x17 ;  /* 0x3b80000000057811 */ /* 0x000fc800078eb8ff */
[----:B------:R-:W-:Y:S01]  /*4640*/  LOP3.LUT R24, R5, R3, R24, 0xfe, !PT ;  /* 0x0000000305187212 */ /* 0x000fe200078efe18 */
[----:B------:R-:W-:Y:S06]  /*4650*/  BRA `(.L_x_6978) ;  /* 0x0000000000f87947 */ /* 0x000fec0003800000 */
.L_x_6991:
        /* <DEDUP_REMOVED lines=20> */
.L_x_6996:
[----:B------:R-:W-:Y:S05]  /*47a0*/  BSYNC B0 ;  /* 0x0000000000007941 */ /* 0x000fea0003800000 */
.L_x_6995:
[----:B------:R-:W-:Y:S01]  /*47b0*/  IMAD.SHL.U32 R3, R3, 0x200000, RZ ;  /* 0x0020000003037824 */ /* 0x000fe200078e00ff */
[----:B------:R-:W-:-:S04]  /*47c0*/  LEA R5, R0, 0x37800000, 0x17 ;  /* 0x3780000000057811 */ /* 0x000fc800078eb8ff */
[----:B------:R-:W-:Y:S01]  /*47d0*/  LOP3.LUT R24, R5, R3, R24, 0xfe, !PT ;  /* 0x0000000305187212 */ /* 0x000fe200078efe18 */
[----:B------:R-:W-:Y:S06]  /*47e0*/  BRA `(.L_x_6978) ;  /* 0x0000000000947947 */ /* 0x000fec0003800000 */
.L_x_6990:
        /* <DEDUP_REMOVED lines=14> */
.L_x_6977:
        /* <DEDUP_REMOVED lines=16> */
.L_x_6999:
[----:B------:R-:W-:Y:S01]  /*49d0*/  IMAD.MOV.U32 R24, RZ, RZ, RZ ;  /* 0x000000ffff187224 */ /* 0x000fe200078e00ff */
[----:B------:R-:W-:Y:S06]  /*49e0*/  BRA `(.L_x_6978) ;  /* 0x0000000000147947 */ /* 0x000fec0003800000 */
.L_x_6998:
[----:B------:R-:W4:Y:S02]  /*49f0*/  LDG.E.64 R4, desc[UR36][R4.64] ;  /* 0x0000002404047981 */ /* 0x000f24000c1e1b00 */
[----:B----4-:R0:W4:Y:S01]  /*4a00*/  I2F.U64 R24, R4 ;  /* 0x0000000400187312 */ /* 0x0101220000301000 */
[----:B------:R-:W-:Y:S05]  /*4a10*/  BRA `(.L_x_6978) ;  /* 0x0000000000087947 */ /* 0x000fea0003800000 */
.L_x_6997:
[----:B------:R-:W4:Y:S02]  /*4a20*/  LDG.E R4, desc[UR36][R4.64] ;  /* 0x0000002404047981 */ /* 0x000f24000c1e1900 */
[----:B----4-:R-:W-:-:S07]  /*4a30*/  I2FP.F32.U32 R24, R4 ;  /* 0x0000000400187245 */ /* 0x010fce0000201000 */
.L_x_6978:
[----:B------:R-:W-:Y:S05]  /*4a40*/  BSYNC B6 ;  /* 0x0000000000067941 */ /* 0x000fea0003800000 */
.L_x_6972:
[----:B--2---:R-:W2:Y:S01]  /*4a50*/  LDC.U8 R6, c[0x0][0x245] ;  /* 0x00009140ff067b82 */ /* 0x004ea20000000000 */
[----:B------:R-:W-:Y:S02]  /*4a60*/  ULDC UR4, c[0x0][0x24c] ;  /* 0x0000930000047ab9 */ /* 0x000fe40000000800 */
[----:B------:R-:W-:-:S05]  /*4a70*/  IMAD R3, R26, UR4, RZ ;  /* 0x000000041a037c24 */ /* 0x000fca000f8e02ff */
[----:B0-----:R-:W0:Y:S01]  /*4a80*/  LDC.64 R4, c[0x0][0x238] ;  /* 0x00008e00ff047b82 */ /* 0x001e220000000a00 */
        /* <DEDUP_REMOVED lines=15> */
.L_x_7003:
[----:B------:R0:W5:Y:S01]  /*4b80*/  LDG.E.U8 R26, desc[UR36][R4.64] ;  /* 0x00000024041a7981 */ /* 0x000162000c1e1100 */
[----:B------:R-:W-:Y:S05]  /*4b90*/  BRA `(.L_x_7005) ;  /* 0x0000000c00647947 */ /* 0x000fea0003800000 */
.L_x_7002:
        /* <DEDUP_REMOVED lines=8> */
.L_x_7007:
[----:B------:R0:W5:Y:S01]  /*4c20*/  LDG.E.U8 R26, desc[UR36][R4.64] ;  /* 0x00000024041a7981 */ /* 0x000162000c1e1100 */
[----:B------:R-:W-:Y:S05]  /*4c30*/  BRA `(.L_x_7005) ;  /* 0x0000000c003c7947 */ /* 0x000fea0003800000 */
.L_x_7006:
[----:B------:R0:W5:Y:S01]  /*4c40*/  LDG.E.U16 R26, desc[UR36][R4.64] ;  /* 0x00000024041a7981 */ /* 0x000162000c1e1500 */
[----:B------:R-:W-:Y:S05]  /*4c50*/  BRA `(.L_x_7005) ;  /* 0x0000000c00347947 */ /* 0x000fea0003800000 */
.L_x_7001:
        /* <DEDUP_REMOVED lines=10> */
.L_x_7009:
[----:B------:R-:W2:Y:S02]  /*4d00*/  LDG.E.U16 R6, desc[UR36][R4.64] ;  /* 0x0000002404067981 */ /* 0x000ea4000c1e1500 */
[----:B--2---:R-:W-:-:S06]  /*4d10*/  HADD2.F32 R6, -RZ, R6.H0_H0 ;  /* 0x20000006ff067230 */ /* 0x004fcc0000004100 */
[----:B------:R-:W0:Y:S02]  /*4d20*/  F2I.S64.TRUNC R6, R6 ;  /* 0x0000000600067311 */ /* 0x000e24000020d900 */
[----:B0-----:R-:W-:Y:S01]  /*4d30*/  PRMT R26, R6, 0x7610, R26 ;  /* 0x00007610061a7816 */ /* 0x001fe2000000001a */
[----:B------:R-:W-:Y:S06]  /*4d40*/  BRA `(.L_x_7005) ;  /* 0x0000000800f87947 */ /* 0x000fec0003800000 */
.L_x_7008:
        /* <DEDUP_REMOVED lines=10> */
.L_x_7011:
[----:B------:R-:W2:Y:S02]  /*4df0*/  LDG.E.U16 R4, desc[UR36][R4.64] ;  /* 0x0000002404047981 */ /* 0x000ea4000c1e1500 */
[----:B--2---:R-:W-:-:S06]  /*4e00*/  HADD2.F32 R6, -RZ, R4.H0_H0 ;  /* 0x20000004ff067230 */ /* 0x004fcc0000004100 */
[----:B------:R-:W0:Y:S02]  /*4e10*/  F2I.S64.TRUNC R6, R6 ;  /* 0x0000000600067311 */ /* 0x000e24000020d900 */
[----:B0-----:R-:W-:Y:S01]  /*4e20*/  PRMT R26, R6, 0x7610, R26 ;  /* 0x00007610061a7816 */ /* 0x001fe2000000001a */
[----:B------:R-:W-:Y:S06]  /*4e30*/  BRA `(.L_x_7005) ;  /* 0x0000000800bc7947 */ /* 0x000fec0003800000 */
.L_x_7010:
[----:B------:R-:W2:Y:S02]  /*4e40*/  LDG.E.64 R4, desc[UR36][R4.64] ;  /* 0x0000002404047981 */ /* 0x000ea4000c1e1b00 */
[----:B--2---:R-:W0:Y:S02]  /*4e50*/  F2I.S64.F64.TRUNC R6, R4 ;  /* 0x0000000400067311 */ /* 0x004e24000030d900 */
[----:B0-----:R-:W-:Y:S01]  /*4e60*/  PRMT R26, R6, 0x7610, R26 ;  /* 0x00007610061a7816 */ /* 0x001fe2000000001a */
[----:B------:R-:W-:Y:S06]  /*4e70*/  BRA `(.L_x_7005) ;  /* 0x0000000800ac7947 */ /* 0x000fec0003800000 */
.L_x_7000:
        /* <DEDUP_REMOVED lines=12> */
.L_x_7014:
[----:B------:R-:W2:Y:S02]  /*4f40*/  LDG.E.64 R4, desc[UR36][R4.64] ;  /* 0x0000002404047981 */ /* 0x000ea4000c1e1b00 */
[----:B--2---:R-:W0:Y:S02]  /*4f50*/  F2I.S64.F64.TRUNC R6, R4 ;  /* 0x0000000400067311 */ /* 0x004e24000030d900 */
[----:B0-----:R-:W-:Y:S01]  /*4f60*/  PRMT R26, R6, 0x7610, R26 ;  /* 0x00007610061a7816 */ /* 0x001fe2000000001a */
[----:B------:R-:W-:Y:S06]  /*4f70*/  BRA `(.L_x_7005) ;  /* 0x00000008006c7947 */ /* 0x000fec0003800000 */
.L_x_7013:
        /* <DEDUP_REMOVED lines=24> */
[----:B------:R-:W-:-:S06]  /*5100*/  LOP3.LUT R4, R7, 0x80000000, R0, 0xf8, !PT ;  /* 0x8000000007047812 */ /* 0x000fcc00078ef800 */
[----:B------:R-:W0:Y:S02]  /*5110*/  F2I.S64.TRUNC R4, R4 ;  /* 0x0000000400047311 */ /* 0x000e24000020d900 */
[----:B0-----:R-:W-:Y:S01]  /*5120*/  PRMT R26, R4, 0x7610, R26 ;  /* 0x00007610041a7816 */ /* 0x001fe2000000001a */
[----:B------:R-:W-:Y:S06]  /*5130*/  BRA `(.L_x_7005) ;  /* 0x0000000400fc7947 */ /* 0x000fec0003800000 */
.L_x_7016:
        /* <DEDUP_REMOVED lines=15> */
.L_x_7015:
[----:B------:R-:W2:Y:S02]  /*5230*/  LDG.E.U16 R6, desc[UR36][R4.64] ;  /* 0x0000002404067981 */ /* 0x000ea4000c1e1500 */
[----:B--2---:R-:W-:-:S06]  /*5240*/  IMAD.U32 R6, R6, 0x10000, RZ ;  /* 0x0001000006067824 */ /* 0x004fcc00078e00ff */
[----:B------:R-:W0:Y:S02]  /*5250*/  F2I.S64.TRUNC R6, R6 ;  /* 0x0000000600067311 */ /* 0x000e24000020d900 */
[----:B0-----:R-:W-:Y:S01]  /*5260*/  PRMT R26, R6, 0x7610, R26 ;  /* 0x00007610061a7816 */ /* 0x001fe2000000001a */
[----:B------:R-:W-:Y:S06]  /*5270*/  BRA `(.L_x_7005) ;  /* 0x0000000400ac7947 */ /* 0x000fec0003800000 */
.L_x_7012:
        /* <DEDUP_REMOVED lines=10> */
.L_x_7019:
        /* <DEDUP_REMOVED lines=21> */
.L_x_7023:
[----:B------:R-:W-:Y:S05]  /*5470*/  BSYNC B1 ;  /* 0x0000000000017941 */ /* 0x000fea0003800000 */
.L_x_7022:
[----:B------:R-:W-:Y:S01]  /*5480*/  LEA R5, R0, 0x3b800000, 0x17 ;  /* 0x3b80000000057811 */ /* 0x000fe200078eb8ff */
[----:B------:R-:W-:-:S05]  /*5490*/  IMAD.SHL.U32 R0, R3, 0x100000, RZ ;  /* 0x0010000003007824 */ /* 0x000fca00078e00ff */
[----:B------:R-:W-:-:S07]  /*54a0*/  LOP3.LUT R0, R5, R0, R6, 0xfe, !PT ;  /* 0x0000000005007212 */ /* 0x000fce00078efe06 */
.L_x_7021:
[----:B------:R-:W-:Y:S05]  /*54b0*/  BSYNC B0 ;  /* 0x0000000000007941 */ /* 0x000fea0003800000 */
.L_x_7020:
[----:B------:R-:W0:Y:S02]  /*54c0*/  F2I.S64.TRUNC R4, R0 ;  /* 0x0000000000047311 */ /* 0x000e24000020d900 */
[----:B0-----:R-:W-:Y:S01]  /*54d0*/  PRMT R26, R4, 0x7610, R26 ;  /* 0x00007610041a7816 */ /* 0x001fe2000000001a */
[----:B------:R-:W-:Y:S06]  /*54e0*/  BRA `(.L_x_7005) ;  /* 0x0000000400107947 */ /* 0x000fec0003800000 */
.L_x_7018:
        /* <DEDUP_REMOVED lines=21> */
.L_x_7027:
[----:B------:R-:W-:Y:S05]  /*5640*/  BSYNC B1 ;  /* 0x0000000000017941 */ /* 0x000fea0003800000 */
.L_x_7026:
[----:B------:R-:W-:Y:S01]  /*5650*/  LEA R5, R0, 0x37800000, 0x17 ;  /* 0x3780000000057811 */ /* 0x000fe200078eb8ff */
[----:B------:R-:W-:-:S05]  /*5660*/  IMAD.SHL.U32 R0, R3, 0x200000, RZ ;  /* 0x0020000003007824 */ /* 0x000fca00078e00ff */
[----:B------:R-:W-:-:S07]  /*5670*/  LOP3.LUT R0, R5, R0, R6, 0xfe, !PT ;  /* 0x0000000005007212 */ /* 0x000fce00078efe06 */
.L_x_7025:
[----:B------:R-:W-:Y:S05]  /*5680*/  BSYNC B0 ;  /* 0x0000000000007941 */ /* 0x000fea0003800000 */
.L_x_7024:
[----:B------:R-:W0:Y:S02]  /*5690*/  F2I.S64.TRUNC R4, R0 ;  /* 0x0000000000047311 */ /* 0x000e24000020d900 */
[----:B0-----:R-:W-:Y:S01]  /*56a0*/  PRMT R26, R4, 0x7610, R26 ;  /* 0x00007610041a7816 */ /* 0x001fe2000000001a */
[----:B------:R-:W-:Y:S06]  /*56b0*/  BRA `(.L_x_7005) ;  /* 0x00000000009c7947 */ /* 0x000fec0003800000 */
.L_x_7017:
        /* <DEDUP_REMOVED lines=14> */
.L_x_7031:
[----:B------:R-:W-:Y:S05]  /*57a0*/  BSYNC B0 ;  /* 0x0000000000007941 */ /* 0x000fea0003800000 */
.L_x_7030:
[----:B------:R-:W0:Y:S02]  /*57b0*/  F2I.S64.TRUNC R4, R0 ;  /* 0x0000000000047311 */ /* 0x000e24000020d900 */
[----:B0-----:R-:W-:Y:S01]  /*57c0*/  PRMT R26, R4, 0x7610, R26 ;  /* 0x00007610041a7816 */ /* 0x001fe2000000001a */
[----:B------:R-:W-:Y:S06]  /*57d0*/  BRA `(.L_x_7005) ;  /* 0x0000000000547947 */ /* 0x000fec0003800000 */
.L_x_7004:
        /* <DEDUP_REMOVED lines=16> */
.L_x_7032:
[----:B------:R-:W-:Y:S01]  /*58e0*/  PRMT R26, RZ, 0x7610, R26 ;  /* 0x00007610ff1a7816 */ /* 0x000fe2000000001a */
[----:B------:R-:W-:Y:S06]  /*58f0*/  BRA `(.L_x_7005) ;  /* 0x00000000000c7947 */ /* 0x000fec0003800000 */
.L_x_7029:
[----:B------:R0:W5:Y:S01]  /*5900*/  LDG.E.U8 R26, desc[UR36][R4.64] ;  /* 0x00000024041a7981 */ /* 0x000162000c1e1100 */
[----:B------:R-:W-:Y:S05]  /*5910*/  BRA `(.L_x_7005) ;  /* 0x0000000000047947 */ /* 0x000fea0003800000 */
.L_x_7028:
[----:B------:R0:W5:Y:S02]  /*5920*/  LDG.E.U8 R26, desc[UR36][R4.64] ;  /* 0x00000024041a7981 */ /* 0x000164000c1e1100 */
.L_x_7005:
[----:B------:R-:W-:-:S07]  /*5930*/  VIADD R28, R28, 0x80 ;  /* 0x000000801c1c7836 */ /* 0x000fce0000000000 */
.L_x_6971:
[----:B------:R-:W-:Y:S05]  /*5940*/  BSYNC B7 ;  /* 0x0000000000077941 */ /* 0x000fea0003800000 */
.L_x_6970:
[----:B------:R-:W-:Y:S01]  /*5950*/  ISETP.GE.AND P0, PT, R28, R17, PT ;  /* 0x000000111c00720c */ /* 0x000fe20003f06270 */
[----:B------:R-:W-:-:S12]  /*5960*/  BSSY B7, `(.L_x_7033) ;  /* 0x00001d3000077945 */ /* 0x000fd80003800000 */
[----:B------:R-:W-:Y:S05]  /*5970*/  @P0 BRA `(.L_x_7034) ;  /* 0x0000001c00440947 */ /* 0x000fea0003800000 */
[----:B0-2-4-:R-:W0:Y:S01]  /*5980*/  LDC.64 R4, c[0x0][0x230] ;  /* 0x00008c00ff047b82 */ /* 0x015e220000000a00 */
        /* <DEDUP_REMOVED lines=20> */
.L_x_7039:
[----:B------:R-:W2:Y:S02]  /*5ad0*/  LDG.E.U8 R4, desc[UR36][R4.64] ;  /* 0x0000002404047981 */ /* 0x000ea4000c1e1100 */
[----:B--2---:R-:W-:Y:S01]  /*5ae0*/  I2FP.F32.U32 R23, R4 ;  /* 0x0000000400177245 */ /* 0x004fe20000201000 */
[----:B------:R-:W-:Y:S06]  /*5af0*/  BRA `(.L_x_7041) ;  /* 0x0000000c002c7947 */ /* 0x000fec0003800000 */
.L_x_7038:
[----:B------:R-:W-:-:S13]  /*5b00*/  ISETP.NE.AND P0, PT, R0, 0x2, PT ;  /* 0x000000020000780c */ /* 0x000fda0003f05270 */
[----:B------:R-:W-:Y:S05]  /*5b10*/  @!P0 BRA `(.L_x_7042) ;  /* 0x0000000000288947 */ /* 0x000fea0003800000 */
[----:B------:R-:W-:-:S13]  /*5b20*/  ISETP.NE.AND P0, PT, R0, 0x3, PT ;  /* 0x000000030000780c */ /* 0x000fda0003f05270 */
[----:B------:R-:W-:Y:S05]  /*5b30*/  @!P0 BRA `(.L_x_7043) ;  /* 0x0000000000148947 */ /* 0x000fea0003800000 */
[----:B------:R-:W-:-:S13]  /*5b40*/  ISETP.NE.AND P0, PT, R0, 0x4, PT ;  /* 0x000000040000780c */ /* 0x000fda0003f05270 */
[----:B------:R-:W-:Y:S05]  /*5b50*/  @P0 BRA `(.L_x_7040) ;  /* 0x0000000800b80947 */ /* 0x000fea0003800000 */
[----:B------:R-:W2:Y:S02]  /*5b60*/  LDG.E.64 R4, desc[UR36][R4.64] ;  /* 0x0000002404047981 */ /* 0x000ea4000c1e1b00 */
[----:B--2---:R0:W2:Y:S01]  /*5b70*/  I2F.S64 R23, R4 ;  /* 0x0000000400177312 */ /* 0x0040a20000301400 */
[----:B------:R-:W-:Y:S05]  /*5b80*/  BRA `(.L_x_7041) ;  /* 0x0000000c00087947 */ /* 0x000fea0003800000 */
.L_x_7043:
[----:B------:R-:W2:Y:S02]  /*5b90*/  LDG.E R4, desc[UR36][R4.64] ;  /* 0x0000002404047981 */ /* 0x000ea4000c1e1900 */
[----:B--2---:R-:W-:Y:S01]  /*5ba0*/  I2FP.F32.S32 R23, R4 ;  /* 0x0000000400177245 */ /* 0x004fe20000201400 */
[----:B------:R-:W-:Y:S06]  /*5bb0*/  BRA `(.L_x_7041) ;  /* 0x0000000800fc7947 */ /* 0x000fec0003800000 */
.L_x_7042:
[----:B------:R-:W2:Y:S02]  /*5bc0*/  LDG.E.U16 R4, desc[UR36][R4.64] ;  /* 0x0000002404047981 */ /* 0x000ea4000c1e1500 */
[----:B--2---:R0:W2:Y:S01]  /*5bd0*/  I2F.S16 R23, R4 ;  /* 0x0000000400177306 */ /* 0x0040a20000101400 */
[----:B------:R-:W-:Y:S05]  /*5be0*/  BRA `(.L_x_7041) ;  /* 0x0000000800f07947 */ /* 0x000fea0003800000 */
.L_x_7037:
        /* <DEDUP_REMOVED lines=8> */
.L_x_7045:
[----:B------:R-:W2:Y:S02]  /*5c70*/  LDG.E.U16 R4, desc[UR36][R4.64] ;  /* 0x0000002404047981 */ /* 0x000ea4000c1e1500 */
[----:B--2---:R-:W-:Y:S01]  /*5c80*/  HADD2.F32 R23, -RZ, R4.H0_H0 ;  /* 0x20000004ff177230 */ /* 0x004fe20000004100 */
[----:B------:R-:W-:Y:S06]  /*5c90*/  BRA `(.L_x_7041) ;  /* 0x0000000800c47947 */ /* 0x000fec0003800000 */
.L_x_7044:
        /* <DEDUP_REMOVED lines=8> */
.L_x_7047:
[----:B------:R-:W2:Y:S02]  /*5d20*/  LDG.E.U16 R4, desc[UR36][R4.64] ;  /* 0x0000002404047981 */ /* 0x000ea4000c1e1500 */
[----:B--2---:R-:W-:Y:S01]  /*5d30*/  HADD2.F32 R23, -RZ, R4.H0_H0 ;  /* 0x20000004ff177230 */ /* 0x004fe20000004100 */
[----:B------:R-:W-:Y:S06]  /*5d40*/  BRA `(.L_x_7041) ;  /* 0x0000000800987947 */ /* 0x000fec0003800000 */
.L_x_7046:
[----:B------:R-:W2:Y:S01]  /*5d50*/  LDG.E.64 R4, desc[UR36][R4.64] ;  /* 0x0000002404047981 */ /* 0x000ea2000c1e1b00 */
[----:B------:R-:W-:Y:S01]  /*5d60*/  UMOV UR4, 0xf0000000 ;  /* 0xf000000000047882 */ /* 0x000fe20000000000 */
[----:B------:R-:W-:Y:S01]  /*5d70*/  UMOV UR5, 0x380fffff ;  /* 0x380fffff00057882 */ /* 0x000fe20000000000 */
[----:B--2---:R-:W0:Y:S01]  /*5d80*/  F2F.F32.F64 R23, R4 ;  /* 0x0000000400177310 */ /* 0x004e220000301000 */
[----:B------:R-:W-:-:S14]  /*5d90*/  DSETP.GEU.AND P0, PT, |R4|, UR4, PT ;  /* 0x0000000404007e2a */ /* 0x000fdc000bf0e200 */
[----:B0-----:R-:W-:Y:S01]  /*5da0*/  @!P0 FMUL R23, R23, 1.175494350822287508e-38 ;  /* 0x0080000017178820 */ /* 0x001fe20000400000 */
[----:B------:R-:W-:Y:S06]  /*5db0*/  BRA `(.L_x_7041) ;  /* 0x00000008007c7947 */ /* 0x000fec0003800000 */
.L_x_7036:
        /* <DEDUP_REMOVED lines=12> */
.L_x_7050:
[----:B------:R-:W2:Y:S01]  /*5e80*/  LDG.E.64 R4, desc[UR36][R4.64] ;  /* 0x0000002404047981 */ /* 0x000ea2000c1e1b00 */
[----:B------:R-:W-:Y:S01]  /*5e90*/  UMOV UR4, 0xf0000000 ;  /* 0xf000000000047882 */ /* 0x000fe20000000000 */
[----:B------:R-:W-:Y:S01]  /*5ea0*/  UMOV UR5, 0x380fffff ;  /* 0x380fffff00057882 */ /* 0x000fe20000000000 */
[----:B--2---:R-:W0:Y:S01]  /*5eb0*/  F2F.F32.F64 R23, R4 ;  /* 0x0000000400177310 */ /* 0x004e220000301000 */
[----:B------:R-:W-:-:S14]  /*5ec0*/  DSETP.GEU.AND P0, PT, |R4|, UR4, PT ;  /* 0x0000000404007e2a */ /* 0x000fdc000bf0e200 */
[----:B0-----:R-:W-:Y:S01]  /*5ed0*/  @!P0 FMUL R23, R23, 1.175494350822287508e-38 ;  /* 0x0080000017178820 */ /* 0x001fe20000400000 */
[----:B------:R-:W-:Y:S06]  /*5ee0*/  BRA `(.L_x_7041) ;  /* 0x0000000800307947 */ /* 0x000fec0003800000 */
.L_x_7049:
        /* <DEDUP_REMOVED lines=26> */
.L_x_7052:
        /* <DEDUP_REMOVED lines=13> */
.L_x_7051:
[----:B------:R-:W2:Y:S02]  /*6160*/  LDG.E.U16 R4, desc[UR36][R4.64] ;  /* 0x0000002404047981 */ /* 0x000ea4000c1e1500 */
[----:B--2---:R-:W-:Y:S01]  /*6170*/  IMAD.U32 R23, R4, 0x10000, RZ ;  /* 0x0001000004177824 */ /* 0x004fe200078e00ff */
[----:B------:R-:W-:Y:S06]  /*6180*/  BRA `(.L_x_7041) ;  /* 0x0000000400887947 */ /* 0x000fec0003800000 */
.L_x_7048:
        /* <DEDUP_REMOVED lines=11> */
.L_x_7055:
        /* <DEDUP_REMOVED lines=20> */
.L_x_7057:
[----:B------:R-:W-:Y:S05]  /*6380*/  BSYNC B0 ;  /* 0x0000000000007941 */ /* 0x000fea0003800000 */
.L_x_7056:
[----:B------:R-:W-:Y:S01]  /*6390*/  IMAD.SHL.U32 R3, R3, 0x100000, RZ ;  /* 0x0010000003037824 */ /* 0x000fe200078e00ff */
[----:B------:R-:W-:-:S04]  /*63a0*/  LEA R0, R0, 0x3b800000, 0x17 ;  /* 0x3b80000000007811 */ /* 0x000fc800078eb8ff */
[----:B------:R-:W-:Y:S01]  /*63b0*/  LOP3.LUT R23, R0, R3, R23, 0xfe, !PT ;  /* 0x0000000300177212 */ /* 0x000fe200078efe17 */
[----:B------:R-:W-:Y:S06]  /*63c0*/  BRA `(.L_x_7041) ;  /* 0x0000000000f87947 */ /* 0x000fec0003800000 */
.L_x_7054:
        /* <DEDUP_REMOVED lines=20> */
.L_x_7059:
[----:B------:R-:W-:Y:S05]  /*6510*/  BSYNC B0 ;  /* 0x0000000000007941 */ /* 0x000fea0003800000 */
.L_x_7058:
[----:B------:R-:W-:Y:S01]  /*6520*/  IMAD.SHL.U32 R3, R3, 0x200000, RZ ;  /* 0x0020000003037824 */ /* 0x000fe200078e00ff */
[----:B------:R-:W-:-:S04]  /*6530*/  LEA R0, R0, 0x37800000, 0x17 ;  /* 0x3780000000007811 */ /* 0x000fc800078eb8ff */
[----:B------:R-:W-:Y:S01]  /*6540*/  LOP3.LUT R23, R0, R3, R23, 0xfe, !PT ;  /* 0x0000000300177212 */ /* 0x000fe200078efe17 */
[----:B------:R-:W-:Y:S06]  /*6550*/  BRA `(.L_x_7041) ;  /* 0x0000000000947947 */ /* 0x000fec0003800000 */
.L_x_7053:
        /* <DEDUP_REMOVED lines=14> */
.L_x_7040:
        /* <DEDUP_REMOVED lines=16> */
.L_x_7062:
[----:B------:R-:W-:Y:S01]  /*6740*/  IMAD.MOV.U32 R23, RZ, RZ, RZ ;  /* 0x000000ffff177224 */ /* 0x000fe200078e00ff */
[----:B------:R-:W-:Y:S06]  /*6750*/  BRA `(.L_x_7041) ;  /* 0x0000000000147947 */ /* 0x000fec0003800000 */
.L_x_7061:
[----:B------:R-:W2:Y:S02]  /*6760*/  LDG.E.64 R4, desc[UR36][R4.64] ;  /* 0x0000002404047981 */ /* 0x000ea4000c1e1b00 */
[----:B--2---:R0:W2:Y:S01]  /*6770*/  I2F.U64 R23, R4 ;  /* 0x0000000400177312 */ /* 0x0040a20000301000 */
[----:B------:R-:W-:Y:S05]  /*6780*/  BRA `(.L_x_7041) ;  /* 0x0000000000087947 */ /* 0x000fea0003800000 */
.L_x_7060:
[----:B------:R-:W2:Y:S02]  /*6790*/  LDG.E R4, desc[UR36][R4.64] ;  /* 0x0000002404047981 */ /* 0x000ea4000c1e1900 */
[----:B--2---:R-:W-:-:S07]  /*67a0*/  I2FP.F32.U32 R23, R4 ;  /* 0x0000000400177245 */ /* 0x004fce0000201000 */
.L_x_7041:
[----:B------:R-:W-:Y:S05]  /*67b0*/  BSYNC B6 ;  /* 0x0000000000067941 */ /* 0x000fea0003800000 */
.L_x_7035:
[----:B------:R-:W1:Y:S01]  /*67c0*/  LDC.U8 R3, c[0x0][0x245] ;  /* 0x00009140ff037b82 */ /* 0x000e620000000000 */
[----:B------:R-:W-:Y:S02]  /*67d0*/  ULDC UR4, c[0x0][0x24c] ;  /* 0x0000930000047ab9 */ /* 0x000fe40000000800 */
[----:B------:R-:W-:-:S05]  /*67e0*/  IMAD R7, R28, UR4, RZ ;  /* 0x000000041c077c24 */ /* 0x000fca000f8e02ff */
[----:B0---4-:R-:W0:Y:S01]  /*67f0*/  LDC.64 R4, c[0x0][0x238] ;  /* 0x00008e00ff047b82 */ /* 0x011e220000000a00 */
[----:B-1----:R-:W-:-:S04]  /*6800*/  PRMT R0, R3, 0x9910, RZ ;  /* 0x0000991003007816 */ /* 0x002fc800000000ff */
        /* <DEDUP_REMOVED lines=14> */
.L_x_7066:
[----:B------:R0:W5:Y:S01]  /*68f0*/  LDG.E.U8 R25, desc[UR36][R6.64] ;  /* 0x0000002406197981 */ /* 0x000162000c1e1100 */
[----:B------:R-:W-:Y:S05]  /*6900*/  BRA `(.L_x_7034) ;  /* 0x0000000c00607947 */ /* 0x000fea0003800000 */
.L_x_7065:
        /* <DEDUP_REMOVED lines=8> */
.L_x_7069:
[----:B------:R0:W5:Y:S01]  /*6990*/  LDG.E.U8 R25, desc[UR36][R6.64] ;  /* 0x0000002406197981 */ /* 0x000162000c1e1100 */
[----:B------:R-:W-:Y:S05]  /*69a0*/  BRA `(.L_x_7034) ;  /* 0x0000000c00387947 */ /* 0x000fea0003800000 */
.L_x_7068:
[----:B------:R0:W5:Y:S01]  /*69b0*/  LDG.E.U16 R25, desc[UR36][R6.64] ;  /* 0x0000002406197981 */ /* 0x000162000c1e1500 */
[----:B------:R-:W-:Y:S05]  /*69c0*/  BRA `(.L_x_7034) ;  /* 0x0000000c00307947 */ /* 0x000fea0003800000 */
.L_x_7064:
[----:B------:R-:W-:-:S13]  /*69d0*/  ISETP.GT.AND P0, PT, R0, 0x6, PT ;  /* 0x000000060000780c */ /* 0x000fda0003f04270 */
[----:B------:R-:W-:Y:S05]  /*69e0*/  @P0 BRA `(.L_x_7070) ;  /* 0x0000000000340947 */ /* 0x000fea0003800000 */
[----:B------:R-:W-:-:S13]  /*69f0*/  ISETP.NE.AND P0, PT, R0, 0x5, PT ;  /* 0x000000050000780c */ /* 0x000fda0003f05270 */
[----:B------:R-:W-:Y:S05]  /*6a00*/  @!P0 BRA `(.L_x_7071) ;  /* 0x0000000000188947 */ /* 0x000fea0003800000 */
[----:B------:R-:W-:-:S13]  /*6a10*/  ISETP.NE.AND P0, PT, R0, 0x6, PT ;  /* 0x000000060000780c */ /* 0x000fda0003f05270 */
[----:B------:R-:W-:Y:S05]  /*6a20*/  @P0 BRA `(.L_x_7067) ;  /* 0x0000000800c80947 */ /* 0x000fea0003800000 */
[----:B------:R-:W4:Y:S02]  /*6a30*/  LDG.E R4, desc[UR36][R6.64] ;  /* 0x0000002406047981 */ /* 0x000f24000c1e1900 */
[----:B----4-:R-:W0:Y:S02]  /*6a40*/  F2I.S64.TRUNC R4, R4 ;  /* 0x0000000400047311 */ /* 0x010e24000020d900 */
[----:B0-----:R-:W-:Y:S01]  /*6a50*/  PRMT R25, R4, 0x7610, R25 ;  /* 0x0000761004197816 */ /* 0x001fe20000000019 */
[----:B------:R-:W-:Y:S06]  /*6a60*/  BRA `(.L_x_7034) ;  /* 0x0000000c00087947 */ /* 0x000fec0003800000 */
.L_x_7071:
[----:B------:R-:W4:Y:S02]  /*6a70*/  LDG.E.U16 R4, desc[UR36][R6.64] ;  /* 0x0000002406047981 */ /* 0x000f24000c1e1500 */
[----:B----4-:R-:W-:-:S06]  /*6a80*/  HADD2.F32 R4, -RZ, R4.H0_H0 ;  /* 0x20000004ff047230 */ /* 0x010fcc0000004100 */
[----:B------:R-:W0:Y:S02]  /*6a90*/  F2I.S64.TRUNC R4, R4 ;  /* 0x0000000400047311 */ /* 0x000e24000020d900 */
[----:B0-----:R-:W-:Y:S01]  /*6aa0*/  PRMT R25, R4, 0x7610, R25 ;  /* 0x0000761004197816 */ /* 0x001fe20000000019 */
[----:B------:R-:W-:Y:S06]  /*6ab0*/  BRA `(.L_x_7034) ;  /* 0x0000000800f47947 */ /* 0x000fec0003800000 */
.L_x_7070:
[----:B------:R-:W-:-:S13]  /*6ac0*/  ISETP.NE.AND P0, PT, R0, 0x7, PT ;  /* 0x000000070000780c */ /* 0x000fda0003f05270 */
[----:B------:R-:W-:Y:S05]  /*6ad0*/  @!P0 BRA `(.L_x_7072) ;  /* 0x0000000000348947 */ /* 0x000fea0003800000 */
        /* <DEDUP_REMOVED lines=8> */
.L_x_7073:
[----:B------:R-:W4:Y:S02]  /*6b60*/  LDG.E.U16 R6, desc[UR36][R6.64] ;  /* 0x0000002406067981 */ /* 0x000f24000c1e1500 */
[----:B----4-:R-:W-:-:S06]  /*6b70*/  HADD2.F32 R4, -RZ, R6.H0_H0 ;  /* 0x20000006ff047230 */ /* 0x010fcc0000004100 */
[----:B------:R-:W0:Y:S02]  /*6b80*/  F2I.S64.TRUNC R4, R4 ;  /* 0x0000000400047311 */ /* 0x000e24000020d900 */
[----:B0-----:R-:W-:Y:S01]  /*6b90*/  PRMT R25, R4, 0x7610, R25 ;  /* 0x0000761004197816 */ /* 0x001fe20000000019 */
[----:B------:R-:W-:Y:S06]  /*6ba0*/  BRA `(.L_x_7034) ;  /* 0x0000000800b87947 */ /* 0x000fec0003800000 */
.L_x_7072:
[----:B------:R-:W4:Y:S02]  /*6bb0*/  LDG.E.64 R4, desc[UR36][R6.64] ;  /* 0x0000002406047981 */ /* 0x000f24000c1e1b00 */
[----:B----4-:R-:W0:Y:S02]  /*6bc0*/  F2I.S64.F64.TRUNC R4, R4 ;  /* 0x0000000400047311 */ /* 0x010e24000030d900 */
[----:B0-----:R-:W-:Y:S01]  /*6bd0*/  PRMT R25, R4, 0x7610, R25 ;  /* 0x0000761004197816 */ /* 0x001fe20000000019 */
[----:B------:R-:W-:Y:S06]  /*6be0*/  BRA `(.L_x_7034) ;  /* 0x0000000800a87947 */ /* 0x000fec0003800000 */
.L_x_7063:
        /* <DEDUP_REMOVED lines=10> */
[----:B------:R-:W-:Y:S01]  /*6c90*/  SEL R25, RZ, 0x1, !P0 ;  /* 0x00000001ff197807 */ /* 0x000fe20004000000 */
[----:B------:R-:W-:Y:S08]  /*6ca0*/  BRA `(.L_x_7034) ;  /* 0x0000000800787947 */ /* 0x000ff00003800000 */
.L_x_7076:
[----:B------:R-:W4:Y:S02]  /*6cb0*/  LDG.E.64 R6, desc[UR36][R6.64] ;  /* 0x0000002406067981 */ /* 0x000f24000c1e1b00 */
[----:B----4-:R-:W0:Y:S02]  /*6cc0*/  F2I.S64.F64.TRUNC R4, R6 ;  /* 0x0000000600047311 */ /* 0x010e24000030d900 */
[----:B0-----:R-:W-:Y:S01]  /*6cd0*/  PRMT R25, R4, 0x7610, R25 ;  /* 0x0000761004197816 */ /* 0x001fe20000000019 */
[----:B------:R-:W-:Y:S06]  /*6ce0*/  BRA `(.L_x_7034) ;  /* 0x0000000800687947 */ /* 0x000fec0003800000 */
.L_x_7075:
        /* <DEDUP_REMOVED lines=28> */
.L_x_7078:
        /* <DEDUP_REMOVED lines=15> */
.L_x_7077:
[----:B------:R-:W4:Y:S02]  /*6fa0*/  LDG.E.U16 R4, desc[UR36][R6.64] ;  /* 0x0000002406047981 */ /* 0x000f24000c1e1500 */
[----:B----4-:R-:W-:-:S06]  /*6fb0*/  IMAD.U32 R4, R4, 0x10000, RZ ;  /* 0x0001000004047824 */ /* 0x010fcc00078e00ff */
[----:B------:R-:W0:Y:S02]  /*6fc0*/  F2I.S64.TRUNC R4, R4 ;  /* 0x0000000400047311 */ /* 0x000e24000020d900 */
[----:B0-----:R-:W-:Y:S01]  /*6fd0*/  PRMT R25, R4, 0x7610, R25 ;  /* 0x0000761004197816 */ /* 0x001fe20000000019 */
[----:B------:R-:W-:Y:S06]  /*6fe0*/  BRA `(.L_x_7034) ;  /* 0x0000000400a87947 */ /* 0x000fec0003800000 */
.L_x_7074:
        /* <DEDUP_REMOVED lines=10> */
.L_x_7081:
[----:B------:R-:W4:Y:S01]  /*7090*/  LDG.E.U8 R3, desc[UR36][R6.64] ;  /* 0x0000002406037981 */ /* 0x000f22000c1e1100 */
[----:B------:R-:W-:Y:S01]  /*70a0*/  BSSY B0, `(.L_x_7082) ;  /* 0x0000018000007945 */ /* 0x000fe20003800000 */
        /* <DEDUP_REMOVED lines=19> */
.L_x_7085:
[----:B------:R-:W-:Y:S05]  /*71e0*/  BSYNC B1 ;  /* 0x0000000000017941 */ /* 0x000fea0003800000 */
.L_x_7084:
[----:B------:R-:W-:Y:S01]  /*71f0*/  IMAD.SHL.U32 R3, R3, 0x100000, RZ ;  /* 0x0010000003037824 */ /* 0x000fe200078e00ff */
[----:B------:R-:W-:-:S04]  /*7200*/  LEA R5, R0, 0x3b800000, 0x17 ;  /* 0x3b80000000057811 */ /* 0x000fc800078eb8ff */
[----:B------:R-:W-:-:S07]  /*7210*/  LOP3.LUT R4, R5, R3, R6, 0xfe, !PT ;  /* 0x0000000305047212 */ /* 0x000fce00078efe06 */
.L_x_7083:
[----:B------:R-:W-:Y:S05]  /*7220*/  BSYNC B0 ;  /* 0x0000000000007941 */ /* 0x000fea0003800000 */
.L_x_7082:
[----:B------:R-:W0:Y:S02]  /*7230*/  F2I.S64.TRUNC R4, R4 ;  /* 0x0000000400047311 */ /* 0x000e24000020d900 */
[----:B0-----:R-:W-:Y:S01]  /*7240*/  PRMT R25, R4, 0x7610, R25 ;  /* 0x0000761004197816 */ /* 0x001fe20000000019 */
[----:B------:R-:W-:Y:S06]  /*7250*/  BRA `(.L_x_7034) ;  /* 0x00000004000c7947 */ /* 0x000fec0003800000 */
.L_x_7080:
        /* <DEDUP_REMOVED lines=21> */
.L_x_7089:
[----:B------:R-:W-:Y:S05]  /*73b0*/  BSYNC B1 ;  /* 0x0000000000017941 */ /* 0x000fea0003800000 */
.L_x_7088:
[----:B------:R-:W-:Y:S01]  /*73c0*/  IMAD.SHL.U32 R3, R3, 0x200000, RZ ;  /* 0x0020000003037824 */ /* 0x000fe200078e00ff */
[----:B------:R-:W-:-:S04]  /*73d0*/  LEA R5, R0, 0x37800000, 0x17 ;  /* 0x3780000000057811 */ /* 0x000fc800078eb8ff */
[----:B------:R-:W-:-:S07]  /*73e0*/  LOP3.LUT R4, R5, R3, R6, 0xfe, !PT ;  /* 0x0000000305047212 */ /* 0x000fce00078efe06 */
.L_x_7087:
[----:B------:R-:W-:Y:S05]  /*73f0*/  BSYNC B0 ;  /* 0x0000000000007941 */ /* 0x000fea0003800000 */
.L_x_7086:
[----:B------:R-:W0:Y:S02]  /*7400*/  F2I.S64.TRUNC R4, R4 ;  /* 0x0000000400047311 */ /* 0x000e24000020d900 */
[----:B0-----:R-:W-:Y:S01]  /*7410*/  PRMT R25, R4, 0x7610, R25 ;  /* 0x0000761004197816 */ /* 0x001fe20000000019 */
[----:B------:R-:W-:Y:S06]  /*7420*/  BRA `(.L_x_7034) ;  /* 0x0000000000987947 */ /* 0x000fec0003800000 */
.L_x_7079:
[----:B------:R-:W-:-:S13]  /*7430*/  ISETP.NE.AND P0, PT, R0, 0x1c, PT ;  /* 0x0000001c0000780c */ /* 0x000fda0003f05270 */
[----:B------:R-:W-:Y:S05]  /*7440*/  @!P0 BRA `(.L_x_7090) ;  /* 0x00000000008c8947 */ /* 0x000fea0003800000 */
[----:B------:R-:W-:-:S13]  /*7450*/  ISETP.NE.AND P0, PT, R0, 0x1d, PT ;  /* 0x0000001d0000780c */ /* 0x000fda0003f05270 */
[----:B------:R-:W-:Y:S05]  /*7460*/  @!P0 BRA `(.L_x_7091) ;  /* 0x00000000007c8947 */ /* 0x000fea0003800000 */
[----:B------:R-:W-:-:S13]  /*7470*/  ISETP.NE.AND P0, PT, R0, 0x2c, PT ;  /* 0x0000002c0000780c */ /* 0x000fda0003f05270 */
[----:B------:R-:W-:Y:S05]  /*7480*/  @P0 BRA `(.L_x_7067) ;  /* 0x0000000000300947 */ /* 0x000fea0003800000 */
[----:B------:R-:W4:Y:S01]  /*7490*/  LDG.E.U8 R6, desc[UR36][R6.64] ;  /* 0x0000002406067981 */ /* 0x000f22000c1e1100 */
[----:B------:R-:W-:Y:S01]  /*74a0*/  BSSY B0, `(.L_x_7092) ;  /* 0x0000007000007945 */ /* 0x000fe20003800000 */
[----:B------:R-:W-:Y:S01]  /*74b0*/  IMAD.MOV.U32 R4, RZ, RZ, 0x400000 ;  /* 0x00400000ff047424 */ /* 0x000fe200078e00ff */
[----:B----4-:R-:W-:-:S13]  /*74c0*/  ISETP.NE.AND P0, PT, R6, RZ, PT ;  /* 0x000000ff0600720c */ /* 0x010fda0003f05270 */
[----:B------:R-:W-:Y:S05]  /*74d0*/  @!P0 BRA `(.L_x_7093) ;  /* 0x00000000000c8947 */ /* 0x000fea0003800000 */
[----:B------:R-:W-:-:S13]  /*74e0*/  ISETP.NE.AND P0, PT, R6, 0xff, PT ;  /* 0x000000ff0600780c */ /* 0x000fda0003f05270 */
[----:B------:R-:W-:Y:S02]  /*74f0*/  @!P0 IMAD.MOV.U32 R4, RZ, RZ, 0x7f800001 ;  /* 0x7f800001ff048424 */ /* 0x000fe400078e00ff */
[----:B------:R-:W-:-:S07]  /*7500*/  @P0 IMAD.SHL.U32 R4, R6, 0x800000, RZ ;  /* 0x0080000006040824 */ /* 0x000fce00078e00ff */
.L_x_7093:
[----:B------:R-:W-:Y:S05]  /*7510*/  BSYNC B0 ;  /* 0x0000000000007941 */ /* 0x000fea0003800000 */
.L_x_7092:
[----:B------:R-:W0:Y:S02]  /*7520*/  F2I.S64.TRUNC R4, R4 ;  /* 0x0000000400047311 */ /* 0x000e24000020d900 */
[----:B0-----:R-:W-:Y:S01]  /*7530*/  PRMT R25, R4, 0x7610, R25 ;  /* 0x0000761004197816 */ /* 0x001fe20000000019 */
[----:B------:R-:W-:Y:S06]  /*7540*/  BRA `(.L_x_7034) ;  /* 0x0000000000507947 */ /* 0x000fec0003800000 */
.L_x_7067:
        /* <DEDUP_REMOVED lines=16> */
.L_x_7094:
[----:B------:R-:W-:Y:S05]  /*7650*/  BRA `(.L_x_7034) ;  /* 0x00000000000c7947 */ /* 0x000fea0003800000 */
.L_x_7091:
[----:B------:R0:W5:Y:S01]  /*7660*/  LDG.E.U8 R25, desc[UR36][R6.64] ;  /* 0x0000002406197981 */ /* 0x000162000c1e1100 */
[----:B------:R-:W-:Y:S05]  /*7670*/  BRA `(.L_x_7034) ;  /* 0x0000000000047947 */ /* 0x000fea0003800000 */
.L_x_7090:
[----:B------:R0:W5:Y:S02]  /*7680*/  LDG.E.U8 R25, desc[UR36][R6.64] ;  /* 0x0000002406197981 */ /* 0x000164000c1e1100 */
.L_x_7034:
[----:B------:R-:W-:Y:S05]  /*7690*/  BSYNC B7 ;  /* 0x0000000000077941 */ /* 0x000fea0003800000 */
.L_x_7033:
[----:B------:R-:W0:Y:S01]  /*76a0*/  S2R R19, SR_TID.X ;  /* 0x0000000000137919 */ /* 0x000e220000002100 */
[----:B-----5:R-:W-:Y:S01]  /*76b0*/  LOP3.LUT R27, R27, 0xff, RZ, 0xc0, !PT ;  /* 0x000000ff1b1b7812 */ /* 0x020fe200078ec0ff */
[----:B------:R-:W-:Y:S01]  /*76c0*/  ULDC UR4, c[0x0][0x218] ;  /* 0x0000860000047ab9 */ /* 0x000fe20000000800 */
[----:B------:R-:W-:Y:S01]  /*76d0*/  LOP3.LUT R0, R16, 0xff, RZ, 0xc0, !PT ;  /* 0x000000ff10007812 */ /* 0x000fe200078ec0ff */
[----:B------:R-:W-:Y:S01]  /*76e0*/  BSSY B6, `(.L_x_7095) ;  /* 0x00000fc000067945 */ /* 0x000fe20003800000 */
[----:B------:R-:W-:Y:S01]  /*76f0*/  LOP3.LUT R26, R26, 0xff, RZ, 0xc0, !PT ;  /* 0x000000ff1a1a7812 */ /* 0x000fe200078ec0ff */
[----:B------:R-:W0:Y:S01]  /*7700*/  LDC.U8 R16, c[0x0][0x250] ;  /* 0x00009400ff107b82 */ /* 0x000e220000000000 */
[----:B------:R-:W-:Y:S01]  /*7710*/  LOP3.LUT R25, R25, 0xff, RZ, 0xc0, !PT ;  /* 0x000000ff19197812 */ /* 0x000fe200078ec0ff */
[----:B------:R-:W0:Y:S08]  /*7720*/  I2F.U16 R27, R27 ;  /* 0x0000001b001b7306 */ /* 0x000e300000101000 */
[----:B------:R-:W0:Y:S02]  /*7730*/  I2F.U16 R3, R0 ;  /* 0x0000000000037306 */ /* 0x000e240000101000 */
[----:B01234-:R-:W-:-:S06]  /*7740*/  FMUL.FTZ R4, R27, R22 ;  /* 0x000000161b047220 */ /* 0x01ffcc0000410000 */
[----:B------:R-:W0:Y:S01]  /*7750*/  I2F.U16 R5, R26 ;  /* 0x0000001a00057306 */ /* 0x000e220000101000 */
[----:B------:R-:W-:Y:S01]  /*7760*/  FMUL.FTZ R4, R4, UR4 ;  /* 0x0000000404047c20 */ /* 0x000fe20008410000 */
[----:B------:R-:W-:-:S06]  /*7770*/  FMUL.FTZ R3, R3, R18 ;  /* 0x0000001203037220 */ /* 0x000fcc0000410000 */
[----:B------:R-:W1:Y:S01]  /*7780*/  I2F.U16 R6, R25 ;  /* 0x0000001900067306 */ /* 0x000e620000101000 */
[----:B------:R-:W-:Y:S01]  /*7790*/  ISETP.GE.AND P0, PT, R19, R17, PT ;  /* 0x000000111300720c */ /* 0x000fe20003f06270 */
[----:B------:R-:W-:Y:S01]  /*77a0*/  FMUL.FTZ R22, R3, UR4 ;  /* 0x0000000403167c20 */ /* 0x000fe20008410000 */
[----:B0-----:R-:W-:-:S04]  /*77b0*/  FMUL.FTZ R24, R5, R24 ;  /* 0x0000001805187220 */ /* 0x001fc80000410000 */
[----:B------:R-:W-:Y:S01]  /*77c0*/  FMUL.FTZ R24, R24, UR4 ;  /* 0x0000000418187c20 */ /* 0x000fe20008410000 */
[----:B-1----:R-:W-:-:S04]  /*77d0*/  FMUL.FTZ R6, R6, R23 ;  /* 0x0000001706067220 */ /* 0x002fc80000410000 */
[----:B------:R-:W-:Y:S02]  /*77e0*/  FMUL.FTZ R18, R6, UR4 ;  /* 0x0000000406127c20 */ /* 0x000fe40008410000 */
[----:B------:R-:W-:Y:S05]  /*77f0*/  @P0 BRA `(.L_x_7096) ;  /* 0x0000000c00a80947 */ /* 0x000fea0003800000 */
[----:B------:R-:W0:Y:S01]  /*7800*/  LDC.64 R8, c[0x0][0x228] ;  /* 0x00008a00ff087b82 */ /* 0x000e220000000a00 */
[----:B------:R-:W-:Y:S01]  /*7810*/  IMAD R0, R2, 0x200, R19 ;  /* 0x0000020002007824 */ /* 0x000fe200078e0213 */
[----:B------:R-:W-:Y:S01]  /*7820*/  PRMT R5, R16, 0x9910, RZ ;  /* 0x0000991010057816 */ /* 0x000fe200000000ff */
[----:B------:R-:W-:Y:S01]  /*7830*/  ULDC UR4, c[0x0][0x254] ;  /* 0x0000950000047ab9 */ /* 0x000fe20000000800 */
[----:B------:R-:W-:Y:S02]  /*7840*/  VIADD R19, R19, 0x80 ;  /* 0x0000008013137836 */ /* 0x000fe40000000000 */
        /* <DEDUP_REMOVED lines=17> */
.L_x_7100:
[----:B------:R-:W0:Y:S02]  /*7960*/  F2I.S64.TRUNC R4, R4 ;  /* 0x0000000400047311 */ /* 0x000e24000020d900 */
[----:B0-----:R-:W-:-:S05]  /*7970*/  IMAD.MOV.U32 R3, RZ, RZ, R4 ;  /* 0x000000ffff037224 */ /* 0x001fca00078e0004 */
[----:B------:R0:W-:Y:S01]  /*7980*/  STG.E.U8 desc[UR36][R8.64], R3 ;  /* 0x0000000308007986 */ /* 0x0001e2000c101124 */
[----:B------:R-:W-:Y:S05]  /*7990*/  BRA `(.L_x_7096) ;  /* 0x0000000c00407947 */ /* 0x000fea0003800000 */
.L_x_7099:
        /* <DEDUP_REMOVED lines=9> */
.L_x_7103:
[----:B------:R-:W0:Y:S02]  /*7a30*/  F2I.FTZ.TRUNC.NTZ R3, R4 ;  /* 0x0000000400037305 */ /* 0x000e24000021f100 */
[----:B0-----:R0:W-:Y:S01]  /*7a40*/  STG.E desc[UR36][R8.64], R3 ;  /* 0x0000000308007986 */ /* 0x0011e2000c101924 */
[----:B------:R-:W-:Y:S05]  /*7a50*/  BRA `(.L_x_7096) ;  /* 0x0000000c00107947 */ /* 0x000fea0003800000 */
.L_x_7102:
[----:B------:R-:W0:Y:S02]  /*7a60*/  F2I.FTZ.TRUNC.NTZ R3, R4 ;  /* 0x0000000400037305 */ /* 0x000e24000021f100 */
[----:B0-----:R0:W-:Y:S01]  /*7a70*/  STG.E.U16 desc[UR36][R8.64], R3 ;  /* 0x0000000308007986 */ /* 0x0011e2000c101524 */
[----:B------:R-:W-:Y:S05]  /*7a80*/  BRA `(.L_x_7096) ;  /* 0x0000000c00047947 */ /* 0x000fea0003800000 */
.L_x_7098:
        /* <DEDUP_REMOVED lines=8> */
.L_x_7105:
[----:B------:R-:W-:-:S05]  /*7b10*/  F2FP.F16.F32.PACK_AB R4, RZ, R4 ;  /* 0x00000004ff04723e */ /* 0x000fca00000000ff */
[----:B------:R0:W-:Y:S01]  /*7b20*/  STG.E.U16 desc[UR36][R8.64], R4 ;  /* 0x0000000408007986 */ /* 0x0001e2000c101524 */
[----:B------:R-:W-:Y:S05]  /*7b30*/  BRA `(.L_x_7096) ;  /* 0x0000000800d87947 */ /* 0x000fea0003800000 */
.L_x_7104:
        /* <DEDUP_REMOVED lines=9> */
.L_x_7107:
[----:B------:R-:W-:-:S04]  /*7bd0*/  F2FP.F16.F32.PACK_AB R3, RZ, R4 ;  /* 0x00000004ff03723e */ /* 0x000fc800000000ff */
[----:B------:R-:W-:-:S05]  /*7be0*/  PRMT R3, R3, 0x5410, RZ ;  /* 0x0000541003037816 */ /* 0x000fca00000000ff */
[----:B------:R0:W-:Y:S01]  /*7bf0*/  STG.E desc[UR36][R8.64], R3 ;  /* 0x0000000308007986 */ /* 0x0001e2000c101924 */
[----:B------:R-:W-:Y:S05]  /*7c00*/  BRA `(.L_x_7096) ;  /* 0x0000000800a47947 */ /* 0x000fea0003800000 */
.L_x_7106:
[----:B------:R-:W-:-:S06]  /*7c10*/  FMUL.FTZ R4, R4, 1 ;  /* 0x3f80000004047820 */ /* 0x000fcc0000410000 */
[----:B------:R-:W0:Y:S02]  /*7c20*/  F2F.F64.F32 R4, R4 ;  /* 0x0000000400047310 */ /* 0x000e240000201800 */
[----:B0-----:R0:W-:Y:S01]  /*7c30*/  STG.E.64 desc[UR36][R8.64], R4 ;  /* 0x0000000408007986 */ /* 0x0011e2000c101b24 */
[----:B------:R-:W-:Y:S05]  /*7c40*/  BRA `(.L_x_7096) ;  /* 0x0000000800947947 */ /* 0x000fea0003800000 */
.L_x_7097:
        /* <DEDUP_REMOVED lines=12> */
.L_x_7110:
[----:B------:R-:W-:Y:S01]  /*7d10*/  FMUL.FTZ R4, R4, 1 ;  /* 0x3f80000004047820 */ /* 0x000fe20000410000 */
[----:B------:R-:W-:-:S05]  /*7d20*/  CS2R R6, SRZ ;  /* 0x0000000000067805 */ /* 0x000fca000001ff00 */
[----:B------:R-:W0:Y:S02]  /*7d30*/  F2F.F64.F32 R4, R4 ;  /* 0x0000000400047310 */ /* 0x000e240000201800 */
[----:B0-----:R0:W-:Y:S01]  /*7d40*/  STG.E.128 desc[UR36][R8.64], R4 ;  /* 0x0000000408007986 */ /* 0x0011e2000c101d24 */
[----:B------:R-:W-:Y:S05]  /*7d50*/  BRA `(.L_x_7096) ;  /* 0x0000000800507947 */ /* 0x000fea0003800000 */
.L_x_7109:
        /* <DEDUP_REMOVED lines=20> */
.L_x_7114:
[----:B------:R-:W-:Y:S05]  /*7ea0*/  BSYNC B0 ;  /* 0x0000000000007941 */ /* 0x000fea0003800000 */
.L_x_7113:
[----:B------:R-:W-:-:S05]  /*7eb0*/  LOP3.LUT R5, R0, R5, RZ, 0xfc, !PT ;  /* 0x0000000500057212 */ /* 0x000fca00078efcff */
[----:B------:R3:W-:Y:S01]  /*7ec0*/  STG.E.U8 desc[UR36][R8.64], R5 ;  /* 0x0000000508007986 */ /* 0x0007e2000c101124 */
[----:B------:R-:W-:Y:S05]  /*7ed0*/  BRA `(.L_x_7096) ;  /* 0x0000000400f07947 */ /* 0x000fea0003800000 */
.L_x_7112:
        /* <DEDUP_REMOVED lines=12> */
.L_x_7116:
[----:B------:R-:W-:Y:S01]  /*7fa0*/  IMAD.MOV.U32 R0, RZ, RZ, 0x7f ;  /* 0x0000007fff007424 */ /* 0x000fe200078e00ff */
[----:B------:R-:W-:-:S04]  /*7fb0*/  ISETP.GT.U32.AND P0, PT, R5, 0x7f800000, PT ;  /* 0x7f8000000500780c */ /* 0x000fc80003f04070 */
[----:B------:R-:W-:-:S09]  /*7fc0*/  SEL R0, R0, 0x7c, P0 ;  /* 0x0000007c00007807 */ /* 0x000fd20000000000 */
.L_x_7117:
[----:B------:R-:W-:Y:S05]  /*7fd0*/  BSYNC B0 ;  /* 0x0000000000007941 */ /* 0x000fea0003800000 */
.L_x_7115:
[----:B------:R-:W-:-:S04]  /*7fe0*/  LOP3.LUT R4, R4, 0x80000000, RZ, 0xc0, !PT ;  /* 0x8000000004047812 */ /* 0x000fc800078ec0ff */
[----:B------:R-:W-:-:S04]  /*7ff0*/  SHF.R.U32.HI R3, RZ, 0x18, R4 ;  /* 0x00000018ff037819 */ /* 0x000fc80000011604 */
[----:B------:R-:W-:-:S05]  /*8000*/  LOP3.LUT R3, R0, R3, RZ, 0xfc, !PT ;  /* 0x0000000300037212 */ /* 0x000fca00078efcff */
[----:B------:R4:W-:Y:S01]  /*8010*/  STG.E.U8 desc[UR36][R8.64], R3 ;  /* 0x0000000308007986 */ /* 0x0009e2000c101124 */
[----:B------:R-:W-:Y:S05]  /*8020*/  BRA `(.L_x_7096) ;  /* 0x00000004009c7947 */ /* 0x000fea0003800000 */
.L_x_7111:
[----:B------:R-:W-:-:S05]  /*8030*/  F2FP.BF16.F32.PACK_AB R4, RZ, R4 ;  /* 0x00000004ff04723e */ /* 0x000fca00000010ff */
[----:B------:R2:W-:Y:S01]  /*8040*/  STG.E.U16 desc[UR36][R8.64], R4 ;  /* 0x0000000408007986 */ /* 0x0005e2000c101524 */
[----:B------:R-:W-:Y:S05]  /*8050*/  BRA `(.L_x_7096) ;  /* 0x0000000400907947 */ /* 0x000fea0003800000 */
.L_x_7108:
        /* <DEDUP_REMOVED lines=11> */
.L_x_7120:
        /* <DEDUP_REMOVED lines=16> */
.L_x_7123:
[----:B------:R-:W-:-:S04]  /*8210*/  LOP3.LUT R4, R4, 0x80000000, RZ, 0xc0, !PT ;  /* 0x8000000004047812 */ /* 0x000fc800078ec0ff */
[----:B------:R-:W-:-:S04]  /*8220*/  SHF.R.U32.HI R4, RZ, 0x18, R4 ;  /* 0x00000018ff047819 */ /* 0x000fc80000011604 */
[----:B------:R-:W-:-:S04]  /*8230*/  LOP3.LUT R3, R3, R4, RZ, 0xfc, !PT ;  /* 0x0000000403037212 */ /* 0x000fc800078efcff */
[----:B------:R-:W-:-:S07]  /*8240*/  PRMT R0, R3, 0x7610, R0 ;  /* 0x0000761003007816 */ /* 0x000fce0000000000 */
.L_x_7122:
[----:B------:R-:W-:Y:S05]  /*8250*/  BSYNC B0 ;  /* 0x0000000000007941 */ /* 0x000fea0003800000 */
.L_x_7121:
[----:B------:R0:W-:Y:S01]  /*8260*/  STG.E.U8 desc[UR36][R8.64], R0 ;  /* 0x0000000008007986 */ /* 0x0001e2000c101124 */
[----:B------:R-:W-:Y:S05]  /*8270*/  BRA `(.L_x_7096) ;  /* 0x0000000400087947 */ /* 0x000fea0003800000 */
.L_x_7119:
        /* <DEDUP_REMOVED lines=16> */
.L_x_7126:
[----:B------:R-:W-:-:S04]  /*8380*/  LOP3.LUT R4, R4, 0x80000000, RZ, 0xc0, !PT ;  /* 0x8000000004047812 */ /* 0x000fc800078ec0ff */
[----:B------:R-:W-:-:S04]  /*8390*/  SHF.R.U32.HI R4, RZ, 0x18, R4 ;  /* 0x00000018ff047819 */ /* 0x000fc80000011604 */
[----:B------:R-:W-:-:S04]  /*83a0*/  LOP3.LUT R3, R3, R4, RZ, 0xfc, !PT ;  /* 0x0000000403037212 */ /* 0x000fc800078efcff */
[----:B------:R-:W-:-:S07]  /*83b0*/  PRMT R0, R3, 0x7610, R0 ;  /* 0x0000761003007816 */ /* 0x000fce0000000000 */
.L_x_7125:
[----:B------:R-:W-:Y:S05]  /*83c0*/  BSYNC B0 ;  /* 0x0000000000007941 */ /* 0x000fea0003800000 */
.L_x_7124:
[----:B------:R0:W-:Y:S01]  /*83d0*/  STG.E.U8 desc[UR36][R8.64], R0 ;  /* 0x0000000008007986 */ /* 0x0001e2000c101124 */
[----:B------:R-:W-:Y:S05]  /*83e0*/  BRA `(.L_x_7096) ;  /* 0x0000000000ac7947 */ /* 0x000fea0003800000 */
.L_x_7118:
        /* <DEDUP_REMOVED lines=21> */
.L_x_7101:
        /* <DEDUP_REMOVED lines=16> */
.L_x_7129:
[----:B------:R-:W-:Y:S05]  /*8640*/  BRA `(.L_x_7096) ;  /* 0x0000000000147947 */ /* 0x000fea0003800000 */
.L_x_7128:
[----:B------:R-:W0:Y:S02]  /*8650*/  F2I.U64.TRUNC R4, R4 ;  /* 0x0000000400047311 */ /* 0x000e24000020d800 */
[----:B0-----:R0:W-:Y:S01]  /*8660*/  STG.E.64 desc[UR36][R8.64], R4 ;  /* 0x0000000408007986 */ /* 0x0011e2000c101b24 */
[----:B------:R-:W-:Y:S05]  /*8670*/  BRA `(.L_x_7096) ;  /* 0x0000000000087947 */ /* 0x000fea0003800000 */
.L_x_7127:
[----:B------:R-:W0:Y:S02]  /*8680*/  F2I.FTZ.U32.TRUNC.NTZ R3, R4 ;  /* 0x0000000400037305 */ /* 0x000e24000021f000 */
[----:B0-----:R0:W-:Y:S02]  /*8690*/  STG.E desc[UR36][R8.64], R3 ;  /* 0x0000000308007986 */ /* 0x0011e4000c101924 */
.L_x_7096:
[----:B------:R-:W-:Y:S05]  /*86a0*/  BSYNC B6 ;  /* 0x0000000000067941 */ /* 0x000fea0003800000 */
.L_x_7095:
[----:B------:R-:W-:Y:S01]  /*86b0*/  ISETP.GE.AND P0, PT, R19, R17, PT ;  /* 0x000000111300720c */ /* 0x000fe20003f06270 */
[----:B------:R-:W-:-:S12]  /*86c0*/  BSSY B6, `(.L_x_7130) ;  /* 0x00001d8000067945 */ /* 0x000fd80003800000 */
        /* <DEDUP_REMOVED lines=22> */
.L_x_7135:
[----:B------:R-:W0:Y:S02]  /*8830*/  F2I.S64.TRUNC R22, R22 ;  /* 0x0000001600167311 */ /* 0x000e24000020d900 */
[----:B0-----:R-:W-:-:S05]  /*8840*/  IMAD.MOV.U32 R3, RZ, RZ, R22 ;  /* 0x000000ffff037224 */ /* 0x001fca00078e0016 */
[----:B------:R0:W-:Y:S01]  /*8850*/  STG.E.U8 desc[UR36][R8.64], R3 ;  /* 0x0000000308007986 */ /* 0x0001e2000c101124 */
[----:B------:R-:W-:Y:S05]  /*8860*/  BRA `(.L_x_7137) ;  /* 0x0000000c00407947 */ /* 0x000fea0003800000 */
.L_x_7134:
        /* <DEDUP_REMOVED lines=9> */
.L_x_7139:
[----:B------:R-:W0:Y:S02]  /*8900*/  F2I.FTZ.TRUNC.NTZ R3, R22 ;  /* 0x0000001600037305 */ /* 0x000e24000021f100 */
[----:B0-----:R0:W-:Y:S01]  /*8910*/  STG.E desc[UR36][R8.64], R3 ;  /* 0x0000000308007986 */ /* 0x0011e2000c101924 */
[----:B------:R-:W-:Y:S05]  /*8920*/  BRA `(.L_x_7137) ;  /* 0x0000000c00107947 */ /* 0x000fea0003800000 */
.L_x_7138:
[----:B------:R-:W0:Y:S02]  /*8930*/  F2I.FTZ.TRUNC.NTZ R3, R22 ;  /* 0x0000001600037305 */ /* 0x000e24000021f100 */
[----:B0-----:R0:W-:Y:S01]  /*8940*/  STG.E.U16 desc[UR36][R8.64], R3 ;  /* 0x0000000308007986 */ /* 0x0011e2000c101524 */
[----:B------:R-:W-:Y:S05]  /*8950*/  BRA `(.L_x_7137) ;  /* 0x0000000c00047947 */ /* 0x000fea0003800000 */
.L_x_7133:
        /* <DEDUP_REMOVED lines=8> */
.L_x_7141:
[----:B------:R-:W-:-:S05]  /*89e0*/  F2FP.F16.F32.PACK_AB R22, RZ, R22 ;  /* 0x00000016ff16723e */ /* 0x000fca00000000ff */
[----:B------:R0:W-:Y:S01]  /*89f0*/  STG.E.U16 desc[UR36][R8.64], R22 ;  /* 0x0000001608007986 */ /* 0x0001e2000c101524 */
[----:B------:R-:W-:Y:S05]  /*8a00*/  BRA `(.L_x_7137) ;  /* 0x0000000800d87947 */ /* 0x000fea0003800000 */
.L_x_7140:
        /* <DEDUP_REMOVED lines=9> */
.L_x_7143:
[----:B------:R-:W-:-:S04]  /*8aa0*/  F2FP.F16.F32.PACK_AB R3, RZ, R22 ;  /* 0x00000016ff03723e */ /* 0x000fc800000000ff */
[----:B------:R-:W-:-:S05]  /*8ab0*/  PRMT R3, R3, 0x5410, RZ ;  /* 0x0000541003037816 */ /* 0x000fca00000000ff */
[----:B------:R0:W-:Y:S01]  /*8ac0*/  STG.E desc[UR36][R8.64], R3 ;  /* 0x0000000308007986 */ /* 0x0001e2000c101924 */
[----:B------:R-:W-:Y:S05]  /*8ad0*/  BRA `(.L_x_7137) ;  /* 0x0000000800a47947 */ /* 0x000fea0003800000 */
.L_x_7142:
[----:B------:R-:W-:-:S06]  /*8ae0*/  FMUL.FTZ R4, R22, 1 ;  /* 0x3f80000016047820 */ /* 0x000fcc0000410000 */
[----:B------:R-:W0:Y:S02]  /*8af0*/  F2F.F64.F32 R4, R4 ;  /* 0x0000000400047310 */ /* 0x000e240000201800 */
[----:B0-----:R0:W-:Y:S01]  /*8b00*/  STG.E.64 desc[UR36][R8.64], R4 ;  /* 0x0000000408007986 */ /* 0x0011e2000c101b24 */
[----:B------:R-:W-:Y:S05]  /*8b10*/  BRA `(.L_x_7137) ;  /* 0x0000000800947947 */ /* 0x000fea0003800000 */
.L_x_7132:
        /* <DEDUP_REMOVED lines=12> */
.L_x_7146:
[----:B------:R-:W-:Y:S01]  /*8be0*/  FMUL.FTZ R4, R22, 1 ;  /* 0x3f80000016047820 */ /* 0x000fe20000410000 */
[----:B------:R-:W-:-:S05]  /*8bf0*/  CS2R R6, SRZ ;  /* 0x0000000000067805 */ /* 0x000fca000001ff00 */
[----:B------:R-:W0:Y:S02]  /*8c00*/  F2F.F64.F32 R4, R4 ;  /* 0x0000000400047310 */ /* 0x000e240000201800 */
[----:B0-----:R0:W-:Y:S01]  /*8c10*/  STG.E.128 desc[UR36][R8.64], R4 ;  /* 0x0000000408007986 */ /* 0x0011e2000c101d24 */
[----:B------:R-:W-:Y:S05]  /*8c20*/  BRA `(.L_x_7137) ;  /* 0x0000000800507947 */ /* 0x000fea0003800000 */
.L_x_7145:
        /* <DEDUP_REMOVED lines=20> */
.L_x_7150:
[----:B------:R-:W-:Y:S05]  /*8d70*/  BSYNC B0 ;  /* 0x0000000000007941 */ /* 0x000fea0003800000 */
.L_x_7149:
[----:B------:R-:W-:-:S05]  /*8d80*/  LOP3.LUT R5, R0, R5, RZ, 0xfc, !PT ;  /* 0x0000000500057212 */ /* 0x000fca00078efcff */
[----:B------:R3:W-:Y:S01]  /*8d90*/  STG.E.U8 desc[UR36][R8.64], R5 ;  /* 0x0000000508007986 */ /* 0x0007e2000c101124 */
[----:B------:R-:W-:Y:S05]  /*8da0*/  BRA `(.L_x_7137) ;  /* 0x0000000400f07947 */ /* 0x000fea0003800000 */
.L_x_7148:
        /* <DEDUP_REMOVED lines=12> */
.L_x_7152:
[----:B------:R-:W-:Y:S01]  /*8e70*/  IMAD.MOV.U32 R0, RZ, RZ, 0x7f ;  /* 0x0000007fff007424 */ /* 0x000fe200078e00ff */
[----:B------:R-:W-:-:S04]  /*8e80*/  ISETP.GT.U32.AND P0, PT, R4, 0x7f800000, PT ;  /* 0x7f8000000400780c */ /* 0x000fc80003f04070 */
[----:B------:R-:W-:-:S09]  /*8e90*/  SEL R0, R0, 0x7c, P0 ;  /* 0x0000007c00007807 */ /* 0x000fd20000000000 */
.L_x_7153:
[----:B------:R-:W-:Y:S05]  /*8ea0*/  BSYNC B0 ;  /* 0x0000000000007941 */ /* 0x000fea0003800000 */
.L_x_7151:
[----:B------:R-:W-:-:S04]  /*8eb0*/  LOP3.LUT R22, R22, 0x80000000, RZ, 0xc0, !PT ;  /* 0x8000000016167812 */ /* 0x000fc800078ec0ff */
[----:B------:R-:W-:-:S04]  /*8ec0*/  SHF.R.U32.HI R3, RZ, 0x18, R22 ;  /* 0x00000018ff037819 */ /* 0x000fc80000011616 */
[----:B------:R-:W-:-:S05]  /*8ed0*/  LOP3.LUT R3, R0, R3, RZ, 0xfc, !PT ;  /* 0x0000000300037212 */ /* 0x000fca00078efcff */
[----:B------:R4:W-:Y:S01]  /*8ee0*/  STG.E.U8 desc[UR36][R8.64], R3 ;  /* 0x0000000308007986 */ /* 0x0009e2000c101124 */
[----:B------:R-:W-:Y:S05]  /*8ef0*/  BRA `(.L_x_7137) ;  /* 0x00000004009c7947 */ /* 0x000fea0003800000 */
.L_x_7147:
[----:B------:R-:W-:-:S05]  /*8f00*/  F2FP.BF16.F32.PACK_AB R22, RZ, R22 ;  /* 0x00000016ff16723e */ /* 0x000fca00000010ff */
[----:B------:R2:W-:Y:S01]  /*8f10*/  STG.E.U16 desc[UR36][R8.64], R22 ;  /* 0x0000001608007986 */ /* 0x0005e2000c101524 */
[----:B------:R-:W-:Y:S05]  /*8f20*/  BRA `(.L_x_7137) ;  /* 0x0000000400907947 */ /* 0x000fea0003800000 */
.L_x_7144:
        /* <DEDUP_REMOVED lines=11> */
.L_x_7156:
        /* <DEDUP_REMOVED lines=16> */
.L_x_7159:
[----:B------:R-:W-:-:S04]  /*90e0*/  LOP3.LUT R22, R22, 0x80000000, RZ, 0xc0, !PT ;  /* 0x8000000016167812 */ /* 0x000fc800078ec0ff */
[----:B------:R-:W-:-:S04]  /*90f0*/  SHF.R.U32.HI R3, RZ, 0x18, R22 ;  /* 0x00000018ff037819 */ /* 0x000fc80000011616 */
[----:B------:R-:W-:-:S04]  /*9100*/  LOP3.LUT R0, R0, R3, RZ, 0xfc, !PT ;  /* 0x0000000300007212 */ /* 0x000fc800078efcff */
[----:B------:R-:W-:-:S07]  /*9110*/  PRMT R4, R0, 0x7610, R4 ;  /* 0x0000761000047816 */ /* 0x000fce0000000004 */
.L_x_7158:
[----:B------:R-:W-:Y:S05]  /*9120*/  BSYNC B0 ;  /* 0x0000000000007941 */ /* 0x000fea0003800000 */
.L_x_7157:
[----:B------:R0:W-:Y:S01]  /*9130*/  STG.E.U8 desc[UR36][R8.64], R4 ;  /* 0x0000000408007986 */ /* 0x0001e2000c101124 */
[----:B------:R-:W-:Y:S05]  /*9140*/  BRA `(.L_x_7137) ;  /* 0x0000000400087947 */ /* 0x000fea0003800000 */
.L_x_7155:
        /* <DEDUP_REMOVED lines=16> */
.L_x_7162:
[----:B------:R-:W-:-:S04]  /*9250*/  LOP3.LUT R22, R22, 0x80000000, RZ, 0xc0, !PT ;  /* 0x8000000016167812 */ /* 0x000fc800078ec0ff */
[----:B------:R-:W-:-:S04]  /*9260*/  SHF.R.U32.HI R3, RZ, 0x18, R22 ;  /* 0x00000018ff037819 */ /* 0x000fc80000011616 */
[----:B------:R-:W-:-:S04]  /*9270*/  LOP3.LUT R0, R0, R3, RZ, 0xfc, !PT ;  /* 0x0000000300007212 */ /* 0x000fc800078efcff */
[----:B------:R-:W-:-:S07]  /*9280*/  PRMT R4, R0, 0x7610, R4 ;  /* 0x0000761000047816 */ /* 0x000fce0000000004 */
.L_x_7161:
[----:B------:R-:W-:Y:S05]  /*9290*/  BSYNC B0 ;  /* 0x0000000000007941 */ /* 0x000fea0003800000 */
.L_x_7160:
[----:B------:R0:W-:Y:S01]  /*92a0*/  STG.E.U8 desc[UR36][R8.64], R4 ;  /* 0x0000000408007986 */ /* 0x0001e2000c101124 */
[----:B------:R-:W-:Y:S05]  /*92b0*/  BRA `(.L_x_7137) ;  /* 0x0000000000ac7947 */ /* 0x000fea0003800000 */
.L_x_7154:
        /* <DEDUP_REMOVED lines=21> */
.L_x_7136:
        /* <DEDUP_REMOVED lines=16> */
.L_x_7165:
[----:B------:R-:W-:Y:S05]  /*9510*/  BRA `(.L_x_7137) ;  /* 0x0000000000147947 */ /* 0x000fea0003800000 */
.L_x_7164:
[----:B------:R-:W0:Y:S02]  /*9520*/  F2I.U64.TRUNC R22, R22 ;  /* 0x0000001600167311 */ /* 0x000e24000020d800 */
[----:B0-----:R0:W-:Y:S01]  /*9530*/  STG.E.64 desc[UR36][R8.64], R22 ;  /* 0x0000001608007986 */ /* 0x0011e2000c101b24 */
[----:B------:R-:W-:Y:S05]  /*9540*/  BRA `(.L_x_7137) ;  /* 0x0000000000087947 */ /* 0x000fea0003800000 */
.L_x_7163:
[----:B------:R-:W0:Y:S02]  /*9550*/  F2I.FTZ.U32.TRUNC.NTZ R3, R22 ;  /* 0x0000001600037305 */ /* 0x000e24000021f000 */
[----:B0-----:R0:W-:Y:S02]  /*9560*/  STG.E desc[UR36][R8.64], R3 ;  /* 0x0000000308007986 */ /* 0x0011e4000c101924 */
.L_x_7137:
        /* <DEDUP_REMOVED lines=24> */
.L_x_7169:
[----:B------:R-:W0:Y:S02]  /*96f0*/  F2I.S64.TRUNC R24, R24 ;  /* 0x0000001800187311 */ /* 0x000e24000020d900 */
[----:B0-----:R-:W-:-:S05]  /*9700*/  IMAD.MOV.U32 R3, RZ, RZ, R24 ;  /* 0x000000ffff037224 */ /* 0x001fca00078e0018 */
[----:B------:R0:W-:Y:S01]  /*9710*/  STG.E.U8 desc[UR36][R8.64], R3 ;  /* 0x0000000308007986 */ /* 0x0001e2000c101124 */
[----:B------:R-:W-:Y:S05]  /*9720*/  BRA `(.L_x_7171) ;  /* 0x0000000c00407947 */ /* 0x000fea0003800000 */
.L_x_7168:
        /* <DEDUP_REMOVED lines=9> */
.L_x_7173:
[----:B------:R-:W0:Y:S02]  /*97c0*/  F2I.FTZ.TRUNC.NTZ R3, R24 ;  /* 0x0000001800037305 */ /* 0x000e24000021f100 */
[----:B0-----:R0:W-:Y:S01]  /*97d0*/  STG.E desc[UR36][R8.64], R3 ;  /* 0x0000000308007986 */ /* 0x0011e2000c101924 */
[----:B------:R-:W-:Y:S05]  /*97e0*/  BRA `(.L_x_7171) ;  /* 0x0000000c00107947 */ /* 0x000fea0003800000 */
.L_x_7172:
[----:B------:R-:W0:Y:S02]  /*97f0*/  F2I.FTZ.TRUNC.NTZ R3, R24 ;  /* 0x0000001800037305 */ /* 0x000e24000021f100 */
[----:B0-----:R0:W-:Y:S01]  /*9800*/  STG.E.U16 desc[UR36][R8.64], R3 ;  /* 0x0000000308007986 */ /* 0x0011e2000c101524 */
[----:B------:R-:W-:Y:S05]  /*9810*/  BRA `(.L_x_7171) ;  /* 0x0000000c00047947 */ /* 0x000fea0003800000 */
.L_x_7167:
        /* <DEDUP_REMOVED lines=8> */
.L_x_7175:
[----:B------:R-:W-:-:S05]  /*98a0*/  F2FP.F16.F32.PACK_AB R24, RZ, R24 ;  /* 0x00000018ff18723e */ /* 0x000fca00000000ff */
[----:B------:R0:W-:Y:S01]  /*98b0*/  STG.E.U16 desc[UR36][R8.64], R24 ;  /* 0x0000001808007986 */ /* 0x0001e2000c101524 */
[----:B------:R-:W-:Y:S05]  /*98c0*/  BRA `(.L_x_7171) ;  /* 0x0000000800d87947 */ /* 0x000fea0003800000 */
.L_x_7174:
        /* <DEDUP_REMOVED lines=9> */
.L_x_7177:
[----:B------:R-:W-:-:S04]  /*9960*/  F2FP.F16.F32.PACK_AB R3, RZ, R24 ;  /* 0x00000018ff03723e */ /* 0x000fc800000000ff */
[----:B------:R-:W-:-:S05]  /*9970*/  PRMT R3, R3, 0x5410, RZ ;  /* 0x0000541003037816 */ /* 0x000fca00000000ff */
[----:B------:R2:W-:Y:S01]  /*9980*/  STG.E desc[UR36][R8.64], R3 ;  /* 0x0000000308007986 */ /* 0x0005e2000c101924 */
[----:B------:R-:W-:Y:S05]  /*9990*/  BRA `(.L_x_7171) ;  /* 0x0000000800a47947 */ /* 0x000fea0003800000 */
.L_x_7176:
[----:B------:R-:W-:-:S06]  /*99a0*/  FMUL.FTZ R4, R24, 1 ;  /* 0x3f80000018047820 */ /* 0x000fcc0000410000 */
[----:B------:R-:W0:Y:S02]  /*99b0*/  F2F.F64.F32 R4, R4 ;  /* 0x0000000400047310 */ /* 0x000e240000201800 */
[----:B0-----:R4:W-:Y:S01]  /*99c0*/  STG.E.64 desc[UR36][R8.64], R4 ;  /* 0x0000000408007986 */ /* 0x0019e2000c101b24 */
[----:B------:R-:W-:Y:S05]  /*99d0*/  BRA `(.L_x_7171) ;  /* 0x0000000800947947 */ /* 0x000fea0003800000 */
.L_x_7166:
        /* <DEDUP_REMOVED lines=12> */
.L_x_7180:
[----:B------:R-:W-:Y:S01]  /*9aa0*/  FMUL.FTZ R4, R24, 1 ;  /* 0x3f80000018047820 */ /* 0x000fe20000410000 */
[----:B------:R-:W-:-:S05]  /*9ab0*/  CS2R R6, SRZ ;  /* 0x0000000000067805 */ /* 0x000fca000001ff00 */
[----:B------:R-:W0:Y:S02]  /*9ac0*/  F2F.F64.F32 R4, R4 ;  /* 0x0000000400047310 */ /* 0x000e240000201800 */
[----:B0-----:R0:W-:Y:S01]  /*9ad0*/  STG.E.128 desc[UR36][R8.64], R4 ;  /* 0x0000000408007986 */ /* 0x0011e2000c101d24 */
[----:B------:R-:W-:Y:S05]  /*9ae0*/  BRA `(.L_x_7171) ;  /* 0x0000000800507947 */ /* 0x000fea0003800000 */
.L_x_7179:
        /* <DEDUP_REMOVED lines=20> */
.L_x_7184:
[----:B------:R-:W-:Y:S05]  /*9c30*/  BSYNC B0 ;  /* 0x0000000000007941 */ /* 0x000fea0003800000 */
.L_x_7183:
[----:B------:R-:W-:-:S05]  /*9c40*/  LOP3.LUT R5, R0, R5, RZ, 0xfc, !PT ;  /* 0x0000000500057212 */ /* 0x000fca00078efcff */
[----:B------:R0:W-:Y:S01]  /*9c50*/  STG.E.U8 desc[UR36][R8.64], R5 ;  /* 0x0000000508007986 */ /* 0x0001e2000c101124 */
[----:B------:R-:W-:Y:S05]  /*9c60*/  BRA `(.L_x_7171) ;  /* 0x0000000400f07947 */ /* 0x000fea0003800000 */
.L_x_7182:
        /* <DEDUP_REMOVED lines=12> */
.L_x_7186:
[----:B------:R-:W-:Y:S01]  /*9d30*/  IMAD.MOV.U32 R0, RZ, RZ, 0x7f ;  /* 0x0000007fff007424 */ /* 0x000fe200078e00ff */
[----:B------:R-:W-:-:S04]  /*9d40*/  ISETP.GT.U32.AND P0, PT, R4, 0x7f800000, PT ;  /* 0x7f8000000400780c */ /* 0x000fc80003f04070 */
[----:B------:R-:W-:-:S09]  /*9d50*/  SEL R0, R0, 0x7c, P0 ;  /* 0x0000007c00007807 */ /* 0x000fd20000000000 */
.L_x_7187:
[----:B------:R-:W-:Y:S05]  /*9d60*/  BSYNC B0 ;  /* 0x0000000000007941 */ /* 0x000fea0003800000 */
.L_x_7185:
[----:B------:R-:W-:-:S04]  /*9d70*/  LOP3.LUT R24, R24, 0x80000000, RZ, 0xc0, !PT ;  /* 0x8000000018187812 */ /* 0x000fc800078ec0ff */
[----:B------:R-:W-:-:S04]  /*9d80*/  SHF.R.U32.HI R3, RZ, 0x18, R24 ;  /* 0x00000018ff037819 */ /* 0x000fc80000011618 */
[----:B------:R-:W-:-:S05]  /*9d90*/  LOP3.LUT R3, R0, R3, RZ, 0xfc, !PT ;  /* 0x0000000300037212 */ /* 0x000fca00078efcff */
[----:B------:R0:W-:Y:S01]  /*9da0*/  STG.E.U8 desc[UR36][R8.64], R3 ;  /* 0x0000000308007986 */ /* 0x0001e2000c101124 */
[----:B------:R-:W-:Y:S05]  /*9db0*/  BRA `(.L_x_7171) ;  /* 0x00000004009c7947 */ /* 0x000fea0003800000 */
.L_x_7181:
[----:B------:R-:W-:-:S05]  /*9dc0*/  F2FP.BF16.F32.PACK_AB R24, RZ, R24 ;  /* 0x00000018ff18723e */ /* 0x000fca00000010ff */
[----:B------:R0:W-:Y:S01]  /*9dd0*/  STG.E.U16 desc[UR36][R8.64], R24 ;  /* 0x0000001808007986 */ /* 0x0001e2000c101524 */
[----:B------:R-:W-:Y:S05]  /*9de0*/  BRA `(.L_x_7171) ;  /* 0x0000000400907947 */ /* 0x000fea0003800000 */
.L_x_7178:
        /* <DEDUP_REMOVED lines=11> */
.L_x_7190:
        /* <DEDUP_REMOVED lines=16> */
.L_x_7193:
[----:B------:R-:W-:-:S04]  /*9fa0*/  LOP3.LUT R24, R24, 0x80000000, RZ, 0xc0, !PT ;  /* 0x8000000018187812 */ /* 0x000fc800078ec0ff */
[----:B------:R-:W-:-:S04]  /*9fb0*/  SHF.R.U32.HI R3, RZ, 0x18, R24 ;  /* 0x00000018ff037819 */ /* 0x000fc80000011618 */
[----:B------:R-:W-:-:S04]  /*9fc0*/  LOP3.LUT R0, R0, R3, RZ, 0xfc, !PT ;  /* 0x0000000300007212 */ /* 0x000fc800078efcff */
[----:B------:R-:W-:-:S07]  /*9fd0*/  PRMT R4, R0, 0x7610, R4 ;  /* 0x0000761000047816 */ /* 0x000fce0000000004 */
.L_x_7192:
[----:B------:R-:W-:Y:S05]  /*9fe0*/  BSYNC B0 ;  /* 0x0000000000007941 */ /* 0x000fea0003800000 */
.L_x_7191:
[----:B------:R0:W-:Y:S01]  /*9ff0*/  STG.E.U8 desc[UR36][R8.64], R4 ;  /* 0x0000000408007986 */ /* 0x0001e2000c101124 */
[----:B------:R-:W-:Y:S05]  /*a000*/  BRA `(.L_x_7171) ;  /* 0x0000000400087947 */ /* 0x000fea0003800000 */
.L_x_7189:
        /* <DEDUP_REMOVED lines=16> */
.L_x_7196:
[----:B------:R-:W-:-:S04]  /*a110*/  LOP3.LUT R24, R24, 0x80000000, RZ, 0xc0, !PT ;  /* 0x8000000018187812 */ /* 0x000fc800078ec0ff */
[----:B------:R-:W-:-:S04]  /*a120*/  SHF.R.U32.HI R3, RZ, 0x18, R24 ;  /* 0x00000018ff037819 */ /* 0x000fc80000011618 */
[----:B------:R-:W-:-:S04]  /*a130*/  LOP3.LUT R0, R0, R3, RZ, 0xfc, !PT ;  /* 0x0000000300007212 */ /* 0x000fc800078efcff */
[----:B------:R-:W-:-:S07]  /*a140*/  PRMT R4, R0, 0x7610, R4 ;  /* 0x0000761000047816 */ /* 0x000fce0000000004 */
.L_x_7195:
[----:B------:R-:W-:Y:S05]  /*a150*/  BSYNC B0 ;  /* 0x0000000000007941 */ /* 0x000fea0003800000 */
.L_x_7194:
[----:B------:R0:W-:Y:S01]  /*a160*/  STG.E.U8 desc[UR36][R8.64], R4 ;  /* 0x0000000408007986 */ /* 0x0001e2000c101124 */
[----:B------:R-:W-:Y:S05]  /*a170*/  BRA `(.L_x_7171) ;  /* 0x0000000000ac7947 */ /* 0x000fea0003800000 */
.L_x_7188:
        /* <DEDUP_REMOVED lines=21> */
.L_x_7170:
        /* <DEDUP_REMOVED lines=16> */
.L_x_7199:
[----:B------:R-:W-:Y:S05]  /*a3d0*/  BRA `(.L_x_7171) ;  /* 0x0000000000147947 */ /* 0x000fea0003800000 */
.L_x_7198:
[----:B------:R-:W0:Y:S02]  /*a3e0*/  F2I.U64.TRUNC R24, R24 ;  /* 0x0000001800187311 */ /* 0x000e24000020d800 */
[----:B0-----:R0:W-:Y:S01]  /*a3f0*/  STG.E.64 desc[UR36][R8.64], R24 ;  /* 0x0000001808007986 */ /* 0x0011e2000c101b24 */
[----:B------:R-:W-:Y:S05]  /*a400*/  BRA `(.L_x_7171) ;  /* 0x0000000000087947 */ /* 0x000fea0003800000 */
.L_x_7197:
[----:B------:R-:W0:Y:S02]  /*a410*/  F2I.FTZ.U32.TRUNC.NTZ R3, R24 ;  /* 0x0000001800037305 */ /* 0x000e24000021f000 */
[----:B0-----:R0:W-:Y:S02]  /*a420*/  STG.E desc[UR36][R8.64], R3 ;  /* 0x0000000308007986 */ /* 0x0011e4000c101924 */
.L_x_7171:
[----:B------:R-:W-:-:S07]  /*a430*/  VIADD R19, R19, 0x80 ;  /* 0x0000008013137836 */ /* 0x000fce0000000000 */
.L_x_7131:
[----:B------:R-:W-:Y:S05]  /*a440*/  BSYNC B6 ;  /* 0x0000000000067941 */ /* 0x000fea0003800000 */
.L_x_7130:
[----:B------:R-:W-:-:S13]  /*a450*/  ISETP.GE.AND P0, PT, R19, R17, PT ;  /* 0x000000111300720c */ /* 0x000fda0003f06270 */
[----:B------:R-:W-:Y:S05]  /*a460*/  @P0 EXIT ;  /* 0x000000000000094d */ /* 0x000fea0003800000 */
[----:B0-234-:R-:W0:Y:S01]  /*a470*/  LDC.64 R4, c[0x0][0x228] ;  /* 0x00008a00ff047b82 */ /* 0x01de220000000a00 */
[----:B------:R-:W-:Y:S01]  /*a480*/  PRMT R0, R16, 0x9910, RZ ;  /* 0x0000991010007816 */ /* 0x000fe200000000ff */
[----:B------:R-:W-:Y:S01]  /*a490*/  IMAD R2, R2, 0x200, R19 ;  /* 0x0000020002027824 */ /* 0x000fe200078e0213 */
[----:B------:R-:W-:Y:S02]  /*a4a0*/  ULDC UR4, c[0x0][0x254] ;  /* 0x0000950000047ab9 */ /* 0x000fe40000000800 */
[----:B------:R-:W-:Y:S01]  /*a4b0*/  ISETP.GT.AND P1, PT, R0, 0x9, PT ;  /* 0x000000090000780c */ /* 0x000fe20003f24270 */
[----:B-1----:R-:W-:-:S05]  /*a4c0*/  IMAD R3, R2, UR4, RZ ;  /* 0x0000000402037c24 */ /* 0x002fca000f8e02ff */
        /* <DEDUP_REMOVED lines=14> */
.L_x_7203:
[----:B------:R-:W0:Y:S02]  /*a5b0*/  F2I.S64.TRUNC R18, R18 ;  /* 0x0000001200127311 */ /* 0x000e24000020d900 */
[----:B0-----:R-:W-:-:S05]  /*a5c0*/  IMAD.MOV.U32 R5, RZ, RZ, R18 ;  /* 0x000000ffff057224 */ /* 0x001fca00078e0012 */
[----:B------:R-:W-:Y:S01]  /*a5d0*/  STG.E.U8 desc[UR36][R2.64], R5 ;  /* 0x0000000502007986 */ /* 0x000fe2000c101124 */
[----:B------:R-:W-:Y:S05]  /*a5e0*/  EXIT ;  /* 0x000000000000794d */ /* 0x000fea0003800000 */
.L_x_7202:
        /* <DEDUP_REMOVED lines=9> */
.L_x_7206:
[----:B------:R-:W0:Y:S02]  /*a680*/  F2I.FTZ.TRUNC.NTZ R5, R18 ;  /* 0x0000001200057305 */ /* 0x000e24000021f100 */
[----:B0-----:R-:W-:Y:S01]  /*a690*/  STG.E desc[UR36][R2.64], R5 ;  /* 0x0000000502007986 */ /* 0x001fe2000c101924 */
[----:B------:R-:W-:Y:S05]  /*a6a0*/  EXIT ;  /* 0x000000000000794d */ /* 0x000fea0003800000 */
.L_x_7205:
[----:B------:R-:W0:Y:S02]  /*a6b0*/  F2I.FTZ.TRUNC.NTZ R5, R18 ;  /* 0x0000001200057305 */ /* 0x000e24000021f100 */
[----:B0-----:R-:W-:Y:S01]  /*a6c0*/  STG.E.U16 desc[UR36][R2.64], R5 ;  /* 0x0000000502007986 */ /* 0x001fe2000c101524 */
[----:B------:R-:W-:Y:S05]  /*a6d0*/  EXIT ;  /* 0x000000000000794d */ /* 0x000fea0003800000 */
.L_x_7201:
        /* <DEDUP_REMOVED lines=8> */
.L_x_7208:
[----:B------:R-:W-:-:S05]  /*a760*/  F2FP.F16.F32.PACK_AB R18, RZ, R18 ;  /* 0x00000012ff12723e */ /* 0x000fca00000000ff */
[----:B------:R-:W-:Y:S01]  /*a770*/  STG.E.U16 desc[UR36][R2.64], R18 ;  /* 0x0000001202007986 */ /* 0x000fe2000c101524 */
[----:B------:R-:W-:Y:S05]  /*a780*/  EXIT ;  /* 0x000000000000794d */ /* 0x000fea0003800000 */
.L_x_7207:
        /* <DEDUP_REMOVED lines=9> */
.L_x_7210:
[----:B------:R-:W-:-:S04]  /*a820*/  F2FP.F16.F32.PACK_AB R5, RZ, R18 ;  /* 0x00000012ff05723e */ /* 0x000fc800000000ff */
[----:B------:R-:W-:-:S05]  /*a830*/  PRMT R5, R5, 0x5410, RZ ;  /* 0x0000541005057816 */ /* 0x000fca00000000ff */
[----:B------:R-:W-:Y:S01]  /*a840*/  STG.E desc[UR36][R2.64], R5 ;  /* 0x0000000502007986 */ /* 0x000fe2000c101924 */
[----:B------:R-:W-:Y:S05]  /*a850*/  EXIT ;  /* 0x000000000000794d */ /* 0x000fea0003800000 */
.L_x_7209:
[----:B------:R-:W-:-:S06]  /*a860*/  FMUL.FTZ R4, R18, 1 ;  /* 0x3f80000012047820 */ /* 0x000fcc0000410000 */
[----:B------:R-:W0:Y:S02]  /*a870*/  F2F.F64.F32 R4, R4 ;  /* 0x0000000400047310 */ /* 0x000e240000201800 */
[----:B0-----:R-:W-:Y:S01]  /*a880*/  STG.E.64 desc[UR36][R2.64], R4 ;  /* 0x0000000402007986 */ /* 0x001fe2000c101b24 */
[----:B------:R-:W-:Y:S05]  /*a890*/  EXIT ;  /* 0x000000000000794d */ /* 0x000fea0003800000 */
.L_x_7200:
        /* <DEDUP_REMOVED lines=12> */
.L_x_7213:
[----:B------:R-:W-:Y:S01]  /*a960*/  FMUL.FTZ R4, R18, 1 ;  /* 0x3f80000012047820 */ /* 0x000fe20000410000 */
[----:B------:R-:W-:-:S05]  /*a970*/  CS2R R6, SRZ ;  /* 0x0000000000067805 */ /* 0x000fca000001ff00 */
[----:B------:R-:W0:Y:S02]  /*a980*/  F2F.F64.F32 R4, R4 ;  /* 0x0000000400047310 */ /* 0x000e240000201800 */
[----:B0-----:R-:W-:Y:S01]  /*a990*/  STG.E.128 desc[UR36][R2.64], R4 ;  /* 0x0000000402007986 */ /* 0x001fe2000c101d24 */
[----:B------:R-:W-:Y:S05]  /*a9a0*/  EXIT ;  /* 0x000000000000794d */ /* 0x000fea0003800000 */
.L_x_7212:
        /* <DEDUP_REMOVED lines=20> */
.L_x_7217:
[----:B------:R-:W-:Y:S05]  /*aaf0*/  BSYNC B0 ;  /* 0x0000000000007941 */ /* 0x000fea0003800000 */
.L_x_7216:
[----:B------:R-:W-:-:S05]  /*ab00*/  LOP3.LUT R7, R0, R7, RZ, 0xfc, !PT ;  /* 0x0000000700077212 */ /* 0x000fca00078efcff */
[----:B------:R-:W-:Y:S01]  /*ab10*/  STG.E.U8 desc[UR36][R2.64], R7 ;  /* 0x0000000702007986 */ /* 0x000fe2000c101124 */
[----:B------:R-:W-:Y:S05]  /*ab20*/  EXIT ;  /* 0x000000000000794d */ /* 0x000fea0003800000 */
.L_x_7215:
[----:B------:R-:W-:Y:S01]  /*ab30*/  LOP3.LUT R4, R18, 0x7fffffff, RZ, 0xc0, !PT ;  /* 0x7fffffff12047812 */ /* 0x000fe200078ec0ff */
[----:B------:R-:W-:Y:S03]  /*ab40*/  BSSY B0, `(.L_x_7218) ;  /* 0x000000e000007945 */ /* 0x000fe60003800000 */
        /* <DEDUP_REMOVED lines=10> */
.L_x_7219:
[----:B------:R-:W-:Y:S01]  /*abf0*/  IMAD.MOV.U32 R0, RZ, RZ, 0x7f ;  /* 0x0000007fff007424 */ /* 0x000fe200078e00ff */
[----:B------:R-:W-:-:S04]  /*ac00*/  ISETP.GT.U32.AND P0, PT, R4, 0x7f800000, PT ;  /* 0x7f8000000400780c */ /* 0x000fc80003f04070 */
[----:B------:R-:W-:-:S09]  /*ac10*/  SEL R0, R0, 0x7c, P0 ;  /* 0x0000007c00007807 */ /* 0x000fd20000000000 */
.L_x_7220:
[----:B------:R-:W-:Y:S05]  /*ac20*/  BSYNC B0 ;  /* 0x0000000000007941 */ /* 0x000fea0003800000 */
.L_x_7218:
[----:B------:R-:W-:-:S04]  /*ac30*/  LOP3.LUT R18, R18, 0x80000000, RZ, 0xc0, !PT ;  /* 0x8000000012127812 */ /* 0x000fc800078ec0ff */
[----:B------:R-:W-:-:S04]  /*ac40*/  SHF.R.U32.HI R5, RZ, 0x18, R18 ;  /* 0x00000018ff057819 */ /* 0x000fc80000011612 */
[----:B------:R-:W-:-:S05]  /*ac50*/  LOP3.LUT R5, R0, R5, RZ, 0xfc, !PT ;  /* 0x0000000500057212 */ /* 0x000fca00078efcff */
[----:B------:R-:W-:Y:S01]  /*ac60*/  STG.E.U8 desc[UR36][R2.64], R5 ;  /* 0x0000000502007986 */ /* 0x000fe2000c101124 */
[----:B------:R-:W-:Y:S05]  /*ac70*/  EXIT ;  /* 0x000000000000794d */ /* 0x000fea0003800000 */
.L_x_7214:
[----:B------:R-:W-:-:S05]  /*ac80*/  F2FP.BF16.F32.PACK_AB R18, RZ, R18 ;  /* 0x00000012ff12723e */ /* 0x000fca00000010ff */
[----:B------:R-:W-:Y:S01]  /*ac90*/  STG.E.U16 desc[UR36][R2.64], R18 ;  /* 0x0000001202007986 */ /* 0x000fe2000c101524 */
[----:B------:R-:W-:Y:S05]  /*aca0*/  EXIT ;  /* 0x000000000000794d */ /* 0x000fea0003800000 */
.L_x_7211:
        /* <DEDUP_REMOVED lines=11> */
.L_x_7223:
        /* <DEDUP_REMOVED lines=16> */
.L_x_7226:
[----:B------:R-:W-:-:S04]  /*ae60*/  LOP3.LUT R18, R18, 0x80000000, RZ, 0xc0, !PT ;  /* 0x8000000012127812 */ /* 0x000fc800078ec0ff */
[----:B------:R-:W-:-:S04]  /*ae70*/  SHF.R.U32.HI R5, RZ, 0x18, R18 ;  /* 0x00000018ff057819 */ /* 0x000fc80000011612 */
[----:B------:R-:W-:-:S04]  /*ae80*/  LOP3.LUT R4, R4, R5, RZ, 0xfc, !PT ;  /* 0x0000000504047212 */ /* 0x000fc800078efcff */
[----:B------:R-:W-:-:S07]  /*ae90*/  PRMT R0, R4, 0x7610, R0 ;  /* 0x0000761004007816 */ /* 0x000fce0000000000 */
.L_x_7225:
[----:B------:R-:W-:Y:S05]  /*aea0*/  BSYNC B0 ;  /* 0x0000000000007941 */ /* 0x000fea0003800000 */
.L_x_7224:
[----:B------:R-:W-:Y:S01]  /*aeb0*/  STG.E.U8 desc[UR36][R2.64], R0 ;  /* 0x0000000002007986 */ /* 0x000fe2000c101124 */
[----:B------:R-:W-:Y:S05]  /*aec0*/  EXIT ;  /* 0x000000000000794d */ /* 0x000fea0003800000 */
.L_x_7222:
        /* <DEDUP_REMOVED lines=16> */
.L_x_7229:
[----:B------:R-:W-:-:S04]  /*afd0*/  LOP3.LUT R18, R18, 0x80000000, RZ, 0xc0, !PT ;  /* 0x8000000012127812 */ /* 0x000fc800078ec0ff */
[----:B------:R-:W-:-:S04]  /*afe0*/  SHF.R.U32.HI R5, RZ, 0x18, R18 ;  /* 0x00000018ff057819 */ /* 0x000fc80000011612 */
[----:B------:R-:W-:-:S04]  /*aff0*/  LOP3.LUT R4, R4, R5, RZ, 0xfc, !PT ;  /* 0x0000000504047212 */ /* 0x000fc800078efcff */
[----:B------:R-:W-:-:S07]  /*b000*/  PRMT R0, R4, 0x7610, R0 ;  /* 0x0000761004007816 */ /* 0x000fce0000000000 */
.L_x_7228:
[----:B------:R-:W-:Y:S05]  /*b010*/  BSYNC B0 ;  /* 0x0000000000007941 */ /* 0x000fea0003800000 */
.L_x_7227:
[----:B------:R-:W-:Y:S01]  /*b020*/  STG.E.U8 desc[UR36][R2.64], R0 ;  /* 0x0000000002007986 */ /* 0x000fe2000c101124 */
[----:B------:R-:W-:Y:S05]  /*b030*/  EXIT ;  /* 0x000000000000794d */ /* 0x000fea0003800000 */
.L_x_7221:
        /* <DEDUP_REMOVED lines=21> */
.L_x_7204:
        /* <DEDUP_REMOVED lines=16> */
.L_x_7232:
[----:B------:R-:W-:Y:S05]  /*b290*/  EXIT ;  /* 0x000000000000794d */ /* 0x000fea0003800000 */
.L_x_7231:
[----:B------:R-:W0:Y:S02]  /*b2a0*/  F2I.U64.TRUNC R18, R18 ;  /* 0x0000001200127311 */ /* 0x000e24000020d800 */
[----:B0-----:R-:W-:Y:S01]  /*b2b0*/  STG.E.64 desc[UR36][R2.64], R18 ;  /* 0x0000001202007986 */ /* 0x001fe2000c101b24 */
[----:B------:R-:W-:Y:S05]  /*b2c0*/  EXIT ;  /* 0x000000000000794d */ /* 0x000fea0003800000 */
.L_x_7230:
[----:B------:R-:W0:Y:S02]  /*b2d0*/  F2I.FTZ.U32.TRUNC.NTZ R5, R18 ;  /* 0x0000001200057305 */ /* 0x000e24000021f000 */
[----:B0-----:R-:W-:Y:S01]  /*b2e0*/  STG.E desc[UR36][R2.64], R5 ;  /* 0x0000000502007986 */ /* 0x001fe2000c101924 */
[----:B------:R-:W-:Y:S05]  /*b2f0*/  EXIT ;  /* 0x000000000000794d */ /* 0x000fea0003800000 */
.L_x_7233:
        /* <DEDUP_REMOVED lines=16> */
.L_x_11779:


//--------------------- .text._ZN2at6native18elementwise_kernelILi128ELi2EZNS0_22gpu_kernel_impl_nocastIZNS0_43_GLOBAL__N__7cc8d1ed_10_Dropout_cu_0e96ed3819masked_scale_kernelIhffEEvRNS_6TensorERKS5_S8_T1_EUlfhE_EEvRNS_18TensorIteratorBaseERKT_EUliE_EEviS9_ --------------------------
	.section	.text._ZN2at6native18elementwise_kernelILi128ELi2EZNS0_22gpu_kernel_impl_nocastIZNS0_43_GLOBAL__N__7cc8d1ed_10_Dropout_cu_0e96ed3819masked_scale_kernelIhffEEvRNS_6TensorERKS5_S8_T1_EUlfhE_EEvRNS_18TensorIteratorBaseERKT_EUliE_EEviS9_,"ax",@progbits
	.align	128
        .global         _ZN2at6native18elementwise_kernelILi128ELi2EZNS0_22gpu_kernel_impl_nocastIZNS0_43_GLOBAL__N__7cc8d1ed_10_Dropout_cu_0e96ed3819masked_scale_kernelIhffEEvRNS_6TensorERKS5_S8_T1_EUlfhE_EEvRNS_18TensorIteratorBaseERKT_EUliE_EEviS9_
        .type           _ZN2at6native18elementwise_kernelILi128ELi2EZNS0_22gpu_kernel_impl_nocastIZNS0_43_GLOBAL__N__7cc8d1ed_10_Dropout_cu_0e96ed3819masked_scale_kernelIhffEEvRNS_6TensorERKS5_S8_T1_EUlfhE_EEvRNS_18TensorIteratorBaseERKT_EUliE_EEviS9_,@function
        .size           _ZN2at6native18elementwise_kernelILi128ELi2EZNS0_22gpu_kernel_impl_nocastIZNS0_43_GLOBAL__N__7cc8d1ed_10_Dropout_cu_0e96ed3819masked_scale_kernelIhffEEvRNS_6TensorERKS5_S8_T1_EUlfhE_EEvRNS_18TensorIteratorBaseERKT_EUliE_EEviS9_,(.L_x_11780 - _ZN2at6native18elementwise_kernelILi128ELi2EZNS0_22gpu_kernel_impl_nocastIZNS0_43_GLOBAL__N__7cc8d1ed_10_Dropout_cu_0e96ed3819masked_scale_kernelIhffEEvRNS_6TensorERKS5_S8_T1_EUlfhE_EEvRNS_18TensorIteratorBaseERKT_EUliE_EEviS9_)
        .other          _ZN2at6native18elementwise_kernelILi128ELi2EZNS0_22gpu_kernel_impl_nocastIZNS0_43_GLOBAL__N__7cc8d1ed_10_Dropout_cu_0e96ed3819masked_scale_kernelIhffEEvRNS_6TensorERKS5_S8_T1_EUlfhE_EEvRNS_18TensorIteratorBaseERKT_EUliE_EEviS9_,@"STO_CUDA_ENTRY STV_DEFAULT"
_ZN2at6native18elementwise_kernelILi128ELi2EZNS0_22gpu_kernel_impl_nocastIZNS0_43_GLOBAL__N__7cc8d1ed_10_Dropout_cu_0e96ed3819masked_scale_kernelIhffEEvRNS_6TensorERKS5_S8_T1_EUlfhE_EEvRNS_18TensorIteratorBaseERKT_EUliE_EEviS9_:
.text._ZN2at6native18elementwise_kernelILi128ELi2EZNS0_22gpu_kernel_impl_nocastIZNS0_43_GLOBAL__N__7cc8d1ed_10_Dropout_cu_0e96ed3819masked_scale_kernelIhffEEvRNS_6TensorERKS5_S8_T1_EUlfhE_EEvRNS_18TensorIteratorBaseERKT_EUliE_EEviS9_:
[----:B------:R-:W-:Y:S01]  /*0000*/  LDC R1, c[0x0][0x28] ;  /* 0x00000a00ff017b82 */ /* 0x000fe20000000800 */
[----:B------:R-:W0:Y:S01]  /*0010*/  S2R R0, SR_CTAID.X ;  /* 0x0000000000007919 */ /* 0x000e220000002500 */
[----:B------:R-:W-:Y:S01]  /*0020*/  ULDC UR6, c[0x0][0x210] ;  /* 0x0000840000067ab9 */ /* 0x000fe20000000800 */
[----:B------:R-:W-:Y:S01]  /*0030*/  ULDC.64 UR4, c[0x0][0x208] ;  /* 0x0000820000047ab9 */ /* 0x000fe20000000a00 */
[----:B------:R-:W-:Y:S01]  /*0040*/  BSSY B0, `(.L_x_7234) ;  /* 0x0000178000007945 */ /* 0x000fe20003800000 */
[----:B------:R-:W0:Y:S02]  /*0050*/  S2R R3, SR_TID.X ;  /* 0x0000000000037919 */ /* 0x000e240000002100 */
[----:B0-----:R-:W-:-:S04]  /*0060*/  LEA R0, R0, R3, 0x8 ;  /* 0x0000000300007211 */ /* 0x001fc800078e40ff */
[----:B------:R-:W-:Y:S02]  /*0070*/  ISETP.GE.AND P0, PT, R0, UR6, PT ;  /* 0x0000000600007c0c */ /* 0x000fe4000bf06270 */
[----:B------:R-:W-:-:S11]  /*0080*/  MOV R9, R0 ;  /* 0x0000000000097202 */ /* 0x000fd60000000f00 */
[----:B------:R-:W-:Y:S05]  /*0090*/  @P0 BRA `(.L_x_7235) ;  /* 0x0000001400c80947 */ /* 0x000fea0003800000 */
[----:B------:R-:W0:Y:S01]  /*00a0*/  LDC R5, c[0x0][0x218] ;  /* 0x00008600ff057b82 */ /* 0x000e220000000800 */
[----:B------:R-:W-:Y:S01]  /*00b0*/  HFMA2.MMA R4, -RZ, RZ, 0, 0 ;  /* 0x00000000ff047435 */ /* 0x000fe200000001ff */
[----:B------:R-:W-:Y:S02]  /*00c0*/  CS2R R2, SRZ ;  /* 0x0000000000027805 */ /* 0x000fe4000001ff00 */
        /* <DEDUP_REMOVED lines=350> */
.L_x_7236:
[----:B------:R-:W-:Y:S01]  /*16b0*/  ULDC.64 UR10, c[0x0][0x488] ;  /* 0x00012200000a7ab9 */ /* 0x000fe20000000a00 */
[----:B------:R-:W-:Y:S01]  /*16c0*/  ULDC.64 UR8, c[0x0][0x480] ;  /* 0x0001200000087ab9 */ /* 0x000fe20000000a00 */
[----:B------:R-:W-:Y:S01]  /*16d0*/  IADD3 R4, P1, R4, UR10, RZ ;  /* 0x0000000a04047c10 */ /* 0x000fe2000ff3e0ff */
[----:B------:R-:W-:Y:S01]  /*16e0*/  ULDC UR7, c[0x0][0x490] ;  /* 0x0001240000077ab9 */ /* 0x000fe20000000800 */
[----:B------:R-:W-:Y:S02]  /*16f0*/  IADD3 R6, P0, R2, UR8, RZ ;  /* 0x0000000802067c10 */ /* 0x000fe4000ff1e0ff */
[----:B------:R-:W-:Y:S02]  /*1700*/  IADD3.X R5, RZ, UR11, RZ, P1, !PT ;  /* 0x0000000bff057c10 */ /* 0x000fe40008ffe4ff */
[----:B------:R-:W-:Y:S01]  /*1710*/  IADD3.X R7, RZ, UR9, RZ, P0, !PT ;  /* 0x00000009ff077c10 */ /* 0x000fe200087fe4ff */
[----:B------:R-:W-:Y:S02]  /*1720*/  ULDC.64 UR8, c[0x0][0x478] ;  /* 0x00011e0000087ab9 */ /* 0x000fe40000000a00 */
[----:B------:R-:W2:Y:S04]  /*1730*/  LDG.E.U8 R4, desc[UR4][R4.64] ;  /* 0x0000000404047981 */ /* 0x000ea8000c1e1100 */
[----:B------:R-:W3:Y:S01]  /*1740*/  LDG.E R7, desc[UR4][R6.64] ;  /* 0x0000000406077981 */ /* 0x000ee2000c1e1900 */
[----:B------:R-:W-:-:S02]  /*1750*/  IADD3 R2, P0, R3, UR8, RZ ;  /* 0x0000000803027c10 */ /* 0x000fc4000ff1e0ff */
[----:B------:R-:W-:Y:S02]  /*1760*/  IADD3 R9, R0, 0x80, RZ ;  /* 0x0000008000097810 */ /* 0x000fe40007ffe0ff */
[----:B------:R-:W-:Y:S02]  /*1770*/  IADD3.X R3, RZ, UR9, RZ, P0, !PT ;  /* 0x00000009ff037c10 */ /* 0x000fe400087fe4ff */
[----:B--2---:R-:W-:-:S05]  /*1780*/  I2FP.F32.U32 R8, R4 ;  /* 0x0000000400087245 */ /* 0x004fca0000201000 */
[----:B---3--:R-:W-:-:S04]  /*1790*/  FMUL.FTZ R8, R8, R7 ;  /* 0x0000000708087220 */ /* 0x008fc80000410000 */
[----:B------:R-:W-:-:S05]  /*17a0*/  FMUL.FTZ R11, R8, UR7 ;  /* 0x00000007080b7c20 */ /* 0x000fca0008410000 */
[----:B------:R0:W-:Y:S02]  /*17b0*/  STG.E desc[UR4][R2.64], R11 ;  /* 0x0000000b02007986 */ /* 0x0001e4000c101904 */
.L_x_7235:
[----:B------:R-:W-:Y:S05]  /*17c0*/  BSYNC B0 ;  /* 0x0000000000007941 */ /* 0x000fea0003800000 */
.L_x_7234:
[----:B------:R-:W-:-:S13]  /*17d0*/  ISETP.GE.AND P0, PT, R9, UR6, PT ;  /* 0x0000000609007c0c */ /* 0x000fda000bf06270 */
[----:B------:R-:W-:Y:S05]  /*17e0*/  @P0 EXIT ;  /* 0x000000000000094d */ /* 0x000fea0003800000 */
[----:B------:R-:W1:Y:S01]  /*17f0*/  LDC R8, c[0x0][0x218] ;  /* 0x00008600ff087b82 */ /* 0x000e620000000800 */
[----:B------:R-:W-:Y:S01]  /*1800*/  HFMA2.MMA R0, -RZ, RZ, 0, 0 ;  /* 0x00000000ff007435 */ /* 0x000fe200000001ff */
[----:B0-----:R-:W-:Y:S02]  /*1810*/  CS2R R2, SRZ ;  /* 0x0000000000027805 */ /* 0x001fe4000001ff00 */
[----:B-1----:R-:W-:-:S13]  /*1820*/  ISETP.NE.AND P0, PT, R8, RZ, PT ;  /* 0x000000ff0800720c */ /* 0x002fda0003f05270 */
[----:B------:R-:W-:Y:S05]  /*1830*/  @!P0 BRA `(.L_x_7237) ;  /* 0x0000001400708947 */ /* 0x000fea0003800000 */
[----:B------:R-:W-:Y:S01]  /*1840*/  MOV R2, RZ ;  /* 0x000000ff00027202 */ /* 0x000fe20000000f00 */
[----:B------:R-:W-:Y:S01]  /*1850*/  ULDC.64 UR6, c[0x0][0x220] ;  /* 0x0000880000067ab9 */ /* 0x000fe20000000a00 */
[----:B------:R-:W-:Y:S01]  /*1860*/  MOV R3, R9 ;  /* 0x0000000900037202 */ /* 0x000fe20000000f00 */
[----:B------:R-:W-:Y:S01]  /*1870*/  ULDC UR8, c[0x0][0x350] ;  /* 0x0000d40000087ab9 */ /* 0x000fe20000000800 */
[----:B------:R-:W-:Y:S01]  /*1880*/  ISETP.NE.AND P0, PT, R8, 0x1, PT ;  /* 0x000000010800780c */ /* 0x000fe20003f05270 */
        /* <DEDUP_REMOVED lines=326> */
[----:B------:R-:W-:-:S03]  /*2cf0*/  @P0 MOV R8, RZ ;  /* 0x000000ff00080202 */ /* 0x000fc60000000f00 */
[----:B------:R-:W1:Y:S08]  /*2d00*/  @P0 LDC R13, c[0x0][0x33c] ;  /* 0x0000cf00ff0d0b82 */ /* 0x000e700000000800 */
[----:B------:R-:W2:Y:S08]  /*2d10*/  @P0 LDC.64 R6, c[0x0][0x468] ;  /* 0x00011a00ff060b82 */ /* 0x000eb00000000a00 */
[----:B------:R-:W3:Y:S01]  /*2d20*/  @P0 LDC R12, c[0x0][0x470] ;  /* 0x00011c00ff0c0b82 */ /* 0x000ee20000000800 */
[----:B0-----:R-:W-:-:S05]  /*2d30*/  @P0 IMAD.HI.U32 R4, R9, R10, R8 ;  /* 0x0000000a09040227 */ /* 0x001fca00078e0008 */
[----:B------:R-:W-:Y:S02]  /*2d40*/  @P0 SHF.R.U32.HI R4, RZ, R11, R4 ;  /* 0x0000000bff040219 */ /* 0x000fe40000011604 */
[----:B------:R-:W-:Y:S02]  /*2d50*/  IADD3 R11, -R9, RZ, RZ ;  /* 0x000000ff090b7210 */ /* 0x000fe40007ffe1ff */
[----:B------:R-:W-:-:S03]  /*2d60*/  @P0 IADD3 R8, -R4, RZ, RZ ;  /* 0x000000ff04080210 */ /* 0x000fc60007ffe1ff */
[----:B------:R-:W-:Y:S01]  /*2d70*/  IMAD R5, R11, UR8, R5 ;  /* 0x000000080b057c24 */ /* 0x000fe2000f8e0205 */
[----:B------:R-:W-:Y:S01]  /*2d80*/  ULDC.64 UR8, c[0x0][0x460] ;  /* 0x0001180000087ab9 */ /* 0x000fe20000000a00 */
[----:B-1----:R-:W-:Y:S02]  /*2d90*/  @P0 IMAD R9, R13, R8, R9 ;  /* 0x000000080d090224 */ /* 0x002fe400078e0209 */
[C---:B------:R-:W-:Y:S02]  /*2da0*/  IMAD R3, R5.reuse, UR6, R3 ;  /* 0x0000000605037c24 */ /* 0x040fe4000f8e0203 */
[C---:B------:R-:W-:Y:S02]  /*2db0*/  IMAD R0, R5.reuse, UR8, R0 ;  /* 0x0000000805007c24 */ /* 0x040fe4000f8e0200 */
[----:B------:R-:W-:Y:S02]  /*2dc0*/  IMAD R2, R5, UR9, R2 ;  /* 0x0000000905027c24 */ /* 0x000fe4000f8e0202 */
[----:B--2---:R-:W-:-:S02]  /*2dd0*/  @P0 IMAD R3, R9, R6, R3 ;  /* 0x0000000609030224 */ /* 0x004fc400078e0203 */
[C---:B------:R-:W-:Y:S02]  /*2de0*/  @P0 IMAD R0, R9.reuse, R7, R0 ;  /* 0x0000000709000224 */ /* 0x040fe400078e0200 */
[----:B---3--:R-:W-:-:S07]  /*2df0*/  @P0 IMAD R2, R9, R12, R2 ;  /* 0x0000000c09020224 */ /* 0x008fce00078e0202 */
.L_x_7237:
[----:B------:R-:W-:Y:S01]  /*2e00*/  ULDC.64 UR8, c[0x0][0x488] ;  /* 0x0001220000087ab9 */ /* 0x000fe20000000a00 */
[----:B------:R-:W-:Y:S01]  /*2e10*/  ULDC.64 UR6, c[0x0][0x480] ;  /* 0x0001200000067ab9 */ /* 0x000fe20000000a00 */
[----:B------:R-:W-:Y:S02]  /*2e20*/  IADD3 R4, P1, R2, UR8, RZ ;  /* 0x0000000802047c10 */ /* 0x000fe4000ff3e0ff */
[----:B------:R-:W-:Y:S02]  /*2e30*/  IADD3 R6, P0, R0, UR6, RZ ;  /* 0x0000000600067c10 */ /* 0x000fe4000ff1e0ff */
[----:B------:R-:W-:Y:S02]  /*2e40*/  IADD3.X R5, RZ, UR9, RZ, P1, !PT ;  /* 0x00000009ff057c10 */ /* 0x000fe40008ffe4ff */
[----:B------:R-:W-:Y:S01]  /*2e50*/  IADD3.X R7, RZ, UR7, RZ, P0, !PT ;  /* 0x00000007ff077c10 */ /* 0x000fe200087fe4ff */
[----:B------:R-:W-:Y:S02]  /*2e60*/  ULDC.64 UR6, c[0x0][0x478] ;  /* 0x00011e0000067ab9 */ /* 0x000fe40000000a00 */
[----:B------:R-:W2:Y:S04]  /*2e70*/  LDG.E.U8 R4, desc[UR4][R4.64] ;  /* 0x0000000404047981 */ /* 0x000ea8000c1e1100 */
[----:B------:R-:W3:Y:S01]  /*2e80*/  LDG.E R7, desc[UR4][R6.64] ;  /* 0x0000000406077981 */ /* 0x000ee2000c1e1900 */
[----:B------:R-:W-:Y:S01]  /*2e90*/  IADD3 R2, P0, R3, UR6, RZ ;  /* 0x0000000603027c10 */ /* 0x000fe2000ff1e0ff */
[----:B------:R-:W-:-:S03]  /*2ea0*/  ULDC UR6, c[0x0][0x490] ;  /* 0x0001240000067ab9 */ /* 0x000fc60000000800 */
[----:B------:R-:W-:Y:S02]  /*2eb0*/  IADD3.X R3, RZ, UR7, RZ, P0, !PT ;  /* 0x00000007ff037c10 */ /* 0x000fe400087fe4ff */
[----:B--2---:R-:W-:-:S05]  /*2ec0*/  I2FP.F32.U32 R0, R4 ;  /* 0x0000000400007245 */ /* 0x004fca0000201000 */
[----:B---3--:R-:W-:-:S04]  /*2ed0*/  FMUL.FTZ R0, R0, R7 ;  /* 0x0000000700007220 */ /* 0x008fc80000410000 */
[----:B------:R-:W-:-:S05]  /*2ee0*/  FMUL.FTZ R9, R0, UR6 ;  /* 0x0000000600097c20 */ /* 0x000fca0008410000 */
[----:B------:R-:W-:Y:S01]  /*2ef0*/  STG.E desc[UR4][R2.64], R9 ;  /* 0x0000000902007986 */ /* 0x000fe2000c101904 */
[----:B------:R-:W-:Y:S05]  /*2f00*/  EXIT ;  /* 0x000000000000794d */ /* 0x000fea0003800000 */
.L_x_7238:
        /* <DEDUP_REMOVED lines=15> */
.L_x_11780:


//--------------------- .text._ZN2at6native27unrolled_elementwise_kernelIZNS0_43_GLOBAL__N__7cc8d1ed_10_Dropout_cu_0e96ed3819masked_scale_kernelIhffEEvRNS_6TensorERKS4_S7_T1_EUlfhE_St5arrayIPcLm3EELi4E23TrivialOffsetCalculatorILi2EjESD_ILi1EjENS0_6memory15LoadWithoutCastENSG_16StoreWithoutCastEEEviT_T0_T2_T3_T4_T5_ --------------------------
	.section	.text._ZN2at6native27unrolled_elementwise_kernelIZNS0_43_GLOBAL__N__7cc8d1ed_10_Dropout_cu_0e96ed3819masked_scale_kernelIhffEEvRNS_6TensorERKS4_S7_T1_EUlfhE_St5arrayIPcLm3EELi4E23TrivialOffsetCalculatorILi2EjESD_ILi1EjENS0_6memory15LoadWithoutCastENSG_16StoreWithoutCastEEEviT_T0_T2_T3_T4_T5_,"ax",@progbits
	.align	128
        .global         _ZN2at6native27unrolled_elementwise_kernelIZNS0_43_GLOBAL__N__7cc8d1ed_10_Dropout_cu_0e96ed3819masked_scale_kernelIhffEEvRNS_6TensorERKS4_S7_T1_EUlfhE_St5arrayIPcLm3EELi4E23TrivialOffsetCalculatorILi2EjESD_ILi1EjENS0_6memory15LoadWithoutCastENSG_16StoreWithoutCastEEEviT_T0_T2_T3_T4_T5_
        .type           _ZN2at6native27unrolled_elementwise_kernelIZNS0_43_GLOBAL__N__7cc8d1ed_10_Dropout_cu_0e96ed3819masked_scale_kernelIhffEEvRNS_6TensorERKS4_S7_T1_EUlfhE_St5arrayIPcLm3EELi4E23TrivialOffsetCalculatorILi2EjESD_ILi1EjENS0_6memory15LoadWithoutCastENSG_16StoreWithoutCastEEEviT_T0_T2_T3_T4_T5_,@function
        .size           _ZN2at6native27unrolled_elementwise_kernelIZNS0_43_GLOBAL__N__7cc8d1ed_10_Dropout_cu_0e96ed3819masked_scale_kernelIhffEEvRNS_6TensorERKS4_S7_T1_EUlfhE_St5arrayIPcLm3EELi4E23TrivialOffsetCalculatorILi2EjESD_ILi1EjENS0_6memory15LoadWithoutCastENSG_16StoreWithoutCastEEEviT_T0_T2_T3_T4_T5_,(.L_x_11781 - _ZN2at6native27unrolled_elementwise_kernelIZNS0_43_GLOBAL__N__7cc8d1ed_10_Dropout_cu_0e96ed3819masked_scale_kernelIhffEEvRNS_6TensorERKS4_S7_T1_EUlfhE_St5arrayIPcLm3EELi4E23TrivialOffsetCalculatorILi2EjESD_ILi1EjENS0_6memory15LoadWithoutCastENSG_16StoreWithoutCastEEEviT_T0_T2_T3_T4_T5_)
        .other          _ZN2at6native27unrolled_elementwise_kernelIZNS0_43_GLOBAL__N__7cc8d1ed_10_Dropout_cu_0e96ed3819masked_scale_kernelIhffEEvRNS_6TensorERKS4_S7_T1_EUlfhE_St5arrayIPcLm3EELi4E23TrivialOffsetCalculatorILi2EjESD_ILi1EjENS0_6memory15LoadWithoutCastENSG_16StoreWithoutCastEEEviT_T0_T2_T3_T4_T5_,@"STO_CUDA_ENTRY STV_DEFAULT"
_ZN2at6native27unrolled_elementwise_kernelIZNS0_43_GLOBAL__N__7cc8d1ed_10_Dropout_cu_0e96ed3819masked_scale_kernelIhffEEvRNS_6TensorERKS4_S7_T1_EUlfhE_St5arrayIPcLm3EELi4E23TrivialOffsetCalculatorILi2EjESD_ILi1EjENS0_6memory15LoadWithoutCastENSG_16StoreWithoutCastEEEviT_T0_T2_T3_T4_T5_:
.text._ZN2at6native27unrolled_elementwise_kernelIZNS0_43_GLOBAL__N__7cc8d1ed_10_Dropout_cu_0e96ed3819masked_scale_kernelIhffEEvRNS_6TensorERKS4_S7_T1_EUlfhE_St5arrayIPcLm3EELi4E23TrivialOffsetCalculatorILi2EjESD_ILi1EjENS0_6memory15LoadWithoutCastENSG_16StoreWithoutCastEEEviT_T0_T2_T3_T4_T5_:
[----:B------:R-:W-:Y:S01]  /*0000*/  LDC R1, c[0x0][0x28] ;  /* 0x00000a00ff017b82 */ /* 0x000fe20000000800 */
[----:B------:R-:W0:Y:S07]  /*0010*/  S2R R0, SR_CTAID.X ;  /* 0x0000000000007919 */ /* 0x000e2e0000002500 */
[----:B------:R-:W0:Y:S01]  /*0020*/  LDC R3, c[0x0][0x210] ;  /* 0x00008400ff037b82 */ /* 0x000e220000000800 */
[----:B------:R-:W-:Y:S01]  /*0030*/  HFMA2.MMA R20, -RZ, RZ, 0, 0 ;  /* 0x00000000ff147435 */ /* 0x000fe200000001ff */
[----:B------:R-:W-:Y:S01]  /*0040*/  ULDC.64 UR4, c[0x0][0x208] ;  /* 0x0000820000047ab9 */ /* 0x000fe20000000a00 */
[----:B------:R-:W1:Y:S01]  /*0050*/  S2R R19, SR_TID.X ;  /* 0x0000000000137919 */ /* 0x000e620000002100 */
[----:B------:R-:W-:Y:S01]  /*0060*/  MOV R22, RZ ;  /* 0x000000ff00167202 */ /* 0x000fe20000000f00 */
[----:B------:R-:W-:Y:S01]  /*0070*/  ULDC UR6, c[0x0][0x218] ;  /* 0x0000860000067ab9 */ /* 0x000fe20000000800 */
[----:B0-----:R-:W-:Y:S01]  /*0080*/  IMAD R18, R0, -0x200, R3 ;  /* 0xfffffe0000127824 */ /* 0x001fe200078e0203 */
[----:B-1----:R-:W-:-:S04]  /*0090*/  MOV R25, R19 ;  /* 0x0000001300197202 */ /* 0x002fc80000000f00 */
[----:B------:R-:W-:-:S13]  /*00a0*/  ISETP.GE.AND P0, PT, R19, R18, PT ;  /* 0x000000121300720c */ /* 0x000fda0003f06270 */
[----:B------:R-:W-:Y:S01]  /*00b0*/  @!P0 LEA R27, R0, R25, 0x9 ;  /* 0x00000019001b8211 */ /* 0x000fe200078e48ff */
[----:B------:R-:W-:Y:S01]  /*00c0*/  @!P0 VIADD R25, R25, 0x80 ;  /* 0x0000008019198836 */ /* 0x000fe20000000000 */
[----:B------:R-:W0:Y:S04]  /*00d0*/  @!P0 LDC.64 R12, c[0x0][0x238] ;  /* 0x00008e00ff0c8b82 */ /* 0x000e280000000a00 */
[----:B------:R-:W-:-:S04]  /*00e0*/  ISETP.GE.AND P3, PT, R25, R18, PT ;  /* 0x000000121900720c */ /* 0x000fc80003f66270 */
[----:B------:R-:W1:Y:S09]  /*00f0*/  @!P0 LDC.64 R14, c[0x0][0x230] ;  /* 0x00008c00ff0e8b82 */ /* 0x000e720000000a00 */
[----:B------:R-:W-:Y:S01]  /*0100*/  @!P3 LEA R23, R0, R25, 0x9 ;  /* 0x000000190017b211 */ /* 0x000fe200078e48ff */
[----:B------:R-:W-:Y:S01]  /*0110*/  @!P3 VIADD R25, R25, 0x80 ;  /* 0x000000801919b836 */ /* 0x000fe20000000000 */
[----:B------:R-:W2:Y:S04]  /*0120*/  @!P3 LDC.64 R16, c[0x0][0x238] ;  /* 0x00008e00ff10bb82 */ /* 0x000ea80000000a00 */
[----:B------:R-:W-:-:S02]  /*0130*/  ISETP.GE.AND P2, PT, R25, R18, PT ;  /* 0x000000121900720c */ /* 0x000fc40003f46270 */
[C---:B0-----:R-:W-:Y:S02]  /*0140*/  @!P0 IADD3 R12, P4, R27.reuse, R12, RZ ;  /* 0x0000000c1b0c8210 */ /* 0x041fe40007f9e0ff */
[----:B------:R-:W0:Y:S03]  /*0150*/  @!P3 LDC.64 R4, c[0x0][0x230] ;  /* 0x00008c00ff04bb82 */ /* 0x000e260000000a00 */
[----:B------:R-:W-:Y:S02]  /*0160*/  @!P0 IMAD.X R13, RZ, RZ, R13, P4 ;  /* 0x000000ffff0d8224 */ /* 0x000fe400020e060d */
[----:B-1----:R-:W-:-:S03]  /*0170*/  @!P0 IMAD.WIDE.U32 R14, R27, 0x4, R14 ;  /* 0x000000041b0e8825 */ /* 0x002fc600078e000e */
[----:B------:R1:W3:Y:S01]  /*0180*/  @!P0 LDG.E.U8 R12, desc[UR4][R12.64] ;  /* 0x000000040c0c8981 */ /* 0x0002e2000c1e1100 */
[C---:B------:R-:W-:Y:S01]  /*0190*/  @!P2 LEA R21, R0.reuse, R25, 0x9 ;  /* 0x000000190015a211 */ /* 0x040fe200078e48ff */
[----:B------:R-:W-:Y:S01]  /*01a0*/  @!P2 VIADD R25, R25, 0x80 ;  /* 0x000000801919a836 */ /* 0x000fe20000000000 */
[----:B------:R-:W4:Y:S01]  /*01b0*/  @!P2 LDC.64 R2, c[0x0][0x238] ;  /* 0x00008e00ff02ab82 */ /* 0x000f220000000a00 */
[----:B------:R5:W3:Y:S03]  /*01c0*/  @!P0 LDG.E R20, desc[UR4][R14.64] ;  /* 0x000000040e148981 */ /* 0x000ae6000c1e1900 */
[----:B------:R-:W-:Y:S02]  /*01d0*/  ISETP.GE.AND P1, PT, R25, R18, PT ;  /* 0x000000121900720c */ /* 0x000fe40003f26270 */
[----:B--2---:R-:W-:Y:S02]  /*01e0*/  @!P3 IADD3 R16, P4, R23, R16, RZ ;  /* 0x000000101710b210 */ /* 0x004fe40007f9e0ff */
[----:B------:R-:W2:Y:S09]  /*01f0*/  @!P2 LDC.64 R8, c[0x0][0x230] ;  /* 0x00008c00ff08ab82 */ /* 0x000eb20000000a00 */
[----:B------:R-:W5:Y:S01]  /*0200*/  @!P1 LDC.64 R6, c[0x0][0x238] ;  /* 0x00008e00ff069b82 */ /* 0x000f620000000a00 */
[----:B------:R-:W-:-:S07]  /*0210*/  @!P1 IMAD R25, R0, 0x200, R25 ;  /* 0x0000020000199824 */ /* 0x000fce00078e0219 */
[----:B------:R-:W5:Y:S01]  /*0220*/  @!P1 LDC.64 R10, c[0x0][0x230] ;  /* 0x00008c00ff0a9b82 */ /* 0x000f620000000a00 */
[----:B------:R-:W-:Y:S02]  /*0230*/  @!P3 IADD3.X R17, RZ, R17, RZ, P4, !PT ;  /* 0x00000011ff11b210 */ /* 0x000fe400027fe4ff */
[----:B----4-:R-:W-:Y:S01]  /*0240*/  @!P2 IADD3 R2, P5, R21, R2, RZ ;  /* 0x000000021502a210 */ /* 0x010fe20007fbe0ff */
[----:B0-----:R-:W-:Y:S01]  /*0250*/  @!P3 IMAD.WIDE.U32 R4, R23, 0x4, R4 ;  /* 0x000000041704b825 */ /* 0x001fe200078e0004 */
[----:B-1----:R-:W-:Y:S01]  /*0260*/  HFMA2.MMA R13, -RZ, RZ, 0, 0 ;  /* 0x00000000ff0d7435 */ /* 0x002fe200000001ff */
[----:B------:R0:W4:Y:S01]  /*0270*/  @!P3 LDG.E.U8 R16, desc[UR4][R16.64] ;  /* 0x000000041010b981 */ /* 0x000122000c1e1100 */
[----:B------:R-:W-:Y:S01]  /*0280*/  @!P2 IADD3.X R3, RZ, R3, RZ, P5, !PT ;  /* 0x00000003ff03a210 */ /* 0x000fe20002ffe4ff */
[----:B--2---:R-:W-:Y:S02]  /*0290*/  @!P2 IMAD.WIDE.U32 R8, R21, 0x4, R8 ;  /* 0x000000041508a825 */ /* 0x004fe400078e0008 */
[----:B------:R1:W2:Y:S01]  /*02a0*/  @!P3 LDG.E R22, desc[UR4][R4.64] ;  /* 0x000000040416b981 */ /* 0x0002a2000c1e1900 */
[----:B-----5:R-:W-:-:S03]  /*02b0*/  @!P1 IADD3 R6, P4, R25, R6, RZ ;  /* 0x0000000619069210 */ /* 0x020fc60007f9e0ff */
[----:B------:R5:W2:Y:S02]  /*02c0*/  @!P2 LDG.E.U8 R2, desc[UR4][R2.64] ;  /* 0x000000040202a981 */ /* 0x000aa4000c1e1100 */
[----:B------:R-:W-:Y:S02]  /*02d0*/  @!P1 IMAD.X R7, RZ, RZ, R7, P4 ;  /* 0x000000ffff079224 */ /* 0x000fe400020e0607 */
[----:B------:R-:W-:-:S03]  /*02e0*/  IMAD.MOV.U32 R21, RZ, RZ, RZ ;  /* 0x000000ffff157224 */ /* 0x000fc600078e00ff */
[----:B------:R5:W2:Y:S01]  /*02f0*/  @!P1 LDG.E.U8 R23, desc[UR4][R6.64] ;  /* 0x0000000406179981 */ /* 0x000aa2000c1e1100 */
[----:B------:R-:W-:Y:S02]  /*0300*/  @!P1 IMAD.WIDE.U32 R14, R25, 0x4, R10 ;  /* 0x00000004190e9825 */ /* 0x000fe400078e000a */
[----:B------:R-:W5:Y:S01]  /*0310*/  @!P0 LDC.64 R10, c[0x0][0x228] ;  /* 0x00008a00ff0a8b82 */ /* 0x000f620000000a00 */
[----:B------:R-:W2:Y:S04]  /*0320*/  @!P2 LDG.E R21, desc[UR4][R8.64] ;  /* 0x000000040815a981 */ /* 0x000ea8000c1e1900 */
[----:B------:R-:W2:Y:S01]  /*0330*/  @!P1 LDG.E R13, desc[UR4][R14.64] ;  /* 0x000000040e0d9981 */ /* 0x000ea2000c1e1900 */
[----:B0-----:R-:W-:Y:S01]  /*0340*/  IMAD.MOV.U32 R17, RZ, RZ, RZ ;  /* 0x000000ffff117224 */ /* 0x001fe200078e00ff */
[-C--:B-1----:R-:W-:Y:S01]  /*0350*/  @!P0 LEA R5, R0, R19.reuse, 0x9 ;  /* 0x0000001300058211 */ /* 0x082fe200078e48ff */
[----:B------:R-:W-:Y:S01]  /*0360*/  VIADD R24, R19, 0x80 ;  /* 0x0000008013187836 */ /* 0x000fe20000000000 */
[----:B-----5:R-:W-:Y:S01]  /*0370*/  MOV R3, R19 ;  /* 0x0000001300037202 */ /* 0x020fe20000000f00 */
[----:B------:R-:W-:-:S03]  /*0380*/  IMAD.MOV.U32 R4, RZ, RZ, RZ ;  /* 0x000000ffff047224 */ /* 0x000fc600078e00ff */
[----:B------:R-:W-:Y:S01]  /*0390*/  @!P0 MOV R3, R24 ;  /* 0x0000001800038202 */ /* 0x000fe20000000f00 */
[----:B------:R-:W-:Y:S01]  /*03a0*/  @!P0 IMAD.WIDE.U32 R10, R5, 0x4, R10 ;  /* 0x00000004050a8825 */ /* 0x000fe200078e000a */
[----:B------:R-:W-:Y:S01]  /*03b0*/  CS2R R6, SRZ ;  /* 0x0000000000067805 */ /* 0x000fe2000001ff00 */
[----:B------:R-:W-:Y:S01]  /*03c0*/  BSSY B0, `(.L_x_7239) ;  /* 0x000001a000007945 */ /* 0x000fe20003800000 */
[----:B---3--:R-:W-:-:S05]  /*03d0*/  @!P0 I2FP.F32.U32 R17, R12 ;  /* 0x0000000c00118245 */ /* 0x008fca0000201000 */
[----:B------:R-:W-:-:S04]  /*03e0*/  FMUL.FTZ R17, R17, R20 ;  /* 0x0000001411117220 */ /* 0x000fc80000410000 */
[----:B------:R-:W-:-:S05]  /*03f0*/  FMUL.FTZ R17, R17, UR6 ;  /* 0x0000000611117c20 */ /* 0x000fca0008410000 */
[----:B------:R0:W-:Y:S01]  /*0400*/  @!P0 STG.E desc[UR4][R10.64], R17 ;  /* 0x000000110a008986 */ /* 0x0001e2000c101904 */
[----:B----4-:R-:W-:-:S05]  /*0410*/  @!P3 I2FP.F32.U32 R7, R16 ;  /* 0x000000100007b245 */ /* 0x010fca0000201000 */
[----:B--2---:R-:W-:Y:S01]  /*0420*/  FMUL.FTZ R7, R7, R22 ;  /* 0x0000001607077220 */ /* 0x004fe20000410000 */
[----:B------:R-:W-:Y:S02]  /*0430*/  @!P2 I2FP.F32.U32 R6, R2 ;  /* 0x000000020006a245 */ /* 0x000fe40000201000 */
[----:B------:R-:W-:Y:S02]  /*0440*/  @!P1 I2FP.F32.U32 R4, R23 ;  /* 0x0000001700049245 */ /* 0x000fe40000201000 */
[----:B------:R-:W-:Y:S01]  /*0450*/  ISETP.GE.AND P1, PT, R3, R18, PT ;  /* 0x000000120300720c */ /* 0x000fe20003f26270 */
[----:B------:R-:W-:Y:S02]  /*0460*/  FMUL.FTZ R6, R6, R21 ;  /* 0x0000001506067220 */ /* 0x000fe40000410000 */
[----:B------:R-:W-:Y:S01]  /*0470*/  FMUL.FTZ R4, R4, R13 ;  /* 0x0000000d04047220 */ /* 0x000fe20000410000 */
[----:B------:R-:W-:Y:S01]  /*0480*/  FMUL.FTZ R9, R7, UR6 ;  /* 0x0000000607097c20 */ /* 0x000fe20008410000 */
[----:B------:R-:W-:-:S02]  /*0490*/  FMUL.FTZ R13, R6, UR6 ;  /* 0x00000006060d7c20 */ /* 0x000fc40008410000 */
[----:B------:R-:W-:-:S06]  /*04a0*/  FMUL.FTZ R15, R4, UR6 ;  /* 0x00000006040f7c20 */ /* 0x000fcc0008410000 */
[----:B0-----:R-:W-:Y:S05]  /*04b0*/  @P1 BRA `(.L_x_7240) ;  /* 0x0000000000281947 */ /* 0x001fea0003800000 */
        /* <DEDUP_REMOVED lines=8> */
[----:B------:R0:W-:Y:S04]  /*0540*/  STG.E desc[UR4][R4.64], R9 ;  /* 0x0000000904007986 */ /* 0x0001e8000c101904 */
[----:B------:R0:W-:Y:S02]  /*0550*/  @!P0 STG.E desc[UR4][R6.64], R13 ;  /* 0x0000000d06008986 */ /* 0x0001e4000c101904 */
.L_x_7240:
[----:B------:R-:W-:Y:S05]  /*0560*/  BSYNC B0 ;  /* 0x0000000000007941 */ /* 0x000fea0003800000 */
.L_x_7239:
[----:B------:R-:W-:-:S13]  /*0570*/  ISETP.GE.AND P0, PT, R3, R18, PT ;  /* 0x000000120300720c */ /* 0x000fda0003f06270 */
[----:B------:R-:W-:Y:S05]  /*0580*/  @P0 EXIT ;  /* 0x000000000000094d */ /* 0x000fea0003800000 */
[----:B0-----:R-:W0:Y:S01]  /*0590*/  LDC.64 R4, c[0x0][0x228] ;  /* 0x00008a00ff047b82 */ /* 0x001e220000000a00 */
[----:B------:R-:W-:-:S04]  /*05a0*/  IMAD R3, R0, 0x200, R3 ;  /* 0x0000020000037824 */ /* 0x000fc800078e0203 */
[----:B0-----:R-:W-:-:S05]  /*05b0*/  IMAD.WIDE.U32 R2, R3, 0x4, R4 ;  /* 0x0000000403027825 */ /* 0x001fca00078e0004 */
[----:B------:R-:W-:Y:S01]  /*05c0*/  STG.E desc[UR4][R2.64], R15 ;  /* 0x0000000f02007986 */ /* 0x000fe2000c101904 */
[----:B------:R-:W-:Y:S05]  /*05d0*/  EXIT ;  /* 0x000000000000794d */ /* 0x000fea0003800000 */
.L_x_7241:
        /* <DEDUP_REMOVED lines=10> */
.L_x_11781:


//--------------------- .text._ZN2at6native29vectorized_elementwise_kernelILi2EZNS0_43_GLOBAL__N__7cc8d1ed_10_Dropout_cu_0e96ed3819masked_scale_kernelIhffEEvRNS_6TensorERKS4_S7_T1_EUlfhE_St5arrayIPcLm3EEEEviT0_S8_ --------------------------
	.section	.text._ZN2at6native29vectorized_elementwise_kernelILi2EZNS0_43_GLOBAL__N__7cc8d1ed_10_Dropout_cu_0e96ed3819masked_scale_kernelIhffEEvRNS_6TensorERKS4_S7_T1_EUlfhE_St5arrayIPcLm3EEEEviT0_S8_,"ax",@progbits
	.align	128
        .global         _ZN2at6native29vectorized_elementwise_kernelILi2EZNS0_43_GLOBAL__N__7cc8d1ed_10_Dropout_cu_0e96ed3819masked_scale_kernelIhffEEvRNS_6TensorERKS4_S7_T1_EUlfhE_St5arrayIPcLm3EEEEviT0_S8_
        .type           _ZN2at6native29vectorized_elementwise_kernelILi2EZNS0_43_GLOBAL__N__7cc8d1ed_10_Dropout_cu_0e96ed3819masked_scale_kernelIhffEEvRNS_6TensorERKS4_S7_T1_EUlfhE_St5arrayIPcLm3EEEEviT0_S8_,@function
        .size           _ZN2at6native29vectorized_elementwise_kernelILi2EZNS0_43_GLOBAL__N__7cc8d1ed_10_Dropout_cu_0e96ed3819masked_scale_kernelIhffEEvRNS_6TensorERKS4_S7_T1_EUlfhE_St5arrayIPcLm3EEEEviT0_S8_,(.L_x_11782 - _ZN2at6native29vectorized_elementwise_kernelILi2EZNS0_43_GLOBAL__N__7cc8d1ed_10_Dropout_cu_0e96ed3819masked_scale_kernelIhffEEvRNS_6TensorERKS4_S7_T1_EUlfhE_St5arrayIPcLm3EEEEviT0_S8_)
        .other          _ZN2at6native29vectorized_elementwise_kernelILi2EZNS0_43_GLOBAL__N__7cc8d1ed_10_Dropout_cu_0e96ed3819masked_scale_kernelIhffEEvRNS_6TensorERKS4_S7_T1_EUlfhE_St5arrayIPcLm3EEEEviT0_S8_,@"STO_CUDA_ENTRY STV_DEFAULT"
_ZN2at6native29vectorized_elementwise_kernelILi2EZNS0_43_GLOBAL__N__7cc8d1ed_10_Dropout_cu_0e96ed3819masked_scale_kernelIhffEEvRNS_6TensorERKS4_S7_T1_EUlfhE_St5arrayIPcLm3EEEEviT0_S8_:
.text._ZN2at6native29vectorized_elementwise_kernelILi2EZNS0_43_GLOBAL__N__7cc8d1ed_10_Dropout_cu_0e96ed3819masked_scale_kernelIhffEEvRNS_6TensorERKS4_S7_T1_EUlfhE_St5arrayIPcLm3EEEEviT0_S8_:
        /* <DEDUP_REMOVED lines=11> */
[----:B------:R-:W2:Y:S08]  /*00b0*/  LDC.64 R2, c[0x0][0x230] ;  /* 0x00008c00ff027b82 */ /* 0x000eb00000000a00 */
[----:B------:R-:W3:Y:S01]  /*00c0*/  LDC.64 R10, c[0x0][0x228] ;  /* 0x00008a00ff0a7b82 */ /* 0x000ee20000000a00 */
[----:B0-----:R-:W-:-:S04]  /*00d0*/  IADD3 R18, P0, R0, R18, RZ ;  /* 0x0000001200127210 */ /* 0x001fc80007f1e0ff */
[C---:B------:R-:W-:Y:S01]  /*00e0*/  LEA.HI.X.SX32 R19, R0.reuse, R19, 0x1, P0 ;  /* 0x0000001300137211 */ /* 0x040fe200000f0eff */
[----:B--2---:R-:W-:-:S04]  /*00f0*/  IMAD.WIDE R2, R0, 0x4, R2 ;  /* 0x0000000400027825 */ /* 0x004fc800078e0202 */
[----:B-1----:R-:W-:-:S05]  /*0100*/  IMAD.WIDE.U32 R18, R6, 0x2, R18 ;  /* 0x0000000206127825 */ /* 0x002fca00078e0012 */
[----:B------:R-:W2:Y:S01]  /*0110*/  LDG.E.U16 R20, desc[UR4][R18.64] ;  /* 0x0000000412147981 */ /* 0x000ea2000c1e1500 */
[----:B------:R-:W-:-:S03]  /*0120*/  IMAD.WIDE.U32 R16, R6, 0x8, R2 ;  /* 0x0000000806107825 */ /* 0x000fc600078e0002 */
[----:B------:R-:W4:Y:S04]  /*0130*/  LDG.E.U16 R22, desc[UR4][R18.64+0x100] ;  /* 0x0001000412167981 */ /* 0x000f28000c1e1500 */
[----:B------:R-:W5:Y:S04]  /*0140*/  LDG.E.64 R12, desc[UR4][R16.64] ;  /* 0x00000004100c7981 */ /* 0x000f68000c1e1b00 */
[----:B------:R-:W5:Y:S04]  /*0150*/  LDG.E.U16 R7, desc[UR4][R18.64+0x200] ;  /* 0x0002000412077981 */ /* 0x000f68000c1e1500 */
[----:B------:R-:W5:Y:S04]  /*0160*/  LDG.E.U16 R14, desc[UR4][R18.64+0x300] ;  /* 0x00030004120e7981 */ /* 0x000f68000c1e1500 */
[----:B------:R-:W5:Y:S04]  /*0170*/  LDG.E.64 R8, desc[UR4][R16.64+0x400] ;  /* 0x0004000410087981 */ /* 0x000f68000c1e1b00 */
[----:B------:R-:W5:Y:S04]  /*0180*/  LDG.E.64 R4, desc[UR4][R16.64+0x800] ;  /* 0x0008000410047981 */ /* 0x000f68000c1e1b00 */
[----:B------:R0:W5:Y:S01]  /*0190*/  LDG.E.64 R2, desc[UR4][R16.64+0xc00] ;  /* 0x000c000410027981 */ /* 0x000162000c1e1b00 */
[----:B---3--:R-:W-:-:S04]  /*01a0*/  IMAD.WIDE.U32 R10, R0, 0x4, R10 ;  /* 0x00000004000a7825 */ /* 0x008fc800078e000a */
[----:B------:R-:W-:Y:S01]  /*01b0*/  IMAD.WIDE R10, R6, 0x8, R10 ;  /* 0x00000008060a7825 */ /* 0x000fe200078e020a */
[----:B--2---:R-:W-:-:S04]  /*01c0*/  PRMT R15, R20, 0x7770, RZ ;  /* 0x00007770140f7816 */ /* 0x004fc800000000ff */
[----:B------:R-:W-:Y:S02]  /*01d0*/  I2FP.F32.U32 R15, R15 ;  /* 0x0000000f000f7245 */ /* 0x000fe40000201000 */
[----:B----4-:R-:W-:-:S03]  /*01e0*/  PRMT R21, R22, 0x7770, RZ ;  /* 0x0000777016157816 */ /* 0x010fc600000000ff */
[----:B-----5:R-:W-:Y:S01]  /*01f0*/  FMUL.FTZ R12, R12, R15 ;  /* 0x0000000f0c0c7220 */ /* 0x020fe20000410000 */
[----:B------:R-:W-:Y:S02]  /*0200*/  PRMT R20, R20, 0x7771, RZ ;  /* 0x0000777114147816 */ /* 0x000fe400000000ff */
[C---:B------:R-:W-:Y:S02]  /*0210*/  PRMT R0, R7.reuse, 0x7770, RZ ;  /* 0x0000777007007816 */ /* 0x040fe400000000ff */
[----:B------:R-:W-:Y:S02]  /*0220*/  PRMT R22, R22, 0x7771, RZ ;  /* 0x0000777116167816 */ /* 0x000fe400000000ff */
[C---:B------:R-:W-:Y:S02]  /*0230*/  PRMT R15, R14.reuse, 0x7770, RZ ;  /* 0x000077700e0f7816 */ /* 0x040fe400000000ff */
[----:B------:R-:W-:Y:S02]  /*0240*/  PRMT R7, R7, 0x7771, RZ ;  /* 0x0000777107077816 */ /* 0x000fe400000000ff */
[----:B------:R-:W-:-:S02]  /*0250*/  PRMT R14, R14, 0x7771, RZ ;  /* 0x000077710e0e7816 */ /* 0x000fc400000000ff */
[----:B0-----:R-:W-:Y:S02]  /*0260*/  I2FP.F32.U32 R17, R0 ;  /* 0x0000000000117245 */ /* 0x001fe40000201000 */
[----:B------:R-:W-:Y:S02]  /*0270*/  I2FP.F32.U32 R20, R20 ;  /* 0x0000001400147245 */ /* 0x000fe40000201000 */
        /* <DEDUP_REMOVED lines=20> */
[----:B------:R-:W-:Y:S04]  /*03c0*/  STG.E.64 desc[UR4][R10.64], R12 ;  /* 0x0000000c0a007986 */ /* 0x000fe8000c101b04 */
[----:B------:R-:W-:Y:S04]  /*03d0*/  STG.E.64 desc[UR4][R10.64+0x400], R8 ;  /* 0x000400080a007986 */ /* 0x000fe8000c101b04 */
[----:B------:R-:W-:Y:S04]  /*03e0*/  STG.E.64 desc[UR4][R10.64+0x800], R4 ;  /* 0x000800040a007986 */ /* 0x000fe8000c101b04 */
[----:B------:R-:W-:Y:S01]  /*03f0*/  STG.E.64 desc[UR4][R10.64+0xc00], R2 ;  /* 0x000c00020a007986 */ /* 0x000fe2000c101b04 */
[----:B------:R-:W-:Y:S05]  /*0400*/  EXIT ;  /* 0x000000000000794d */ /* 0x000fea0003800000 */
.L_x_7242:
[----:B------:R-:W0:Y:S01]  /*0410*/  S2R R7, SR_TID.X ;  /* 0x0000000000077919 */ /* 0x000e220000002100 */
[----:B------:R-:W-:Y:S01]  /*0420*/  IMAD.MOV.U32 R25, RZ, RZ, RZ ;  /* 0x000000ffff197224 */ /* 0x000fe200078e00ff */
[----:B------:R-:W-:Y:S01]  /*0430*/  ULDC UR6, c[0x0][0x218] ;  /* 0x0000860000067ab9 */ /* 0x000fe20000000800 */
[----:B0-----:R-:W-:Y:S02]  /*0440*/  ISETP.GE.AND P4, PT, R7, R2, PT ;  /* 0x000000020700720c */ /* 0x001fe40003f86270 */
[----:B------:R-:W-:-:S11]  /*0450*/  MOV R22, R7 ;  /* 0x0000000700167202 */ /* 0x000fd60000000f00 */
[----:B------:R-:W-:Y:S01]  /*0460*/  @!P4 IMAD.IADD R23, R0, 0x1, R22 ;  /* 0x000000010017c824 */ /* 0x000fe200078e0216 */
[----:B------:R-:W-:Y:S01]  /*0470*/  @!P4 IADD3 R22, R22, 0x80, RZ ;  /* 0x000000801616c810 */ /* 0x000fe20007ffe0ff */
[----:B------:R-:W0:Y:S03]  /*0480*/  @!P4 LDC.64 R10, c[0x0][0x230] ;  /* 0x00008c00ff0acb82 */ /* 0x000e260000000a00 */
[----:B------:R-:W-:-:S05]  /*0490*/  ISETP.GE.AND P0, PT, R22, R2, PT ;  /* 0x000000021600720c */ /* 0x000fca0003f06270 */
[----:B------:R-:W1:Y:S08]  /*04a0*/  @!P4 LDC.64 R8, c[0x0][0x238] ;  /* 0x00008e00ff08cb82 */ /* 0x000e700000000a00 */
[----:B------:R-:W2:Y:S01]  /*04b0*/  @!P0 LDC.64 R4, c[0x0][0x238] ;  /* 0x00008e00ff048b82 */ /* 0x000ea20000000a00 */
[----:B------:R-:W-:-:S07]  /*04c0*/  @!P0 IMAD.IADD R3, R0, 0x1, R22 ;  /* 0x0000000100038824 */ /* 0x000fce00078e0216 */
[----:B------:R-:W3:Y:S01]  /*04d0*/  @!P0 LDC.64 R20, c[0x0][0x230] ;  /* 0x00008c00ff148b82 */ /* 0x000ee20000000a00 */
[----:B--2---:R-:W-:-:S04]  /*04e0*/  @!P0 IADD3 R4, P1, R3, R4, RZ ;  /* 0x0000000403048210 */ /* 0x004fc80007f3e0ff */
[----:B------:R-:W-:-:S05]  /*04f0*/  @!P0 IADD3.X R5, RZ, R5, RZ, P1, !PT ;  /* 0x00000005ff058210 */ /* 0x000fca0000ffe4ff */
[----:B------:R2:W4:Y:S01]  /*0500*/  @!P0 LDG.E.U8 R6, desc[UR4][R4.64] ;  /* 0x0000000404068981 */ /* 0x000522000c1e1100 */
[----:B------:R-:W-:Y:S02]  /*0510*/  @!P0 VIADD R22, R22, 0x80 ;  /* 0x0000008016168836 */ /* 0x000fe40000000000 */
[----:B0-----:R-:W-:-:S03]  /*0520*/  @!P4 IMAD.WIDE.U32 R10, R23, 0x4, R10 ;  /* 0x00000004170ac825 */ /* 0x001fc600078e000a */
[----:B------:R-:W-:Y:S01]  /*0530*/  ISETP.GE.AND P6, PT, R22, R2, PT ;  /* 0x000000021600720c */ /* 0x000fe20003fc6270 */
[----:B---3--:R-:W-:Y:S01]  /*0540*/  @!P0 IMAD.WIDE.U32 R20, R3, 0x4, R20 ;  /* 0x0000000403148825 */ /* 0x008fe200078e0014 */
[----:B------:R-:W-:Y:S01]  /*0550*/  HFMA2.MMA R3, -RZ, RZ, 0, 0 ;  /* 0x00000000ff037435 */ /* 0x000fe200000001ff */
[----:B--2---:R-:W-:-:S06]  /*0560*/  CS2R R4, SRZ ;  /* 0x0000000000047805 */ /* 0x004fcc000001ff00 */
[----:B------:R0:W2:Y:S04]  /*0570*/  @!P4 LDG.E R5, desc[UR4][R10.64] ;  /* 0x000000040a05c981 */ /* 0x0000a8000c1e1900 */
[----:B------:R-:W-:Y:S01]  /*0580*/  @!P6 IADD3 R19, R0, R22, RZ ;  /* 0x000000160013e210 */ /* 0x000fe20007ffe0ff */
[----:B------:R-:W-:Y:S01]  /*0590*/  @!P6 VIADD R22, R22, 0x80 ;  /* 0x000000801616e836 */ /* 0x000fe20000000000 */
[----:B------:R-:W3:Y:S01]  /*05a0*/  @!P6 LDC.64 R12, c[0x0][0x230] ;  /* 0x00008c00ff0ceb82 */ /* 0x000ee20000000a00 */
[----:B-1----:R-:W-:Y:S01]  /*05b0*/  @!P4 IADD3 R8, P1, R23, R8, RZ ;  /* 0x000000081708c210 */ /* 0x002fe20007f3e0ff */
[----:B------:R1:W5:Y:S02]  /*05c0*/  @!P0 LDG.E R3, desc[UR4][R20.64] ;  /* 0x0000000414038981 */ /* 0x000364000c1e1900 */
[----:B------:R-:W-:-:S04]  /*05d0*/  ISETP.GE.AND P5, PT, R22, R2, PT ;  /* 0x000000021600720c */ /* 0x000fc80003fa6270 */
[----:B------:R-:W4:Y:S09]  /*05e0*/  @!P6 LDC.64 R14, c[0x0][0x238] ;  /* 0x00008e00ff0eeb82 */ /* 0x000f320000000a00 */
[----:B------:R-:W-:Y:S01]  /*05f0*/  @!P5 IADD3 R18, R0, R22, RZ ;  /* 0x000000160012d210 */ /* 0x000fe20007ffe0ff */
[----:B------:R-:W-:Y:S01]  /*0600*/  @!P5 VIADD R22, R22, 0x80 ;  /* 0x000000801616d836 */ /* 0x000fe20000000000 */
[----:B------:R-:W1:Y:S04]  /*0610*/  @!P5 LDC.64 R16, c[0x0][0x230] ;  /* 0x00008c00ff10db82 */ /* 0x000e680000000a00 */
[----:B------:R-:W-:-:S04]  /*0620*/  ISETP.GE.AND P3, PT, R22, R2, PT ;  /* 0x000000021600720c */ /* 0x000fc80003f66270 */
[----:B0-----:R-:W0:Y:S09]  /*0630*/  @!P5 LDC.64 R10, c[0x0][0x238] ;  /* 0x00008e00ff0adb82 */ /* 0x001e320000000a00 */
[----:B------:R-:W-:Y:S01]  /*0640*/  @!P3 IADD3 R24, R0, R22, RZ ;  /* 0x000000160018b210 */ /* 0x000fe20007ffe0ff */
[----:B------:R-:W-:-:S02]  /*0650*/  @!P3 VIADD R22, R22, 0x80 ;  /* 0x000000801616b836 */ /* 0x000fc40000000000 */
[----:B---3--:R-:W-:Y:S01]  /*0660*/  @!P6 IMAD.WIDE.U32 R12, R19, 0x4, R12 ;  /* 0x00000004130ce825 */ /* 0x008fe200078e000c */
[----:B------:R-:W-:Y:S01]  /*0670*/  @!P4 IADD3.X R9, RZ, R9, RZ, P1, !PT ;  /* 0x00000009ff09c210 */ /* 0x000fe20000ffe4ff */
[----:B------:R-:W3:Y:S01]  /*0680*/  @!P3 LDC.64 R26, c[0x0][0x230] ;  /* 0x00008c00ff1abb82 */ /* 0x000ee20000000a00 */
[----:B------:R-:W-:Y:S01]  /*0690*/  ISETP.GE.AND P2, PT, R22, R2, PT ;  /* 0x000000021600720c */ /* 0x000fe20003f46270 */
[----:B-1----:R-:W-:Y:S01]  /*06a0*/  IMAD.MOV.U32 R20, RZ, RZ, RZ ;  /* 0x000000ffff147224 */ /* 0x002fe200078e00ff */
[----:B------:R1:W2:Y:S01]  /*06b0*/  @!P6 LDG.E R4, desc[UR4][R12.64] ;  /* 0x000000040c04e981 */ /* 0x0002a2000c1e1900 */
[----:B------:R-:W-:-:S04]  /*06c0*/  @!P5 IMAD.WIDE.U32 R16, R18, 0x4, R16 ;  /* 0x000000041210d825 */ /* 0x000fc800078e0010 */
[----:B-1----:R-:W1:Y:S06]  /*06d0*/  @!P3 LDC.64 R12, c[0x0][0x238] ;  /* 0x00008e00ff0cbb82 */ /* 0x002e6c0000000a00 */
[----:B------:R-:W-:Y:S01]  /*06e0*/  @!P2 IADD3 R23, R0, R22, RZ ;  /* 0x000000160017a210 */ /* 0x000fe20007ffe0ff */
[----:B------:R-:W-:-:S05]  /*06f0*/  @!P2 VIADD R22, R22, 0x80 ;  /* 0x000000801616a836 */ /* 0x000fca0000000000 */
[----:B------:R-:W-:Y:S02]  /*0700*/  ISETP.GE.AND P1, PT, R22, R2, PT ;  /* 0x000000021600720c */ /* 0x000fe40003f26270 */
[----:B------:R-:W-:Y:S01]  /*0710*/  P2R R21, PR, RZ, 0x10 ;  /* 0x00000010ff157803 */ /* 0x000fe20000000000 */
[----:B---3--:R-:W-:-:S05]  /*0720*/  @!P3 IMAD.WIDE.U32 R26, R24, 0x4, R26 ;  /* 0x00000004181ab825 */ /* 0x008fca00078e001a */
[----:B------:R3:W2:Y:S02]  /*0730*/  @!P3 LDG.E R25, desc[UR4][R26.64] ;  /* 0x000000041a19b981 */ /* 0x0006a4000c1e1900 */
[----:B---3--:R-:W3:Y:S02]  /*0740*/  @!P2 LDC.64 R26, c[0x0][0x230] ;  /* 0x00008c00ff1aab82 */ /* 0x008ee40000000a00 */
[----:B---3--:R-:W-:Y:S01]  /*0750*/  @!P2 IMAD.WIDE.U32 R26, R23, 0x4, R26 ;  /* 0x00000004171aa825 */ /* 0x008fe200078e001a */
[----:B----4-:R-:W-:-:S03]  /*0760*/  @!P0 I2FP.F32.U32 R20, R6 ;  /* 0x0000000600148245 */ /* 0x010fc60000201000 */
[----:B------:R-:W-:Y:S01]  /*0770*/  IMAD.MOV.U32 R6, RZ, RZ, RZ ;  /* 0x000000ffff067224 */ /* 0x000fe200078e00ff */
[----:B------:R-:W-:-:S05]  /*0780*/  @!P6 IADD3 R14, P0, R19, R14, RZ ;  /* 0x0000000e130ee210 */ /* 0x000fca0007f1e0ff */
[----:B------:R3:W4:Y:S01]  /*0790*/  @!P5 LDG.E R6, desc[UR4][R16.64] ;  /* 0x000000041006d981 */ /* 0x000722000c1e1900 */
[----:B------:R-:W-:Y:S02]  /*07a0*/  @!P6 IADD3.X R15, RZ, R15, RZ, P0, !PT ;  /* 0x0000000fff0fe210 */ /* 0x000fe400007fe4ff */
[----:B0-----:R-:W-:Y:S02]  /*07b0*/  @!P5 IADD3 R10, P0, R18, R10, RZ ;  /* 0x0000000a120ad210 */ /* 0x001fe40007f1e0ff */
[----:B------:R-:W0:Y:S01]  /*07c0*/  @!P1 LDC.64 R18, c[0x0][0x238] ;  /* 0x00008e00ff129b82 */ /* 0x000e220000000a00 */
[----:B------:R-:W2:Y:S07]  /*07d0*/  @!P6 LDG.E.U8 R14, desc[UR4][R14.64] ;  /* 0x000000040e0ee981 */ /* 0x000eae000c1e1100 */
[----:B---3--:R-:W3:Y:S01]  /*07e0*/  @!P2 LDC.64 R16, c[0x0][0x238] ;  /* 0x00008e00ff10ab82 */ /* 0x008ee20000000a00 */
[----:B------:R-:W-:-:S02]  /*07f0*/  @!P5 IADD3.X R11, RZ, R11, RZ, P0, !PT ;  /* 0x0000000bff0bd210 */ /* 0x000fc400007fe4ff */
[----:B-1----:R-:W-:-:S03]  /*0800*/  @!P3 IADD3 R28, P0, R24, R12, RZ ;  /* 0x0000000c181cb210 */ /* 0x002fc60007f1e0ff */
[----:B------:R1:W4:Y:S02]  /*0810*/  @!P5 LDG.E.U8 R15, desc[UR4][R10.64] ;  /* 0x000000040a0fd981 */ /* 0x000324000c1e1100 */
[----:B------:R-:W-:-:S05]  /*0820*/  @!P3 IMAD.X R29, RZ, RZ, R13, P0 ;  /* 0x000000ffff1db224 */ /* 0x000fca00000e060d */
[----:B------:R-:W4:Y:S01]  /*0830*/  @!P3 LDG.E.U8 R28, desc[UR4][R28.64] ;  /* 0x000000041c1cb981 */ /* 0x000f22000c1e1100 */
[----:B---3--:R-:W-:Y:S02]  /*0840*/  @!P2 IADD3 R30, P0, R23, R16, RZ ;  /* 0x00000010171ea210 */ /* 0x008fe40007f1e0ff */
[----:B------:R-:W-:-:S03]  /*0850*/  @!P1 IADD3 R16, R0, R22, RZ ;  /* 0x0000001600109210 */ /* 0x000fc60007ffe0ff */
[----:B------:R-:W-:Y:S01]  /*0860*/  @!P2 IMAD.X R31, RZ, RZ, R17, P0 ;  /* 0x000000ffff1fa224 */ /* 0x000fe200000e0611 */
[----:B0-----:R-:W-:Y:S02]  /*0870*/  @!P1 IADD3 R18, P0, R16, R18, RZ ;  /* 0x0000001210129210 */ /* 0x001fe40007f1e0ff */
[----:B------:R-:W-:Y:S02]  /*0880*/  @!P1 IADD3 R22, R22, 0x80, RZ ;  /* 0x0000008016169810 */ /* 0x000fe40007ffe0ff */
[----:B------:R-:W-:Y:S01]  /*0890*/  MOV R17, RZ ;  /* 0x000000ff00117202 */ /* 0x000fe20000000f00 */
[----:B------:R-:W-:Y:S01]  /*08a0*/  @!P1 IMAD.X R19, RZ, RZ, R19, P0 ;  /* 0x000000ffff139224 */ /* 0x000fe200000e0613 */
[----:B------:R-:W-:Y:S01]  /*08b0*/  ISETP.GE.AND P0, PT, R22, R2, PT ;  /* 0x000000021600720c */ /* 0x000fe20003f06270 */
[----:B------:R-:W3:Y:S04]  /*08c0*/  @!P2 LDG.E.U8 R30, desc[UR4][R30.64] ;  /* 0x000000041e1ea981 */ /* 0x000ee8000c1e1100 */
[----:B------:R-:W2:Y:S04]  /*08d0*/  @!P1 LDG.E.U8 R18, desc[UR4][R18.64] ;  /* 0x0000000412129981 */ /* 0x000ea8000c1e1100 */
[----:B------:R-:W4:Y:S04]  /*08e0*/  @!P2 LDG.E R17, desc[UR4][R26.64] ;  /* 0x000000041a11a981 */ /* 0x000f28000c1e1900 */
[----:B------:R-:W0:Y:S01]  /*08f0*/  @!P0 LDC.64 R12, c[0x0][0x238] ;  /* 0x00008e00ff0c8b82 */ /* 0x000e220000000a00 */
[----:B------:R-:W-:-:S07]  /*0900*/  @!P0 IMAD.IADD R22, R0, 0x1, R22 ;  /* 0x0000000100168824 */ /* 0x000fce00078e0216 */
[----:B-1----:R-:W1:Y:S01]  /*0910*/  @!P0 LDC.64 R10, c[0x0][0x230] ;  /* 0x00008c00ff0a8b82 */ /* 0x002e620000000a00 */
[----:B0-----:R-:W-:-:S04]  /*0920*/  @!P0 IADD3 R12, P4, R22, R12, RZ ;  /* 0x0000000c160c8210 */ /* 0x001fc80007f9e0ff */
[----:B------:R-:W-:Y:S02]  /*0930*/  @!P0 IADD3.X R13, RZ, R13, RZ, P4, !PT ;  /* 0x0000000dff0d8210 */ /* 0x000fe400027fe4ff */
[----:B------:R-:W-:Y:S01]  /*0940*/  ISETP.NE.AND P4, PT, R21, RZ, PT ;  /* 0x000000ff1500720c */ /* 0x000fe20003f85270 */
[----:B-1----:R-:W-:Y:S02]  /*0950*/  @!P0 IMAD.WIDE.U32 R10, R22, 0x4, R10 ;  /* 0x00000004160a8825 */ /* 0x002fe400078e000a */
[----:B------:R-:W4:Y:S10]  /*0960*/  @!P0 LDG.E.U8 R23, desc[UR4][R12.64] ;  /* 0x000000040c178981 */ /* 0x000f34000c1e1100 */
[----:B------:R0:W4:Y:S02]  /*0970*/  @!P4 LDG.E.U8 R21, desc[UR4][R8.64] ;  /* 0x000000040815c981 */ /* 0x000124000c1e1100 */
[----:B0-----:R-:W0:Y:S01]  /*0980*/  @!P1 LDC.64 R8, c[0x0][0x230] ;  /* 0x00008c00ff089b82 */ /* 0x001e220000000a00 */
[----:B------:R-:W-:-:S10]  /*0990*/  HFMA2.MMA R22, -RZ, RZ, 0, 0 ;  /* 0x00000000ff167435 */ /* 0x000fd400000001ff */
[----:B------:R-:W4:Y:S01]  /*09a0*/  @!P0 LDG.E R22, desc[UR4][R10.64] ;  /* 0x000000040a168981 */ /* 0x000f22000c1e1900 */
[----:B0-----:R-:W-:-:S04]  /*09b0*/  @!P1 IMAD.WIDE.U32 R8, R16, 0x4, R8 ;  /* 0x0000000410089825 */ /* 0x001fc800078e0008 */
[----:B------:R-:W-:-:S06]  /*09c0*/  IMAD.MOV.U32 R16, RZ, RZ, RZ ;  /* 0x000000ffff107224 */ /* 0x000fcc00078e00ff */
[----:B------:R0:W4:Y:S02]  /*09d0*/  @!P1 LDG.E R16, desc[UR4][R8.64] ;  /* 0x0000000408109981 */ /* 0x000124000c1e1900 */
[----:B0-----:R-:W0:Y:S01]  /*09e0*/  @!P4 LDC.64 R8, c[0x0][0x228] ;  /* 0x00008a00ff08cb82 */ /* 0x001e220000000a00 */
[----:B------:R-:W-:Y:S01]  /*09f0*/  IMAD.MOV.U32 R24, RZ, RZ, RZ ;  /* 0x000000ffff187224 */ /* 0x000fe200078e00ff */
[----:B------:R-:W-:Y:S01]  /*0a00*/  HFMA2.MMA R11, -RZ, RZ, 0, 0 ;  /* 0x00000000ff0b7435 */ /* 0x000fe200000001ff */
[----:B------:R-:W-:Y:S02]  /*0a10*/  @!P4 IMAD.IADD R19, R0, 0x1, R7 ;  /* 0x000000010013c824 */ /* 0x000fe400078e0207 */
[----:B-----5:R-:W-:Y:S01]  /*0a20*/  FMUL.FTZ R3, R20, R3 ;  /* 0x0000000314037220 */ /* 0x020fe20000410000 */
[----:B------:R-:W-:Y:S04]  /*0a30*/  BSSY B0, `(.L_x_7243) ;  /* 0x000004b000007945 */ /* 0x000fe80003800000 */
[----:B------:R-:W-:Y:S01]  /*0a40*/  BSSY B1, `(.L_x_7244) ;  /* 0x0000043000017945 */ /* 0x000fe20003800000 */
[----:B0-----:R-:W-:Y:S01]  /*0a50*/  @!P4 IMAD.WIDE.U32 R12, R19, 0x4, R8 ;  /* 0x00000004130cc825 */ /* 0x001fe200078e0008 */
[----:B------:R-:W-:-:S02]  /*0a60*/  CS2R R8, SRZ ;  /* 0x0000000000087805 */ /* 0x000fc4000001ff00 */
[----:B---3--:R-:W-:Y:S02]  /*0a70*/  @!P2 I2FP.F32.U32 R8, R30 ;  /* 0x0000001e0008a245 */ /* 0x008fe40000201000 */
[----:B--2---:R-:W-:-:S03]  /*0a80*/  @!P1 I2FP.F32.U32 R9, R18 ;  /* 0x0000001200099245 */ /* 0x004fc60000201000 */
[----:B----4-:R-:W-:Y:S01]  /*0a90*/  FMUL.FTZ R8, R8, R17 ;  /* 0x0000001108087220 */ /* 0x010fe20000410000 */
[----:B------:R-:W-:Y:S02]  /*0aa0*/  @!P0 I2FP.F32.U32 R11, R23 ;  /* 0x00000017000b8245 */ /* 0x000fe40000201000 */
[----:B------:R-:W-:Y:S02]  /*0ab0*/  @!P4 I2FP.F32.U32 R24, R21 ;  /* 0x000000150018c245 */ /* 0x000fe40000201000 */
[----:B------:R-:W-:Y:S02]  /*0ac0*/  MOV R21, RZ ;  /* 0x000000ff00157202 */ /* 0x000fe40000000f00 */
[----:B------:R-:W-:Y:S02]  /*0ad0*/  @!P6 I2FP.F32.U32 R21, R14 ;  /* 0x0000000e0015e245 */ /* 0x000fe40000201000 */
[----:B------:R-:W-:-:S04]  /*0ae0*/  IADD3 R14, R7, 0x80, RZ ;  /* 0x00000080070e7810 */ /* 0x000fc80007ffe0ff */
[----:B------:R-:W-:Y:S01]  /*0af0*/  @!P4 MOV R7, R14 ;  /* 0x0000000e0007c202 */ /* 0x000fe20000000f00 */
[----:B------:R-:W-:Y:S01]  /*0b00*/  FMUL.FTZ R24, R24, R5 ;  /* 0x0000000518187220 */ /* 0x000fe20000410000 */
[----:B------:R-:W-:Y:S01]  /*0b10*/  FMUL.FTZ R21, R21, R4 ;  /* 0x0000000415157220 */ /* 0x000fe20000410000 */
[----:B------:R-:W-:Y:S01]  /*0b20*/  IMAD.MOV.U32 R5, RZ, RZ, RZ ;  /* 0x000000ffff057224 */ /* 0x000fe200078e00ff */
[----:B------:R-:W-:Y:S01]  /*0b30*/  ISETP.GE.AND P0, PT, R7, R2, PT ;  /* 0x000000020700720c */ /* 0x000fe20003f06270 */
[----:B------:R-:W-:Y:S01]  /*0b40*/  IMAD.MOV.U32 R4, RZ, RZ, RZ ;  /* 0x000000ffff047224 */ /* 0x000fe200078e00ff */
[----:B------:R-:W-:Y:S02]  /*0b50*/  @!P5 I2FP.F32.U32 R5, R15 ;  /* 0x0000000f0005d245 */ /* 0x000fe40000201000 */
[----:B------:R-:W-:Y:S01]  /*0b60*/  @!P3 I2FP.F32.U32 R4, R28 ;  /* 0x0000001c0004b245 */ /* 0x000fe20000201000 */
[----:B------:R-:W-:Y:S02]  /*0b70*/  FMUL.FTZ R19, R24, UR6 ;  /* 0x0000000618137c20 */ /* 0x000fe40008410000 */
[----:B------:R-:W-:Y:S01]  /*0b80*/  FMUL.FTZ R5, R5, R6 ;  /* 0x0000000605057220 */ /* 0x000fe20000410000 */
[----:B------:R-:W-:Y:S01]  /*0b90*/  FMUL.FTZ R11, R11, R22 ;  /* 0x000000160b0b7220 */ /* 0x000fe20000410000 */
[----:B------:R-:W-:Y:S01]  /*0ba0*/  FMUL.FTZ R4, R4, R25 ;  /* 0x0000001904047220 */ /* 0x000fe20000410000 */
[----:B------:R0:W-:Y:S01]  /*0bb0*/  @!P4 STG.E desc[UR4][R12.64], R19 ;  /* 0x000000130c00c986 */ /* 0x0001e2000c101904 */
[----:B------:R-:W-:Y:S01]  /*0bc0*/  FMUL.FTZ R15, R5, UR6 ;  /* 0x00000006050f7c20 */ /* 0x000fe20008410000 */
[----:B------:R-:W-:Y:S01]  /*0bd0*/  FMUL.FTZ R21, R21, UR6 ;  /* 0x0000000615157c20 */ /* 0x000fe20008410000 */
[----:B------:R-:W-:Y:S01]  /*0be0*/  FMUL.FTZ R6, R4, UR6 ;  /* 0x0000000604067c20 */ /* 0x000fe20008410000 */
[----:B------:R-:W-:Y:S01]  /*0bf0*/  FMUL.FTZ R5, R8, UR6 ;  /* 0x0000000608057c20 */ /* 0x000fe20008410000 */
[----:B0-----:R-:W-:Y:S01]  /*0c00*/  FMUL.FTZ R13, R3, UR6 ;  /* 0x00000006030d7c20 */ /* 0x001fe20008410000 */
[----:B------:R-:W-:Y:S01]  /*0c10*/  FMUL.FTZ R3, R11, UR6 ;  /* 0x000000060b037c20 */ /* 0x000fe20008410000 */
[----:B------:R-:W-:-:S04]  /*0c20*/  FMUL.FTZ R9, R9, R16 ;  /* 0x0000001009097220 */ /* 0x000fc80000410000 */
[----:B------:R-:W-:Y:S01]  /*0c30*/  FMUL.FTZ R4, R9, UR6 ;  /* 0x0000000609047c20 */ /* 0x000fe20008410000 */
[----:B------:R-:W-:Y:S06]  /*0c40*/  @P0 BRA `(.L_x_7245) ;  /* 0x0000000000300947 */ /* 0x000fec0003800000 */
[----:B------:R-:W0:Y:S01]  /*0c50*/  LDC.64 R8, c[0x0][0x228] ;  /* 0x00008a00ff087b82 */ /* 0x000e220000000a00 */
[----:B------:R-:W-:Y:S01]  /*0c60*/  IMAD.IADD R11, R0, 0x1, R7 ;  /* 0x00000001000b7824 */ /* 0x000fe200078e0207 */
[----:B------:R-:W-:-:S04]  /*0c70*/  IADD3 R7, R7, 0x80, RZ ;  /* 0x0000008007077810 */ /* 0x000fc80007ffe0ff */
[----:B------:R-:W-:Y:S01]  /*0c80*/  ISETP.GE.AND P0, PT, R7, R2, PT ;  /* 0x000000020700720c */ /* 0x000fe20003f06270 */
[----:B0-----:R-:W-:-:S05]  /*0c90*/  IMAD.WIDE.U32 R8, R11, 0x4, R8 ;  /* 0x000000040b087825 */ /* 0x001fca00078e0008 */
[----:B------:R0:W-:Y:S07]  /*0ca0*/  STG.E desc[UR4][R8.64], R13 ;  /* 0x0000000d08007986 */ /* 0x0001ee000c101904 */
[----:B------:R-:W-:Y:S05]  /*0cb0*/  @P0 BRA `(.L_x_7246) ;  /* 0x0000000000300947 */ /* 0x000fea0003800000 */
[----:B0-----:R-:W0:Y:S01]  /*0cc0*/  LDC.64 R8, c[0x0][0x228] ;  /* 0x00008a00ff087b82 */ /* 0x001e220000000a00 */
[----:B------:R-:W-:Y:S01]  /*0cd0*/  IMAD.IADD R11, R0, 0x1, R7 ;  /* 0x00000001000b7824 */ /* 0x000fe200078e0207 */
[----:B------:R-:W-:-:S03]  /*0ce0*/  IADD3 R7, R7, 0x80, RZ ;  /* 0x0000008007077810 */ /* 0x000fc60007ffe0ff */
[----:B0-----:R-:W-:-:S05]  /*0cf0*/  IMAD.WIDE.U32 R8, R11, 0x4, R8 ;  /* 0x000000040b087825 */ /* 0x001fca00078e0008 */
[----:B------:R0:W-:Y:S02]  /*0d00*/  STG.E desc[UR4][R8.64], R21 ;  /* 0x0000001508007986 */ /* 0x0001e4000c101904 */
.L_x_7245:
[----:B------:R-:W-:-:S13]  /*0d10*/  ISETP.GE.AND P0, PT, R7, R2, PT ;  /* 0x000000020700720c */ /* 0x000fda0003f06270 */
[----:B------:R-:W-:Y:S05]  /*0d20*/  @P0 BRA `(.L_x_7247) ;  /* 0x0000000000300947 */ /* 0x000fea0003800000 */
[----:B0-----:R-:W0:Y:S01]  /*0d30*/  LDC.64 R8, c[0x0][0x228] ;  /* 0x00008a00ff087b82 */ /* 0x001e220000000a00 */
[----:B------:R-:W-:Y:S01]  /*0d40*/  IMAD.IADD R11, R0, 0x1, R7 ;  /* 0x00000001000b7824 */ /* 0x000fe200078e0207 */
[----:B------:R-:W-:-:S03]  /*0d50*/  IADD3 R7, R7, 0x80, RZ ;  /* 0x0000008007077810 */ /* 0x000fc60007ffe0ff */
[----:B0-----:R-:W-:-:S05]  /*0d60*/  IMAD.WIDE.U32 R8, R11, 0x4, R8 ;  /* 0x000000040b087825 */ /* 0x001fca00078e0008 */
[----:B------:R1:W-:Y:S02]  /*0d70*/  STG.E desc[UR4][R8.64], R15 ;  /* 0x0000000f08007986 */ /* 0x0003e4000c101904 */
.L_x_7246:
[----:B------:R-:W-:-:S13]  /*0d80*/  ISETP.GE.AND P0, PT, R7, R2, PT ;  /* 0x000000020700720c */ /* 0x000fda0003f06270 */
[----:B------:R-:W-:Y:S05]  /*0d90*/  @P0 BRA `(.L_x_7248) ;  /* 0x0000000000340947 */ /* 0x000fea0003800000 */
[----:B01----:R-:W0:Y:S01]  /*0da0*/  LDC.64 R8, c[0x0][0x228] ;  /* 0x00008a00ff087b82 */ /* 0x003e220000000a00 */
[----:B------:R-:W-:Y:S01]  /*0db0*/  IMAD.IADD R11, R0, 0x1, R7 ;  /* 0x00000001000b7824 */ /* 0x000fe200078e0207 */
[----:B------:R-:W-:-:S03]  /*0dc0*/  IADD3 R7, R7, 0x80, RZ ;  /* 0x0000008007077810 */ /* 0x000fc60007ffe0ff */
[----:B0-----:R-:W-:-:S05]  /*0dd0*/  IMAD.WIDE.U32 R8, R11, 0x4, R8 ;  /* 0x000000040b087825 */ /* 0x001fca00078e0008 */
[----:B------:R1:W-:Y:S02]  /*0de0*/  STG.E desc[UR4][R8.64], R6 ;  /* 0x0000000608007986 */ /* 0x0003e4000c101904 */
.L_x_7247:
[----:B------:R-:W-:-:S13]  /*0df0*/  ISETP.GE.AND P0, PT, R7, R2, PT ;  /* 0x000000020700720c */ /* 0x000fda0003f06270 */
[----:B------:R-:W-:Y:S05]  /*0e00*/  @P0 BREAK B1 ;  /* 0x0000000000010942 */ /* 0x000fea0003800000 */
[----:B------:R-:W-:Y:S05]  /*0e10*/  @P0 BRA `(.L_x_7249) ;  /* 0x0000000000300947 */ /* 0x000fea0003800000 */
[----:B01----:R-:W0:Y:S01]  /*0e20*/  LDC.64 R8, c[0x0][0x228] ;  /* 0x00008a00ff087b82 */ /* 0x003e220000000a00 */
[----:B------:R-:W-:Y:S01]  /*0e30*/  IMAD.IADD R11, R0, 0x1, R7 ;  /* 0x00000001000b7824 */ /* 0x000fe200078e0207 */
[----:B------:R-:W-:-:S03]  /*0e40*/  IADD3 R7, R7, 0x80, RZ ;  /* 0x0000008007077810 */ /* 0x000fc60007ffe0ff */
[----:B0-----:R-:W-:-:S05]  /*0e50*/  IMAD.WIDE.U32 R8, R11, 0x4, R8 ;  /* 0x000000040b087825 */ /* 0x001fca00078e0008 */
[----:B------:R2:W-:Y:S02]  /*0e60*/  STG.E desc[UR4][R8.64], R5 ;  /* 0x0000000508007986 */ /* 0x0005e4000c101904 */
.L_x_7248:
[----:B------:R-:W-:Y:S05]  /*0e70*/  BSYNC B1 ;  /* 0x0000000000017941 */ /* 0x000fea0003800000 */
.L_x_7244:
[----:B------:R-:W-:-:S13]  /*0e80*/  ISETP.GE.AND P0, PT, R7, R2, PT ;  /* 0x000000020700720c */ /* 0x000fda0003f06270 */
[----:B012---:R-:W0:Y:S01]  /*0e90*/  @!P0 LDC.64 R8, c[0x0][0x228] ;  /* 0x00008a00ff088b82 */ /* 0x007e220000000a00 */
[----:B------:R-:W-:Y:S01]  /*0ea0*/  @!P0 IMAD.IADD R5, R0, 0x1, R7 ;  /* 0x0000000100058824 */ /* 0x000fe200078e0207 */
[----:B------:R-:W-:-:S03]  /*0eb0*/  @!P0 IADD3 R7, R7, 0x80, RZ ;  /* 0x0000008007078810 */ /* 0x000fc60007ffe0ff */
[----:B0-----:R-:W-:-:S05]  /*0ec0*/  @!P0 IMAD.WIDE.U32 R8, R5, 0x4, R8 ;  /* 0x0000000405088825 */ /* 0x001fca00078e0008 */
[----:B------:R2:W-:Y:S02]  /*0ed0*/  @!P0 STG.E desc[UR4][R8.64], R4 ;  /* 0x0000000408008986 */ /* 0x0005e4000c101904 */
.L_x_7249:
[----:B------:R-:W-:Y:S05]  /*0ee0*/  BSYNC B0 ;  /* 0x0000000000007941 */ /* 0x000fea0003800000 */
.L_x_7243:
[----:B------:R-:W-:Y:S05]  /*0ef0*/  WARPSYNC.ALL ;  /* 0x0000000000007948 */ /* 0x000fea0003800000 */
[----:B------:R-:W-:-:S13]  /*0f00*/  ISETP.GE.AND P0, PT, R7, R2, PT ;  /* 0x000000020700720c */ /* 0x000fda0003f06270 */
[----:B------:R-:W-:Y:S05]  /*0f10*/  @P0 EXIT ;  /* 0x000000000000094d */ /* 0x000fea0003800000 */
[----:B--2---:R-:W2:Y:S01]  /*0f20*/  LDC.64 R4, c[0x0][0x228] ;  /* 0x00008a00ff047b82 */ /* 0x004ea20000000a00 */
[----:B------:R-:W-:-:S04]  /*0f30*/  IMAD.IADD R7, R0, 0x1, R7 ;  /* 0x0000000100077824 */ /* 0x000fc800078e0207 */
[----:B--2---:R-:W-:-:S05]  /*0f40*/  IMAD.WIDE.U32 R4, R7, 0x4, R4 ;  /* 0x0000000407047825 */ /* 0x004fca00078e0004 */
[----:B------:R-:W-:Y:S01]  /*0f50*/  STG.E desc[UR4][R4.64], R3 ;  /* 0x0000000304007986 */ /* 0x000fe2000c101904 */
[----:B------:R-:W-:Y:S05]  /*0f60*/  EXIT ;  /* 0x000000000000794d */ /* 0x000fea0003800000 */
.L_x_7250:
        /* <DEDUP_REMOVED lines=9> */
.L_x_11782:


//--------------------- .text._ZN2at6native29vectorized_elementwise_kernelILi4EZNS0_43_GLOBAL__N__7cc8d1ed_10_Dropout_cu_0e96ed3819masked_scale_kernelIhffEEvRNS_6TensorERKS4_S7_T1_EUlfhE_St5arrayIPcLm3EEEEviT0_S8_ --------------------------
	.section	.text._ZN2at6native29vectorized_elementwise_kernelILi4EZNS0_43_GLOBAL__N__7cc8d1ed_10_Dropout_cu_0e96ed3819masked_scale_kernelIhffEEvRNS_6TensorERKS4_S7_T1_EUlfhE_St5arrayIPcLm3EEEEviT0_S8_,"ax",@progbits
	.align	128
        .global         _ZN2at6native29vectorized_elementwise_kernelILi4EZNS0_43_GLOBAL__N__7cc8d1ed_10_Dropout_cu_0e96ed3819masked_scale_kernelIhffEEvRNS_6TensorERKS4_S7_T1_EUlfhE_St5arrayIPcLm3EEEEviT0_S8_
        .type           _ZN2at6native29vectorized_elementwise_kernelILi4EZNS0_43_GLOBAL__N__7cc8d1ed_10_Dropout_cu_0e96ed3819masked_scale_kernelIhffEEvRNS_6TensorERKS4_S7_T1_EUlfhE_St5arrayIPcLm3EEEEviT0_S8_,@function
        .size           _ZN2at6native29vectorized_elementwise_kernelILi4EZNS0_43_GLOBAL__N__7cc8d1ed_10_Dropout_cu_0e96ed3819masked_scale_kernelIhffEEvRNS_6TensorERKS4_S7_T1_EUlfhE_St5arrayIPcLm3EEEEviT0_S8_,(.L_x_11783 - _ZN2at6native29vectorized_elementwise_kernelILi4EZNS0_43_GLOBAL__N__7cc8d1ed_10_Dropout_cu_0e96ed3819masked_scale_kernelIhffEEvRNS_6TensorERKS4_S7_T1_EUlfhE_St5arrayIPcLm3EEEEviT0_S8_)
        .other          _ZN2at6native29vectorized_elementwise_kernelILi4EZNS0_43_GLOBAL__N__7cc8d1ed_10_Dropout_cu_0e96ed3819masked_scale_kernelIhffEEvRNS_6TensorERKS4_S7_T1_EUlfhE_St5arrayIPcLm3EEEEviT0_S8_,@"STO_CUDA_ENTRY STV_DEFAULT"
_ZN2at6native29vectorized_elementwise_kernelILi4EZNS0_43_GLOBAL__N__7cc8d1ed_10_Dropout_cu_0e96ed3819masked_scale_kernelIhffEEvRNS_6TensorERKS4_S7_T1_EUlfhE_St5arrayIPcLm3EEEEviT0_S8_:
.text._ZN2at6native29vectorized_elementwise_kernelILi4EZNS0_43_GLOBAL__N__7cc8d1ed_10_Dropout_cu_0e96ed3819masked_scale_kernelIhffEEvRNS_6TensorERKS4_S7_T1_EUlfhE_St5arrayIPcLm3EEEEviT0_S8_:
        /* <DEDUP_REMOVED lines=17> */
[----:B------:R-:W2:Y:S01]  /*0110*/  LDG.E R21, desc[UR4][R16.64] ;  /* 0x0000000410157981 */ /* 0x000ea2000c1e1900 */
[----:B------:R-:W-:-:S03]  /*0120*/  IMAD.WIDE.U32 R14, R2, 0x10, R4 ;  /* 0x00000010020e7825 */ /* 0x000fc600078e0004 */
[----:B------:R-:W4:Y:S04]  /*0130*/  LDG.E R3, desc[UR4][R16.64+0x200] ;  /* 0x0002000410037981 */ /* 0x000f28000c1e1900 */
[----:B------:R-:W5:Y:S04]  /*0140*/  LDG.E.128 R8, desc[UR4][R14.64] ;  /* 0x000000040e087981 */ /* 0x000f68000c1e1d00 */
[----:B------:R0:W5:Y:S01]  /*0150*/  LDG.E.128 R4, desc[UR4][R14.64+0x800] ;  /* 0x000800040e047981 */ /* 0x000162000c1e1d00 */
[----:B---3--:R-:W-:-:S04]  /*0160*/  IMAD.WIDE.U32 R12, R0, 0x4, R12 ;  /* 0x00000004000c7825 */ /* 0x008fc800078e000c */
[----:B------:R-:W-:Y:S01]  /*0170*/  IMAD.WIDE R12, R2, 0x10, R12 ;  /* 0x00000010020c7825 */ /* 0x000fe200078e020c */
[C---:B--2---:R-:W-:Y:S02]  /*0180*/  PRMT R18, R21.reuse, 0x7770, RZ ;  /* 0x0000777015127816 */ /* 0x044fe400000000ff */
[C---:B------:R-:W-:Y:S02]  /*0190*/  PRMT R19, R21.reuse, 0x7771, RZ ;  /* 0x0000777115137816 */ /* 0x040fe400000000ff */
[C---:B------:R-:W-:Y:S02]  /*01a0*/  PRMT R20, R21.reuse, 0x7772, RZ ;  /* 0x0000777215147816 */ /* 0x040fe400000000ff */
[----:B------:R-:W-:Y:S02]  /*01b0*/  PRMT R21, R21, 0x7773, RZ ;  /* 0x0000777315157816 */ /* 0x000fe400000000ff */
[----:B------:R-:W-:Y:S02]  /*01c0*/  I2FP.F32.U32 R23, R18 ;  /* 0x0000001200177245 */ /* 0x000fe40000201000 */
[----:B------:R-:W-:-:S02]  /*01d0*/  I2FP.F32.U32 R18, R19 ;  /* 0x0000001300127245 */ /* 0x000fc40000201000 */
[----:B------:R-:W-:Y:S02]  /*01e0*/  I2FP.F32.U32 R19, R20 ;  /* 0x0000001400137245 */ /* 0x000fe40000201000 */
[----:B------:R-:W-:Y:S02]  /*01f0*/  I2FP.F32.U32 R20, R21 ;  /* 0x0000001500147245 */ /* 0x000fe40000201000 */
[C---:B----4-:R-:W-:Y:S02]  /*0200*/  PRMT R0, R3.reuse, 0x7770, RZ ;  /* 0x0000777003007816 */ /* 0x050fe400000000ff */
[----:B0-----:R-:W-:Y:S01]  /*0210*/  PRMT R14, R3, 0x7772, RZ ;  /* 0x00007772030e7816 */ /* 0x001fe200000000ff */
[----:B-----5:R-:W-:Y:S01]  /*0220*/  FMUL.FTZ R20, R11, R20 ;  /* 0x000000140b147220 */ /* 0x020fe20000410000 */
[C---:B------:R-:W-:Y:S02]  /*0230*/  PRMT R11, R3.reuse, 0x7771, RZ ;  /* 0x00007771030b7816 */ /* 0x040fe400000000ff */
[----:B------:R-:W-:-:S02]  /*0240*/  PRMT R3, R3, 0x7773, RZ ;  /* 0x0000777303037816 */ /* 0x000fc400000000ff */
[----:B------:R-:W-:Y:S02]  /*0250*/  I2FP.F32.U32 R15, R0 ;  /* 0x00000000000f7245 */ /* 0x000fe40000201000 */
[----:B------:R-:W-:Y:S02]  /*0260*/  I2FP.F32.U32 R0, R11 ;  /* 0x0000000b00007245 */ /* 0x000fe40000201000 */
[----:B------:R-:W-:Y:S02]  /*0270*/  I2FP.F32.U32 R11, R14 ;  /* 0x0000000e000b7245 */ /* 0x000fe40000201000 */
        /* <DEDUP_REMOVED lines=16> */
[----:B------:R-:W-:Y:S04]  /*0380*/  STG.E.128 desc[UR4][R12.64], R8 ;  /* 0x000000080c007986 */ /* 0x000fe8000c101d04 */
[----:B------:R-:W-:Y:S01]  /*0390*/  STG.E.128 desc[UR4][R12.64+0x800], R4 ;  /* 0x000800040c007986 */ /* 0x000fe2000c101d04 */
[----:B------:R-:W-:Y:S05]  /*03a0*/  EXIT ;  /* 0x000000000000794d */ /* 0x000fea0003800000 */
.L_x_7251:
        /* <DEDUP_REMOVED lines=144> */
.L_x_7254:
[----:B------:R-:W-:-:S13]  /*0cb0*/  ISETP.GE.AND P0, PT, R7, R2, PT ;  /* 0x000000020700720c */ /* 0x000fda0003f06270 */
[----:B------:R-:W-:Y:S05]  /*0cc0*/  @P0 BRA `(.L_x_7256) ;  /* 0x0000000000300947 */ /* 0x000fea0003800000 */
[----:B0-----:R-:W0:Y:S01]  /*0cd0*/  LDC.64 R8, c[0x0][0x228] ;  /* 0x00008a00ff087b82 */ /* 0x001e220000000a00 */
[----:B------:R-:W-:Y:S01]  /*0ce0*/  IMAD.IADD R11, R0, 0x1, R7 ;  /* 0x00000001000b7824 */ /* 0x000fe200078e0207 */
[----:B------:R-:W-:-:S03]  /*0cf0*/  IADD3 R7, R7, 0x80, RZ ;  /* 0x0000008007077810 */ /* 0x000fc60007ffe0ff */
[----:B0-----:R-:W-:-:S05]  /*0d00*/  IMAD.WIDE.U32 R8, R11, 0x4, R8 ;  /* 0x000000040b087825 */ /* 0x001fca00078e0008 */
[----:B------:R1:W-:Y:S02]  /*0d10*/  STG.E desc[UR4][R8.64], R15 ;  /* 0x0000000f08007986 */ /* 0x0003e4000c101904 */
.L_x_7255:
[----:B------:R-:W-:-:S13]  /*0d20*/  ISETP.GE.AND P0, PT, R7, R2, PT ;  /* 0x000000020700720c */ /* 0x000fda0003f06270 */
[----:B------:R-:W-:Y:S05]  /*0d30*/  @P0 BRA `(.L_x_7257) ;  /* 0x0000000000340947 */ /* 0x000fea0003800000 */
[----:B01----:R-:W0:Y:S01]  /*0d40*/  LDC.64 R8, c[0x0][0x228] ;  /* 0x00008a00ff087b82 */ /* 0x003e220000000a00 */
[----:B------:R-:W-:Y:S01]  /*0d50*/  IMAD.IADD R11, R0, 0x1, R7 ;  /* 0x00000001000b7824 */ /* 0x000fe200078e0207 */
[----:B------:R-:W-:-:S03]  /*0d60*/  IADD3 R7, R7, 0x80, RZ ;  /* 0x0000008007077810 */ /* 0x000fc60007ffe0ff */
[----:B0-----:R-:W-:-:S05]  /*0d70*/  IMAD.WIDE.U32 R8, R11, 0x4, R8 ;  /* 0x000000040b087825 */ /* 0x001fca00078e0008 */
[----:B------:R1:W-:Y:S02]  /*0d80*/  STG.E desc[UR4][R8.64], R6 ;  /* 0x0000000608007986 */ /* 0x0003e4000c101904 */
.L_x_7256:
        /* <DEDUP_REMOVED lines=8> */
.L_x_7257:
[----:B------:R-:W-:Y:S05]  /*0e10*/  BSYNC B1 ;  /* 0x0000000000017941 */ /* 0x000fea0003800000 */
.L_x_7253:
[----:B------:R-:W-:-:S13]  /*0e20*/  ISETP.GE.AND P0, PT, R7, R2, PT ;  /* 0x000000020700720c */ /* 0x000fda0003f06270 */
[----:B012---:R-:W0:Y:S01]  /*0e30*/  @!P0 LDC.64 R8, c[0x0][0x228] ;  /* 0x00008a00ff088b82 */ /* 0x007e220000000a00 */
[----:B------:R-:W-:Y:S01]  /*0e40*/  @!P0 IMAD.IADD R5, R0, 0x1, R7 ;  /* 0x0000000100058824 */ /* 0x000fe200078e0207 */
[----:B------:R-:W-:-:S03]  /*0e50*/  @!P0 IADD3 R7, R7, 0x80, RZ ;  /* 0x0000008007078810 */ /* 0x000fc60007ffe0ff */
[----:B0-----:R-:W-:-:S05]  /*0e60*/  @!P0 IMAD.WIDE.U32 R8, R5, 0x4, R8 ;  /* 0x0000000405088825 */ /* 0x001fca00078e0008 */
[----:B------:R2:W-:Y:S02]  /*0e70*/  @!P0 STG.E desc[UR4][R8.64], R4 ;  /* 0x0000000408008986 */ /* 0x0005e4000c101904 */
.L_x_7258:
[----:B------:R-:W-:Y:S05]  /*0e80*/  BSYNC B0 ;  /* 0x0000000000007941 */ /* 0x000fea0003800000 */
.L_x_7252:
        /* <DEDUP_REMOVED lines=8> */
.L_x_7259:
        /* <DEDUP_REMOVED lines=15> */
.L_x_11783:


//--------------------- .text._ZN2at6native29vectorized_elementwise_kernelILi8EZNS0_43_GLOBAL__N__7cc8d1ed_10_Dropout_cu_0e96ed3819masked_scale_kernelIhffEEvRNS_6TensorERKS4_S7_T1_EUlfhE_St5arrayIPcLm3EEEEviT0_S8_ --------------------------
	.section	.text._ZN2at6native29vectorized_elementwise_kernelILi8EZNS0_43_GLOBAL__N__7cc8d1ed_10_Dropout_cu_0e96ed3819masked_scale_kernelIhffEEvRNS_6TensorERKS4_S7_T1_EUlfhE_St5arrayIPcLm3EEEEviT0_S8_,"ax",@progbits
	.align	128
        .global         _ZN2at6native29vectorized_elementwise_kernelILi8EZNS0_43_GLOBAL__N__7cc8d1ed_10_Dropout_cu_0e96ed3819masked_scale_kernelIhffEEvRNS_6TensorERKS4_S7_T1_EUlfhE_St5arrayIPcLm3EEEEviT0_S8_
        .type           _ZN2at6native29vectorized_elementwise_kernelILi8EZNS0_43_GLOBAL__N__7cc8d1ed_10_Dropout_cu_0e96ed3819masked_scale_kernelIhffEEvRNS_6TensorERKS4_S7_T1_EUlfhE_St5arrayIPcLm3EEEEviT0_S8_,@function
        .size           _ZN2at6native29vectorized_elementwise_kernelILi8EZNS0_43_GLOBAL__N__7cc8d1ed_10_Dropout_cu_0e96ed3819masked_scale_kernelIhffEEvRNS_6TensorERKS4_S7_T1_EUlfhE_St5arrayIPcLm3EEEEviT0_S8_,(.L_x_11784 - _ZN2at6native29vectorized_elementwise_kernelILi8EZNS0_43_GLOBAL__N__7cc8d1ed_10_Dropout_cu_0e96ed3819masked_scale_kernelIhffEEvRNS_6TensorERKS4_S7_T1_EUlfhE_St5arrayIPcLm3EEEEviT0_S8_)
        .other          _ZN2at6native29vectorized_elementwise_kernelILi8EZNS0_43_GLOBAL__N__7cc8d1ed_10_Dropout_cu_0e96ed3819masked_scale_kernelIhffEEvRNS_6TensorERKS4_S7_T1_EUlfhE_St5arrayIPcLm3EEEEviT0_S8_,@"STO_CUDA_ENTRY STV_DEFAULT"
_ZN2at6native29vectorized_elementwise_kernelILi8EZNS0_43_GLOBAL__N__7cc8d1ed_10_Dropout_cu_0e96ed3819masked_scale_kernelIhffEEvRNS_6TensorERKS4_S7_T1_EUlfhE_St5arrayIPcLm3EEEEviT0_S8_:
.text._ZN2at6native29vectorized_elementwise_kernelILi8EZNS0_43_GLOBAL__N__7cc8d1ed_10_Dropout_cu_0e96ed3819masked_scale_kernelIhffEEvRNS_6TensorERKS4_S7_T1_EUlfhE_St5arrayIPcLm3EEEEviT0_S8_:
        /* <DEDUP_REMOVED lines=14> */
[----:B------:R-:W-:-:S03]  /*00e0*/  LEA.HI.X.SX32 R3, R0, R3, 0x1, P0 ;  /* 0x0000000300037211 */ /* 0x000fc600000f0eff */
[----:B-1----:R-:W-:-:S06]  /*00f0*/  IMAD.WIDE.U32 R2, R12, 0x8, R2 ;  /* 0x000000080c027825 */ /* 0x002fcc00078e0002 */
[----:B------:R-:W4:Y:S01]  /*0100*/  LDG.E.64 R2, desc[UR4][R2.64] ;  /* 0x0000000402027981 */ /* 0x000f22000c1e1b00 */
[----:B--2---:R-:W-:-:S04]  /*0110*/  IMAD.WIDE R4, R0, 0x4, R4 ;  /* 0x0000000400047825 */ /* 0x004fc800078e0204 */
[----:B------:R-:W-:-:S05]  /*0120*/  IMAD.WIDE.U32 R16, R12, 0x20, R4 ;  /* 0x000000200c107825 */ /* 0x000fca00078e0004 */
[----:B------:R-:W2:Y:S04]  /*0130*/  LDG.E.128 R8, desc[UR4][R16.64] ;  /* 0x0000000410087981 */ /* 0x000ea8000c1e1d00 */
[----:B------:R0:W5:Y:S01]  /*0140*/  LDG.E.128 R4, desc[UR4][R16.64+0x10] ;  /* 0x0000100410047981 */ /* 0x000162000c1e1d00 */
[----:B---3--:R-:W-:-:S04]  /*0150*/  IMAD.WIDE.U32 R18, R0, 0x4, R18 ;  /* 0x0000000400127825 */ /* 0x008fc800078e0012 */
[----:B------:R-:W-:Y:S01]  /*0160*/  IMAD.WIDE R12, R12, 0x20, R18 ;  /* 0x000000200c0c7825 */ /* 0x000fe200078e0212 */
[C---:B----4-:R-:W-:Y:S02]  /*0170*/  PRMT R0, R2.reuse, 0x7632, R0 ;  /* 0x0000763202007816 */ /* 0x050fe40000000000 */
[----:B------:R-:W-:Y:S02]  /*0180*/  LOP3.LUT R14, R2, 0xff, RZ, 0xc0, !PT ;  /* 0x000000ff020e7812 */ /* 0x000fe400078ec0ff */
[----:B------:R-:W-:Y:S02]  /*0190*/  LOP3.LUT R18, R0, 0xff, RZ, 0xc0, !PT ;  /* 0x000000ff00127812 */ /* 0x000fe400078ec0ff */
[C---:B------:R-:W-:Y:S01]  /*01a0*/  PRMT R0, R3.reuse, 0x7632, R0 ;  /* 0x0000763203007816 */ /* 0x040fe20000000000 */
[----:B------:R1:W2:Y:S01]  /*01b0*/  I2F.U16 R21, R14 ;  /* 0x0000000e00157306 */ /* 0x0002a20000101000 */
[----:B0-----:R-:W-:Y:S02]  /*01c0*/  LOP3.LUT R16, R2, 0xffff, RZ, 0xc0, !PT ;  /* 0x0000ffff02107812 */ /* 0x001fe400078ec0ff */
[----:B------:R-:W-:-:S02]  /*01d0*/  PRMT R19, R3, 0x7732, RZ ;  /* 0x0000773203137816 */ /* 0x000fc400000000ff */
[C---:B------:R-:W-:Y:S02]  /*01e0*/  LOP3.LUT R15, R3.reuse, 0xff, RZ, 0xc0, !PT ;  /* 0x000000ff030f7812 */ /* 0x040fe400078ec0ff */
[----:B------:R-:W-:Y:S01]  /*01f0*/  PRMT R2, R2, 0x7732, RZ ;  /* 0x0000773202027816 */ /* 0x000fe200000000ff */
[----:B------:R0:W3:Y:S01]  /*0200*/  I2F.U16 R17, R18 ;  /* 0x0000001200117306 */ /* 0x0000e20000101000 */
[----:B-1----:R-:W-:Y:S02]  /*0210*/  LOP3.LUT R14, R3, 0xffff, RZ, 0xc0, !PT ;  /* 0x0000ffff030e7812 */ /* 0x002fe400078ec0ff */
[----:B------:R-:W-:Y:S02]  /*0220*/  LOP3.LUT R3, R0, 0xff, RZ, 0xc0, !PT ;  /* 0x000000ff00037812 */ /* 0x000fe400078ec0ff */
[----:B------:R-:W-:Y:S01]  /*0230*/  SHF.R.U32.HI R0, RZ, 0x8, R16 ;  /* 0x00000008ff007819 */ /* 0x000fe20000011610 */
[----:B------:R-:W-:Y:S01]  /*0240*/  IMAD.MOV.U32 R16, RZ, RZ, R19 ;  /* 0x000000ffff107224 */ /* 0x000fe200078e0013 */
[----:B------:R-:W-:Y:S01]  /*0250*/  SHF.R.U32.HI R2, RZ, 0x8, R2 ;  /* 0x00000008ff027819 */ /* 0x000fe20000011602 */
[----:B------:R-:W5:Y:S01]  /*0260*/  I2F.U16 R15, R15 ;  /* 0x0000000f000f7306 */ /* 0x000f620000101000 */
[----:B------:R-:W-:Y:S01]  /*0270*/  LOP3.LUT R19, R0, 0xffff, RZ, 0xc0, !PT ;  /* 0x0000ffff00137812 */ /* 0x000fe200078ec0ff */
[----:B--2---:R-:W-:Y:S01]  /*0280*/  FMUL.FTZ R8, R8, R21 ;  /* 0x0000001508087220 */ /* 0x004fe20000410000 */
[----:B0-----:R-:W-:-:S02]  /*0290*/  LOP3.LUT R18, R2, 0xffff, RZ, 0xc0, !PT ;  /* 0x0000ffff02127812 */ /* 0x001fc400078ec0ff */
[----:B------:R-:W-:Y:S02]  /*02a0*/  SHF.R.U32.HI R0, RZ, 0x8, R14 ;  /* 0x00000008ff007819 */ /* 0x000fe4000001160e */
[----:B------:R-:W-:Y:S01]  /*02b0*/  SHF.R.U32.HI R2, RZ, 0x8, R16 ;  /* 0x00000008ff027819 */ /* 0x000fe20000011610 */
[----:B------:R-:W0:Y:S01]  /*02c0*/  I2F.U16 R3, R3 ;  /* 0x0000000300037306 */ /* 0x000e220000101000 */
[----:B------:R-:W-:Y:S01]  /*02d0*/  I2FP.F32.U32 R14, R19 ;  /* 0x00000013000e7245 */ /* 0x000fe20000201000 */
[----:B---3--:R-:W-:Y:S01]  /*02e0*/  FMUL.FTZ R10, R10, R17 ;  /* 0x000000110a0a7220 */ /* 0x008fe20000410000 */
[----:B------:R-:W-:Y:S02]  /*02f0*/  LOP3.LUT R16, R0, 0xffff, RZ, 0xc0, !PT ;  /* 0x0000ffff00107812 */ /* 0x000fe400078ec0ff */
[----:B------:R-:W-:Y:S01]  /*0300*/  LOP3.LUT R17, R2, 0xffff, RZ, 0xc0, !PT ;  /* 0x0000ffff02117812 */ /* 0x000fe200078ec0ff */
[----:B------:R-:W-:Y:S01]  /*0310*/  FMUL.FTZ R9, R9, R14 ;  /* 0x0000000e09097220 */ /* 0x000fe20000410000 */
[----:B------:R-:W-:Y:S01]  /*0320*/  I2FP.F32.U32 R0, R18 ;  /* 0x0000001200007245 */ /* 0x000fe20000201000 */
[----:B-----5:R-:W-:Y:S01]  /*0330*/  FMUL.FTZ R15, R4, R15 ;  /* 0x0000000f040f7220 */ /* 0x020fe20000410000 */
[----:B------:R-:W-:Y:S01]  /*0340*/  I2FP.F32.U32 R2, R16 ;  /* 0x0000001000027245 */ /* 0x000fe20000201000 */
[----:B------:R-:W-:Y:S01]  /*0350*/  FMUL.FTZ R4, R8, UR6 ;  /* 0x0000000608047c20 */ /* 0x000fe20008410000 */
[----:B------:R-:W-:Y:S01]  /*0360*/  I2FP.F32.U32 R14, R17 ;  /* 0x00000011000e7245 */ /* 0x000fe20000201000 */
[----:B------:R-:W-:Y:S01]  /*0370*/  FMUL.FTZ R0, R11, R0 ;  /* 0x000000000b007220 */ /* 0x000fe20000410000 */
[----:B------:R-:W-:Y:S01]  /*0380*/  FMUL.FTZ R8, R15, UR6 ;  /* 0x000000060f087c20 */ /* 0x000fe20008410000 */
[----:B------:R-:W-:Y:S01]  /*0390*/  FMUL.FTZ R2, R5, R2 ;  /* 0x0000000205027220 */ /* 0x000fe20000410000 */
[----:B0-----:R-:W-:Y:S01]  /*03a0*/  FMUL.FTZ R3, R6, R3 ;  /* 0x0000000306037220 */ /* 0x001fe20000410000 */
[----:B------:R-:W-:Y:S01]  /*03b0*/  FMUL.FTZ R11, R7, R14 ;  /* 0x0000000e070b7220 */ /* 0x000fe20000410000 */
[----:B------:R-:W-:Y:S01]  /*03c0*/  FMUL.FTZ R6, R10, UR6 ;  /* 0x000000060a067c20 */ /* 0x000fe20008410000 */
[----:B------:R-:W-:Y:S01]  /*03d0*/  FMUL.FTZ R5, R9, UR6 ;  /* 0x0000000609057c20 */ /* 0x000fe20008410000 */
[----:B------:R-:W-:Y:S01]  /*03e0*/  FMUL.FTZ R10, R3, UR6 ;  /* 0x00000006030a7c20 */ /* 0x000fe20008410000 */
[----:B------:R-:W-:Y:S01]  /*03f0*/  FMUL.FTZ R9, R2, UR6 ;  /* 0x0000000602097c20 */ /* 0x000fe20008410000 */
[----:B------:R-:W-:Y:S01]  /*0400*/  FMUL.FTZ R7, R0, UR6 ;  /* 0x0000000600077c20 */ /* 0x000fe20008410000 */
[----:B------:R-:W-:-:S04]  /*0410*/  FMUL.FTZ R11, R11, UR6 ;  /* 0x000000060b0b7c20 */ /* 0x000fc80008410000 */
[----:B------:R-:W-:Y:S04]  /*0420*/  STG.E.128 desc[UR4][R12.64], R4 ;  /* 0x000000040c007986 */ /* 0x000fe8000c101d04 */
[----:B------:R-:W-:Y:S01]  /*0430*/  STG.E.128 desc[UR4][R12.64+0x10], R8 ;  /* 0x000010080c007986 */ /* 0x000fe2000c101d04 */
[----:B------:R-:W-:Y:S05]  /*0440*/  EXIT ;  /* 0x000000000000794d */ /* 0x000fea0003800000 */
.L_x_7260:
[----:B------:R-:W0:Y:S01]  /*0450*/  S2R R7, SR_TID.X ;  /* 0x0000000000077919 */ /* 0x000e220000002100 */
[----:B------:R-:W-:Y:S01]  /*0460*/  HFMA2.MMA R25, -RZ, RZ, 0, 0 ;  /* 0x00000000ff197435 */ /* 0x000fe200000001ff */
[----:B------:R-:W-:Y:S01]  /*0470*/  ULDC UR6, c[0x0][0x218] ;  /* 0x0000860000067ab9 */ /* 0x000fe20000000800 */
[----:B0-----:R-:W-:Y:S02]  /*0480*/  ISETP.GE.AND P4, PT, R7, R2, PT ;  /* 0x000000020700720c */ /* 0x001fe40003f86270 */
[----:B------:R-:W-:-:S11]  /*0490*/  MOV R22, R7 ;  /* 0x0000000700167202 */ /* 0x000fd60000000f00 */
[----:B------:R-:W-:Y:S01]  /*04a0*/  @!P4 IMAD.IADD R23, R0, 0x1, R22 ;  /* 0x000000010017c824 */ /* 0x000fe200078e0216 */
[----:B------:R-:W0:Y:S01]  /*04b0*/  @!P4 LDC.64 R10, c[0x0][0x230] ;  /* 0x00008c00ff0acb82 */ /* 0x000e220000000a00 */
[----:B------:R-:W-:-:S05]  /*04c0*/  @!P4 VIADD R22, R22, 0x80 ;  /* 0x000000801616c836 */ /* 0x000fca0000000000 */
[----:B------:R-:W-:Y:S02]  /*04d0*/  ISETP.GE.AND P0, PT, R22, R2, PT ;  /* 0x000000021600720c */ /* 0x000fe40003f06270 */
[----:B------:R-:W1:Y:S11]  /*04e0*/  @!P4 LDC.64 R8, c[0x0][0x238] ;  /* 0x00008e00ff08cb82 */ /* 0x000e760000000a00 */
[----:B------:R-:W2:Y:S01]  /*04f0*/  @!P0 LDC.64 R4, c[0x0][0x238] ;  /* 0x00008e00ff048b82 */ /* 0x000ea20000000a00 */
[----:B------:R-:W-:-:S07]  /*0500*/  @!P0 IADD3 R3, R0, R22, RZ ;  /* 0x0000001600038210 */ /* 0x000fce0007ffe0ff */
[----:B------:R-:W3:Y:S01]  /*0510*/  @!P0 LDC.64 R20, c[0x0][0x230] ;  /* 0x00008c00ff148b82 */ /* 0x000ee20000000a00 */
[----:B--2---:R-:W-:-:S05]  /*0520*/  @!P0 IADD3 R4, P1, R3, R4, RZ ;  /* 0x0000000403048210 */ /* 0x004fca0007f3e0ff */
[----:B------:R-:W-:-:S05]  /*0530*/  @!P0 IMAD.X R5, RZ, RZ, R5, P1 ;  /* 0x000000ffff058224 */ /* 0x000fca00008e0605 */
        /* <DEDUP_REMOVED lines=15> */
[----:B------:R-:W-:Y:S01]  /*0630*/  @!P5 IMAD.IADD R18, R0, 0x1, R22 ;  /* 0x000000010012d824 */ /* 0x000fe200078e0216 */
[----:B------:R-:W-:Y:S01]  /*0640*/  @!P5 IADD3 R22, R22, 0x80, RZ ;  /* 0x000000801616d810 */ /* 0x000fe20007ffe0ff */
[----:B------:R-:W1:Y:S03]  /*0650*/  @!P5 LDC.64 R16, c[0x0][0x230] ;  /* 0x00008c00ff10db82 */ /* 0x000e660000000a00 */
[----:B------:R-:W-:-:S05]  /*0660*/  ISETP.GE.AND P3, PT, R22, R2, PT ;  /* 0x000000021600720c */ /* 0x000fca0003f66270 */
[----:B0-----:R-:W0:Y:S08]  /*0670*/  @!P5 LDC.64 R10, c[0x0][0x238] ;  /* 0x00008e00ff0adb82 */ /* 0x001e300000000a00 */
[----:B------:R-:W-:Y:S01]  /*0680*/  @!P3 IMAD.IADD R24, R0, 0x1, R22 ;  /* 0x000000010018b824 */ /* 0x000fe200078e0216 */
[----:B------:R-:W0:Y:S01]  /*0690*/  @!P3 LDC.64 R26, c[0x0][0x230] ;  /* 0x00008c00ff1abb82 */ /* 0x000e220000000a00 */
[----:B------:R-:W-:-:S05]  /*06a0*/  @!P3 VIADD R22, R22, 0x80 ;  /* 0x000000801616b836 */ /* 0x000fca0000000000 */
[----:B------:R-:W-:Y:S01]  /*06b0*/  ISETP.GE.AND P2, PT, R22, R2, PT ;  /* 0x000000021600720c */ /* 0x000fe20003f46270 */
[----:B---3--:R-:W-:-:S04]  /*06c0*/  @!P6 IMAD.WIDE.U32 R12, R19, 0x4, R12 ;  /* 0x00000004130ce825 */ /* 0x008fc800078e000c */
[----:B-1----:R-:W-:Y:S01]  /*06d0*/  IMAD.MOV.U32 R20, RZ, RZ, RZ ;  /* 0x000000ffff147224 */ /* 0x002fe200078e00ff */
[----:B------:R1:W3:Y:S01]  /*06e0*/  @!P6 LDG.E R4, desc[UR4][R12.64] ;  /* 0x000000040c04e981 */ /* 0x0002e2000c1e1900 */
[----:B------:R-:W-:-:S06]  /*06f0*/  @!P4 IMAD.X R9, RZ, RZ, R9, P1 ;  /* 0x000000ffff09c224 */ /* 0x000fcc00008e0609 */
[----:B------:R-:W-:Y:S01]  /*0700*/  @!P2 IMAD.IADD R23, R0, 0x1, R22 ;  /* 0x000000010017a824 */ /* 0x000fe200078e0216 */
[----:B------:R-:W-:Y:S01]  /*0710*/  @!P2 IADD3 R22, R22, 0x80, RZ ;  /* 0x000000801616a810 */ /* 0x000fe20007ffe0ff */
[----:B------:R-:W-:Y:S01]  /*0720*/  @!P5 IMAD.WIDE.U32 R16, R18, 0x4, R16 ;  /* 0x000000041210d825 */ /* 0x000fe200078e0010 */
[----:B-1----:R-:W1:Y:S02]  /*0730*/  @!P3 LDC.64 R12, c[0x0][0x238] ;  /* 0x00008e00ff0cbb82 */ /* 0x002e640000000a00 */
[----:B------:R-:W-:Y:S02]  /*0740*/  ISETP.GE.AND P1, PT, R22, R2, PT ;  /* 0x000000021600720c */ /* 0x000fe40003f26270 */
[----:B------:R-:W-:Y:S01]  /*0750*/  P2R R21, PR, RZ, 0x10 ;  /* 0x00000010ff157803 */ /* 0x000fe20000000000 */
[----:B0-----:R-:W-:-:S05]  /*0760*/  @!P3 IMAD.WIDE.U32 R26, R24, 0x4, R26 ;  /* 0x00000004181ab825 */ /* 0x001fca00078e001a */
[----:B------:R0:W2:Y:S02]  /*0770*/  @!P3 LDG.E R25, desc[UR4][R26.64] ;  /* 0x000000041a19b981 */ /* 0x0000a4000c1e1900 */
[----:B0-----:R-:W0:Y:S02]  /*0780*/  @!P2 LDC.64 R26, c[0x0][0x230] ;  /* 0x00008c00ff1aab82 */ /* 0x001e240000000a00 */
[----:B0-----:R-:W-:Y:S01]  /*0790*/  @!P2 IMAD.WIDE.U32 R26, R23, 0x4, R26 ;  /* 0x00000004171aa825 */ /* 0x001fe200078e001a */
[----:B----4-:R-:W-:Y:S02]  /*07a0*/  @!P0 I2FP.F32.U32 R20, R6 ;  /* 0x0000000600148245 */ /* 0x010fe40000201000 */
[----:B------:R-:W-:Y:S02]  /*07b0*/  MOV R6, RZ ;  /* 0x000000ff00067202 */ /* 0x000fe40000000f00 */
[----:B------:R-:W-:-:S04]  /*07c0*/  @!P6 IADD3 R14, P0, R19, R14, RZ ;  /* 0x0000000e130ee210 */ /* 0x000fc80007f1e0ff */
[----:B------:R0:W4:Y:S01]  /*07d0*/  @!P5 LDG.E R6, desc[UR4][R16.64] ;  /* 0x000000041006d981 */ /* 0x000122000c1e1900 */
[----:B------:R-:W-:Y:S01]  /*07e0*/  @!P6 IMAD.X R15, RZ, RZ, R15, P0 ;  /* 0x000000ffff0fe224 */ /* 0x000fe200000e060f */
[----:B------:R-:W-:Y:S02]  /*07f0*/  @!P5 IADD3 R10, P0, R18, R10, RZ ;  /* 0x0000000a120ad210 */ /* 0x000fe40007f1e0ff */
[----:B------:R-:W5:Y:S02]  /*0800*/  @!P1 LDC.64 R18, c[0x0][0x238] ;  /* 0x00008e00ff129b82 */ /* 0x000f640000000a00 */
[----:B------:R-:W3:Y:S06]  /*0810*/  @!P6 LDG.E.U8 R14, desc[UR4][R14.64] ;  /* 0x000000040e0ee981 */ /* 0x000eec000c1e1100 */
[----:B0-----:R-:W0:Y:S01]  /*0820*/  @!P2 LDC.64 R16, c[0x0][0x238] ;  /* 0x00008e00ff10ab82 */ /* 0x001e220000000a00 */
[----:B------:R-:W-:Y:S01]  /*0830*/  @!P5 IMAD.X R11, RZ, RZ, R11, P0 ;  /* 0x000000ffff0bd224 */ /* 0x000fe200000e060b */
[----:B-1----:R-:W-:-:S04]  /*0840*/  @!P3 IADD3 R28, P0, R24, R12, RZ ;  /* 0x0000000c181cb210 */ /* 0x002fc80007f1e0ff */
[----:B------:R-:W-:Y:S01]  /*0850*/  @!P3 IADD3.X R29, RZ, R13, RZ, P0, !PT ;  /* 0x0000000dff1db210 */ /* 0x000fe200007fe4ff */
[----:B------:R1:W4:Y:S04]  /*0860*/  @!P5 LDG.E.U8 R15, desc[UR4][R10.64] ;  /* 0x000000040a0fd981 */ /* 0x000328000c1e1100 */
[----:B------:R-:W4:Y:S01]  /*0870*/  @!P3 LDG.E.U8 R28, desc[UR4][R28.64] ;  /* 0x000000041c1cb981 */ /* 0x000f22000c1e1100 */
[----:B0-----:R-:W-:Y:S01]  /*0880*/  @!P2 IADD3 R30, P0, R23, R16, RZ ;  /* 0x00000010171ea210 */ /* 0x001fe20007f1e0ff */
[----:B------:R-:W-:Y:S02]  /*0890*/  @!P1 IMAD.IADD R16, R0, 0x1, R22 ;  /* 0x0000000100109824 */ /* 0x000fe400078e0216 */
[----:B------:R-:W-:Y:S01]  /*08a0*/  @!P1 VIADD R22, R22, 0x80 ;  /* 0x0000008016169836 */ /* 0x000fe20000000000 */
[----:B------:R-:W-:-:S02]  /*08b0*/  @!P2 IADD3.X R31, RZ, R17, RZ, P0, !PT ;  /* 0x00000011ff1fa210 */ /* 0x000fc400007fe4ff */
[----:B-----5:R-:W-:Y:S01]  /*08c0*/  @!P1 IADD3 R18, P0, R16, R18, RZ ;  /* 0x0000001210129210 */ /* 0x020fe20007f1e0ff */
[----:B------:R-:W-:Y:S02]  /*08d0*/  IMAD.MOV.U32 R17, RZ, RZ, RZ ;  /* 0x000000ffff117224 */ /* 0x000fe400078e00ff */
[----:B------:R-:W5:Y:S01]  /*08e0*/  @!P2 LDG.E.U8 R30, desc[UR4][R30.64] ;  /* 0x000000041e1ea981 */ /* 0x000f62000c1e1100 */
[----:B------:R-:W-:Y:S02]  /*08f0*/  @!P1 IADD3.X R19, RZ, R19, RZ, P0, !PT ;  /* 0x00000013ff139210 */ /* 0x000fe400007fe4ff */
[----:B------:R-:W-:Y:S01]  /*0900*/  ISETP.GE.AND P0, PT, R22, R2, PT ;  /* 0x000000021600720c */ /* 0x000fe20003f06270 */
[----:B------:R-:W2:Y:S04]  /*0910*/  @!P2 LDG.E R17, desc[UR4][R26.64] ;  /* 0x000000041a11a981 */ /* 0x000ea8000c1e1900 */
[----:B------:R-:W3:Y:S08]  /*0920*/  @!P1 LDG.E.U8 R18, desc[UR4][R18.64] ;  /* 0x0000000412129981 */ /* 0x000ef0000c1e1100 */
[----:B------:R-:W0:Y:S01]  /*0930*/  @!P0 LDC.64 R12, c[0x0][0x238] ;  /* 0x00008e00ff0c8b82 */ /* 0x000e220000000a00 */
[----:B------:R-:W-:-:S07]  /*0940*/  @!P0 IADD3 R22, R0, R22, RZ ;  /* 0x0000001600168210 */ /* 0x000fce0007ffe0ff */
[----:B-1----:R-:W1:Y:S01]  /*0950*/  @!P0 LDC.64 R10, c[0x0][0x230] ;  /* 0x00008c00ff0a8b82 */ /* 0x002e620000000a00 */
[----:B0-----:R-:W-:-:S05]  /*0960*/  @!P0 IADD3 R12, P4, R22, R12, RZ ;  /* 0x0000000c160c8210 */ /* 0x001fca0007f9e0ff */
[----:B------:R-:W-:Y:S01]  /*0970*/  @!P0 IMAD.X R13, RZ, RZ, R13, P4 ;  /* 0x000000ffff0d8224 */ /* 0x000fe200020e060d */
[----:B------:R-:W-:Y:S01]  /*0980*/  ISETP.NE.AND P4, PT, R21, RZ, PT ;  /* 0x000000ff1500720c */ /* 0x000fe20003f85270 */
[----:B-1----:R-:W-:-:S03]  /*0990*/  @!P0 IMAD.WIDE.U32 R10, R22, 0x4, R10 ;  /* 0x00000004160a8825 */ /* 0x002fc600078e000a */
[----:B------:R-:W4:Y:S09]  /*09a0*/  @!P0 LDG.E.U8 R23, desc[UR4][R12.64] ;  /* 0x000000040c178981 */ /* 0x000f32000c1e1100 */
[----:B------:R0:W4:Y:S02]  /*09b0*/  @!P4 LDG.E.U8 R21, desc[UR4][R8.64] ;  /* 0x000000040815c981 */ /* 0x000124000c1e1100 */
[----:B0-----:R-:W0:Y:S01]  /*09c0*/  @!P1 LDC.64 R8, c[0x0][0x230] ;  /* 0x00008c00ff089b82 */ /* 0x001e220000000a00 */
[----:B------:R-:W-:-:S06]  /*09d0*/  IMAD.MOV.U32 R22, RZ, RZ, RZ ;  /* 0x000000ffff167224 */ /* 0x000fcc00078e00ff */
[----:B------:R-:W4:Y:S01]  /*09e0*/  @!P0 LDG.E R22, desc[UR4][R10.64] ;  /* 0x000000040a168981 */ /* 0x000f22000c1e1900 */
[----:B0-----:R-:W-:Y:S01]  /*09f0*/  @!P1 IMAD.WIDE.U32 R8, R16, 0x4, R8 ;  /* 0x0000000410089825 */ /* 0x001fe200078e0008 */
[----:B------:R-:W-:-:S06]  /*0a00*/  MOV R16, RZ ;  /* 0x000000ff00107202 */ /* 0x000fcc0000000f00 */
[----:B------:R0:W4:Y:S01]  /*0a10*/  @!P1 LDG.E R16, desc[UR4][R8.64] ;  /* 0x0000000408109981 */ /* 0x000122000c1e1900 */
[----:B------:R-:W-:Y:S01]  /*0a20*/  HFMA2.MMA R24, -RZ, RZ, 0, 0 ;  /* 0x00000000ff187435 */ /* 0x000fe200000001ff */
[----:B0-----:R-:W0:Y:S01]  /*0a30*/  @!P4 LDC.64 R8, c[0x0][0x228] ;  /* 0x00008a00ff08cb82 */ /* 0x001e220000000a00 */
[----:B------:R-:W-:Y:S01]  /*0a40*/  @!P4 IADD3 R19, R0, R7, RZ ;  /* 0x000000070013c210 */ /* 0x000fe20007ffe0ff */
[----:B------:R-:W-:Y:S02]  /*0a50*/  IMAD.MOV.U32 R11, RZ, RZ, RZ ;  /* 0x000000ffff0b7224 */ /* 0x000fe400078e00ff */
[----:B------:R-:W-:Y:S01]  /*0a60*/  FMUL.FTZ R3, R20, R3 ;  /* 0x0000000314037220 */ /* 0x000fe20000410000 */
[----:B------:R-:W-:Y:S04]  /*0a70*/  BSSY B0, `(.L_x_7261) ;  /* 0x000004b000007945 */ /* 0x000fe80003800000 */
[----:B------:R-:W-:Y:S01]  /*0a80*/  BSSY B1, `(.L_x_7262) ;  /* 0x0000043000017945 */ /* 0x000fe20003800000 */
[----:B0-----:R-:W-:Y:S01]  /*0a90*/  @!P4 IMAD.WIDE.U32 R12, R19, 0x4, R8 ;  /* 0x00000004130cc825 */ /* 0x001fe200078e0008 */
[----:B------:R-:W-:-:S02]  /*0aa0*/  CS2R R8, SRZ ;  /* 0x0000000000087805 */ /* 0x000fc4000001ff00 */
[----:B-----5:R-:W-:Y:S02]  /*0ab0*/  @!P2 I2FP.F32.U32 R8, R30 ;  /* 0x0000001e0008a245 */ /* 0x020fe40000201000 */
[----:B---3--:R-:W-:-:S03]  /*0ac0*/  @!P1 I2FP.F32.U32 R9, R18 ;  /* 0x0000001200099245 */ /* 0x008fc60000201000 */
[----:B--2---:R-:W-:Y:S01]  /*0ad0*/  FMUL.FTZ R8, R8, R17 ;  /* 0x0000001108087220 */ /* 0x004fe20000410000 */
[----:B----4-:R-:W-:Y:S01]  /*0ae0*/  @!P4 I2FP.F32.U32 R24, R21 ;  /* 0x000000150018c245 */ /* 0x010fe20000201000 */
[----:B------:R-:W-:Y:S01]  /*0af0*/  IMAD.MOV.U32 R21, RZ, RZ, RZ ;  /* 0x000000ffff157224 */ /* 0x000fe200078e00ff */
[----:B------:R-:W-:Y:S01]  /*0b00*/  @!P6 I2FP.F32.U32 R21, R14 ;  /* 0x0000000e0015e245 */ /* 0x000fe20000201000 */
[----:B------:R-:W-:-:S04]  /*0b10*/  VIADD R14, R7, 0x80 ;  /* 0x00000080070e7836 */ /* 0x000fc80000000000 */
[----:B------:R-:W-:Y:S02]  /*0b20*/  @!P4 IMAD.MOV.U32 R7, RZ, RZ, R14 ;  /* 0x000000ffff07c224 */ /* 0x000fe400078e000e */
[----:B------:R-:W-:Y:S01]  /*0b30*/  FMUL.FTZ R21, R21, R4 ;  /* 0x0000000415157220 */ /* 0x000fe20000410000 */
[----:B------:R-:W-:Y:S01]  /*0b40*/  HFMA2.MMA R4, -RZ, RZ, 0, 0 ;  /* 0x00000000ff047435 */ /* 0x000fe200000001ff */
[----:B------:R-:W-:Y:S01]  /*0b50*/  @!P0 I2FP.F32.U32 R11, R23 ;  /* 0x00000017000b8245 */ /* 0x000fe20000201000 */
[----:B------:R-:W-:Y:S01]  /*0b60*/  FMUL.FTZ R24, R24, R5 ;  /* 0x0000000518187220 */ /* 0x000fe20000410000 */
[----:B------:R-:W-:Y:S02]  /*0b70*/  ISETP.GE.AND P0, PT, R7, R2, PT ;  /* 0x000000020700720c */ /* 0x000fe40003f06270 */
[----:B------:R-:W-:Y:S02]  /*0b80*/  MOV R5, RZ ;  /* 0x000000ff00057202 */ /* 0x000fe40000000f00 */
[----:B------:R-:W-:-:S02]  /*0b90*/  @!P5 I2FP.F32.U32 R5, R15 ;  /* 0x0000000f0005d245 */ /* 0x000fc40000201000 */
[----:B------:R-:W-:Y:S01]  /*0ba0*/  @!P3 I2FP.F32.U32 R4, R28 ;  /* 0x0000001c0004b245 */ /* 0x000fe20000201000 */
[----:B------:R-:W-:Y:S01]  /*0bb0*/  FMUL.FTZ R19, R24, UR6 ;  /* 0x0000000618137c20 */ /* 0x000fe20008410000 */
[----:B------:R-:W-:Y:S01]  /*0bc0*/  FMUL.FTZ R11, R11, R22 ;  /* 0x000000160b0b7220 */ /* 0x000fe20000410000 */
[----:B------:R-:W-:Y:S02]  /*0bd0*/  FMUL.FTZ R5, R5, R6 ;  /* 0x0000000605057220 */ /* 0x000fe40000410000 */
        /* <DEDUP_REMOVED lines=12> */
[----:B------:R-:W-:Y:S01]  /*0ca0*/  IADD3 R11, R0, R7, RZ ;  /* 0x00000007000b7210 */ /* 0x000fe20007ffe0ff */
[----:B------:R-:W-:-:S05]  /*0cb0*/  VIADD R7, R7, 0x80 ;  /* 0x0000008007077836 */ /* 0x000fca0000000000 */
[----:B------:R-:W-:Y:S01]  /*0cc0*/  ISETP.GE.AND P0, PT, R7, R2, PT ;  /* 0x000000020700720c */ /* 0x000fe20003f06270 */
[----:B0-----:R-:W-:-:S05]  /*0cd0*/  IMAD.WIDE.U32 R8, R11, 0x4, R8 ;  /* 0x000000040b087825 */ /* 0x001fca00078e0008 */
[----:B------:R0:W-:Y:S07]  /*0ce0*/  STG.E desc[UR4][R8.64], R13 ;  /* 0x0000000d08007986 */ /* 0x0001ee000c101904 */
[----:B------:R-:W-:Y:S05]  /*0cf0*/  @P0 BRA `(.L_x_7264) ;  /* 0x0000000000300947 */ /* 0x000fea0003800000 */
[----:B0-----:R-:W0:Y:S01]  /*0d00*/  LDC.64 R8, c[0x0][0x228] ;  /* 0x00008a00ff087b82 */ /* 0x001e220000000a00 */
[----:B------:R-:W-:Y:S01]  /*0d10*/  IADD3 R11, R0, R7, RZ ;  /* 0x00000007000b7210 */ /* 0x000fe20007ffe0ff */
[----:B------:R-:W-:-:S04]  /*0d20*/  VIADD R7, R7, 0x80 ;  /* 0x0000008007077836 */ /* 0x000fc80000000000 */
[----:B0-----:R-:W-:-:S05]  /*0d30*/  IMAD.WIDE.U32 R8, R11, 0x4, R8 ;  /* 0x000000040b087825 */ /* 0x001fca00078e0008 */
[----:B------:R0:W-:Y:S02]  /*0d40*/  STG.E desc[UR4][R8.64], R21 ;  /* 0x0000001508007986 */ /* 0x0001e4000c101904 */
.L_x_7263:
[----:B------:R-:W-:-:S13]  /*0d50*/  ISETP.GE.AND P0, PT, R7, R2, PT ;  /* 0x000000020700720c */ /* 0x000fda0003f06270 */
[----:B------:R-:W-:Y:S05]  /*0d60*/  @P0 BRA `(.L_x_7265) ;  /* 0x0000000000300947 */ /* 0x000fea0003800000 */
[----:B0-----:R-:W0:Y:S01]  /*0d70*/  LDC.64 R8, c[0x0][0x228] ;  /* 0x00008a00ff087b82 */ /* 0x001e220000000a00 */
[----:B------:R-:W-:Y:S01]  /*0d80*/  IADD3 R11, R0, R7, RZ ;  /* 0x00000007000b7210 */ /* 0x000fe20007ffe0ff */
[----:B------:R-:W-:-:S04]  /*0d90*/  VIADD R7, R7, 0x80 ;  /* 0x0000008007077836 */ /* 0x000fc80000000000 */
[----:B0-----:R-:W-:-:S05]  /*0da0*/  IMAD.WIDE.U32 R8, R11, 0x4, R8 ;  /* 0x000000040b087825 */ /* 0x001fca00078e0008 */
[----:B------:R1:W-:Y:S02]  /*0db0*/  STG.E desc[UR4][R8.64], R15 ;  /* 0x0000000f08007986 */ /* 0x0003e4000c101904 */
.L_x_7264:
[----:B------:R-:W-:-:S13]  /*0dc0*/  ISETP.GE.AND P0, PT, R7, R2, PT ;  /* 0x000000020700720c */ /* 0x000fda0003f06270 */
[----:B------:R-:W-:Y:S05]  /*0dd0*/  @P0 BRA `(.L_x_7266) ;  /* 0x0000000000340947 */ /* 0x000fea0003800000 */
[----:B01----:R-:W0:Y:S01]  /*0de0*/  LDC.64 R8, c[0x0][0x228] ;  /* 0x00008a00ff087b82 */ /* 0x003e220000000a00 */
[----:B------:R-:W-:Y:S01]  /*0df0*/  IADD3 R11, R0, R7, RZ ;  /* 0x00000007000b7210 */ /* 0x000fe20007ffe0ff */
[----:B------:R-:W-:-:S04]  /*0e00*/  VIADD R7, R7, 0x80 ;  /* 0x0000008007077836 */ /* 0x000fc80000000000 */
[----:B0-----:R-:W-:-:S05]  /*0e10*/  IMAD.WIDE.U32 R8, R11, 0x4, R8 ;  /* 0x000000040b087825 */ /* 0x001fca00078e0008 */
[----:B------:R1:W-:Y:S02]  /*0e20*/  STG.E desc[UR4][R8.64], R6 ;  /* 0x0000000608007986 */ /* 0x0003e4000c101904 */
.L_x_7265:
[----:B------:R-:W-:-:S13]  /*0e30*/  ISETP.GE.AND P0, PT, R7, R2, PT ;  /* 0x000000020700720c */ /* 0x000fda0003f06270 */
[----:B------:R-:W-:Y:S05]  /*0e40*/  @P0 BREAK B1 ;  /* 0x0000000000010942 */ /* 0x000fea0003800000 */
[----:B------:R-:W-:Y:S05]  /*0e50*/  @P0 BRA `(.L_x_7267) ;  /* 0x0000000000300947 */ /* 0x000fea0003800000 */
[----:B01----:R-:W0:Y:S01]  /*0e60*/  LDC.64 R8, c[0x0][0x228] ;  /* 0x00008a00ff087b82 */ /* 0x003e220000000a00 */
[----:B------:R-:W-:Y:S01]  /*0e70*/  IADD3 R11, R0, R7, RZ ;  /* 0x00000007000b7210 */ /* 0x000fe20007ffe0ff */
[----:B------:R-:W-:-:S04]  /*0e80*/  VIADD R7, R7, 0x80 ;  /* 0x0000008007077836 */ /* 0x000fc80000000000 */
[----:B0-----:R-:W-:-:S05]  /*0e90*/  IMAD.WIDE.U32 R8, R11, 0x4, R8 ;  /* 0x000000040b087825 */ /* 0x001fca00078e0008 */
[----:B------:R2:W-:Y:S02]  /*0ea0*/  STG.E desc[UR4][R8.64], R5 ;  /* 0x0000000508007986 */ /* 0x0005e4000c101904 */
.L_x_7266:
[----:B------:R-:W-:Y:S05]  /*0eb0*/  BSYNC B1 ;  /* 0x0000000000017941 */ /* 0x000fea0003800000 */
.L_x_7262:
[----:B------:R-:W-:-:S13]  /*0ec0*/  ISETP.GE.AND P0, PT, R7, R2, PT ;  /* 0x000000020700720c */ /* 0x000fda0003f06270 */
[----:B012---:R-:W0:Y:S01]  /*0ed0*/  @!P0 LDC.64 R8, c[0x0][0x228] ;  /* 0x00008a00ff088b82 */ /* 0x007e220000000a00 */
[----:B------:R-:W-:Y:S01]  /*0ee0*/  @!P0 IADD3 R5, R0, R7, RZ ;  /* 0x0000000700058210 */ /* 0x000fe20007ffe0ff */
[----:B------:R-:W-:-:S04]  /*0ef0*/  @!P0 VIADD R7, R7, 0x80 ;  /* 0x0000008007078836 */ /* 0x000fc80000000000 */
[----:B0-----:R-:W-:-:S05]  /*0f00*/  @!P0 IMAD.WIDE.U32 R8, R5, 0x4, R8 ;  /* 0x0000000405088825 */ /* 0x001fca00078e0008 */
[----:B------:R2:W-:Y:S02]  /*0f10*/  @!P0 STG.E desc[UR4][R8.64], R4 ;  /* 0x0000000408008986 */ /* 0x0005e4000c101904 */
.L_x_7267:
[----:B------:R-:W-:Y:S05]  /*0f20*/  BSYNC B0 ;  /* 0x0000000000007941 */ /* 0x000fea0003800000 */
.L_x_7261:
[----:B------:R-:W-:Y:S05]  /*0f30*/  WARPSYNC.ALL ;  /* 0x0000000000007948 */ /* 0x000fea0003800000 */
[----:B------:R-:W-:-:S13]  /*0f40*/  ISETP.GE.AND P0, PT, R7, R2, PT ;  /* 0x000000020700720c */ /* 0x000fda0003f06270 */
[----:B------:R-:W-:Y:S05]  /*0f50*/  @P0 EXIT ;  /* 0x000000000000094d */ /* 0x000fea0003800000 */
[----:B--2---:R-:W2:Y:S01]  /*0f60*/  LDC.64 R4, c[0x0][0x228] ;  /* 0x00008a00ff047b82 */ /* 0x004ea20000000a00 */
[----:B------:R-:W-:-:S05]  /*0f70*/  IADD3 R7, R0, R7, RZ ;  /* 0x0000000700077210 */ /* 0x000fca0007ffe0ff */
[----:B--2---:R-:W-:-:S05]  /*0f80*/  IMAD.WIDE.U32 R4, R7, 0x4, R4 ;  /* 0x0000000407047825 */ /* 0x004fca00078e0004 */
[----:B------:R-:W-:Y:S01]  /*0f90*/  STG.E desc[UR4][R4.64], R3 ;  /* 0x0000000304007986 */ /* 0x000fe2000c101904 */
[----:B------:R-:W-:Y:S05]  /*0fa0*/  EXIT ;  /* 0x000000000000794d */ /* 0x000fea0003800000 */
.L_x_7268:
        /* <DEDUP_REMOVED lines=13> */
.L_x_11784:


//--------------------- .text._ZN2at6native18elementwise_kernelILi128ELi4EZNS0_15gpu_kernel_implIZNS0_43_GLOBAL__N__7cc8d1ed_10_Dropout_cu_0e96ed3819masked_scale_kernelIhddEEvRNS_6TensorERKS5_S8_T1_EUldhE_EEvRNS_18TensorIteratorBaseERKT_EUliE_EEviS9_ --------------------------
	.section	.text._ZN2at6native18elementwise_kernelILi128ELi4EZNS0_15gpu_kernel_implIZNS0_43_GLOBAL__N__7cc8d1ed_10_Dropout_cu_0e96ed3819masked_scale_kernelIhddEEvRNS_6TensorERKS5_S8_T1_EUldhE_EEvRNS_18TensorIteratorBaseERKT_EUliE_EEviS9_,"ax",@progbits
	.align	128
        .global         _ZN2at6native18elementwise_kernelILi128ELi4EZNS0_15gpu_kernel_implIZNS0_43_GLOBAL__N__7cc8d1ed_10_Dropout_cu_0e96ed3819masked_scale_kernelIhddEEvRNS_6TensorERKS5_S8_T1_EUldhE_EEvRNS_18TensorIteratorBaseERKT_EUliE_EEviS9_
        .type           _ZN2at6native18elementwise_kernelILi128ELi4EZNS0_15gpu_kernel_implIZNS0_43_GLOBAL__N__7cc8d1ed_10_Dropout_cu_0e96ed3819masked_scale_kernelIhddEEvRNS_6TensorERKS5_S8_T1_EUldhE_EEvRNS_18TensorIteratorBaseERKT_EUliE_EEviS9_,@function
        .size           _ZN2at6native18elementwise_kernelILi128ELi4EZNS0_15gpu_kernel_implIZNS0_43_GLOBAL__N__7cc8d1ed_10_Dropout_cu_0e96ed3819masked_scale_kernelIhddEEvRNS_6TensorERKS5_S8_T1_EUldhE_EEvRNS_18TensorIteratorBaseERKT_EUliE_EEviS9_,(.L_x_11785 - _ZN2at6native18elementwise_kernelILi128ELi4EZNS0_15gpu_kernel_implIZNS0_43_GLOBAL__N__7cc8d1ed_10_Dropout_cu_0e96ed3819masked_scale_kernelIhddEEvRNS_6TensorERKS5_S8_T1_EUldhE_EEvRNS_18TensorIteratorBaseERKT_EUliE_EEviS9_)
        .other          _ZN2at6native18elementwise_kernelILi128ELi4EZNS0_15gpu_kernel_implIZNS0_43_GLOBAL__N__7cc8d1ed_10_Dropout_cu_0e96ed3819masked_scale_kernelIhddEEvRNS_6TensorERKS5_S8_T1_EUldhE_EEvRNS_18TensorIteratorBaseERKT_EUliE_EEviS9_,@"STO_CUDA_ENTRY STV_DEFAULT"
_ZN2at6native18elementwise_kernelILi128ELi4EZNS0_15gpu_kernel_implIZNS0_43_GLOBAL__N__7cc8d1ed_10_Dropout_cu_0e96ed3819masked_scale_kernelIhddEEvRNS_6TensorERKS5_S8_T1_EUldhE_EEvRNS_18TensorIteratorBaseERKT_EUliE_EEviS9_:
.text._ZN2at6native18elementwise_kernelILi128ELi4EZNS0_15gpu_kernel_implIZNS0_43_GLOBAL__N__7cc8d1ed_10_Dropout_cu_0e96ed3819masked_scale_kernelIhddEEvRNS_6TensorERKS5_S8_T1_EUldhE_EEvRNS_18TensorIteratorBaseERKT_EUliE_EEviS9_:
        /* <DEDUP_REMOVED lines=365> */
.L_x_7271:
        /* <DEDUP_REMOVED lines=19> */
[----:B--2---:R0:W1:Y:S01]  /*1800*/  I2F.F64.S16 R18, R2 ;  /* 0x0000000200127312 */ /* 0x0040620000101c00 */
[----:B------:R-:W-:Y:S05]  /*1810*/  BRA `(.L_x_7277) ;  /* 0x0000000c007c7947 */ /* 0x000fea0003800000 */
.L_x_7275:
[----:B------:R-:W2:Y:S02]  /*1820*/  LDG.E.U8 R2, desc[UR36][R2.64] ;  /* 0x0000002402027981 */ /* 0x000ea4000c1e1100 */
[----:B--2---:R0:W1:Y:S01]  /*1830*/  I2F.F64.U16 R18, R2 ;  /* 0x0000000200127312 */ /* 0x0040620000101800 */
[----:B------:R-:W-:Y:S05]  /*1840*/  BRA `(.L_x_7277) ;  /* 0x0000000c00707947 */ /* 0x000fea0003800000 */
.L_x_7274:
[----:B------:R-:W-:-:S13]  /*1850*/  ISETP.NE.AND P0, PT, R4, 0x2, PT ;  /* 0x000000020400780c */ /* 0x000fda0003f05270 */
[----:B------:R-:W-:Y:S05]  /*1860*/  @!P0 BRA `(.L_x_7278) ;  /* 0x0000000000288947 */ /* 0x000fea0003800000 */
[----:B------:R-:W-:-:S13]  /*1870*/  ISETP.NE.AND P0, PT, R4, 0x3, PT ;  /* 0x000000030400780c */ /* 0x000fda0003f05270 */
[----:B------:R-:W-:Y:S05]  /*1880*/  @!P0 BRA `(.L_x_7279) ;  /* 0x0000000000148947 */ /* 0x000fea0003800000 */
[----:B------:R-:W-:-:S13]  /*1890*/  ISETP.NE.AND P0, PT, R4, 0x4, PT ;  /* 0x000000040400780c */ /* 0x000fda0003f05270 */
[----:B------:R-:W-:Y:S05]  /*18a0*/  @P0 BRA `(.L_x_7276) ;  /* 0x0000000800fc0947 */ /* 0x000fea0003800000 */
[----:B------:R-:W2:Y:S02]  /*18b0*/  LDG.E.64 R18, desc[UR36][R2.64] ;  /* 0x0000002402127981 */ /* 0x000ea4000c1e1b00 */
[----:B--2---:R-:W0:Y:S01]  /*18c0*/  I2F.F64.S64 R18, R18 ;  /* 0x0000001200127312 */ /* 0x004e220000301c00 */
[----:B------:R-:W-:Y:S05]  /*18d0*/  BRA `(.L_x_7277) ;  /* 0x0000000c004c7947 */ /* 0x000fea0003800000 */
.L_x_7279:
[----:B------:R-:W2:Y:S02]  /*18e0*/  LDG.E R2, desc[UR36][R2.64] ;  /* 0x0000002402027981 */ /* 0x000ea4000c1e1900 */
[----:B--2---:R0:W1:Y:S01]  /*18f0*/  I2F.F64 R18, R2 ;  /* 0x0000000200127312 */ /* 0x0040620000201c00 */
[----:B------:R-:W-:Y:S05]  /*1900*/  BRA `(.L_x_7277) ;  /* 0x0000000c00407947 */ /* 0x000fea0003800000 */
.L_x_7278:
[----:B------:R-:W2:Y:S02]  /*1910*/  LDG.E.U16 R2, desc[UR36][R2.64] ;  /* 0x0000002402027981 */ /* 0x000ea4000c1e1500 */
[----:B--2---:R0:W1:Y:S01]  /*1920*/  I2F.F64.S16 R18, R2 ;  /* 0x0000000200127312 */ /* 0x0040620000101c00 */
[----:B------:R-:W-:Y:S05]  /*1930*/  BRA `(.L_x_7277) ;  /* 0x0000000c00347947 */ /* 0x000fea0003800000 */
.L_x_7273:
[----:B------:R-:W-:-:S13]  /*1940*/  ISETP.GT.AND P0, PT, R4, 0x6, PT ;  /* 0x000000060400780c */ /* 0x000fda0003f04270 */
[----:B------:R-:W-:Y:S05]  /*1950*/  @P0 BRA `(.L_x_7280) ;  /* 0x0000000000340947 */ /* 0x000fea0003800000 */
[----:B------:R-:W-:-:S13]  /*1960*/  ISETP.NE.AND P0, PT, R4, 0x5, PT ;  /* 0x000000050400780c */ /* 0x000fda0003f05270 */
[----:B------:R-:W-:Y:S05]  /*1970*/  @!P0 BRA `(.L_x_7281) ;  /* 0x0000000000188947 */ /* 0x000fea0003800000 */
[----:B------:R-:W-:-:S13]  /*1980*/  ISETP.NE.AND P0, PT, R4, 0x6, PT ;  /* 0x000000060400780c */ /* 0x000fda0003f05270 */
[----:B------:R-:W-:Y:S05]  /*1990*/  @P0 BRA `(.L_x_7276) ;  /* 0x0000000800c00947 */ /* 0x000fea0003800000 */
[----:B------:R-:W2:Y:S02]  /*19a0*/  LDG.E R18, desc[UR36][R2.64] ;  /* 0x0000002402127981 */ /* 0x000ea4000c1e1900 */
[----:B--2---:R-:W-:-:S06]  /*19b0*/  FMUL.FTZ R18, R18, 1 ;  /* 0x3f80000012127820 */ /* 0x004fcc0000410000 */
[----:B------:R-:W0:Y:S01]  /*19c0*/  F2F.F64.F32 R18, R18 ;  /* 0x0000001200127310 */ /* 0x000e220000201800 */
[----:B------:R-:W-:Y:S05]  /*19d0*/  BRA `(.L_x_7277) ;  /* 0x0000000c000c7947 */ /* 0x000fea0003800000 */
.L_x_7281:
[----:B------:R-:W2:Y:S02]  /*19e0*/  LDG.E.U16 R0, desc[UR36][R2.64] ;  /* 0x0000002402007981 */ /* 0x000ea4000c1e1500 */
[----:B--2---:R-:W-:-:S05]  /*19f0*/  HADD2.F32 R0, -RZ, R0.H0_H0 ;  /* 0x20000000ff007230 */ /* 0x004fca0000004100 */
[----:B------:R-:W-:-:S04]  /*1a00*/  FMUL.FTZ R0, R0, 1 ;  /* 0x3f80000000007820 */ /* 0x000fc80000410000 */
[----:B------:R0:W1:Y:S01]  /*1a10*/  F2F.F64.F32 R18, R0 ;  /* 0x0000000000127310 */ /* 0x0000620000201800 */
[----:B------:R-:W-:Y:S05]  /*1a20*/  BRA `(.L_x_7277) ;  /* 0x0000000800f87947 */ /* 0x000fea0003800000 */
.L_x_7280:
[----:B------:R-:W-:-:S13]  /*1a30*/  ISETP.NE.AND P0, PT, R4, 0x7, PT ;  /* 0x000000070400780c */ /* 0x000fda0003f05270 */
[----:B------:R-:W-:Y:S05]  /*1a40*/  @!P0 BRA `(.L_x_7282) ;  /* 0x0000000000348947 */ /* 0x000fea0003800000 */
        /* <DEDUP_REMOVED lines=8> */
.L_x_7283:
[----:B------:R-:W2:Y:S02]  /*1ad0*/  LDG.E.U16 R2, desc[UR36][R2.64] ;  /* 0x0000002402027981 */ /* 0x000ea4000c1e1500 */
[----:B--2---:R-:W-:-:S05]  /*1ae0*/  HADD2.F32 R0, -RZ, R2.H0_H0 ;  /* 0x20000002ff007230 */ /* 0x004fca0000004100 */
[----:B------:R-:W-:-:S04]  /*1af0*/  FMUL.FTZ R0, R0, 1 ;  /* 0x3f80000000007820 */ /* 0x000fc80000410000 */
[----:B------:R0:W1:Y:S01]  /*1b00*/  F2F.F64.F32 R18, R0 ;  /* 0x0000000000127310 */ /* 0x0000620000201800 */
[----:B------:R-:W-:Y:S05]  /*1b10*/  BRA `(.L_x_7277) ;  /* 0x0000000800bc7947 */ /* 0x000fea0003800000 */
.L_x_7282:
[----:B------:R0:W5:Y:S01]  /*1b20*/  LDG.E.64 R18, desc[UR36][R2.64] ;  /* 0x0000002402127981 */ /* 0x000162000c1e1b00 */
[----:B------:R-:W-:Y:S05]  /*1b30*/  BRA `(.L_x_7277) ;  /* 0x0000000800b47947 */ /* 0x000fea0003800000 */
.L_x_7272:
        /* <DEDUP_REMOVED lines=8> */
[----:B------:R-:W2:Y:S01]  /*1bc0*/  LDG.E.U8 R2, desc[UR36][R2.64] ;  /* 0x0000002402027981 */ /* 0x000ea2000c1e1100 */
[----:B------:R-:W-:Y:S01]  /*1bd0*/  IMAD.MOV.U32 R18, RZ, RZ, RZ ;  /* 0x000000ffff127224 */ /* 0x000fe200078e00ff */
[----:B--2---:R-:W-:-:S04]  /*1be0*/  ISETP.NE.AND P0, PT, R2, RZ, PT ;  /* 0x000000ff0200720c */ /* 0x004fc80003f05270 */
[----:B------:R-:W-:Y:S01]  /*1bf0*/  FSEL R19, RZ, 1.875, !P0 ;  /* 0x3ff00000ff137808 */ /* 0x000fe20004000000 */
[----:B------:R-:W-:Y:S08]  /*1c00*/  BRA `(.L_x_7277) ;  /* 0x0000000800807947 */ /* 0x000ff00003800000 */
.L_x_7286:
[----:B------:R0:W5:Y:S01]  /*1c10*/  LDG.E.64 R18, desc[UR36][R2.64] ;  /* 0x0000002402127981 */ /* 0x000162000c1e1b00 */
[----:B------:R-:W-:Y:S05]  /*1c20*/  BRA `(.L_x_7277) ;  /* 0x0000000800787947 */ /* 0x000fea0003800000 */
.L_x_7285:
        /* <DEDUP_REMOVED lines=24> */
[----:B------:R-:W-:-:S05]  /*1db0*/  LOP3.LUT R5, R5, 0x80000000, R0, 0xf8, !PT ;  /* 0x8000000005057812 */ /* 0x000fca00078ef800 */
[----:B------:R-:W-:-:S04]  /*1dc0*/  FMUL.FTZ R5, R5, 1 ;  /* 0x3f80000005057820 */ /* 0x000fc80000410000 */
[----:B------:R0:W1:Y:S01]  /*1dd0*/  F2F.F64.F32 R18, R5 ;  /* 0x0000000500127310 */ /* 0x0000620000201800 */
[----:B------:R-:W-:Y:S05]  /*1de0*/  BRA `(.L_x_7277) ;  /* 0x0000000800087947 */ /* 0x000fea0003800000 */
.L_x_7288:
        /* <DEDUP_REMOVED lines=11> */
[----:B------:R-:W-:-:S05]  /*1ea0*/  LOP3.LUT R4, R4, 0x80000000, R5, 0xf8, !PT ;  /* 0x8000000004047812 */ /* 0x000fca00078ef805 */
[----:B------:R-:W-:-:S04]  /*1eb0*/  FMUL.FTZ R4, R4, 1 ;  /* 0x3f80000004047820 */ /* 0x000fc80000410000 */
[----:B------:R0:W1:Y:S01]  /*1ec0*/  F2F.F64.F32 R18, R4 ;  /* 0x0000000400127310 */ /* 0x0000620000201800 */
[----:B------:R-:W-:Y:S05]  /*1ed0*/  BRA `(.L_x_7277) ;  /* 0x0000000400cc7947 */ /* 0x000fea0003800000 */
.L_x_7287:
[----:B------:R-:W2:Y:S02]  /*1ee0*/  LDG.E.U16 R0, desc[UR36][R2.64] ;  /* 0x0000002402007981 */ /* 0x000ea4000c1e1500 */
[----:B--2---:R-:W-:-:S04]  /*1ef0*/  IMAD.U32 R0, R0, 0x10000, RZ ;  /* 0x0001000000007824 */ /* 0x004fc800078e00ff */
[----:B------:R-:W-:-:S04]  /*1f00*/  FMUL.FTZ R0, R0, 1 ;  /* 0x3f80000000007820 */ /* 0x000fc80000410000 */
[----:B------:R0:W1:Y:S01]  /*1f10*/  F2F.F64.F32 R18, R0 ;  /* 0x0000000000127310 */ /* 0x0000620000201800 */
[----:B------:R-:W-:Y:S05]  /*1f20*/  BRA `(.L_x_7277) ;  /* 0x0000000400b87947 */ /* 0x000fea0003800000 */
.L_x_7284:
        /* <DEDUP_REMOVED lines=9> */
[----:B--2---:R0:W1:Y:S01]  /*1fc0*/  I2F.F64.U16 R18, R2 ;  /* 0x0000000200127312 */ /* 0x0040620000101800 */
[----:B------:R-:W-:Y:S05]  /*1fd0*/  BRA `(.L_x_7277) ;  /* 0x00000004008c7947 */ /* 0x000fea0003800000 */
.L_x_7291:
        /* <DEDUP_REMOVED lines=21> */
.L_x_7295:
[----:B------:R-:W-:Y:S05]  /*2130*/  BSYNC B1 ;  /* 0x0000000000017941 */ /* 0x000fea0003800000 */
.L_x_7294:
[----:B------:R-:W-:Y:S01]  /*2140*/  LEA R3, R0, 0x3b800000, 0x17 ;  /* 0x3b80000000037811 */ /* 0x000fe200078eb8ff */
[----:B------:R-:W-:-:S05]  /*2150*/  IMAD.SHL.U32 R0, R2, 0x100000, RZ ;  /* 0x0010000002007824 */ /* 0x000fca00078e00ff */
[----:B------:R-:W-:-:S07]  /*2160*/  LOP3.LUT R0, R3, R0, R4, 0xfe, !PT ;  /* 0x0000000003007212 */ /* 0x000fce00078efe04 */
.L_x_7293:
[----:B------:R-:W-:Y:S05]  /*2170*/  BSYNC B0 ;  /* 0x0000000000007941 */ /* 0x000fea0003800000 */
.L_x_7292:
[----:B------:R-:W-:-:S04]  /*2180*/  FMUL.FTZ R0, R0, 1 ;  /* 0x3f80000000007820 */ /* 0x000fc80000410000 */
[----:B------:R2:W3:Y:S01]  /*2190*/  F2F.F64.F32 R18, R0 ;  /* 0x0000000000127310 */ /* 0x0004e20000201800 */
[----:B------:R-:W-:Y:S05]  /*21a0*/  BRA `(.L_x_7277) ;  /* 0x0000000400187947 */ /* 0x000fea0003800000 */
.L_x_7290:
        /* <DEDUP_REMOVED lines=21> */
.L_x_7299:
[----:B------:R-:W-:Y:S05]  /*2300*/  BSYNC B1 ;  /* 0x0000000000017941 */ /* 0x000fea0003800000 */
.L_x_7298:
[----:B------:R-:W-:Y:S01]  /*2310*/  LEA R3, R0, 0x37800000, 0x17 ;  /* 0x3780000000037811 */ /* 0x000fe200078eb8ff */
[----:B------:R-:W-:-:S05]  /*2320*/  IMAD.SHL.U32 R0, R2, 0x200000, RZ ;  /* 0x0020000002007824 */ /* 0x000fca00078e00ff */
[----:B------:R-:W-:-:S07]  /*2330*/  LOP3.LUT R0, R3, R0, R4, 0xfe, !PT ;  /* 0x0000000003007212 */ /* 0x000fce00078efe04 */
.L_x_7297:
[----:B------:R-:W-:Y:S05]  /*2340*/  BSYNC B0 ;  /* 0x0000000000007941 */ /* 0x000fea0003800000 */
.L_x_7296:
[----:B------:R-:W-:-:S04]  /*2350*/  FMUL.FTZ R0, R0, 1 ;  /* 0x3f80000000007820 */ /* 0x000fc80000410000 */
[----:B------:R4:W0:Y:S01]  /*2360*/  F2F.F64.F32 R18, R0 ;  /* 0x0000000000127310 */ /* 0x0008220000201800 */
[----:B------:R-:W-:Y:S05]  /*2370*/  BRA `(.L_x_7277) ;  /* 0x0000000000a47947 */ /* 0x000fea0003800000 */
.L_x_7289:
        /* <DEDUP_REMOVED lines=14> */
.L_x_7303:
[----:B------:R-:W-:Y:S05]  /*2460*/  BSYNC B0 ;  /* 0x0000000000007941 */ /* 0x000fea0003800000 */
.L_x_7302:
[----:B------:R-:W-:-:S04]  /*2470*/  FMUL.FTZ R0, R0, 1 ;  /* 0x3f80000000007820 */ /* 0x000fc80000410000 */
[----:B------:R0:W1:Y:S01]  /*2480*/  F2F.F64.F32 R18, R0 ;  /* 0x0000000000127310 */ /* 0x0000620000201800 */
[----:B------:R-:W-:Y:S05]  /*2490*/  BRA `(.L_x_7277) ;  /* 0x00000000005c7947 */ /* 0x000fea0003800000 */
.L_x_7276:
        /* <DEDUP_REMOVED lines=16> */
.L_x_7304:
[----:B------:R-:W-:Y:S01]  /*25a0*/  CS2R R18, SRZ ;  /* 0x0000000000127805 */ /* 0x000fe2000001ff00 */
[----:B------:R-:W-:Y:S06]  /*25b0*/  BRA `(.L_x_7277) ;  /* 0x0000000000147947 */ /* 0x000fec0003800000 */
.L_x_7301:
[----:B------:R-:W2:Y:S02]  /*25c0*/  LDG.E.64 R18, desc[UR36][R2.64] ;  /* 0x0000002402127981 */ /* 0x000ea4000c1e1b00 */
[----:B--2---:R-:W0:Y:S01]  /*25d0*/  I2F.F64.U64 R18, R18 ;  /* 0x0000001200127312 */ /* 0x004e220000301800 */
[----:B------:R-:W-:Y:S05]  /*25e0*/  BRA `(.L_x_7277) ;  /* 0x0000000000087947 */ /* 0x000fea0003800000 */
.L_x_7300:
[----:B------:R-:W2:Y:S02]  /*25f0*/  LDG.E R2, desc[UR36][R2.64] ;  /* 0x0000002402027981 */ /* 0x000ea4000c1e1900 */
[----:B--2---:R0:W1:Y:S02]  /*2600*/  I2F.F64.U32 R18, R2 ;  /* 0x0000000200127312 */ /* 0x0040640000201800 */
.L_x_7277:
[----:B0-----:R-:W2:Y:S01]  /*2610*/  LDC.U8 R2, c[0x0][0x4a2] ;  /* 0x00012880ff027b82 */ /* 0x001ea20000000000 */
[----:B------:R-:W-:Y:S02]  /*2620*/  ULDC.64 UR4, c[0x0][0x488] ;  /* 0x0001220000047ab9 */ /* 0x000fe40000000a00 */
[----:B------:R-:W-:-:S05]  /*2630*/  IADD3 R4, P1, R24, UR4, RZ ;  /* 0x0000000418047c10 */ /* 0x000fca000ff3e0ff */
[----:B------:R-:W-:Y:S01]  /*2640*/  IMAD.X R5, RZ, RZ, UR5, P1 ;  /* 0x00000005ff057e24 */ /* 0x000fe200088e06ff */
[----:B--2-4-:R-:W-:-:S04]  /*2650*/  PRMT R0, R2, 0x9910, RZ ;  /* 0x0000991002007816 */ /* 0x014fc800000000ff */
        /* <DEDUP_REMOVED lines=12> */
.L_x_7308:
[----:B------:R0:W5:Y:S01]  /*2720*/  LDG.E.U8 R0, desc[UR36][R4.64] ;  /* 0x0000002404007981 */ /* 0x000162000c1e1100 */
[----:B------:R-:W-:Y:S05]  /*2730*/  BRA `(.L_x_7310) ;  /* 0x0000000c00647947 */ /* 0x000fea0003800000 */
.L_x_7307:
        /* <DEDUP_REMOVED lines=8> */
.L_x_7312:
[----:B------:R2:W5:Y:S01]  /*27c0*/  LDG.E.U8 R0, desc[UR36][R4.64] ;  /* 0x0000002404007981 */ /* 0x000562000c1e1100 */
[----:B------:R-:W-:Y:S05]  /*27d0*/  BRA `(.L_x_7310) ;  /* 0x0000000c003c7947 */ /* 0x000fea0003800000 */
.L_x_7311:
[----:B------:R4:W5:Y:S01]  /*27e0*/  LDG.E.U16 R0, desc[UR36][R4.64] ;  /* 0x0000002404007981 */ /* 0x000962000c1e1500 */
[----:B------:R-:W-:Y:S05]  /*27f0*/  BRA `(.L_x_7310) ;  /* 0x0000000c00347947 */ /* 0x000fea0003800000 */
.L_x_7306:
        /* <DEDUP_REMOVED lines=10> */
.L_x_7314:
[----:B------:R-:W2:Y:S02]  /*28a0*/  LDG.E.U16 R2, desc[UR36][R4.64] ;  /* 0x0000002404027981 */ /* 0x000ea4000c1e1500 */
[----:B--2---:R-:W-:-:S06]  /*28b0*/  HADD2.F32 R2, -RZ, R2.H0_H0 ;  /* 0x20000002ff027230 */ /* 0x004fcc0000004100 */
[----:B------:R-:W0:Y:S02]  /*28c0*/  F2I.S64.TRUNC R2, R2 ;  /* 0x0000000200027311 */ /* 0x000e24000020d900 */
[----:B0-----:R-:W-:Y:S01]  /*28d0*/  PRMT R0, R2, 0x7610, R0 ;  /* 0x0000761002007816 */ /* 0x001fe20000000000 */
[----:B------:R-:W-:Y:S06]  /*28e0*/  BRA `(.L_x_7310) ;  /* 0x0000000800f87947 */ /* 0x000fec0003800000 */
.L_x_7313:
        /* <DEDUP_REMOVED lines=10> */
.L_x_7316:
[----:B------:R-:W2:Y:S02]  /*2990*/  LDG.E.U16 R4, desc[UR36][R4.64] ;  /* 0x0000002404047981 */ /* 0x000ea4000c1e1500 */
[----:B--2---:R-:W-:-:S06]  /*29a0*/  HADD2.F32 R2, -RZ, R4.H0_H0 ;  /* 0x20000004ff027230 */ /* 0x004fcc0000004100 */
[----:B------:R-:W0:Y:S02]  /*29b0*/  F2I.S64.TRUNC R2, R2 ;  /* 0x0000000200027311 */ /* 0x000e24000020d900 */
[----:B0-----:R-:W-:Y:S01]  /*29c0*/  PRMT R0, R2, 0x7610, R0 ;  /* 0x0000761002007816 */ /* 0x001fe20000000000 */
[----:B------:R-:W-:Y:S06]  /*29d0*/  BRA `(.L_x_7310) ;  /* 0x0000000800bc7947 */ /* 0x000fec0003800000 */
.L_x_7315:
[----:B------:R-:W2:Y:S02]  /*29e0*/  LDG.E.64 R2, desc[UR36][R4.64] ;  /* 0x0000002404027981 */ /* 0x000ea4000c1e1b00 */
[----:B--2---:R-:W0:Y:S02]  /*29f0*/  F2I.S64.F64.TRUNC R2, R2 ;  /* 0x0000000200027311 */ /* 0x004e24000030d900 */
[----:B0-----:R-:W-:Y:S01]  /*2a00*/  PRMT R0, R2, 0x7610, R0 ;  /* 0x0000761002007816 */ /* 0x001fe20000000000 */
[----:B------:R-:W-:Y:S06]  /*2a10*/  BRA `(.L_x_7310) ;  /* 0x0000000800ac7947 */ /* 0x000fec0003800000 */
.L_x_7305:
        /* <DEDUP_REMOVED lines=12> */
.L_x_7319:
[----:B------:R-:W2:Y:S02]  /*2ae0*/  LDG.E.64 R4, desc[UR36][R4.64] ;  /* 0x0000002404047981 */ /* 0x000ea4000c1e1b00 */
[----:B--2---:R-:W0:Y:S02]  /*2af0*/  F2I.S64.F64.TRUNC R2, R4 ;  /* 0x0000000400027311 */ /* 0x004e24000030d900 */
[----:B0-----:R-:W-:Y:S01]  /*2b00*/  PRMT R0, R2, 0x7610, R0 ;  /* 0x0000761002007816 */ /* 0x001fe20000000000 */
[----:B------:R-:W-:Y:S06]  /*2b10*/  BRA `(.L_x_7310) ;  /* 0x00000008006c7947 */ /* 0x000fec0003800000 */
.L_x_7318:
        /* <DEDUP_REMOVED lines=28> */
.L_x_7321:
        /* <DEDUP_REMOVED lines=15> */
.L_x_7320:
[----:B------:R-:W2:Y:S02]  /*2dd0*/  LDG.E.U16 R2, desc[UR36][R4.64] ;  /* 0x0000002404027981 */ /* 0x000ea4000c1e1500 */
[----:B--2---:R-:W-:-:S06]  /*2de0*/  IMAD.U32 R2, R2, 0x10000, RZ ;  /* 0x0001000002027824 */ /* 0x004fcc00078e00ff */
[----:B------:R-:W0:Y:S02]  /*2df0*/  F2I.S64.TRUNC R2, R2 ;  /* 0x0000000200027311 */ /* 0x000e24000020d900 */
[----:B0-----:R-:W-:Y:S01]  /*2e00*/  PRMT R0, R2, 0x7610, R0 ;  /* 0x0000761002007816 */ /* 0x001fe20000000000 */
[----:B------:R-:W-:Y:S06]  /*2e10*/  BRA `(.L_x_7310) ;  /* 0x0000000400ac7947 */ /* 0x000fec0003800000 */
.L_x_7317:
        /* <DEDUP_REMOVED lines=10> */
.L_x_7324:
        /* <DEDUP_REMOVED lines=21> */
.L_x_7328:
[----:B------:R-:W-:Y:S05]  /*3010*/  BSYNC B1 ;  /* 0x0000000000017941 */ /* 0x000fea0003800000 */
.L_x_7327:
[----:B------:R-:W-:Y:S01]  /*3020*/  IMAD.SHL.U32 R2, R2, 0x100000, RZ ;  /* 0x0010000002027824 */ /* 0x000fe200078e00ff */
[----:B------:R-:W-:-:S04]  /*3030*/  LEA R3, R0, 0x3b800000, 0x17 ;  /* 0x3b80000000037811 */ /* 0x000fc800078eb8ff */
[----:B------:R-:W-:-:S07]  /*3040*/  LOP3.LUT R2, R3, R2, R4, 0xfe, !PT ;  /* 0x0000000203027212 */ /* 0x000fce00078efe04 */
.L_x_7326:
[----:B------:R-:W-:Y:S05]  /*3050*/  BSYNC B0 ;  /* 0x0000000000007941 */ /* 0x000fea0003800000 */
.L_x_7325:
[----:B------:R-:W0:Y:S02]  /*3060*/  F2I.S64.TRUNC R2, R2 ;  /* 0x0000000200027311 */ /* 0x000e24000020d900 */
[----:B0-----:R-:W-:Y:S01]  /*3070*/  PRMT R0, R2, 0x7610, R0 ;  /* 0x0000761002007816 */ /* 0x001fe20000000000 */
[----:B------:R-:W-:Y:S06]  /*3080*/  BRA `(.L_x_7310) ;  /* 0x0000000400107947 */ /* 0x000fec0003800000 */
.L_x_7323:
        /* <DEDUP_REMOVED lines=21> */
.L_x_7332:
[----:B------:R-:W-:Y:S05]  /*31e0*/  BSYNC B1 ;  /* 0x0000000000017941 */ /* 0x000fea0003800000 */
.L_x_7331:
[----:B------:R-:W-:Y:S01]  /*31f0*/  IMAD.SHL.U32 R2, R2, 0x200000, RZ ;  /* 0x0020000002027824 */ /* 0x000fe200078e00ff */
[----:B------:R-:W-:-:S04]  /*3200*/  LEA R3, R0, 0x37800000, 0x17 ;  /* 0x3780000000037811 */ /* 0x000fc800078eb8ff */
[----:B------:R-:W-:-:S07]  /*3210*/  LOP3.LUT R2, R3, R2, R4, 0xfe, !PT ;  /* 0x0000000203027212 */ /* 0x000fce00078efe04 */
.L_x_7330:
[----:B------:R-:W-:Y:S05]  /*3220*/  BSYNC B0 ;  /* 0x0000000000007941 */ /* 0x000fea0003800000 */
.L_x_7329:
[----:B------:R-:W0:Y:S02]  /*3230*/  F2I.S64.TRUNC R2, R2 ;  /* 0x0000000200027311 */ /* 0x000e24000020d900 */
[----:B0-----:R-:W-:Y:S01]  /*3240*/  PRMT R0, R2, 0x7610, R0 ;  /* 0x0000761002007816 */ /* 0x001fe20000000000 */
[----:B------:R-:W-:Y:S06]  /*3250*/  BRA `(.L_x_7310) ;  /* 0x00000000009c7947 */ /* 0x000fec0003800000 */
.L_x_7322:
        /* <DEDUP_REMOVED lines=14> */
.L_x_7336:
[----:B------:R-:W-:Y:S05]  /*3340*/  BSYNC B0 ;  /* 0x0000000000007941 */ /* 0x000fea0003800000 */
.L_x_7335:
[----:B------:R-:W0:Y:S02]  /*3350*/  F2I.S64.TRUNC R2, R2 ;  /* 0x0000000200027311 */ /* 0x000e24000020d900 */
[----:B0-----:R-:W-:Y:S01]  /*3360*/  PRMT R0, R2, 0x7610, R0 ;  /* 0x0000761002007816 */ /* 0x001fe20000000000 */
[----:B------:R-:W-:Y:S06]  /*3370*/  BRA `(.L_x_7310) ;  /* 0x0000000000547947 */ /* 0x000fec0003800000 */
.L_x_7309:
        /* <DEDUP_REMOVED lines=16> */
.L_x_7337:
[----:B------:R-:W-:Y:S01]  /*3480*/  PRMT R0, RZ, 0x7610, R0 ;  /* 0x00007610ff007816 */ /* 0x000fe20000000000 */
[----:B------:R-:W-:Y:S06]  /*3490*/  BRA `(.L_x_7310) ;  /* 0x00000000000c7947 */ /* 0x000fec0003800000 */
.L_x_7334:
[----:B------:R0:W5:Y:S01]  /*34a0*/  LDG.E.U8 R0, desc[UR36][R4.64] ;  /* 0x0000002404007981 */ /* 0x000162000c1e1100 */
[----:B------:R-:W-:Y:S05]  /*34b0*/  BRA `(.L_x_7310) ;  /* 0x0000000000047947 */ /* 0x000fea0003800000 */
.L_x_7333:
[----:B------:R0:W5:Y:S02]  /*34c0*/  LDG.E.U8 R0, desc[UR36][R4.64] ;  /* 0x0000002404007981 */ /* 0x000164000c1e1100 */
.L_x_7310:
[----:B-----5:R-:W-:Y:S01]  /*34d0*/  LOP3.LUT R0, R0, 0xff, RZ, 0xc0, !PT ;  /* 0x000000ff00007812 */ /* 0x020fe200078ec0ff */
[----:B------:R-:W1:Y:S01]  /*34e0*/  LDC.U8 R8, c[0x0][0x4a0] ;  /* 0x00012800ff087b82 */ /* 0x000e620000000000 */
[----:B------:R-:W-:-:S04]  /*34f0*/  ULDC.64 UR4, c[0x0][0x490] ;  /* 0x0001240000047ab9 */ /* 0x000fc80000000a00 */
[----:B------:R-:W3:Y:S02]  /*3500*/  I2F.U16 R0, R0 ;  /* 0x0000000000007306 */ /* 0x000ee40000101000 */
[----:B---3--:R-:W-:-:S06]  /*3510*/  FMUL.FTZ R6, R0, 1 ;  /* 0x3f80000000067820 */ /* 0x008fcc0000410000 */
[----:B------:R-:W3:Y:S01]  /*3520*/  F2F.F64.F32 R2, R6 ;  /* 0x0000000600027310 */ /* 0x000ee20000201800 */
[----:B-1----:R-:W-:-:S04]  /*3530*/  PRMT R7, R8, 0x9910, RZ ;  /* 0x0000991008077816 */ /* 0x002fc800000000ff */
[----:B------:R-:W-:Y:S01]  /*3540*/  ISETP.GT.AND P0, PT, R7, 0x9, PT ;  /* 0x000000090700780c */ /* 0x000fe20003f04270 */
[----:B---3--:R-:W-:-:S08]  /*3550*/  DMUL R2, R2, R18 ;  /* 0x0000001202027228 */ /* 0x008fd00000000000 */
[----:B0-2-4-:R-:W-:-:S04]  /*3560*/  DMUL R4, R2, UR4 ;  /* 0x0000000402047c28 */ /* 0x015fc80008000000 */
[----:B------:R-:W-:Y:S07]  /*3570*/  @P0 BRA `(.L_x_7338) ;  /* 0x0000000400300947 */ /* 0x000fee0003800000 */
        /* <DEDUP_REMOVED lines=8> */
[----:B------:R-:W0:Y:S02]  /*3600*/  F2I.F64.TRUNC R5, R4 ;  /* 0x0000000400057311 */ /* 0x000e24000030d100 */
[----:B0-----:R0:W-:Y:S01]  /*3610*/  STG.E.U8 desc[UR36][R16.64], R5 ;  /* 0x0000000510007986 */ /* 0x0011e2000c101124 */
[----:B------:R-:W-:Y:S05]  /*3620*/  BRA `(.L_x_7343) ;  /* 0x0000001000087947 */ /* 0x000fea0003800000 */
.L_x_7341:
[----:B------:R-:W0:Y:S02]  /*3630*/  F2I.S64.F64.TRUNC R4, R4 ;  /* 0x0000000400047311 */ /* 0x000e24000030d900 */
[----:B0-----:R-:W-:-:S05]  /*3640*/  IMAD.MOV.U32 R3, RZ, RZ, R4 ;  /* 0x000000ffff037224 */ /* 0x001fca00078e0004 */
[----:B------:R1:W-:Y:S01]  /*3650*/  STG.E.U8 desc[UR36][R16.64], R3 ;  /* 0x0000000310007986 */ /* 0x0003e2000c101124 */
[----:B------:R-:W-:Y:S05]  /*3660*/  BRA `(.L_x_7343) ;  /* 0x0000000c00f87947 */ /* 0x000fea0003800000 */
.L_x_7340:
[----:B------:R-:W-:-:S13]  /*3670*/  ISETP.NE.AND P0, PT, R7, 0x2, PT ;  /* 0x000000020700780c */ /* 0x000fda0003f05270 */
[----:B------:R-:W-:Y:S05]  /*3680*/  @!P0 BRA `(.L_x_7344) ;  /* 0x0000000000288947 */ /* 0x000fea0003800000 */
[----:B------:R-:W-:-:S13]  /*3690*/  ISETP.NE.AND P0, PT, R7, 0x3, PT ;  /* 0x000000030700780c */ /* 0x000fda0003f05270 */
[----:B------:R-:W-:Y:S05]  /*36a0*/  @!P0 BRA `(.L_x_7345) ;  /* 0x0000000000148947 */ /* 0x000fea0003800000 */
[----:B------:R-:W-:-:S13]  /*36b0*/  ISETP.NE.AND P0, PT, R7, 0x4, PT ;  /* 0x000000040700780c */ /* 0x000fda0003f05270 */
[----:B------:R-:W-:Y:S05]  /*36c0*/  @P0 BRA `(.L_x_7342) ;  /* 0x0000000c00880947 */ /* 0x000fea0003800000 */
[----:B------:R-:W0:Y:S02]  /*36d0*/  F2I.S64.F64.TRUNC R4, R4 ;  /* 0x0000000400047311 */ /* 0x000e24000030d900 */
[----:B0-----:R4:W-:Y:S01]  /*36e0*/  STG.E.64 desc[UR36][R16.64], R4 ;  /* 0x0000000410007986 */ /* 0x0019e2000c101b24 */
[----:B------:R-:W-:Y:S05]  /*36f0*/  BRA `(.L_x_7343) ;  /* 0x0000000c00d47947 */ /* 0x000fea0003800000 */
.L_x_7345:
[----:B------:R-:W0:Y:S02]  /*3700*/  F2I.F64.TRUNC R5, R4 ;  /* 0x0000000400057311 */ /* 0x000e24000030d100 */
[----:B0-----:R3:W-:Y:S01]  /*3710*/  STG.E desc[UR36][R16.64], R5 ;  /* 0x0000000510007986 */ /* 0x0017e2000c101924 */
[----:B------:R-:W-:Y:S05]  /*3720*/  BRA `(.L_x_7343) ;  /* 0x0000000c00c87947 */ /* 0x000fea0003800000 */
.L_x_7344:
[----:B------:R-:W0:Y:S02]  /*3730*/  F2I.F64.TRUNC R5, R4 ;  /* 0x0000000400057311 */ /* 0x000e24000030d100 */
[----:B0-----:R2:W-:Y:S01]  /*3740*/  STG.E.U16 desc[UR36][R16.64], R5 ;  /* 0x0000000510007986 */ /* 0x0015e2000c101524 */
[----:B------:R-:W-:Y:S05]  /*3750*/  BRA `(.L_x_7343) ;  /* 0x0000000c00bc7947 */ /* 0x000fea0003800000 */
.L_x_7339:
[----:B------:R-:W-:-:S13]  /*3760*/  ISETP.GT.AND P0, PT, R7, 0x6, PT ;  /* 0x000000060700780c */ /* 0x000fda0003f04270 */
[----:B------:R-:W-:Y:S05]  /*3770*/  @P0 BRA `(.L_x_7346) ;  /* 0x00000000004c0947 */ /* 0x000fea0003800000 */
[----:B------:R-:W-:-:S13]  /*3780*/  ISETP.NE.AND P0, PT, R7, 0x5, PT ;  /* 0x000000050700780c */ /* 0x000fda0003f05270 */
[----:B------:R-:W-:Y:S05]  /*3790*/  @!P0 BRA `(.L_x_7347) ;  /* 0x0000000000248947 */ /* 0x000fea0003800000 */
[----:B------:R-:W-:-:S13]  /*37a0*/  ISETP.NE.AND P0, PT, R7, 0x6, PT ;  /* 0x000000060700780c */ /* 0x000fda0003f05270 */
[----:B------:R-:W-:Y:S05]  /*37b0*/  @P0 BRA `(.L_x_7342) ;  /* 0x0000000c004c0947 */ /* 0x000fea0003800000 */
[----:B------:R-:W-:Y:S01]  /*37c0*/  UMOV UR4, 0xf0000000 ;  /* 0xf000000000047882 */ /* 0x000fe20000000000 */
[----:B------:R-:W-:Y:S01]  /*37d0*/  UMOV UR5, 0x380fffff ;  /* 0x380fffff00057882 */ /* 0x000fe20000000000 */
[----:B------:R-:W0:Y:S01]  /*37e0*/  F2F.F32.F64 R3, R4 ;  /* 0x0000000400037310 */ /* 0x000e220000301000 */
[----:B------:R-:W-:-:S14]  /*37f0*/  DSETP.GEU.AND P0, PT, |R4|, UR4, PT ;  /* 0x0000000404007e2a */ /* 0x000fdc000bf0e200 */
[----:B0-----:R-:W-:-:S05]  /*3800*/  @!P0 FMUL R3, R3, 1.175494350822287508e-38 ;  /* 0x0080000003038820 */ /* 0x001fca0000400000 */
[----:B------:R0:W-:Y:S01]  /*3810*/  STG.E desc[UR36][R16.64], R3 ;  /* 0x0000000310007986 */ /* 0x0001e2000c101924 */
[----:B------:R-:W-:Y:S05]  /*3820*/  BRA `(.L_x_7343) ;  /* 0x0000000c00887947 */ /* 0x000fea0003800000 */
.L_x_7347:
[----:B------:R-:W-:Y:S01]  /*3830*/  UMOV UR4, 0xf0000000 ;  /* 0xf000000000047882 */ /* 0x000fe20000000000 */
[----:B------:R-:W-:Y:S01]  /*3840*/  UMOV UR5, 0x380fffff ;  /* 0x380fffff00057882 */ /* 0x000fe20000000000 */
[----:B------:R-:W0:Y:S01]  /*3850*/  F2F.F32.F64 R0, R4 ;  /* 0x0000000400007310 */ /* 0x000e220000301000 */
[----:B------:R-:W-:-:S14]  /*3860*/  DSETP.GEU.AND P0, PT, |R4|, UR4, PT ;  /* 0x0000000404007e2a */ /* 0x000fdc000bf0e200 */
[----:B0-----:R-:W-:-:S05]  /*3870*/  @!P0 FMUL R0, R0, 1.175494350822287508e-38 ;  /* 0x0080000000008820 */ /* 0x001fca0000400000 */
[----:B------:R-:W-:-:S05]  /*3880*/  F2FP.F16.F32.PACK_AB R0, RZ, R0 ;  /* 0x00000000ff00723e */ /* 0x000fca00000000ff */
[----:B------:R0:W-:Y:S01]  /*3890*/  STG.E.U16 desc[UR36][R16.64], R0 ;  /* 0x0000000010007986 */ /* 0x0001e2000c101524 */
[----:B------:R-:W-:Y:S05]  /*38a0*/  BRA `(.L_x_7343) ;  /* 0x0000000c00687947 */ /* 0x000fea0003800000 */
.L_x_7346:
[----:B------:R-:W-:-:S13]  /*38b0*/  ISETP.NE.AND P0, PT, R7, 0x7, PT ;  /* 0x000000070700780c */ /* 0x000fda0003f05270 */
[----:B------:R-:W-:Y:S05]  /*38c0*/  @!P0 BRA `(.L_x_7348) ;  /* 0x0000000000548947 */ /* 0x000fea0003800000 */
[----:B------:R-:W-:-:S13]  /*38d0*/  ISETP.NE.AND P0, PT, R7, 0x8, PT ;  /* 0x000000080700780c */ /* 0x000fda0003f05270 */
[----:B------:R-:W-:Y:S05]  /*38e0*/  @!P0 BRA `(.L_x_7349) ;  /* 0x0000000000288947 */ /* 0x000fea0003800000 */
[----:B------:R-:W-:-:S13]  /*38f0*/  ISETP.NE.AND P0, PT, R7, 0x9, PT ;  /* 0x000000090700780c */ /* 0x000fda0003f05270 */
[----:B------:R-:W-:Y:S05]  /*3900*/  @P0 BRA `(.L_x_7342) ;  /* 0x0000000800f80947 */ /* 0x000fea0003800000 */
[----:B------:R-:W-:Y:S01]  /*3910*/  UMOV UR4, 0xf0000000 ;  /* 0xf000000000047882 */ /* 0x000fe20000000000 */
[----:B------:R-:W-:Y:S01]  /*3920*/  UMOV UR5, 0x380fffff ;  /* 0x380fffff00057882 */ /* 0x000fe20000000000 */
[----:B------:R-:W0:Y:S01]  /*3930*/  F2F.F32.F64 R2, R4 ;  /* 0x0000000400027310 */ /* 0x000e220000301000 */
[----:B------:R-:W-:Y:S01]  /*3940*/  DSETP.GEU.AND P0, PT, |R4|, UR4, PT ;  /* 0x0000000404007e2a */ /* 0x000fe2000bf0e200 */
[----:B------:R-:W-:-:S13]  /*3950*/  IMAD.MOV.U32 R3, RZ, RZ, RZ ;  /* 0x000000ffff037224 */ /* 0x000fda00078e00ff */
[----:B0-----:R-:W-:-:S05]  /*3960*/  @!P0 FMUL R2, R2, 1.175494350822287508e-38 ;  /* 0x0080000002028820 */ /* 0x001fca0000400000 */
[----:B------:R0:W-:Y:S01]  /*3970*/  STG.E.64 desc[UR36][R16.64], R2 ;  /* 0x0000000210007986 */ /* 0x0001e2000c101b24 */
[----:B------:R-:W-:Y:S05]  /*3980*/  BRA `(.L_x_7343) ;  /* 0x0000000c00307947 */ /* 0x000fea0003800000 */
.L_x_7349:
[----:B------:R-:W-:Y:S01]  /*3990*/  UMOV UR4, 0xf0000000 ;  /* 0xf000000000047882 */ /* 0x000fe20000000000 */
[----:B------:R-:W-:Y:S01]  /*39a0*/  UMOV UR5, 0x380fffff ;  /* 0x380fffff00057882 */ /* 0x000fe20000000000 */
[----:B------:R-:W0:Y:S01]  /*39b0*/  F2F.F32.F64 R0, R4 ;  /* 0x0000000400007310 */ /* 0x000e220000301000 */
[----:B------:R-:W-:-:S14]  /*39c0*/  DSETP.GEU.AND P0, PT, |R4|, UR4, PT ;  /* 0x0000000404007e2a */ /* 0x000fdc000bf0e200 */
[----:B0-----:R-:W-:-:S05]  /*39d0*/  @!P0 FMUL R0, R0, 1.175494350822287508e-38 ;  /* 0x0080000000008820 */ /* 0x001fca0000400000 */
[----:B------:R-:W-:-:S04]  /*39e0*/  F2FP.F16.F32.PACK_AB R3, RZ, R0 ;  /* 0x00000000ff03723e */ /* 0x000fc800000000ff */
[----:B------:R-:W-:-:S05]  /*39f0*/  PRMT R3, R3, 0x5410, RZ ;  /* 0x0000541003037816 */ /* 0x000fca00000000ff */
[----:B------:R0:W-:Y:S01]  /*3a00*/  STG.E desc[UR36][R16.64], R3 ;  /* 0x0000000310007986 */ /* 0x0001e2000c101924 */
[----:B------:R-:W-:Y:S05]  /*3a10*/  BRA `(.L_x_7343) ;  /* 0x0000000c000c7947 */ /* 0x000fea0003800000 */
.L_x_7348:
[----:B------:R0:W-:Y:S01]  /*3a20*/  STG.E.64 desc[UR36][R16.64], R4 ;  /* 0x0000000410007986 */ /* 0x0001e2000c101b24 */
[----:B------:R-:W-:Y:S05]  /*3a30*/  BRA `(.L_x_7343) ;  /* 0x0000000c00047947 */ /* 0x000fea0003800000 */
.L_x_7338:
        /* <DEDUP_REMOVED lines=8> */
[----:B------:R-:W-:-:S06]  /*3ac0*/  DSETP.NEU.AND P0, PT, R4, RZ, PT ;  /* 0x000000ff0400722a */ /* 0x000fcc0003f0d000 */
[----:B------:R-:W-:-:S05]  /*3ad0*/  SEL R3, RZ, 0x1, !P0 ;  /* 0x00000001ff037807 */ /* 0x000fca0004000000 */
[----:B------:R0:W-:Y:S01]  /*3ae0*/  STG.E.U8 desc[UR36][R16.64], R3 ;  /* 0x0000000310007986 */ /* 0x0001e2000c101124 */
[----:B------:R-:W-:Y:S05]  /*3af0*/  BRA `(.L_x_7343) ;  /* 0x0000000800d47947 */ /* 0x000fea0003800000 */
.L_x_7352:
[----:B------:R-:W-:-:S05]  /*3b00*/  CS2R R6, SRZ ;  /* 0x0000000000067805 */ /* 0x000fca000001ff00 */
[----:B------:R0:W-:Y:S01]  /*3b10*/  STG.E.128 desc[UR36][R16.64], R4 ;  /* 0x0000000410007986 */ /* 0x0001e2000c101d24 */
[----:B------:R-:W-:Y:S05]  /*3b20*/  BRA `(.L_x_7343) ;  /* 0x0000000800c87947 */ /* 0x000fea0003800000 */
.L_x_7351:
        /* <DEDUP_REMOVED lines=10> */
[----:B------:R-:W-:-:S13]  /*3bd0*/  BSSY B0, `(.L_x_7355) ;  /* 0x000000f000007945 */ /* 0x000fda0003800000 */
[----:B0-----:R-:W-:-:S05]  /*3be0*/  @!P0 FMUL R7, R7, 1.175494350822287508e-38 ;  /* 0x0080000007078820 */ /* 0x001fca0000400000 */
        /* <DEDUP_REMOVED lines=13> */
.L_x_7356:
[----:B------:R-:W-:Y:S05]  /*3cc0*/  BSYNC B0 ;  /* 0x0000000000007941 */ /* 0x000fea0003800000 */
.L_x_7355:
[----:B------:R-:W-:-:S05]  /*3cd0*/  LOP3.LUT R3, R0, R3, RZ, 0xfc, !PT ;  /* 0x0000000300037212 */ /* 0x000fca00078efcff */
[----:B------:R0:W-:Y:S01]  /*3ce0*/  STG.E.U8 desc[UR36][R16.64], R3 ;  /* 0x0000000310007986 */ /* 0x0001e2000c101124 */
[----:B------:R-:W-:Y:S05]  /*3cf0*/  BRA `(.L_x_7343) ;  /* 0x0000000800547947 */ /* 0x000fea0003800000 */
.L_x_7354:
[----:B------:R-:W-:Y:S01]  /*3d00*/  UMOV UR4, 0xf0000000 ;  /* 0xf000000000047882 */ /* 0x000fe20000000000 */
[----:B------:R-:W-:Y:S01]  /*3d10*/  UMOV UR5, 0x380fffff ;  /* 0x380fffff00057882 */ /* 0x000fe20000000000 */
[----:B------:R-:W0:Y:S01]  /*3d20*/  F2F.F32.F64 R3, R4 ;  /* 0x0000000400037310 */ /* 0x000e220000301000 */
[----:B------:R-:W-:Y:S01]  /*3d30*/  DSETP.GEU.AND P0, PT, |R4|, UR4, PT ;  /* 0x0000000404007e2a */ /* 0x000fe2000bf0e200 */
[----:B------:R-:W-:-:S13]  /*3d40*/  BSSY B0, `(.L_x_7357) ;  /* 0x0000010000007945 */ /* 0x000fda0003800000 */
[----:B0-----:R-:W-:-:S05]  /*3d50*/  @!P0 FMUL R3, R3, 1.175494350822287508e-38 ;  /* 0x0080000003038820 */ /* 0x001fca0000400000 */
        /* <DEDUP_REMOVED lines=11> */
.L_x_7358:
[----:B------:R-:W-:Y:S01]  /*3e10*/  IMAD.MOV.U32 R0, RZ, RZ, 0x7f ;  /* 0x0000007fff007424 */ /* 0x000fe200078e00ff */
[----:B------:R-:W-:-:S04]  /*3e20*/  ISETP.GT.U32.AND P0, PT, R2, 0x7f800000, PT ;  /* 0x7f8000000200780c */ /* 0x000fc80003f04070 */
[----:B------:R-:W-:-:S09]  /*3e30*/  SEL R0, R0, 0x7c, P0 ;  /* 0x0000007c00007807 */ /* 0x000fd20000000000 */
.L_x_7359:
[----:B------:R-:W-:Y:S05]  /*3e40*/  BSYNC B0 ;  /* 0x0000000000007941 */ /* 0x000fea0003800000 */
.L_x_7357:
[----:B------:R-:W-:-:S04]  /*3e50*/  LOP3.LUT R2, R3, 0x80000000, RZ, 0xc0, !PT ;  /* 0x8000000003027812 */ /* 0x000fc800078ec0ff */
[----:B------:R-:W-:-:S04]  /*3e60*/  SHF.R.U32.HI R3, RZ, 0x18, R2 ;  /* 0x00000018ff037819 */ /* 0x000fc80000011602 */
[----:B------:R-:W-:-:S05]  /*3e70*/  LOP3.LUT R3, R0, R3, RZ, 0xfc, !PT ;  /* 0x0000000300037212 */ /* 0x000fca00078efcff */
[----:B------:R0:W-:Y:S01]  /*3e80*/  STG.E.U8 desc[UR36][R16.64], R3 ;  /* 0x0000000310007986 */ /* 0x0001e2000c101124 */
[----:B------:R-:W-:Y:S05]  /*3e90*/  BRA `(.L_x_7343) ;  /* 0x0000000400ec7947 */ /* 0x000fea0003800000 */
.L_x_7353:
[----:B------:R-:W-:Y:S01]  /*3ea0*/  UMOV UR4, 0xf0000000 ;  /* 0xf000000000047882 */ /* 0x000fe20000000000 */
[----:B------:R-:W-:Y:S01]  /*3eb0*/  UMOV UR5, 0x380fffff ;  /* 0x380fffff00057882 */ /* 0x000fe20000000000 */
[----:B------:R-:W0:Y:S01]  /*3ec0*/  F2F.F32.F64 R0, R4 ;  /* 0x0000000400007310 */ /* 0x000e220000301000 */
[----:B------:R-:W-:-:S14]  /*3ed0*/  DSETP.GEU.AND P0, PT, |R4|, UR4, PT ;  /* 0x0000000404007e2a */ /* 0x000fdc000bf0e200 */
[----:B0-----:R-:W-:-:S05]  /*3ee0*/  @!P0 FMUL R0, R0, 1.175494350822287508e-38 ;  /* 0x0080000000008820 */ /* 0x001fca0000400000 */
[----:B------:R-:W-:-:S05]  /*3ef0*/  F2FP.BF16.F32.PACK_AB R0, RZ, R0 ;  /* 0x00000000ff00723e */ /* 0x000fca00000010ff */
[----:B------:R0:W-:Y:S01]  /*3f00*/  STG.E.U16 desc[UR36][R16.64], R0 ;  /* 0x0000000010007986 */ /* 0x0001e2000c101524 */
[----:B------:R-:W-:Y:S05]  /*3f10*/  BRA `(.L_x_7343) ;  /* 0x0000000400cc7947 */ /* 0x000fea0003800000 */
.L_x_7350:
        /* <DEDUP_REMOVED lines=8> */
[----:B------:R-:W0:Y:S02]  /*3fa0*/  F2I.U32.F64.TRUNC R5, R4 ;  /* 0x0000000400057311 */ /* 0x000e24000030d000 */
[----:B0-----:R0:W-:Y:S01]  /*3fb0*/  STG.E.U16 desc[UR36][R16.64], R5 ;  /* 0x0000000510007986 */ /* 0x0011e2000c101524 */
[----:B------:R-:W-:Y:S05]  /*3fc0*/  BRA `(.L_x_7343) ;  /* 0x0000000400a07947 */ /* 0x000fea0003800000 */
.L_x_7362:
[----:B------:R-:W-:Y:S01]  /*3fd0*/  UMOV UR4, 0xf0000000 ;  /* 0xf000000000047882 */ /* 0x000fe20000000000 */
[----:B------:R-:W-:Y:S01]  /*3fe0*/  UMOV UR5, 0x380fffff ;  /* 0x380fffff00057882 */ /* 0x000fe20000000000 */
[----:B------:R-:W0:Y:S01]  /*3ff0*/  F2F.F32.F64 R3, R4 ;  /* 0x0000000400037310 */ /* 0x000e220000301000 */
[----:B------:R-:W-:Y:S01]  /*4000*/  DSETP.GEU.AND P0, PT, |R4|, UR4, PT ;  /* 0x0000000404007e2a */ /* 0x000fe2000bf0e200 */
[----:B------:R-:W-:Y:S01]  /*4010*/  BSSY B0, `(.L_x_7363) ;  /* 0x0000015000007945 */ /* 0x000fe20003800000 */
[----:B------:R-:W-:-:S12]  /*4020*/  IMAD.MOV.U32 R8, RZ, RZ, 0x80 ;  /* 0x00000080ff087424 */ /* 0x000fd800078e00ff */
[----:B0-----:R-:W-:-:S05]  /*4030*/  @!P0 FMUL R3, R3, 1.175494350822287508e-38 ;  /* 0x0080000003038820 */ /* 0x001fca0000400000 */
        /* <DEDUP_REMOVED lines=14> */
.L_x_7365:
[----:B------:R-:W-:-:S04]  /*4120*/  LOP3.LUT R2, R3, 0x80000000, RZ, 0xc0, !PT ;  /* 0x8000000003027812 */ /* 0x000fc800078ec0ff */
[----:B------:R-:W-:-:S04]  /*4130*/  SHF.R.U32.HI R3, RZ, 0x18, R2 ;  /* 0x00000018ff037819 */ /* 0x000fc80000011602 */
[----:B------:R-:W-:-:S04]  /*4140*/  LOP3.LUT R0, R0, R3, RZ, 0xfc, !PT ;  /* 0x0000000300007212 */ /* 0x000fc800078efcff */
[----:B------:R-:W-:-:S07]  /*4150*/  PRMT R8, R0, 0x7610, R8 ;  /* 0x0000761000087816 */ /* 0x000fce0000000008 */
.L_x_7364:
[----:B------:R-:W-:Y:S05]  /*4160*/  BSYNC B0 ;  /* 0x0000000000007941 */ /* 0x000fea0003800000 */
.L_x_7363:
[----:B------:R0:W-:Y:S01]  /*4170*/  STG.E.U8 desc[UR36][R16.64], R8 ;  /* 0x0000000810007986 */ /* 0x0001e2000c101124 */
[----:B------:R-:W-:Y:S05]  /*4180*/  BRA `(.L_x_7343) ;  /* 0x0000000400307947 */ /* 0x000fea0003800000 */
.L_x_7361:
        /* <DEDUP_REMOVED lines=21> */
.L_x_7368:
[----:B------:R-:W-:-:S04]  /*42e0*/  LOP3.LUT R2, R3, 0x80000000, RZ, 0xc0, !PT ;  /* 0x8000000003027812 */ /* 0x000fc800078ec0ff */
[----:B------:R-:W-:-:S04]  /*42f0*/  SHF.R.U32.HI R3, RZ, 0x18, R2 ;  /* 0x00000018ff037819 */ /* 0x000fc80000011602 */
[----:B------:R-:W-:-:S04]  /*4300*/  LOP3.LUT R0, R0, R3, RZ, 0xfc, !PT ;  /* 0x0000000300007212 */ /* 0x000fc800078efcff */
[----:B------:R-:W-:-:S07]  /*4310*/  PRMT R8, R0, 0x7610, R8 ;  /* 0x0000761000087816 */ /* 0x000fce0000000008 */
.L_x_7367:
[----:B------:R-:W-:Y:S05]  /*4320*/  BSYNC B0 ;  /* 0x0000000000007941 */ /* 0x000fea0003800000 */
.L_x_7366:
[----:B------:R0:W-:Y:S01]  /*4330*/  STG.E.U8 desc[UR36][R16.64], R8 ;  /* 0x0000000810007986 */ /* 0x0001e2000c101124 */
[----:B------:R-:W-:Y:S05]  /*4340*/  BRA `(.L_x_7343) ;  /* 0x0000000000c07947 */ /* 0x000fea0003800000 */
.L_x_7360:
        /* <DEDUP_REMOVED lines=26> */
.L_x_7342:
        /* <DEDUP_REMOVED lines=16> */
.L_x_7371:
[----:B------:R-:W-:Y:S05]  /*45f0*/  BRA `(.L_x_7343) ;  /* 0x0000000000147947 */ /* 0x000fea0003800000 */
.L_x_7370:
[----:B------:R-:W0:Y:S02]  /*4600*/  F2I.U64.F64.TRUNC R4, R4 ;  /* 0x0000000400047311 */ /* 0x000e24000030d800 */
[----:B0-----:R0:W-:Y:S01]  /*4610*/  STG.E.64 desc[UR36][R16.64], R4 ;  /* 0x0000000410007986 */ /* 0x0011e2000c101b24 */
[----:B------:R-:W-:Y:S05]  /*4620*/  BRA `(.L_x_7343) ;  /* 0x0000000000087947 */ /* 0x000fea0003800000 */
.L_x_7369:
[----:B------:R-:W0:Y:S02]  /*4630*/  F2I.U32.F64.TRUNC R5, R4 ;  /* 0x0000000400057311 */ /* 0x000e24000030d000 */
[----:B0-----:R0:W-:Y:S02]  /*4640*/  STG.E desc[UR36][R16.64], R5 ;  /* 0x0000000510007986 */ /* 0x0011e4000c101924 */
.L_x_7343:
[----:B------:R-:W-:-:S04]  /*4650*/  IMAD R22, R25, 0x200, R22 ;  /* 0x0000020019167824 */ /* 0x000fc800078e0216 */
[----:B------:R-:W-:-:S07]  /*4660*/  VIADD R23, R22, 0x80 ;  /* 0x0000008016177836 */ /* 0x000fce0000000000 */
.L_x_7270:
[----:B------:R-:W-:Y:S05]  /*4670*/  BSYNC B6 ;  /* 0x0000000000067941 */ /* 0x000fea0003800000 */
.L_x_7269:
        /* <DEDUP_REMOVED lines=358> */
.L_x_7374:
        /* <DEDUP_REMOVED lines=21> */
.L_x_7378:
[----:B------:R-:W2:Y:S02]  /*5e30*/  LDG.E.U8 R2, desc[UR36][R2.64] ;  /* 0x0000002402027981 */ /* 0x000ea4000c1e1100 */
[----:B--2---:R0:W1:Y:S01]  /*5e40*/  I2F.F64.U16 R18, R2 ;  /* 0x0000000200127312 */ /* 0x0040620000101800 */
[----:B------:R-:W-:Y:S05]  /*5e50*/  BRA `(.L_x_7380) ;  /* 0x0000000c00707947 */ /* 0x000fea0003800000 */
.L_x_7377:
        /* <DEDUP_REMOVED lines=9> */
.L_x_7382:
[----:B------:R-:W2:Y:S02]  /*5ef0*/  LDG.E R2, desc[UR36][R2.64] ;  /* 0x0000002402027981 */ /* 0x000ea4000c1e1900 */
[----:B--2---:R0:W1:Y:S01]  /*5f00*/  I2F.F64 R18, R2 ;  /* 0x0000000200127312 */ /* 0x0040620000201c00 */
[----:B------:R-:W-:Y:S05]  /*5f10*/  BRA `(.L_x_7380) ;  /* 0x0000000c00407947 */ /* 0x000fea0003800000 */
.L_x_7381:
[----:B------:R-:W2:Y:S02]  /*5f20*/  LDG.E.U16 R2, desc[UR36][R2.64] ;  /* 0x0000002402027981 */ /* 0x000ea4000c1e1500 */
[----:B--2---:R0:W1:Y:S01]  /*5f30*/  I2F.F64.S16 R18, R2 ;  /* 0x0000000200127312 */ /* 0x0040620000101c00 */
[----:B------:R-:W-:Y:S05]  /*5f40*/  BRA `(.L_x_7380) ;  /* 0x0000000c00347947 */ /* 0x000fea0003800000 */
.L_x_7376:
        /* <DEDUP_REMOVED lines=10> */
.L_x_7384:
[----:B------:R-:W2:Y:S02]  /*5ff0*/  LDG.E.U16 R0, desc[UR36][R2.64] ;  /* 0x0000002402007981 */ /* 0x000ea4000c1e1500 */
[----:B--2---:R-:W-:-:S05]  /*6000*/  HADD2.F32 R0, -RZ, R0.H0_H0 ;  /* 0x20000000ff007230 */ /* 0x004fca0000004100 */
[----:B------:R-:W-:-:S04]  /*6010*/  FMUL.FTZ R0, R0, 1 ;  /* 0x3f80000000007820 */ /* 0x000fc80000410000 */
[----:B------:R0:W1:Y:S01]  /*6020*/  F2F.F64.F32 R18, R0 ;  /* 0x0000000000127310 */ /* 0x0000620000201800 */
[----:B------:R-:W-:Y:S05]  /*6030*/  BRA `(.L_x_7380) ;  /* 0x0000000800f87947 */ /* 0x000fea0003800000 */
.L_x_7383:
        /* <DEDUP_REMOVED lines=10> */
.L_x_7386:
[----:B------:R-:W2:Y:S02]  /*60e0*/  LDG.E.U16 R2, desc[UR36][R2.64] ;  /* 0x0000002402027981 */ /* 0x000ea4000c1e1500 */
[----:B--2---:R-:W-:-:S05]  /*60f0*/  HADD2.F32 R0, -RZ, R2.H0_H0 ;  /* 0x20000002ff007230 */ /* 0x004fca0000004100 */
[----:B------:R-:W-:-:S04]  /*6100*/  FMUL.FTZ R0, R0, 1 ;  /* 0x3f80000000007820 */ /* 0x000fc80000410000 */
[----:B------:R0:W1:Y:S01]  /*6110*/  F2F.F64.F32 R18, R0 ;  /* 0x0000000000127310 */ /* 0x0000620000201800 */
[----:B------:R-:W-:Y:S05]  /*6120*/  BRA `(.L_x_7380) ;  /* 0x0000000800bc7947 */ /* 0x000fea0003800000 */
.L_x_7385:
[----:B------:R0:W5:Y:S01]  /*6130*/  LDG.E.64 R18, desc[UR36][R2.64] ;  /* 0x0000002402127981 */ /* 0x000162000c1e1b00 */
[----:B------:R-:W-:Y:S05]  /*6140*/  BRA `(.L_x_7380) ;  /* 0x0000000800b47947 */ /* 0x000fea0003800000 */
.L_x_7375:
        /* <DEDUP_REMOVED lines=13> */
.L_x_7389:
[----:B------:R0:W5:Y:S01]  /*6220*/  LDG.E.64 R18, desc[UR36][R2.64] ;  /* 0x0000002402127981 */ /* 0x000162000c1e1b00 */
[----:B------:R-:W-:Y:S05]  /*6230*/  BRA `(.L_x_7380) ;  /* 0x0000000800787947 */ /* 0x000fea0003800000 */
.L_x_7388:
        /* <DEDUP_REMOVED lines=26> */
[----:B------:R3:W4:Y:S01]  /*63e0*/  F2F.F64.F32 R18, R5 ;  /* 0x0000000500127310 */ /* 0x0007220000201800 */
[----:B------:R-:W-:Y:S05]  /*63f0*/  BRA `(.L_x_7380) ;  /* 0x0000000800087947 */ /* 0x000fea0003800000 */
.L_x_7391:
        /* <DEDUP_REMOVED lines=13> */
[----:B------:R1:W2:Y:S01]  /*64d0*/  F2F.F64.F32 R18, R4 ;  /* 0x0000000400127310 */ /* 0x0002a20000201800 */
[----:B------:R-:W-:Y:S05]  /*64e0*/  BRA `(.L_x_7380) ;  /* 0x0000000400cc7947 */ /* 0x000fea0003800000 */
.L_x_7390:
[----:B------:R-:W2:Y:S02]  /*64f0*/  LDG.E.U16 R0, desc[UR36][R2.64] ;  /* 0x0000002402007981 */ /* 0x000ea4000c1e1500 */
[----:B--2---:R-:W-:-:S04]  /*6500*/  IMAD.U32 R0, R0, 0x10000, RZ ;  /* 0x0001000000007824 */ /* 0x004fc800078e00ff */
[----:B------:R-:W-:-:S04]  /*6510*/  FMUL.FTZ R0, R0, 1 ;  /* 0x3f80000000007820 */ /* 0x000fc80000410000 */
[----:B------:R0:W1:Y:S01]  /*6520*/  F2F.F64.F32 R18, R0 ;  /* 0x0000000000127310 */ /* 0x0000620000201800 */
[----:B------:R-:W-:Y:S05]  /*6530*/  BRA `(.L_x_7380) ;  /* 0x0000000400b87947 */ /* 0x000fea0003800000 */
.L_x_7387:
        /* <DEDUP_REMOVED lines=11> */
.L_x_7394:
        /* <DEDUP_REMOVED lines=21> */
.L_x_7398:
[----:B------:R-:W-:Y:S05]  /*6740*/  BSYNC B1 ;  /* 0x0000000000017941 */ /* 0x000fea0003800000 */
.L_x_7397:
[----:B------:R-:W-:Y:S01]  /*6750*/  LEA R3, R0, 0x3b800000, 0x17 ;  /* 0x3b80000000037811 */ /* 0x000fe200078eb8ff */
[----:B------:R-:W-:-:S05]  /*6760*/  IMAD.SHL.U32 R0, R2, 0x100000, RZ ;  /* 0x0010000002007824 */ /* 0x000fca00078e00ff */
[----:B------:R-:W-:-:S07]  /*6770*/  LOP3.LUT R0, R3, R0, R4, 0xfe, !PT ;  /* 0x0000000003007212 */ /* 0x000fce00078efe04 */
.L_x_7396:
[----:B------:R-:W-:Y:S05]  /*6780*/  BSYNC B0 ;  /* 0x0000000000007941 */ /* 0x000fea0003800000 */
.L_x_7395:
[----:B------:R-:W-:-:S04]  /*6790*/  FMUL.FTZ R0, R0, 1 ;  /* 0x3f80000000007820 */ /* 0x000fc80000410000 */
[----:B------:R0:W1:Y:S01]  /*67a0*/  F2F.F64.F32 R18, R0 ;  /* 0x0000000000127310 */ /* 0x0000620000201800 */
[----:B------:R-:W-:Y:S05]  /*67b0*/  BRA `(.L_x_7380) ;  /* 0x0000000400187947 */ /* 0x000fea0003800000 */
.L_x_7393:
        /* <DEDUP_REMOVED lines=21> */
.L_x_7402:
[----:B------:R-:W-:Y:S05]  /*6910*/  BSYNC B1 ;  /* 0x0000000000017941 */ /* 0x000fea0003800000 */
.L_x_7401:
[----:B------:R-:W-:Y:S01]  /*6920*/  LEA R3, R0, 0x37800000, 0x17 ;  /* 0x3780000000037811 */ /* 0x000fe200078eb8ff */
[----:B------:R-:W-:-:S05]  /*6930*/  IMAD.SHL.U32 R0, R2, 0x200000, RZ ;  /* 0x0020000002007824 */ /* 0x000fca00078e00ff */
[----:B------:R-:W-:-:S07]  /*6940*/  LOP3.LUT R0, R3, R0, R4, 0xfe, !PT ;  /* 0x0000000003007212 */ /* 0x000fce00078efe04 */
.L_x_7400:
[----:B------:R-:W-:Y:S05]  /*6950*/  BSYNC B0 ;  /* 0x0000000000007941 */ /* 0x000fea0003800000 */
.L_x_7399:
[----:B------:R-:W-:-:S04]  /*6960*/  FMUL.FTZ R0, R0, 1 ;  /* 0x3f80000000007820 */ /* 0x000fc80000410000 */
[----:B------:R0:W1:Y:S01]  /*6970*/  F2F.F64.F32 R18, R0 ;  /* 0x0000000000127310 */ /* 0x0000620000201800 */
[----:B------:R-:W-:Y:S05]  /*6980*/  BRA `(.L_x_7380) ;  /* 0x0000000000a47947 */ /* 0x000fea0003800000 */
.L_x_7392:
        /* <DEDUP_REMOVED lines=14> */
.L_x_7406:
[----:B------:R-:W-:Y:S05]  /*6a70*/  BSYNC B0 ;  /* 0x0000000000007941 */ /* 0x000fea0003800000 */
.L_x_7405:
[----:B------:R-:W-:-:S04]  /*6a80*/  FMUL.FTZ R0, R0, 1 ;  /* 0x3f80000000007820 */ /* 0x000fc80000410000 */
[----:B------:R0:W1:Y:S01]  /*6a90*/  F2F.F64.F32 R18, R0 ;  /* 0x0000000000127310 */ /* 0x0000620000201800 */
[----:B------:R-:W-:Y:S05]  /*6aa0*/  BRA `(.L_x_7380) ;  /* 0x00000000005c7947 */ /* 0x000fea0003800000 */
.L_x_7379:
        /* <DEDUP_REMOVED lines=16> */
.L_x_7407:
[----:B------:R-:W-:Y:S01]  /*6bb0*/  CS2R R18, SRZ ;  /* 0x0000000000127805 */ /* 0x000fe2000001ff00 */
[----:B------:R-:W-:Y:S06]  /*6bc0*/  BRA `(.L_x_7380) ;  /* 0x0000000000147947 */ /* 0x000fec0003800000 */
.L_x_7404:
[----:B------:R-:W2:Y:S02]  /*6bd0*/  LDG.E.64 R18, desc[UR36][R2.64] ;  /* 0x0000002402127981 */ /* 0x000ea4000c1e1b00 */
[----:B--2---:R-:W0:Y:S01]  /*6be0*/  I2F.F64.U64 R18, R18 ;  /* 0x0000001200127312 */ /* 0x004e220000301800 */
[----:B------:R-:W-:Y:S05]  /*6bf0*/  BRA `(.L_x_7380) ;  /* 0x0000000000087947 */ /* 0x000fea0003800000 */
.L_x_7403:
[----:B------:R-:W2:Y:S02]  /*6c00*/  LDG.E R2, desc[UR36][R2.64] ;  /* 0x0000002402027981 */ /* 0x000ea4000c1e1900 */
[----:B--2---:R0:W1:Y:S02]  /*6c10*/  I2F.F64.U32 R18, R2 ;  /* 0x0000000200127312 */ /* 0x0040640000201800 */
.L_x_7380:
[----:B0-----:R-:W0:Y:S01]  /*6c20*/  LDC.U8 R2, c[0x0][0x4a2] ;  /* 0x00012880ff027b82 */ /* 0x001e220000000000 */
[----:B------:R-:W-:Y:S02]  /*6c30*/  ULDC.64 UR4, c[0x0][0x488] ;  /* 0x0001220000047ab9 */ /* 0x000fe40000000a00 */
[----:B-1----:R-:W-:-:S05]  /*6c40*/  IADD3 R4, P0, R22, UR4, RZ ;  /* 0x0000000416047c10 */ /* 0x002fca000ff1e0ff */
[----:B---3--:R-:W-:Y:S01]  /*6c50*/  IMAD.X R5, RZ, RZ, UR5, P0 ;  /* 0x00000005ff057e24 */ /* 0x008fe200080e06ff */
        /* <DEDUP_REMOVED lines=13> */
.L_x_7411:
[----:B------:R0:W5:Y:S01]  /*6d30*/  LDG.E.U8 R0, desc[UR36][R4.64] ;  /* 0x0000002404007981 */ /* 0x000162000c1e1100 */
[----:B------:R-:W-:Y:S05]  /*6d40*/  BRA `(.L_x_7413) ;  /* 0x0000000c00647947 */ /* 0x000fea0003800000 */
.L_x_7410:
        /* <DEDUP_REMOVED lines=8> */
.L_x_7415:
[----:B------:R3:W5:Y:S01]  /*6dd0*/  LDG.E.U8 R0, desc[UR36][R4.64] ;  /* 0x0000002404007981 */ /* 0x000762000c1e1100 */
[----:B------:R-:W-:Y:S05]  /*6de0*/  BRA `(.L_x_7413) ;  /* 0x0000000c003c7947 */ /* 0x000fea0003800000 */
.L_x_7414:
[----:B------:R0:W5:Y:S01]  /*6df0*/  LDG.E.U16 R0, desc[UR36][R4.64] ;  /* 0x0000002404007981 */ /* 0x000162000c1e1500 */
[----:B------:R-:W-:Y:S05]  /*6e00*/  BRA `(.L_x_7413) ;  /* 0x0000000c00347947 */ /* 0x000fea0003800000 */
.L_x_7409:
[----:B------:R-:W-:-:S13]  /*6e10*/  ISETP.GT.AND P0, PT, R0, 0x6, PT ;  /* 0x000000060000780c */ /* 0x000fda0003f04270 */
[----:B------:R-:W-:Y:S05]  /*6e20*/  @P0 BRA `(.L_x_7416) ;  /* 0x0000000000340947 */ /* 0x000fea0003800000 */
[----:B------:R-:W-:-:S13]  /*6e30*/  ISETP.NE.AND P0, PT, R0, 0x5, PT ;  /* 0x000000050000780c */ /* 0x000fda0003f05270 */
[----:B------:R-:W-:Y:S05]  /*6e40*/  @!P0 BRA `(.L_x_7417) ;  /* 0x0000000000188947 */ /* 0x000fea0003800000 */
[----:B------:R-:W-:-:S13]  /*6e50*/  ISETP.NE.AND P0, PT, R0, 0x6, PT ;  /* 0x000000060000780c */ /* 0x000fda0003f05270 */
[----:B------:R-:W-:Y:S05]  /*6e60*/  @P0 BRA `(.L_x_7412) ;  /* 0x0000000800c80947 */ /* 0x000fea0003800000 */
[----:B------:R-:W3:Y:S02]  /*6e70*/  LDG.E R2, desc[UR36][R4.64] ;  /* 0x0000002404027981 */ /* 0x000ee4000c1e1900 */
[----:B---3--:R-:W0:Y:S02]  /*6e80*/  F2I.S64.TRUNC R2, R2 ;  /* 0x0000000200027311 */ /* 0x008e24000020d900 */
[----:B0-----:R-:W-:Y:S01]  /*6e90*/  PRMT R0, R2, 0x7610, R0 ;  /* 0x0000761002007816 */ /* 0x001fe20000000000 */
[----:B------:R-:W-:Y:S06]  /*6ea0*/  BRA `(.L_x_7413) ;  /* 0x0000000c000c7947 */ /* 0x000fec0003800000 */
.L_x_7417:
[----:B------:R-:W3:Y:S02]  /*6eb0*/  LDG.E.U16 R2, desc[UR36][R4.64] ;  /* 0x0000002404027981 */ /* 0x000ee4000c1e1500 */
[----:B---3--:R-:W-:-:S06]  /*6ec0*/  HADD2.F32 R2, -RZ, R2.H0_H0 ;  /* 0x20000002ff027230 */ /* 0x008fcc0000004100 */
[----:B------:R-:W0:Y:S02]  /*6ed0*/  F2I.S64.TRUNC R2, R2 ;  /* 0x0000000200027311 */ /* 0x000e24000020d900 */
[----:B0-----:R-:W-:Y:S01]  /*6ee0*/  PRMT R0, R2, 0x7610, R0 ;  /* 0x0000761002007816 */ /* 0x001fe20000000000 */
[----:B------:R-:W-:Y:S06]  /*6ef0*/  BRA `(.L_x_7413) ;  /* 0x0000000800f87947 */ /* 0x000fec0003800000 */
.L_x_7416:
[----:B------:R-:W-:-:S13]  /*6f00*/  ISETP.NE.AND P0, PT, R0, 0x7, PT ;  /* 0x000000070000780c */ /* 0x000fda0003f05270 */
[----:B------:R-:W-:Y:S05]  /*6f10*/  @!P0 BRA `(.L_x_7418) ;  /* 0x0000000000348947 */ /* 0x000fea0003800000 */
        /* <DEDUP_REMOVED lines=8> */
.L_x_7419:
[----:B------:R-:W3:Y:S02]  /*6fa0*/  LDG.E.U16 R4, desc[UR36][R4.64] ;  /* 0x0000002404047981 */ /* 0x000ee4000c1e1500 */
[----:B---3--:R-:W-:-:S06]  /*6fb0*/  HADD2.F32 R2, -RZ, R4.H0_H0 ;  /* 0x20000004ff027230 */ /* 0x008fcc0000004100 */
[----:B------:R-:W0:Y:S02]  /*6fc0*/  F2I.S64.TRUNC R2, R2 ;  /* 0x0000000200027311 */ /* 0x000e24000020d900 */
[----:B0-----:R-:W-:Y:S01]  /*6fd0*/  PRMT R0, R2, 0x7610, R0 ;  /* 0x0000761002007816 */ /* 0x001fe20000000000 */
[----:B------:R-:W-:Y:S06]  /*6fe0*/  BRA `(.L_x_7413) ;  /* 0x0000000800bc7947 */ /* 0x000fec0003800000 */
.L_x_7418:
[----:B------:R-:W3:Y:S02]  /*6ff0*/  LDG.E.64 R2, desc[UR36][R4.64] ;  /* 0x0000002404027981 */ /* 0x000ee4000c1e1b00 */
[----:B---3--:R-:W0:Y:S02]  /*7000*/  F2I.S64.F64.TRUNC R2, R2 ;  /* 0x0000000200027311 */ /* 0x008e24000030d900 */
[----:B0-----:R-:W-:Y:S01]  /*7010*/  PRMT R0, R2, 0x7610, R0 ;  /* 0x0000761002007816 */ /* 0x001fe20000000000 */
[----:B------:R-:W-:Y:S06]  /*7020*/  BRA `(.L_x_7413) ;  /* 0x0000000800ac7947 */ /* 0x000fec0003800000 */
.L_x_7408:
        /* <DEDUP_REMOVED lines=8> */
[----:B------:R-:W3:Y:S02]  /*70b0*/  LDG.E.U8 R4, desc[UR36][R4.64] ;  /* 0x0000002404047981 */ /* 0x000ee4000c1e1100 */
[----:B---3--:R-:W-:-:S04]  /*70c0*/  ISETP.NE.AND P0, PT, R4, RZ, PT ;  /* 0x000000ff0400720c */ /* 0x008fc80003f05270 */
[----:B------:R-:W-:Y:S01]  /*70d0*/  SEL R0, RZ, 0x1, !P0 ;  /* 0x00000001ff007807 */ /* 0x000fe20004000000 */
[----:B------:R-:W-:Y:S08]  /*70e0*/  BRA `(.L_x_7413) ;  /* 0x00000008007c7947 */ /* 0x000ff00003800000 */
.L_x_7422:
[----:B------:R-:W3:Y:S02]  /*70f0*/  LDG.E.64 R4, desc[UR36][R4.64] ;  /* 0x0000002404047981 */ /* 0x000ee4000c1e1b00 */
[----:B---3--:R-:W0:Y:S02]  /*7100*/  F2I.S64.F64.TRUNC R2, R4 ;  /* 0x0000000400027311 */ /* 0x008e24000030d900 */
[----:B0-----:R-:W-:Y:S01]  /*7110*/  PRMT R0, R2, 0x7610, R0 ;  /* 0x0000761002007816 */ /* 0x001fe20000000000 */
[----:B------:R-:W-:Y:S06]  /*7120*/  BRA `(.L_x_7413) ;  /* 0x00000008006c7947 */ /* 0x000fec0003800000 */
.L_x_7421:
[----:B------:R-:W-:-:S13]  /*7130*/  ISETP.NE.AND P0, PT, R0, 0xf, PT ;  /* 0x0000000f0000780c */ /* 0x000fda0003f05270 */
[----:B------:R-:W-:Y:S05]  /*7140*/  @!P0 BRA `(.L_x_7423) ;  /* 0x0000000000a48947 */ /* 0x000fea0003800000 */
[----:B------:R-:W-:-:S13]  /*7150*/  ISETP.NE.AND P0, PT, R0, 0x17, PT ;  /* 0x000000170000780c */ /* 0x000fda0003f05270 */
[----:B------:R-:W-:Y:S05]  /*7160*/  @!P0 BRA `(.L_x_7424) ;  /* 0x0000000000608947 */ /* 0x000fea0003800000 */
[----:B------:R-:W-:-:S13]  /*7170*/  ISETP.NE.AND P0, PT, R0, 0x18, PT ;  /* 0x000000180000780c */ /* 0x000fda0003f05270 */
[----:B------:R-:W-:Y:S05]  /*7180*/  @P0 BRA `(.L_x_7412) ;  /* 0x0000000800000947 */ /* 0x000fea0003800000 */
[----:B------:R-:W3:Y:S01]  /*7190*/  LDG.E.U8 R0, desc[UR36][R4.64] ;  /* 0x0000002404007981 */ /* 0x000ee2000c1e1100 */
[----:B------:R-:W-:Y:S02]  /*71a0*/  IMAD.MOV.U32 R8, RZ, RZ, -0x800000 ;  /* 0xff800000ff087424 */ /* 0x000fe400078e00ff */
[----:B---3--:R-:W-:-:S05]  /*71b0*/  IMAD.SHL.U32 R0, R0, 0x1000000, RZ ;  /* 0x0100000000007824 */ /* 0x008fca00078e00ff */
        /* <DEDUP_REMOVED lines=19> */
.L_x_7424:
[----:B------:R-:W3:Y:S02]  /*72f0*/  LDG.E.U8 R3, desc[UR36][R4.64] ;  /* 0x0000002404037981 */ /* 0x000ee4000c1e1100 */
[----:B---3--:R-:W-:-:S05]  /*7300*/  IMAD.SHL.U32 R0, R3, 0x2000000, RZ ;  /* 0x0200000003007824 */ /* 0x008fca00078e00ff */
        /* <DEDUP_REMOVED lines=13> */
.L_x_7423:
[----:B------:R-:W3:Y:S02]  /*73e0*/  LDG.E.U16 R2, desc[UR36][R4.64] ;  /* 0x0000002404027981 */ /* 0x000ee4000c1e1500 */
[----:B---3--:R-:W-:-:S06]  /*73f0*/  IMAD.U32 R2, R2, 0x10000, RZ ;  /* 0x0001000002027824 */ /* 0x008fcc00078e00ff */
[----:B------:R-:W0:Y:S02]  /*7400*/  F2I.S64.TRUNC R2, R2 ;  /* 0x0000000200027311 */ /* 0x000e24000020d900 */
[----:B0-----:R-:W-:Y:S01]  /*7410*/  PRMT R0, R2, 0x7610, R0 ;  /* 0x0000761002007816 */ /* 0x001fe20000000000 */
[----:B------:R-:W-:Y:S06]  /*7420*/  BRA `(.L_x_7413) ;  /* 0x0000000400ac7947 */ /* 0x000fec0003800000 */
.L_x_7420:
        /* <DEDUP_REMOVED lines=10> */
.L_x_7427:
[----:B------:R-:W3:Y:S01]  /*74d0*/  LDG.E.U8 R4, desc[UR36][R4.64] ;  /* 0x0000002404047981 */ /* 0x000ee2000c1e1100 */
[----:B------:R-:W-:Y:S01]  /*74e0*/  BSSY B0, `(.L_x_7428) ;  /* 0x0000018000007945 */ /* 0x000fe20003800000 */
[----:B------:R-:W-:Y:S01]  /*74f0*/  IMAD.MOV.U32 R2, RZ, RZ, RZ ;  /* 0x000000ffff027224 */ /* 0x000fe200078e00ff */
[----:B---3--:R-:W-:-:S13]  /*7500*/  ISETP.NE.AND P0, PT, R4, RZ, PT ;  /* 0x000000ff0400720c */ /* 0x008fda0003f05270 */
        /* <DEDUP_REMOVED lines=17> */
.L_x_7431:
[----:B------:R-:W-:Y:S05]  /*7620*/  BSYNC B1 ;  /* 0x0000000000017941 */ /* 0x000fea0003800000 */
.L_x_7430:
[----:B------:R-:W-:Y:S01]  /*7630*/  IMAD.SHL.U32 R2, R2, 0x100000, RZ ;  /* 0x0010000002027824 */ /* 0x000fe200078e00ff */
[----:B------:R-:W-:-:S04]  /*7640*/  LEA R3, R0, 0x3b800000, 0x17 ;  /* 0x3b80000000037811 */ /* 0x000fc800078eb8ff */
[----:B------:R-:W-:-:S07]  /*7650*/  LOP3.LUT R2, R3, R2, R4, 0xfe, !PT ;  /* 0x0000000203027212 */ /* 0x000fce00078efe04 */
.L_x_7429:
[----:B------:R-:W-:Y:S05]  /*7660*/  BSYNC B0 ;  /* 0x0000000000007941 */ /* 0x000fea0003800000 */
.L_x_7428:
[----:B------:R-:W0:Y:S02]  /*7670*/  F2I.S64.TRUNC R2, R2 ;  /* 0x0000000200027311 */ /* 0x000e24000020d900 */
[----:B0-----:R-:W-:Y:S01]  /*7680*/  PRMT R0, R2, 0x7610, R0 ;  /* 0x0000761002007816 */ /* 0x001fe20000000000 */
[----:B------:R-:W-:Y:S06]  /*7690*/  BRA `(.L_x_7413) ;  /* 0x0000000400107947 */ /* 0x000fec0003800000 */
.L_x_7426:
        /* <DEDUP_REMOVED lines=21> */
.L_x_7435:
[----:B------:R-:W-:Y:S05]  /*77f0*/  BSYNC B1 ;  /* 0x0000000000017941 */ /* 0x000fea0003800000 */
.L_x_7434:
[----:B------:R-:W-:Y:S01]  /*7800*/  IMAD.SHL.U32 R2, R2, 0x200000, RZ ;  /* 0x0020000002027824 */ /* 0x000fe200078e00ff */
[----:B------:R-:W-:-:S04]  /*7810*/  LEA R3, R0, 0x37800000, 0x17 ;  /* 0x3780000000037811 */ /* 0x000fc800078eb8ff */
[----:B------:R-:W-:-:S07]  /*7820*/  LOP3.LUT R2, R3, R2, R4, 0xfe, !PT ;  /* 0x0000000203027212 */ /* 0x000fce00078efe04 */
.L_x_7433:
[----:B------:R-:W-:Y:S05]  /*7830*/  BSYNC B0 ;  /* 0x0000000000007941 */ /* 0x000fea0003800000 */
.L_x_7432:
[----:B------:R-:W0:Y:S02]  /*7840*/  F2I.S64.TRUNC R2, R2 ;  /* 0x0000000200027311 */ /* 0x000e24000020d900 */
[----:B0-----:R-:W-:Y:S01]  /*7850*/  PRMT R0, R2, 0x7610, R0 ;  /* 0x0000761002007816 */ /* 0x001fe20000000000 */
[----:B------:R-:W-:Y:S06]  /*7860*/  BRA `(.L_x_7413) ;  /* 0x00000000009c7947 */ /* 0x000fec0003800000 */
.L_x_7425:
[----:B------:R-:W-:-:S13]  /*7870*/  ISETP.NE.AND P0, PT, R0, 0x1c, PT ;  /* 0x0000001c0000780c */ /* 0x000fda0003f05270 */
[----:B------:R-:W-:Y:S05]  /*7880*/  @!P0 BRA `(.L_x_7436) ;  /* 0x0000000000908947 */ /* 0x000fea0003800000 */
[----:B------:R-:W-:-:S13]  /*7890*/  ISETP.NE.AND P0, PT, R0, 0x1d, PT ;  /* 0x0000001d0000780c */ /* 0x000fda0003f05270 */
[----:B------:R-:W-:Y:S05]  /*78a0*/  @!P0 BRA `(.L_x_7437) ;  /* 0x0000000000808947 */ /* 0x000fea0003800000 */
[----:B------:R-:W-:-:S13]  /*78b0*/  ISETP.NE.AND P0, PT, R0, 0x2c, PT ;  /* 0x0000002c0000780c */ /* 0x000fda0003f05270 */
[----:B------:R-:W-:Y:S05]  /*78c0*/  @P0 BRA `(.L_x_7412) ;  /* 0x0000000000300947 */ /* 0x000fea0003800000 */
[----:B------:R-:W3:Y:S01]  /*78d0*/  LDG.E.U8 R4, desc[UR36][R4.64] ;  /* 0x0000002404047981 */ /* 0x000ee2000c1e1100 */
[----:B------:R-:W-:Y:S01]  /*78e0*/  BSSY B0, `(.L_x_7438) ;  /* 0x0000007000007945 */ /* 0x000fe20003800000 */
[----:B------:R-:W-:Y:S01]  /*78f0*/  IMAD.MOV.U32 R2, RZ, RZ, 0x400000 ;  /* 0x00400000ff027424 */ /* 0x000fe200078e00ff */
[----:B---3--:R-:W-:-:S13]  /*7900*/  ISETP.NE.AND P0, PT, R4, RZ, PT ;  /* 0x000000ff0400720c */ /* 0x008fda0003f05270 */
[----:B------:R-:W-:Y:S05]  /*7910*/  @!P0 BRA `(.L_x_7439) ;  /* 0x00000000000c8947 */ /* 0x000fea0003800000 */
[----:B------:R-:W-:-:S13]  /*7920*/  ISETP.NE.AND P0, PT, R4, 0xff, PT ;  /* 0x000000ff0400780c */ /* 0x000fda0003f05270 */
[----:B------:R-:W-:Y:S02]  /*7930*/  @!P0 IMAD.MOV.U32 R2, RZ, RZ, 0x7f800001 ;  /* 0x7f800001ff028424 */ /* 0x000fe400078e00ff */
[----:B------:R-:W-:-:S07]  /*7940*/  @P0 IMAD.SHL.U32 R2, R4, 0x800000, RZ ;  /* 0x0080000004020824 */ /* 0x000fce00078e00ff */
.L_x_7439:
[----:B------:R-:W-:Y:S05]  /*7950*/  BSYNC B0 ;  /* 0x0000000000007941 */ /* 0x000fea0003800000 */
.L_x_7438:
[----:B------:R-:W0:Y:S02]  /*7960*/  F2I.S64.TRUNC R2, R2 ;  /* 0x0000000200027311 */ /* 0x000e24000020d900 */
[----:B0-----:R-:W-:Y:S01]  /*7970*/  PRMT R0, R2, 0x7610, R0 ;  /* 0x0000761002007816 */ /* 0x001fe20000000000 */
[----:B------:R-:W-:Y:S06]  /*7980*/  BRA `(.L_x_7413) ;  /* 0x0000000000547947 */ /* 0x000fec0003800000 */
.L_x_7412:
        /* <DEDUP_REMOVED lines=16> */
.L_x_7440:
[----:B------:R-:W-:Y:S01]  /*7a90*/  PRMT R0, RZ, 0x7610, R0 ;  /* 0x00007610ff007816 */ /* 0x000fe20000000000 */
[----:B------:R-:W-:Y:S06]  /*7aa0*/  BRA `(.L_x_7413) ;  /* 0x00000000000c7947 */ /* 0x000fec0003800000 */
.L_x_7437:
[----:B------:R0:W5:Y:S01]  /*7ab0*/  LDG.E.U8 R0, desc[UR36][R4.64] ;  /* 0x0000002404007981 */ /* 0x000162000c1e1100 */
[----:B------:R-:W-:Y:S05]  /*7ac0*/  BRA `(.L_x_7413) ;  /* 0x0000000000047947 */ /* 0x000fea0003800000 */
.L_x_7436:
[----:B------:R0:W5:Y:S02]  /*7ad0*/  LDG.E.U8 R0, desc[UR36][R4.64] ;  /* 0x0000002404007981 */ /* 0x000164000c1e1100 */
.L_x_7413:
[----:B-----5:R-:W-:Y:S01]  /*7ae0*/  LOP3.LUT R0, R0, 0xff, RZ, 0xc0, !PT ;  /* 0x000000ff00007812 */ /* 0x020fe200078ec0ff */
[----:B------:R-:W2:Y:S01]  /*7af0*/  LDC.U8 R7, c[0x0][0x4a0] ;  /* 0x00012800ff077b82 */ /* 0x000ea20000000000 */
[----:B------:R-:W-:-:S04]  /*7b00*/  ULDC.64 UR4, c[0x0][0x490] ;  /* 0x0001240000047ab9 */ /* 0x000fc80000000a00 */
[----:B------:R-:W4:Y:S02]  /*7b10*/  I2F.U16 R0, R0 ;  /* 0x0000000000007306 */ /* 0x000f240000101000 */
[----:B----4-:R-:W-:-:S06]  /*7b20*/  FMUL.FTZ R6, R0, 1 ;  /* 0x3f80000000067820 */ /* 0x010fcc0000410000 */
[----:B------:R-:W4:Y:S01]  /*7b30*/  F2F.F64.F32 R2, R6 ;  /* 0x0000000600027310 */ /* 0x000f220000201800 */
[----:B--2---:R-:W-:-:S04]  /*7b40*/  PRMT R8, R7, 0x9910, RZ ;  /* 0x0000991007087816 */ /* 0x004fc800000000ff */
[----:B------:R-:W-:Y:S01]  /*7b50*/  ISETP.GT.AND P0, PT, R8, 0x9, PT ;  /* 0x000000090800780c */ /* 0x000fe20003f04270 */
[----:B----4-:R-:W-:-:S08]  /*7b60*/  DMUL R2, R2, R18 ;  /* 0x0000001202027228 */ /* 0x010fd00000000000 */
[----:B01-3--:R-:W-:-:S04]  /*7b70*/  DMUL R4, R2, UR4 ;  /* 0x0000000402047c28 */ /* 0x00bfc80008000000 */
        /* <DEDUP_REMOVED lines=12> */
.L_x_7444:
[----:B------:R-:W0:Y:S02]  /*7c40*/  F2I.S64.F64.TRUNC R4, R4 ;  /* 0x0000000400047311 */ /* 0x000e24000030d900 */
[----:B0-----:R-:W-:-:S05]  /*7c50*/  IMAD.MOV.U32 R3, RZ, RZ, R4 ;  /* 0x000000ffff037224 */ /* 0x001fca00078e0004 */
[----:B------:R0:W-:Y:S01]  /*7c60*/  STG.E.U8 desc[UR36][R16.64], R3 ;  /* 0x0000000310007986 */ /* 0x0001e2000c101124 */
[----:B------:R-:W-:Y:S05]  /*7c70*/  BRA `(.L_x_7446) ;  /* 0x0000000c00f87947 */ /* 0x000fea0003800000 */
.L_x_7443:
        /* <DEDUP_REMOVED lines=9> */
.L_x_7448:
[----:B------:R-:W0:Y:S02]  /*7d10*/  F2I.F64.TRUNC R5, R4 ;  /* 0x0000000400057311 */ /* 0x000e24000030d100 */
[----:B0-----:R3:W-:Y:S01]  /*7d20*/  STG.E desc[UR36][R16.64], R5 ;  /* 0x0000000510007986 */ /* 0x0017e2000c101924 */
[----:B------:R-:W-:Y:S05]  /*7d30*/  BRA `(.L_x_7446) ;  /* 0x0000000c00c87947 */ /* 0x000fea0003800000 */
.L_x_7447:
[----:B------:R-:W0:Y:S02]  /*7d40*/  F2I.F64.TRUNC R5, R4 ;  /* 0x0000000400057311 */ /* 0x000e24000030d100 */
[----:B0-----:R2:W-:Y:S01]  /*7d50*/  STG.E.U16 desc[UR36][R16.64], R5 ;  /* 0x0000000510007986 */ /* 0x0015e2000c101524 */
[----:B------:R-:W-:Y:S05]  /*7d60*/  BRA `(.L_x_7446) ;  /* 0x0000000c00bc7947 */ /* 0x000fea0003800000 */
.L_x_7442:
        /* <DEDUP_REMOVED lines=13> */
.L_x_7450:
        /* <DEDUP_REMOVED lines=8> */
.L_x_7449:
        /* <DEDUP_REMOVED lines=14> */
.L_x_7452:
        /* <DEDUP_REMOVED lines=9> */
.L_x_7451:
[----:B------:R0:W-:Y:S01]  /*8030*/  STG.E.64 desc[UR36][R16.64], R4 ;  /* 0x0000000410007986 */ /* 0x0001e2000c101b24 */
[----:B------:R-:W-:Y:S05]  /*8040*/  BRA `(.L_x_7446) ;  /* 0x0000000c00047947 */ /* 0x000fea0003800000 */
.L_x_7441:
        /* <DEDUP_REMOVED lines=12> */
.L_x_7455:
[----:B------:R-:W-:-:S05]  /*8110*/  CS2R R6, SRZ ;  /* 0x0000000000067805 */ /* 0x000fca000001ff00 */
[----:B------:R0:W-:Y:S01]  /*8120*/  STG.E.128 desc[UR36][R16.64], R4 ;  /* 0x0000000410007986 */ /* 0x0001e2000c101d24 */
[----:B------:R-:W-:Y:S05]  /*8130*/  BRA `(.L_x_7446) ;  /* 0x0000000800c87947 */ /* 0x000fea0003800000 */
.L_x_7454:
        /* <DEDUP_REMOVED lines=25> */
.L_x_7459:
[----:B------:R-:W-:Y:S05]  /*82d0*/  BSYNC B0 ;  /* 0x0000000000007941 */ /* 0x000fea0003800000 */
.L_x_7458:
[----:B------:R-:W-:-:S05]  /*82e0*/  LOP3.LUT R3, R0, R3, RZ, 0xfc, !PT ;  /* 0x0000000300037212 */ /* 0x000fca00078efcff */
[----:B------:R0:W-:Y:S01]  /*82f0*/  STG.E.U8 desc[UR36][R16.64], R3 ;  /* 0x0000000310007986 */ /* 0x0001e2000c101124 */
[----:B------:R-:W-:Y:S05]  /*8300*/  BRA `(.L_x_7446) ;  /* 0x0000000800547947 */ /* 0x000fea0003800000 */
.L_x_7457:
        /* <DEDUP_REMOVED lines=17> */
.L_x_7461:
[----:B------:R-:W-:Y:S01]  /*8420*/  IMAD.MOV.U32 R0, RZ, RZ, 0x7f ;  /* 0x0000007fff007424 */ /* 0x000fe200078e00ff */
[----:B------:R-:W-:-:S04]  /*8430*/  ISETP.GT.U32.AND P0, PT, R2, 0x7f800000, PT ;  /* 0x7f8000000200780c */ /* 0x000fc80003f04070 */
[----:B------:R-:W-:-:S09]  /*8440*/  SEL R0, R0, 0x7c, P0 ;  /* 0x0000007c00007807 */ /* 0x000fd20000000000 */
.L_x_7462:
[----:B------:R-:W-:Y:S05]  /*8450*/  BSYNC B0 ;  /* 0x0000000000007941 */ /* 0x000fea0003800000 */
.L_x_7460:
[----:B------:R-:W-:-:S04]  /*8460*/  LOP3.LUT R2, R3, 0x80000000, RZ, 0xc0, !PT ;  /* 0x8000000003027812 */ /* 0x000fc800078ec0ff */
[----:B------:R-:W-:-:S04]  /*8470*/  SHF.R.U32.HI R3, RZ, 0x18, R2 ;  /* 0x00000018ff037819 */ /* 0x000fc80000011602 */
[----:B------:R-:W-:-:S05]  /*8480*/  LOP3.LUT R3, R0, R3, RZ, 0xfc, !PT ;  /* 0x0000000300037212 */ /* 0x000fca00078efcff */
[----:B------:R0:W-:Y:S01]  /*8490*/  STG.E.U8 desc[UR36][R16.64], R3 ;  /* 0x0000000310007986 */ /* 0x0001e2000c101124 */
[----:B------:R-:W-:Y:S05]  /*84a0*/  BRA `(.L_x_7446) ;  /* 0x0000000400ec7947 */ /* 0x000fea0003800000 */
.L_x_7456:
        /* <DEDUP_REMOVED lines=8> */
.L_x_7453:
        /* <DEDUP_REMOVED lines=11> */
.L_x_7465:
        /* <DEDUP_REMOVED lines=21> */
.L_x_7468:
[----:B------:R-:W-:-:S04]  /*8730*/  LOP3.LUT R2, R3, 0x80000000, RZ, 0xc0, !PT ;  /* 0x8000000003027812 */ /* 0x000fc800078ec0ff */
[----:B------:R-:W-:-:S04]  /*8740*/  SHF.R.U32.HI R3, RZ, 0x18, R2 ;  /* 0x00000018ff037819 */ /* 0x000fc80000011602 */
[----:B------:R-:W-:-:S04]  /*8750*/  LOP3.LUT R0, R0, R3, RZ, 0xfc, !PT ;  /* 0x0000000300007212 */ /* 0x000fc800078efcff */
[----:B------:R-:W-:-:S07]  /*8760*/  PRMT R8, R0, 0x7610, R8 ;  /* 0x0000761000087816 */ /* 0x000fce0000000008 */
.L_x_7467:
[----:B------:R-:W-:Y:S05]  /*8770*/  BSYNC B0 ;  /* 0x0000000000007941 */ /* 0x000fea0003800000 */
.L_x_7466:
[----:B------:R0:W-:Y:S01]  /*8780*/  STG.E.U8 desc[UR36][R16.64], R8 ;  /* 0x0000000810007986 */ /* 0x0001e2000c101124 */
[----:B------:R-:W-:Y:S05]  /*8790*/  BRA `(.L_x_7446) ;  /* 0x0000000400307947 */ /* 0x000fea0003800000 */
.L_x_7464:
        /* <DEDUP_REMOVED lines=21> */
.L_x_7471:
[----:B------:R-:W-:-:S04]  /*88f0*/  LOP3.LUT R2, R3, 0x80000000, RZ, 0xc0, !PT ;  /* 0x8000000003027812 */ /* 0x000fc800078ec0ff */
[----:B------:R-:W-:-:S04]  /*8900*/  SHF.R.U32.HI R3, RZ, 0x18, R2 ;  /* 0x00000018ff037819 */ /* 0x000fc80000011602 */
[----:B------:R-:W-:-:S04]  /*8910*/  LOP3.LUT R0, R0, R3, RZ, 0xfc, !PT ;  /* 0x0000000300007212 */ /* 0x000fc800078efcff */
[----:B------:R-:W-:-:S07]  /*8920*/  PRMT R8, R0, 0x7610, R8 ;  /* 0x0000761000087816 */ /* 0x000fce0000000008 */
.L_x_7470:
[----:B------:R-:W-:Y:S05]  /*8930*/  BSYNC B0 ;  /* 0x0000000000007941 */ /* 0x000fea0003800000 */
.L_x_7469:
[----:B------:R0:W-:Y:S01]  /*8940*/  STG.E.U8 desc[UR36][R16.64], R8 ;  /* 0x0000000810007986 */ /* 0x0001e2000c101124 */
[----:B------:R-:W-:Y:S05]  /*8950*/  BRA `(.L_x_7446) ;  /* 0x0000000000c07947 */ /* 0x000fea0003800000 */
.L_x_7463:
        /* <DEDUP_REMOVED lines=26> */
.L_x_7445:
        /* <DEDUP_REMOVED lines=16> */
.L_x_7474:
[----:B------:R-:W-:Y:S05]  /*8c00*/  BRA `(.L_x_7446) ;  /* 0x0000000000147947 */ /* 0x000fea0003800000 */
.L_x_7473:
[----:B------:R-:W0:Y:S02]  /*8c10*/  F2I.U64.F64.TRUNC R4, R4 ;  /* 0x0000000400047311 */ /* 0x000e24000030d800 */
[----:B0-----:R0:W-:Y:S01]  /*8c20*/  STG.E.64 desc[UR36][R16.64], R4 ;  /* 0x0000000410007986 */ /* 0x0011e2000c101b24 */
[----:B------:R-:W-:Y:S05]  /*8c30*/  BRA `(.L_x_7446) ;  /* 0x0000000000087947 */ /* 0x000fea0003800000 */
.L_x_7472:
[----:B------:R-:W0:Y:S02]  /*8c40*/  F2I.U32.F64.TRUNC R5, R4 ;  /* 0x0000000400057311 */ /* 0x000e24000030d000 */
[----:B0-----:R0:W-:Y:S02]  /*8c50*/  STG.E desc[UR36][R16.64], R5 ;  /* 0x0000000510007986 */ /* 0x0011e4000c101924 */
.L_x_7446:
[----:B------:R-:W-:-:S07]  /*8c60*/  VIADD R23, R23, 0x80 ;  /* 0x0000008017177836 */ /* 0x000fce0000000000 */
.L_x_7373:
[----:B------:R-:W-:Y:S05]  /*8c70*/  BSYNC B6 ;  /* 0x0000000000067941 */ /* 0x000fea0003800000 */
.L_x_7372:
        /* <DEDUP_REMOVED lines=358> */
.L_x_7477:
        /* <DEDUP_REMOVED lines=21> */
.L_x_7481:
[----:B------:R-:W2:Y:S02]  /*a430*/  LDG.E.U8 R2, desc[UR36][R2.64] ;  /* 0x0000002402027981 */ /* 0x000ea4000c1e1100 */
[----:B--2---:R0:W1:Y:S01]  /*a440*/  I2F.F64.U16 R18, R2 ;  /* 0x0000000200127312 */ /* 0x0040620000101800 */
[----:B------:R-:W-:Y:S05]  /*a450*/  BRA `(.L_x_7483) ;  /* 0x0000000c00707947 */ /* 0x000fea0003800000 */
.L_x_7480:
        /* <DEDUP_REMOVED lines=9> */
.L_x_7485:
[----:B------:R-:W2:Y:S02]  /*a4f0*/  LDG.E R2, desc[UR36][R2.64] ;  /* 0x0000002402027981 */ /* 0x000ea4000c1e1900 */
[----:B--2---:R0:W1:Y:S01]  /*a500*/  I2F.F64 R18, R2 ;  /* 0x0000000200127312 */ /* 0x0040620000201c00 */
[----:B------:R-:W-:Y:S05]  /*a510*/  BRA `(.L_x_7483) ;  /* 0x0000000c00407947 */ /* 0x000fea0003800000 */
.L_x_7484:
[----:B------:R-:W2:Y:S02]  /*a520*/  LDG.E.U16 R2, desc[UR36][R2.64] ;  /* 0x0000002402027981 */ /* 0x000ea4000c1e1500 */
[----:B--2---:R0:W1:Y:S01]  /*a530*/  I2F.F64.S16 R18, R2 ;  /* 0x0000000200127312 */ /* 0x0040620000101c00 */
[----:B------:R-:W-:Y:S05]  /*a540*/  BRA `(.L_x_7483) ;  /* 0x0000000c00347947 */ /* 0x000fea0003800000 */
.L_x_7479:
        /* <DEDUP_REMOVED lines=10> */
.L_x_7487:
[----:B------:R-:W2:Y:S02]  /*a5f0*/  LDG.E.U16 R0, desc[UR36][R2.64] ;  /* 0x0000002402007981 */ /* 0x000ea4000c1e1500 */
[----:B--2---:R-:W-:-:S05]  /*a600*/  HADD2.F32 R0, -RZ, R0.H0_H0 ;  /* 0x20000000ff007230 */ /* 0x004fca0000004100 */
[----:B------:R-:W-:-:S04]  /*a610*/  FMUL.FTZ R0, R0, 1 ;  /* 0x3f80000000007820 */ /* 0x000fc80000410000 */
[----:B------:R1:W2:Y:S01]  /*a620*/  F2F.F64.F32 R18, R0 ;  /* 0x0000000000127310 */ /* 0x0002a20000201800 */
[----:B------:R-:W-:Y:S05]  /*a630*/  BRA `(.L_x_7483) ;  /* 0x0000000800f87947 */ /* 0x000fea0003800000 */
.L_x_7486:
        /* <DEDUP_REMOVED lines=8> */
[----:B------:R-:W4:Y:S01]  /*a6c0*/  F2F.F64.F32 R18, R18 ;  /* 0x0000001200127310 */ /* 0x000f220000201800 */
[----:B------:R-:W-:Y:S05]  /*a6d0*/  BRA `(.L_x_7483) ;  /* 0x0000000800d07947 */ /* 0x000fea0003800000 */
.L_x_7489:
[----:B------:R-:W2:Y:S02]  /*a6e0*/  LDG.E.U16 R2, desc[UR36][R2.64] ;  /* 0x0000002402027981 */ /* 0x000ea4000c1e1500 */
[----:B--2---:R-:W-:-:S05]  /*a6f0*/  HADD2.F32 R0, -RZ, R2.H0_H0 ;  /* 0x20000002ff007230 */ /* 0x004fca0000004100 */
[----:B------:R-:W-:-:S04]  /*a700*/  FMUL.FTZ R0, R0, 1 ;  /* 0x3f80000000007820 */ /* 0x000fc80000410000 */
[----:B------:R0:W1:Y:S01]  /*a710*/  F2F.F64.F32 R18, R0 ;  /* 0x0000000000127310 */ /* 0x0000620000201800 */
[----:B------:R-:W-:Y:S05]  /*a720*/  BRA `(.L_x_7483) ;  /* 0x0000000800bc7947 */ /* 0x000fea0003800000 */
.L_x_7488:
[----:B------:R3:W5:Y:S01]  /*a730*/  LDG.E.64 R18, desc[UR36][R2.64] ;  /* 0x0000002402127981 */ /* 0x000762000c1e1b00 */
[----:B------:R-:W-:Y:S05]  /*a740*/  BRA `(.L_x_7483) ;  /* 0x0000000800b47947 */ /* 0x000fea0003800000 */
.L_x_7478:
        /* <DEDUP_REMOVED lines=13> */
.L_x_7492:
[----:B------:R0:W5:Y:S01]  /*a820*/  LDG.E.64 R18, desc[UR36][R2.64] ;  /* 0x0000002402127981 */ /* 0x000162000c1e1b00 */
[----:B------:R-:W-:Y:S05]  /*a830*/  BRA `(.L_x_7483) ;  /* 0x0000000800787947 */ /* 0x000fea0003800000 */
.L_x_7491:
        /* <DEDUP_REMOVED lines=28> */
.L_x_7494:
        /* <DEDUP_REMOVED lines=15> */
.L_x_7493:
[----:B------:R-:W2:Y:S02]  /*aaf0*/  LDG.E.U16 R0, desc[UR36][R2.64] ;  /* 0x0000002402007981 */ /* 0x000ea4000c1e1500 */
[----:B--2---:R-:W-:-:S04]  /*ab00*/  IMAD.U32 R0, R0, 0x10000, RZ ;  /* 0x0001000000007824 */ /* 0x004fc800078e00ff */
[----:B------:R-:W-:-:S04]  /*ab10*/  FMUL.FTZ R0, R0, 1 ;  /* 0x3f80000000007820 */ /* 0x000fc80000410000 */
[----:B------:R0:W1:Y:S01]  /*ab20*/  F2F.F64.F32 R18, R0 ;  /* 0x0000000000127310 */ /* 0x0000620000201800 */
[----:B------:R-:W-:Y:S05]  /*ab30*/  BRA `(.L_x_7483) ;  /* 0x0000000400b87947 */ /* 0x000fea0003800000 */
.L_x_7490:
        /* <DEDUP_REMOVED lines=11> */
.L_x_7497:
        /* <DEDUP_REMOVED lines=21> */
.L_x_7501:
[----:B------:R-:W-:Y:S05]  /*ad40*/  BSYNC B1 ;  /* 0x0000000000017941 */ /* 0x000fea0003800000 */
.L_x_7500:
[----:B------:R-:W-:Y:S01]  /*ad50*/  LEA R3, R0, 0x3b800000, 0x17 ;  /* 0x3b80000000037811 */ /* 0x000fe200078eb8ff */
[----:B------:R-:W-:-:S05]  /*ad60*/  IMAD.SHL.U32 R0, R2, 0x100000, RZ ;  /* 0x0010000002007824 */ /* 0x000fca00078e00ff */
[----:B------:R-:W-:-:S07]  /*ad70*/  LOP3.LUT R0, R3, R0, R4, 0xfe, !PT ;  /* 0x0000000003007212 */ /* 0x000fce00078efe04 */
.L_x_7499:
[----:B------:R-:W-:Y:S05]  /*ad80*/  BSYNC B0 ;  /* 0x0000000000007941 */ /* 0x000fea0003800000 */
.L_x_7498:
[----:B------:R-:W-:-:S04]  /*ad90*/  FMUL.FTZ R0, R0, 1 ;  /* 0x3f80000000007820 */ /* 0x000fc80000410000 */
[----:B------:R0:W1:Y:S01]  /*ada0*/  F2F.F64.F32 R18, R0 ;  /* 0x0000000000127310 */ /* 0x0000620000201800 */
[----:B------:R-:W-:Y:S05]  /*adb0*/  BRA `(.L_x_7483) ;  /* 0x0000000400187947 */ /* 0x000fea0003800000 */
.L_x_7496:
        /* <DEDUP_REMOVED lines=21> */
.L_x_7505:
[----:B------:R-:W-:Y:S05]  /*af10*/  BSYNC B1 ;  /* 0x0000000000017941 */ /* 0x000fea0003800000 */
.L_x_7504:
[----:B------:R-:W-:Y:S01]  /*af20*/  LEA R3, R0, 0x37800000, 0x17 ;  /* 0x3780000000037811 */ /* 0x000fe200078eb8ff */
[----:B------:R-:W-:-:S05]  /*af30*/  IMAD.SHL.U32 R0, R2, 0x200000, RZ ;  /* 0x0020000002007824 */ /* 0x000fca00078e00ff */
[----:B------:R-:W-:-:S07]  /*af40*/  LOP3.LUT R0, R3, R0, R4, 0xfe, !PT ;  /* 0x0000000003007212 */ /* 0x000fce00078efe04 */
.L_x_7503:
[----:B------:R-:W-:Y:S05]  /*af50*/  BSYNC B0 ;  /* 0x0000000000007941 */ /* 0x000fea0003800000 */
.L_x_7502:
[----:B------:R-:W-:-:S04]  /*af60*/  FMUL.FTZ R0, R0, 1 ;  /* 0x3f80000000007820 */ /* 0x000fc80000410000 */
[----:B------:R0:W1:Y:S01]  /*af70*/  F2F.F64.F32 R18, R0 ;  /* 0x0000000000127310 */ /* 0x0000620000201800 */
[----:B------:R-:W-:Y:S05]  /*af80*/  BRA `(.L_x_7483) ;  /* 0x0000000000a47947 */ /* 0x000fea0003800000 */
.L_x_7495:
        /* <DEDUP_REMOVED lines=14> */
.L_x_7509:
[----:B------:R-:W-:Y:S05]  /*b070*/  BSYNC B0 ;  /* 0x0000000000007941 */ /* 0x000fea0003800000 */
.L_x_7508:
[----:B------:R-:W-:-:S04]  /*b080*/  FMUL.FTZ R0, R0, 1 ;  /* 0x3f80000000007820 */ /* 0x000fc80000410000 */
[----:B------:R0:W1:Y:S01]  /*b090*/  F2F.F64.F32 R18, R0 ;  /* 0x0000000000127310 */ /* 0x0000620000201800 */
[----:B------:R-:W-:Y:S05]  /*b0a0*/  BRA `(.L_x_7483) ;  /* 0x00000000005c7947 */ /* 0x000fea0003800000 */
.L_x_7482:
        /* <DEDUP_REMOVED lines=16> */
.L_x_7510:
[----:B------:R-:W-:Y:S01]  /*b1b0*/  CS2R R18, SRZ ;  /* 0x0000000000127805 */ /* 0x000fe2000001ff00 */
[----:B------:R-:W-:Y:S06]  /*b1c0*/  BRA `(.L_x_7483) ;  /* 0x0000000000147947 */ /* 0x000fec0003800000 */
.L_x_7507:
[----:B------:R-:W2:Y:S02]  /*b1d0*/  LDG.E.64 R18, desc[UR36][R2.64] ;  /* 0x0000002402127981 */ /* 0x000ea4000c1e1b00 */
[----:B--2---:R-:W0:Y:S01]  /*b1e0*/  I2F.F64.U64 R18, R18 ;  /* 0x0000001200127312 */ /* 0x004e220000301800 */
[----:B------:R-:W-:Y:S05]  /*b1f0*/  BRA `(.L_x_7483) ;  /* 0x0000000000087947 */ /* 0x000fea0003800000 */
.L_x_7506:
[----:B------:R-:W2:Y:S02]  /*b200*/  LDG.E R2, desc[UR36][R2.64] ;  /* 0x0000002402027981 */ /* 0x000ea4000c1e1900 */
[----:B--2---:R0:W1:Y:S02]  /*b210*/  I2F.F64.U32 R18, R2 ;  /* 0x0000000200127312 */ /* 0x0040640000201800 */
.L_x_7483:
[----:B0--3--:R-:W1:Y:S01]  /*b220*/  LDC.U8 R2, c[0x0][0x4a2] ;  /* 0x00012880ff027b82 */ /* 0x009e620000000000 */
[----:B------:R-:W-:Y:S02]  /*b230*/  ULDC.64 UR4, c[0x0][0x488] ;  /* 0x0001220000047ab9 */ /* 0x000fe40000000a00 */
[----:B------:R-:W-:-:S05]  /*b240*/  IADD3 R4, P0, R22, UR4, RZ ;  /* 0x0000000416047c10 */ /* 0x000fca000ff1e0ff */
[----:B------:R-:W-:Y:S01]  /*b250*/  IMAD.X R5, RZ, RZ, UR5, P0 ;  /* 0x00000005ff057e24 */ /* 0x000fe200080e06ff */
[----:B-1----:R-:W-:-:S04]  /*b260*/  PRMT R0, R2, 0x9910, RZ ;  /* 0x0000991002007816 */ /* 0x002fc800000000ff */
        /* <DEDUP_REMOVED lines=12> */
.L_x_7514:
[----:B------:R0:W5:Y:S01]  /*b330*/  LDG.E.U8 R0, desc[UR36][R4.64] ;  /* 0x0000002404007981 */ /* 0x000162000c1e1100 */
[----:B------:R-:W-:Y:S05]  /*b340*/  BRA `(.L_x_7516) ;  /* 0x0000000c00647947 */ /* 0x000fea0003800000 */
.L_x_7513:
        /* <DEDUP_REMOVED lines=8> */
.L_x_7518:
[----:B------:R0:W5:Y:S01]  /*b3d0*/  LDG.E.U8 R0, desc[UR36][R4.64] ;  /* 0x0000002404007981 */ /* 0x000162000c1e1100 */
[----:B------:R-:W-:Y:S05]  /*b3e0*/  BRA `(.L_x_7516) ;  /* 0x0000000c003c7947 */ /* 0x000fea0003800000 */
.L_x_7517:
[----:B------:R0:W5:Y:S01]  /*b3f0*/  LDG.E.U16 R0, desc[UR36][R4.64] ;  /* 0x0000002404007981 */ /* 0x000162000c1e1500 */
[----:B------:R-:W-:Y:S05]  /*b400*/  BRA `(.L_x_7516) ;  /* 0x0000000c00347947 */ /* 0x000fea0003800000 */
.L_x_7512:
        /* <DEDUP_REMOVED lines=10> */
.L_x_7520:
[----:B------:R-:W3:Y:S02]  /*b4b0*/  LDG.E.U16 R2, desc[UR36][R4.64] ;  /* 0x0000002404027981 */ /* 0x000ee4000c1e1500 */
[----:B---3--:R-:W-:-:S06]  /*b4c0*/  HADD2.F32 R2, -RZ, R2.H0_H0 ;  /* 0x20000002ff027230 */ /* 0x008fcc0000004100 */
[----:B------:R-:W0:Y:S02]  /*b4d0*/  F2I.S64.TRUNC R2, R2 ;  /* 0x0000000200027311 */ /* 0x000e24000020d900 */
[----:B0-----:R-:W-:Y:S01]  /*b4e0*/  PRMT R0, R2, 0x7610, R0 ;  /* 0x0000761002007816 */ /* 0x001fe20000000000 */
[----:B------:R-:W-:Y:S06]  /*b4f0*/  BRA `(.L_x_7516) ;  /* 0x0000000800f87947 */ /* 0x000fec0003800000 */
.L_x_7519:
        /* <DEDUP_REMOVED lines=10> */
.L_x_7522:
[----:B------:R-:W3:Y:S02]  /*b5a0*/  LDG.E.U16 R4, desc[UR36][R4.64] ;  /* 0x0000002404047981 */ /* 0x000ee4000c1e1500 */
[----:B---3--:R-:W-:-:S06]  /*b5b0*/  HADD2.F32 R2, -RZ, R4.H0_H0 ;  /* 0x20000004ff027230 */ /* 0x008fcc0000004100 */
[----:B------:R-:W0:Y:S02]  /*b5c0*/  F2I.S64.TRUNC R2, R2 ;  /* 0x0000000200027311 */ /* 0x000e24000020d900 */
[----:B0-----:R-:W-:Y:S01]  /*b5d0*/  PRMT R0, R2, 0x7610, R0 ;  /* 0x0000761002007816 */ /* 0x001fe20000000000 */
[----:B------:R-:W-:Y:S06]  /*b5e0*/  BRA `(.L_x_7516) ;  /* 0x0000000800bc7947 */ /* 0x000fec0003800000 */
.L_x_7521:
[----:B------:R-:W3:Y:S02]  /*b5f0*/  LDG.E.64 R2, desc[UR36][R4.64] ;  /* 0x0000002404027981 */ /* 0x000ee4000c1e1b00 */
[----:B---3--:R-:W0:Y:S02]  /*b600*/  F2I.S64.F64.TRUNC R2, R2 ;  /* 0x0000000200027311 */ /* 0x008e24000030d900 */
[----:B0-----:R-:W-:Y:S01]  /*b610*/  PRMT R0, R2, 0x7610, R0 ;  /* 0x0000761002007816 */ /* 0x001fe20000000000 */
[----:B------:R-:W-:Y:S06]  /*b620*/  BRA `(.L_x_7516) ;  /* 0x0000000800ac7947 */ /* 0x000fec0003800000 */
.L_x_7511:
        /* <DEDUP_REMOVED lines=12> */
.L_x_7525:
[----:B------:R-:W3:Y:S02]  /*b6f0*/  LDG.E.64 R4, desc[UR36][R4.64] ;  /* 0x0000002404047981 */ /* 0x000ee4000c1e1b00 */
[----:B---3--:R-:W0:Y:S02]  /*b700*/  F2I.S64.F64.TRUNC R2, R4 ;  /* 0x0000000400027311 */ /* 0x008e24000030d900 */
[----:B0-----:R-:W-:Y:S01]  /*b710*/  PRMT R0, R2, 0x7610, R0 ;  /* 0x0000761002007816 */ /* 0x001fe20000000000 */
[----:B------:R-:W-:Y:S06]  /*b720*/  BRA `(.L_x_7516) ;  /* 0x00000008006c7947 */ /* 0x000fec0003800000 */
.L_x_7524:
        /* <DEDUP_REMOVED lines=28> */
.L_x_7527:
        /* <DEDUP_REMOVED lines=15> */
.L_x_7526:
[----:B------:R-:W3:Y:S02]  /*b9e0*/  LDG.E.U16 R2, desc[UR36][R4.64] ;  /* 0x0000002404027981 */ /* 0x000ee4000c1e1500 */
[----:B---3--:R-:W-:-:S06]  /*b9f0*/  IMAD.U32 R2, R2, 0x10000, RZ ;  /* 0x0001000002027824 */ /* 0x008fcc00078e00ff */
[----:B------:R-:W0:Y:S02]  /*ba00*/  F2I.S64.TRUNC R2, R2 ;  /* 0x0000000200027311 */ /* 0x000e24000020d900 */
[----:B0-----:R-:W-:Y:S01]  /*ba10*/  PRMT R0, R2, 0x7610, R0 ;  /* 0x0000761002007816 */ /* 0x001fe20000000000 */
[----:B------:R-:W-:Y:S06]  /*ba20*/  BRA `(.L_x_7516) ;  /* 0x0000000400ac7947 */ /* 0x000fec0003800000 */
.L_x_7523:
        /* <DEDUP_REMOVED lines=10> */
.L_x_7530:
        /* <DEDUP_REMOVED lines=21> */
.L_x_7534:
[----:B------:R-:W-:Y:S05]  /*bc20*/  BSYNC B1 ;  /* 0x0000000000017941 */ /* 0x000fea0003800000 */
.L_x_7533:
[----:B------:R-:W-:Y:S01]  /*bc30*/  IMAD.SHL.U32 R2, R2, 0x100000, RZ ;  /* 0x0010000002027824 */ /* 0x000fe200078e00ff */
[----:B------:R-:W-:-:S04]  /*bc40*/  LEA R3, R0, 0x3b800000, 0x17 ;  /* 0x3b80000000037811 */ /* 0x000fc800078eb8ff */
[----:B------:R-:W-:-:S07]  /*bc50*/  LOP3.LUT R2, R3, R2, R4, 0xfe, !PT ;  /* 0x0000000203027212 */ /* 0x000fce00078efe04 */
.L_x_7532:
[----:B------:R-:W-:Y:S05]  /*bc60*/  BSYNC B0 ;  /* 0x0000000000007941 */ /* 0x000fea0003800000 */
.L_x_7531:
[----:B------:R-:W0:Y:S02]  /*bc70*/  F2I.S64.TRUNC R2, R2 ;  /* 0x0000000200027311 */ /* 0x000e24000020d900 */
[----:B0-----:R-:W-:Y:S01]  /*bc80*/  PRMT R0, R2, 0x7610, R0 ;  /* 0x0000761002007816 */ /* 0x001fe20000000000 */
[----:B------:R-:W-:Y:S06]  /*bc90*/  BRA `(.L_x_7516) ;  /* 0x0000000400107947 */ /* 0x000fec0003800000 */
.L_x_7529:
        /* <DEDUP_REMOVED lines=21> */
.L_x_7538:
[----:B------:R-:W-:Y:S05]  /*bdf0*/  BSYNC B1 ;  /* 0x0000000000017941 */ /* 0x000fea0003800000 */
.L_x_7537:
[----:B------:R-:W-:Y:S01]  /*be00*/  IMAD.SHL.U32 R2, R2, 0x200000, RZ ;  /* 0x0020000002027824 */ /* 0x000fe200078e00ff */
[----:B------:R-:W-:-:S04]  /*be10*/  LEA R3, R0, 0x37800000, 0x17 ;  /* 0x3780000000037811 */ /* 0x000fc800078eb8ff */
[----:B------:R-:W-:-:S07]  /*be20*/  LOP3.LUT R2, R3, R2, R4, 0xfe, !PT ;  /* 0x0000000203027212 */ /* 0x000fce00078efe04 */
.L_x_7536:
[----:B------:R-:W-:Y:S05]  /*be30*/  BSYNC B0 ;  /* 0x0000000000007941 */ /* 0x000fea0003800000 */
.L_x_7535:
[----:B------:R-:W0:Y:S02]  /*be40*/  F2I.S64.TRUNC R2, R2 ;  /* 0x0000000200027311 */ /* 0x000e24000020d900 */
[----:B0-----:R-:W-:Y:S01]  /*be50*/  PRMT R0, R2, 0x7610, R0 ;  /* 0x0000761002007816 */ /* 0x001fe20000000000 */
[----:B------:R-:W-:Y:S06]  /*be60*/  BRA `(.L_x_7516) ;  /* 0x00000000009c7947 */ /* 0x000fec0003800000 */
.L_x_7528:
        /* <DEDUP_REMOVED lines=14> */
.L_x_7542:
[----:B------:R-:W-:Y:S05]  /*bf50*/  BSYNC B0 ;  /* 0x0000000000007941 */ /* 0x000fea0003800000 */
.L_x_7541:
[----:B------:R-:W0:Y:S02]  /*bf60*/  F2I.S64.TRUNC R2, R2 ;  /* 0x0000000200027311 */ /* 0x000e24000020d900 */
[----:B0-----:R-:W-:Y:S01]  /*bf70*/  PRMT R0, R2, 0x7610, R0 ;  /* 0x0000761002007816 */ /* 0x001fe20000000000 */
[----:B------:R-:W-:Y:S06]  /*bf80*/  BRA `(.L_x_7516) ;  /* 0x0000000000547947 */ /* 0x000fec0003800000 */
.L_x_7515:
        /* <DEDUP_REMOVED lines=16> */
.L_x_7543:
[----:B------:R-:W-:Y:S01]  /*c090*/  PRMT R0, RZ, 0x7610, R0 ;  /* 0x00007610ff007816 */ /* 0x000fe20000000000 */
[----:B------:R-:W-:Y:S06]  /*c0a0*/  BRA `(.L_x_7516) ;  /* 0x00000000000c7947 */ /* 0x000fec0003800000 */
.L_x_7540:
[----:B------:R0:W5:Y:S01]  /*c0b0*/  LDG.E.U8 R0, desc[UR36][R4.64] ;  /* 0x0000002404007981 */ /* 0x000162000c1e1100 */
[----:B------:R-:W-:Y:S05]  /*c0c0*/  BRA `(.L_x_7516) ;  /* 0x0000000000047947 */ /* 0x000fea0003800000 */
.L_x_7539:
[----:B------:R0:W5:Y:S02]  /*c0d0*/  LDG.E.U8 R0, desc[UR36][R4.64] ;  /* 0x0000002404007981 */ /* 0x000164000c1e1100 */
.L_x_7516:
        /* <DEDUP_REMOVED lines=22> */
.L_x_7547:
[----:B------:R-:W0:Y:S02]  /*c240*/  F2I.S64.F64.TRUNC R4, R4 ;  /* 0x0000000400047311 */ /* 0x000e24000030d900 */
[----:B0-----:R-:W-:-:S05]  /*c250*/  IMAD.MOV.U32 R3, RZ, RZ, R4 ;  /* 0x000000ffff037224 */ /* 0x001fca00078e0004 */
[----:B------:R0:W-:Y:S01]  /*c260*/  STG.E.U8 desc[UR36][R16.64], R3 ;  /* 0x0000000310007986 */ /* 0x0001e2000c101124 */
[----:B------:R-:W-:Y:S05]  /*c270*/  BRA `(.L_x_7549) ;  /* 0x0000000c00f87947 */ /* 0x000fea0003800000 */
.L_x_7546:
        /* <DEDUP_REMOVED lines=9> */
.L_x_7551:
[----:B------:R-:W0:Y:S02]  /*c310*/  F2I.F64.TRUNC R5, R4 ;  /* 0x0000000400057311 */ /* 0x000e24000030d100 */
[----:B0-----:R0:W-:Y:S01]  /*c320*/  STG.E desc[UR36][R16.64], R5 ;  /* 0x0000000510007986 */ /* 0x0011e2000c101924 */
[----:B------:R-:W-:Y:S05]  /*c330*/  BRA `(.L_x_7549) ;  /* 0x0000000c00c87947 */ /* 0x000fea0003800000 */
.L_x_7550:
[----:B------:R-:W0:Y:S02]  /*c340*/  F2I.F64.TRUNC R5, R4 ;  /* 0x0000000400057311 */ /* 0x000e24000030d100 */
[----:B0-----:R0:W-:Y:S01]  /*c350*/  STG.E.U16 desc[UR36][R16.64], R5 ;  /* 0x0000000510007986 */ /* 0x0011e2000c101524 */
[----:B------:R-:W-:Y:S05]  /*c360*/  BRA `(.L_x_7549) ;  /* 0x0000000c00bc7947 */ /* 0x000fea0003800000 */
.L_x_7545:
        /* <DEDUP_REMOVED lines=13> */
.L_x_7553:
        /* <DEDUP_REMOVED lines=8> */
.L_x_7552:
        /* <DEDUP_REMOVED lines=14> */
.L_x_7555:
        /* <DEDUP_REMOVED lines=9> */
.L_x_7554:
[----:B------:R0:W-:Y:S01]  /*c630*/  STG.E.64 desc[UR36][R16.64], R4 ;  /* 0x0000000410007986 */ /* 0x0001e2000c101b24 */
[----:B------:R-:W-:Y:S05]  /*c640*/  BRA `(.L_x_7549) ;  /* 0x0000000c00047947 */ /* 0x000fea0003800000 */
.L_x_7544:
        /* <DEDUP_REMOVED lines=12> */
.L_x_7558:
[----:B------:R-:W-:-:S05]  /*c710*/  CS2R R6, SRZ ;  /* 0x0000000000067805 */ /* 0x000fca000001ff00 */
[----:B------:R0:W-:Y:S01]  /*c720*/  STG.E.128 desc[UR36][R16.64], R4 ;  /* 0x0000000410007986 */ /* 0x0001e2000c101d24 */
[----:B------:R-:W-:Y:S05]  /*c730*/  BRA `(.L_x_7549) ;  /* 0x0000000800c87947 */ /* 0x000fea0003800000 */
.L_x_7557:
        /* <DEDUP_REMOVED lines=25> */
.L_x_7562:
[----:B------:R-:W-:Y:S05]  /*c8d0*/  BSYNC B0 ;  /* 0x0000000000007941 */ /* 0x000fea0003800000 */
.L_x_7561:
[----:B------:R-:W-:-:S05]  /*c8e0*/  LOP3.LUT R3, R0, R3, RZ, 0xfc, !PT ;  /* 0x0000000300037212 */ /* 0x000fca00078efcff */
[----:B------:R0:W-:Y:S01]  /*c8f0*/  STG.E.U8 desc[UR36][R16.64], R3 ;  /* 0x0000000310007986 */ /* 0x0001e2000c101124 */
[----:B------:R-:W-:Y:S05]  /*c900*/  BRA `(.L_x_7549) ;  /* 0x0000000800547947 */ /* 0x000fea0003800000 */
.L_x_7560:
        /* <DEDUP_REMOVED lines=17> */
.L_x_7564:
[----:B------:R-:W-:Y:S01]  /*ca20*/  IMAD.MOV.U32 R0, RZ, RZ, 0x7f ;  /* 0x0000007fff007424 */ /* 0x000fe200078e00ff */
[----:B------:R-:W-:-:S04]  /*ca30*/  ISETP.GT.U32.AND P0, PT, R2, 0x7f800000, PT ;  /* 0x7f8000000200780c */ /* 0x000fc80003f04070 */
[----:B------:R-:W-:-:S09]  /*ca40*/  SEL R0, R0, 0x7c, P0 ;  /* 0x0000007c00007807 */ /* 0x000fd20000000000 */
.L_x_7565:
[----:B------:R-:W-:Y:S05]  /*ca50*/  BSYNC B0 ;  /* 0x0000000000007941 */ /* 0x000fea0003800000 */
.L_x_7563:
[----:B------:R-:W-:-:S04]  /*ca60*/  LOP3.LUT R2, R3, 0x80000000, RZ, 0xc0, !PT ;  /* 0x8000000003027812 */ /* 0x000fc800078ec0ff */
[----:B------:R-:W-:-:S04]  /*ca70*/  SHF.R.U32.HI R3, RZ, 0x18, R2 ;  /* 0x00000018ff037819 */ /* 0x000fc80000011602 */
[----:B------:R-:W-:-:S05]  /*ca80*/  LOP3.LUT R3, R0, R3, RZ, 0xfc, !PT ;  /* 0x0000000300037212 */ /* 0x000fca00078efcff */
[----:B------:R0:W-:Y:S01]  /*ca90*/  STG.E.U8 desc[UR36][R16.64], R3 ;  /* 0x0000000310007986 */ /* 0x0001e2000c101124 */
[----:B------:R-:W-:Y:S05]  /*caa0*/  BRA `(.L_x_7549) ;  /* 0x0000000400ec7947 */ /* 0x000fea0003800000 */
.L_x_7559:
        /* <DEDUP_REMOVED lines=8> */
.L_x_7556:
        /* <DEDUP_REMOVED lines=11> */
.L_x_7568:
        /* <DEDUP_REMOVED lines=21> */
.L_x_7571:
[----:B------:R-:W-:-:S04]  /*cd30*/  LOP3.LUT R2, R3, 0x80000000, RZ, 0xc0, !PT ;  /* 0x8000000003027812 */ /* 0x000fc800078ec0ff */
[----:B------:R-:W-:-:S04]  /*cd40*/  SHF.R.U32.HI R3, RZ, 0x18, R2 ;  /* 0x00000018ff037819 */ /* 0x000fc80000011602 */
[----:B------:R-:W-:-:S04]  /*cd50*/  LOP3.LUT R0, R0, R3, RZ, 0xfc, !PT ;  /* 0x0000000300007212 */ /* 0x000fc800078efcff */
[----:B------:R-:W-:-:S07]  /*cd60*/  PRMT R8, R0, 0x7610, R8 ;  /* 0x0000761000087816 */ /* 0x000fce0000000008 */
.L_x_7570:
[----:B------:R-:W-:Y:S05]  /*cd70*/  BSYNC B0 ;  /* 0x0000000000007941 */ /* 0x000fea0003800000 */
.L_x_7569:
[----:B------:R3:W-:Y:S01]  /*cd80*/  STG.E.U8 desc[UR36][R16.64], R8 ;  /* 0x0000000810007986 */ /* 0x0007e2000c101124 */
[----:B------:R-:W-:Y:S05]  /*cd90*/  BRA `(.L_x_7549) ;  /* 0x0000000400307947 */ /* 0x000fea0003800000 */
.L_x_7567:
        /* <DEDUP_REMOVED lines=21> */
.L_x_7574:
[----:B------:R-:W-:-:S04]  /*cef0*/  LOP3.LUT R2, R3, 0x80000000, RZ, 0xc0, !PT ;  /* 0x8000000003027812 */ /* 0x000fc800078ec0ff */
[----:B------:R-:W-:-:S04]  /*cf00*/  SHF.R.U32.HI R3, RZ, 0x18, R2 ;  /* 0x00000018ff037819 */ /* 0x000fc80000011602 */
[----:B------:R-:W-:-:S04]  /*cf10*/  LOP3.LUT R0, R0, R3, RZ, 0xfc, !PT ;  /* 0x0000000300007212 */ /* 0x000fc800078efcff */
[----:B------:R-:W-:-:S07]  /*cf20*/  PRMT R8, R0, 0x7610, R8 ;  /* 0x0000761000087816 */ /* 0x000fce0000000008 */
.L_x_7573:
[----:B------:R-:W-:Y:S05]  /*cf30*/  BSYNC B0 ;  /* 0x0000000000007941 */ /* 0x000fea0003800000 */
.L_x_7572:
[----:B------:R0:W-:Y:S01]  /*cf40*/  STG.E.U8 desc[UR36][R16.64], R8 ;  /* 0x0000000810007986 */ /* 0x0001e2000c101124 */
[----:B------:R-:W-:Y:S05]  /*cf50*/  BRA `(.L_x_7549) ;  /* 0x0000000000c07947 */ /* 0x000fea0003800000 */
.L_x_7566:
        /* <DEDUP_REMOVED lines=26> */
.L_x_7548:
        /* <DEDUP_REMOVED lines=16> */
.L_x_7577:
[----:B------:R-:W-:Y:S05]  /*d200*/  BRA `(.L_x_7549) ;  /* 0x0000000000147947 */ /* 0x000fea0003800000 */
.L_x_7576:
[----:B------:R-:W0:Y:S02]  /*d210*/  F2I.U64.F64.TRUNC R4, R4 ;  /* 0x0000000400047311 */ /* 0x000e24000030d800 */
[----:B0-----:R1:W-:Y:S01]  /*d220*/  STG.E.64 desc[UR36][R16.64], R4 ;  /* 0x0000000410007986 */ /* 0x0013e2000c101b24 */
[----:B------:R-:W-:Y:S05]  /*d230*/  BRA `(.L_x_7549) ;  /* 0x0000000000087947 */ /* 0x000fea0003800000 */
.L_x_7575:
[----:B------:R-:W0:Y:S02]  /*d240*/  F2I.U32.F64.TRUNC R5, R4 ;  /* 0x0000000400057311 */ /* 0x000e24000030d000 */
[----:B0-----:R0:W-:Y:S02]  /*d250*/  STG.E desc[UR36][R16.64], R5 ;  /* 0x0000000510007986 */ /* 0x0011e4000c101924 */
.L_x_7549:
[----:B------:R-:W-:-:S07]  /*d260*/  VIADD R23, R23, 0x80 ;  /* 0x0000008017177836 */ /* 0x000fce0000000000 */
.L_x_7476:
[----:B------:R-:W-:Y:S05]  /*d270*/  BSYNC B6 ;  /* 0x0000000000067941 */ /* 0x000fea0003800000 */
.L_x_7475:
        /* <DEDUP_REMOVED lines=357> */
.L_x_7578:
        /* <DEDUP_REMOVED lines=21> */
.L_x_7582:
[----:B------:R-:W2:Y:S02]  /*ea20*/  LDG.E.U8 R2, desc[UR36][R2.64] ;  /* 0x0000002402027981 */ /* 0x000ea4000c1e1100 */
[----:B--2---:R0:W1:Y:S01]  /*ea30*/  I2F.F64.U16 R18, R2 ;  /* 0x0000000200127312 */ /* 0x0040620000101800 */
[----:B------:R-:W-:Y:S05]  /*ea40*/  BRA `(.L_x_7584) ;  /* 0x0000000c00707947 */ /* 0x000fea0003800000 */
.L_x_7581:
        /* <DEDUP_REMOVED lines=9> */
.L_x_7586:
[----:B------:R-:W2:Y:S02]  /*eae0*/  LDG.E R2, desc[UR36][R2.64] ;  /* 0x0000002402027981 */ /* 0x000ea4000c1e1900 */
[----:B--2---:R0:W1:Y:S01]  /*eaf0*/  I2F.F64 R18, R2 ;  /* 0x0000000200127312 */ /* 0x0040620000201c00 */
[----:B------:R-:W-:Y:S05]  /*eb00*/  BRA `(.L_x_7584) ;  /* 0x0000000c00407947 */ /* 0x000fea0003800000 */
.L_x_7585:
[----:B------:R-:W2:Y:S02]  /*eb10*/  LDG.E.U16 R2, desc[UR36][R2.64] ;  /* 0x0000002402027981 */ /* 0x000ea4000c1e1500 */
[----:B--2---:R0:W1:Y:S01]  /*eb20*/  I2F.F64.S16 R18, R2 ;  /* 0x0000000200127312 */ /* 0x0040620000101c00 */
[----:B------:R-:W-:Y:S05]  /*eb30*/  BRA `(.L_x_7584) ;  /* 0x0000000c00347947 */ /* 0x000fea0003800000 */
.L_x_7580:
        /* <DEDUP_REMOVED lines=10> */
.L_x_7588:
[----:B------:R-:W2:Y:S02]  /*ebe0*/  LDG.E.U16 R0, desc[UR36][R2.64] ;  /* 0x0000002402007981 */ /* 0x000ea4000c1e1500 */
[----:B--2---:R-:W-:-:S05]  /*ebf0*/  HADD2.F32 R0, -RZ, R0.H0_H0 ;  /* 0x20000000ff007230 */ /* 0x004fca0000004100 */
[----:B------:R-:W-:-:S04]  /*ec00*/  FMUL.FTZ R0, R0, 1 ;  /* 0x3f80000000007820 */ /* 0x000fc80000410000 */
[----:B------:R0:W1:Y:S01]  /*ec10*/  F2F.F64.F32 R18, R0 ;  /* 0x0000000000127310 */ /* 0x0000620000201800 */
[----:B------:R-:W-:Y:S05]  /*ec20*/  BRA `(.L_x_7584) ;  /* 0x0000000800f87947 */ /* 0x000fea0003800000 */
.L_x_7587:
        /* <DEDUP_REMOVED lines=10> */
.L_x_7590:
[----:B------:R-:W2:Y:S02]  /*ecd0*/  LDG.E.U16 R2, desc[UR36][R2.64] ;  /* 0x0000002402027981 */ /* 0x000ea4000c1e1500 */
[----:B--2---:R-:W-:-:S05]  /*ece0*/  HADD2.F32 R0, -RZ, R2.H0_H0 ;  /* 0x20000002ff007230 */ /* 0x004fca0000004100 */
[----:B------:R-:W-:-:S04]  /*ecf0*/  FMUL.FTZ R0, R0, 1 ;  /* 0x3f80000000007820 */ /* 0x000fc80000410000 */
[----:B------:R0:W1:Y:S01]  /*ed00*/  F2F.F64.F32 R18, R0 ;  /* 0x0000000000127310 */ /* 0x0000620000201800 */
[----:B------:R-:W-:Y:S05]  /*ed10*/  BRA `(.L_x_7584) ;  /* 0x0000000800bc7947 */ /* 0x000fea0003800000 */
.L_x_7589:
[----:B------:R0:W5:Y:S01]  /*ed20*/  LDG.E.64 R18, desc[UR36][R2.64] ;  /* 0x0000002402127981 */ /* 0x000162000c1e1b00 */
[----:B------:R-:W-:Y:S05]  /*ed30*/  BRA `(.L_x_7584) ;  /* 0x0000000800b47947 */ /* 0x000fea0003800000 */
.L_x_7579:
        /* <DEDUP_REMOVED lines=13> */
.L_x_7593:
[----:B------:R0:W5:Y:S01]  /*ee10*/  LDG.E.64 R18, desc[UR36][R2.64] ;  /* 0x0000002402127981 */ /* 0x000162000c1e1b00 */
[----:B------:R-:W-:Y:S05]  /*ee20*/  BRA `(.L_x_7584) ;  /* 0x0000000800787947 */ /* 0x000fea0003800000 */
.L_x_7592:
        /* <DEDUP_REMOVED lines=28> */
.L_x_7595:
        /* <DEDUP_REMOVED lines=13> */
[----:B------:R2:W3:Y:S01]  /*f0c0*/  F2F.F64.F32 R18, R4 ;  /* 0x0000000400127310 */ /* 0x0004e20000201800 */
[----:B------:R-:W-:Y:S05]  /*f0d0*/  BRA `(.L_x_7584) ;  /* 0x0000000400cc7947 */ /* 0x000fea0003800000 */
.L_x_7594:
[----:B------:R-:W2:Y:S02]  /*f0e0*/  LDG.E.U16 R0, desc[UR36][R2.64] ;  /* 0x0000002402007981 */ /* 0x000ea4000c1e1500 */
[----:B--2---:R-:W-:-:S04]  /*f0f0*/  IMAD.U32 R0, R0, 0x10000, RZ ;  /* 0x0001000000007824 */ /* 0x004fc800078e00ff */
[----:B------:R-:W-:-:S04]  /*f100*/  FMUL.FTZ R0, R0, 1 ;  /* 0x3f80000000007820 */ /* 0x000fc80000410000 */
[----:B------:R4:W0:Y:S01]  /*f110*/  F2F.F64.F32 R18, R0 ;  /* 0x0000000000127310 */ /* 0x0008220000201800 */
[----:B------:R-:W-:Y:S05]  /*f120*/  BRA `(.L_x_7584) ;  /* 0x0000000400b87947 */ /* 0x000fea0003800000 */
.L_x_7591:
        /* <DEDUP_REMOVED lines=11> */
.L_x_7598:
        /* <DEDUP_REMOVED lines=21> */
.L_x_7602:
[----:B------:R-:W-:Y:S05]  /*f330*/  BSYNC B1 ;  /* 0x0000000000017941 */ /* 0x000fea0003800000 */
.L_x_7601:
[----:B------:R-:W-:Y:S01]  /*f340*/  LEA R3, R0, 0x3b800000, 0x17 ;  /* 0x3b80000000037811 */ /* 0x000fe200078eb8ff */
[----:B------:R-:W-:-:S05]  /*f350*/  IMAD.SHL.U32 R0, R2, 0x100000, RZ ;  /* 0x0010000002007824 */ /* 0x000fca00078e00ff */
[----:B------:R-:W-:-:S07]  /*f360*/  LOP3.LUT R0, R3, R0, R4, 0xfe, !PT ;  /* 0x0000000003007212 */ /* 0x000fce00078efe04 */
.L_x_7600:
[----:B------:R-:W-:Y:S05]  /*f370*/  BSYNC B0 ;  /* 0x0000000000007941 */ /* 0x000fea0003800000 */
.L_x_7599:
[----:B------:R-:W-:-:S04]  /*f380*/  FMUL.FTZ R0, R0, 1 ;  /* 0x3f80000000007820 */ /* 0x000fc80000410000 */
[----:B------:R0:W1:Y:S01]  /*f390*/  F2F.F64.F32 R18, R0 ;  /* 0x0000000000127310 */ /* 0x0000620000201800 */
[----:B------:R-:W-:Y:S05]  /*f3a0*/  BRA `(.L_x_7584) ;  /* 0x0000000400187947 */ /* 0x000fea0003800000 */
.L_x_7597:
        /* <DEDUP_REMOVED lines=21> */
.L_x_7606:
[----:B------:R-:W-:Y:S05]  /*f500*/  BSYNC B1 ;  /* 0x0000000000017941 */ /* 0x000fea0003800000 */
.L_x_7605:
[----:B------:R-:W-:Y:S01]  /*f510*/  LEA R3, R0, 0x37800000, 0x17 ;  /* 0x3780000000037811 */ /* 0x000fe200078eb8ff */
[----:B------:R-:W-:-:S05]  /*f520*/  IMAD.SHL.U32 R0, R2, 0x200000, RZ ;  /* 0x0020000002007824 */ /* 0x000fca00078e00ff */
[----:B------:R-:W-:-:S07]  /*f530*/  LOP3.LUT R0, R3, R0, R4, 0xfe, !PT ;  /* 0x0000000003007212 */ /* 0x000fce00078efe04 */
.L_x_7604:
[----:B------:R-:W-:Y:S05]  /*f540*/  BSYNC B0 ;  /* 0x0000000000007941 */ /* 0x000fea0003800000 */
.L_x_7603:
[----:B------:R-:W-:-:S04]  /*f550*/  FMUL.FTZ R0, R0, 1 ;  /* 0x3f80000000007820 */ /* 0x000fc80000410000 */
[----:B------:R0:W1:Y:S01]  /*f560*/  F2F.F64.F32 R18, R0 ;  /* 0x0000000000127310 */ /* 0x0000620000201800 */
[----:B------:R-:W-:Y:S05]  /*f570*/  BRA `(.L_x_7584) ;  /* 0x0000000000a47947 */ /* 0x000fea0003800000 */
.L_x_7596:
        /* <DEDUP_REMOVED lines=14> */
.L_x_7610:
[----:B------:R-:W-:Y:S05]  /*f660*/  BSYNC B0 ;  /* 0x0000000000007941 */ /* 0x000fea0003800000 */
.L_x_7609:
[----:B------:R-:W-:-:S04]  /*f670*/  FMUL.FTZ R0, R0, 1 ;  /* 0x3f80000000007820 */ /* 0x000fc80000410000 */
[----:B------:R0:W1:Y:S01]  /*f680*/  F2F.F64.F32 R18, R0 ;  /* 0x0000000000127310 */ /* 0x0000620000201800 */
[----:B------:R-:W-:Y:S05]  /*f690*/  BRA `(.L_x_7584) ;  /* 0x00000000005c7947 */ /* 0x000fea0003800000 */
.L_x_7583:
        /* <DEDUP_REMOVED lines=16> */
.L_x_7611:
[----:B------:R-:W-:Y:S01]  /*f7a0*/  CS2R R18, SRZ ;  /* 0x0000000000127805 */ /* 0x000fe2000001ff00 */
[----:B------:R-:W-:Y:S06]  /*f7b0*/  BRA `(.L_x_7584) ;  /* 0x0000000000147947 */ /* 0x000fec0003800000 */
.L_x_7608:
[----:B------:R-:W2:Y:S02]  /*f7c0*/  LDG.E.64 R18, desc[UR36][R2.64] ;  /* 0x0000002402127981 */ /* 0x000ea4000c1e1b00 */
[----:B--2---:R-:W0:Y:S01]  /*f7d0*/  I2F.F64.U64 R18, R18 ;  /* 0x0000001200127312 */ /* 0x004e220000301800 */
[----:B------:R-:W-:Y:S05]  /*f7e0*/  BRA `(.L_x_7584) ;  /* 0x0000000000087947 */ /* 0x000fea0003800000 */
.L_x_7607:
[----:B------:R-:W2:Y:S02]  /*f7f0*/  LDG.E R2, desc[UR36][R2.64] ;  /* 0x0000002402027981 */ /* 0x000ea4000c1e1900 */
[----:B--2---:R0:W1:Y:S02]  /*f800*/  I2F.F64.U32 R18, R2 ;  /* 0x0000000200127312 */ /* 0x0040640000201800 */
.L_x_7584:
[----:B0-----:R-:W4:Y:S01]  /*f810*/  LDC.U8 R2, c[0x0][0x4a2] ;  /* 0x00012880ff027b82 */ /* 0x001f220000000000 */
[----:B------:R-:W-:Y:S02]  /*f820*/  ULDC.64 UR4, c[0x0][0x488] ;  /* 0x0001220000047ab9 */ /* 0x000fe40000000a00 */
[----:B------:R-:W-:-:S05]  /*f830*/  IADD3 R22, P0, R22, UR4, RZ ;  /* 0x0000000416167c10 */ /* 0x000fca000ff1e0ff */
[----:B------:R-:W-:Y:S01]  /*f840*/  IMAD.X R23, RZ, RZ, UR5, P0 ;  /* 0x00000005ff177e24 */ /* 0x000fe200080e06ff */
[----:B----4-:R-:W-:-:S04]  /*f850*/  PRMT R0, R2, 0x9910, RZ ;  /* 0x0000991002007816 */ /* 0x010fc800000000ff */
        /* <DEDUP_REMOVED lines=12> */
.L_x_7615:
[----:B------:R4:W5:Y:S01]  /*f920*/  LDG.E.U8 R0, desc[UR36][R22.64] ;  /* 0x0000002416007981 */ /* 0x000962000c1e1100 */
[----:B------:R-:W-:Y:S05]  /*f930*/  BRA `(.L_x_7617) ;  /* 0x0000000c00647947 */ /* 0x000fea0003800000 */
.L_x_7614:
        /* <DEDUP_REMOVED lines=8> */
.L_x_7619:
[----:B------:R0:W5:Y:S01]  /*f9c0*/  LDG.E.U8 R0, desc[UR36][R22.64] ;  /* 0x0000002416007981 */ /* 0x000162000c1e1100 */
[----:B------:R-:W-:Y:S05]  /*f9d0*/  BRA `(.L_x_7617) ;  /* 0x0000000c003c7947 */ /* 0x000fea0003800000 */
.L_x_7618:
[----:B------:R0:W5:Y:S01]  /*f9e0*/  LDG.E.U16 R0, desc[UR36][R22.64] ;  /* 0x0000002416007981 */ /* 0x000162000c1e1500 */
[----:B------:R-:W-:Y:S05]  /*f9f0*/  BRA `(.L_x_7617) ;  /* 0x0000000c00347947 */ /* 0x000fea0003800000 */
.L_x_7613:
        /* <DEDUP_REMOVED lines=10> */
.L_x_7621:
[----:B------:R-:W4:Y:S02]  /*faa0*/  LDG.E.U16 R2, desc[UR36][R22.64] ;  /* 0x0000002416027981 */ /* 0x000f24000c1e1500 */
[----:B----4-:R-:W-:-:S06]  /*fab0*/  HADD2.F32 R2, -RZ, R2.H0_H0 ;  /* 0x20000002ff027230 */ /* 0x010fcc0000004100 */
[----:B------:R-:W0:Y:S02]  /*fac0*/  F2I.S64.TRUNC R2, R2 ;  /* 0x0000000200027311 */ /* 0x000e24000020d900 */
[----:B0-----:R-:W-:Y:S01]  /*fad0*/  PRMT R0, R2, 0x7610, R0 ;  /* 0x0000761002007816 */ /* 0x001fe20000000000 */
[----:B------:R-:W-:Y:S06]  /*fae0*/  BRA `(.L_x_7617) ;  /* 0x0000000800f87947 */ /* 0x000fec0003800000 */
.L_x_7620:
        /* <DEDUP_REMOVED lines=10> */
.L_x_7623:
[----:B------:R-:W4:Y:S02]  /*fb90*/  LDG.E.U16 R22, desc[UR36][R22.64] ;  /* 0x0000002416167981 */ /* 0x000f24000c1e1500 */
[----:B----4-:R-:W-:-:S06]  /*fba0*/  HADD2.F32 R2, -RZ, R22.H0_H0 ;  /* 0x20000016ff027230 */ /* 0x010fcc0000004100 */
[----:B------:R-:W0:Y:S02]  /*fbb0*/  F2I.S64.TRUNC R2, R2 ;  /* 0x0000000200027311 */ /* 0x000e24000020d900 */
[----:B0-----:R-:W-:Y:S01]  /*fbc0*/  PRMT R0, R2, 0x7610, R0 ;  /* 0x0000761002007816 */ /* 0x001fe20000000000 */
[----:B------:R-:W-:Y:S06]  /*fbd0*/  BRA `(.L_x_7617) ;  /* 0x0000000800bc7947 */ /* 0x000fec0003800000 */
.L_x_7622:
[----:B------:R-:W4:Y:S02]  /*fbe0*/  LDG.E.64 R2, desc[UR36][R22.64] ;  /* 0x0000002416027981 */ /* 0x000f24000c1e1b00 */
[----:B----4-:R-:W0:Y:S02]  /*fbf0*/  F2I.S64.F64.TRUNC R2, R2 ;  /* 0x0000000200027311 */ /* 0x010e24000030d900 */
[----:B0-----:R-:W-:Y:S01]  /*fc00*/  PRMT R0, R2, 0x7610, R0 ;  /* 0x0000761002007816 */ /* 0x001fe20000000000 */
[----:B------:R-:W-:Y:S06]  /*fc10*/  BRA `(.L_x_7617) ;  /* 0x0000000800ac7947 */ /* 0x000fec0003800000 */
.L_x_7612:
        /* <DEDUP_REMOVED lines=12> */
.L_x_7626:
[----:B------:R-:W4:Y:S02]  /*fce0*/  LDG.E.64 R22, desc[UR36][R22.64] ;  /* 0x0000002416167981 */ /* 0x000f24000c1e1b00 */
[----:B----4-:R-:W0:Y:S02]  /*fcf0*/  F2I.S64.F64.TRUNC R2, R22 ;  /* 0x0000001600027311 */ /* 0x010e24000030d900 */
[----:B0-----:R-:W-:Y:S01]  /*fd00*/  PRMT R0, R2, 0x7610, R0 ;  /* 0x0000761002007816 */ /* 0x001fe20000000000 */
[----:B------:R-:W-:Y:S06]  /*fd10*/  BRA `(.L_x_7617) ;  /* 0x00000008006c7947 */ /* 0x000fec0003800000 */
.L_x_7625:
        /* <DEDUP_REMOVED lines=28> */
.L_x_7628:
[----:B------:R-:W4:Y:S02]  /*fee0*/  LDG.E.U8 R3, desc[UR36][R22.64] ;  /* 0x0000002416037981 */ /* 0x000f24000c1e1100 */
[----:B----4-:R-:W-:-:S05]  /*fef0*/  IMAD.SHL.U32 R0, R3, 0x2000000, RZ ;  /* 0x0200000003007824 */ /* 0x010fca00078e00ff */
        /* <DEDUP_REMOVED lines=13> */
.L_x_7627:
[----:B------:R-:W4:Y:S02]  /*ffd0*/  LDG.E.U16 R2, desc[UR36][R22.64] ;  /* 0x0000002416027981 */ /* 0x000f24000c1e1500 */
[----:B----4-:R-:W-:-:S06]  /*ffe0*/  IMAD.U32 R2, R2, 0x10000, RZ ;  /* 0x0001000002027824 */ /* 0x010fcc00078e00ff */
[----:B------:R-:W0:Y:S02]  /*fff0*/  F2I.S64.TRUNC R2, R2 ;  /* 0x0000000200027311 */ /* 0x000e24000020d900 */
[----:B0-----:R-:W-:Y:S01]  /*10000*/  PRMT R0, R2, 0x7610, R0 ;  /* 0x0000761002007816 */ /* 0x001fe20000000000 */
[----:B------:R-:W-:Y:S06]  /*10010*/  BRA `(.L_x_7617) ;  /* 0x0000000400ac7947 */ /* 0x000fec0003800000 */
.L_x_7624:
        /* <DEDUP_REMOVED lines=10> */
.L_x_7631:
        /* <DEDUP_REMOVED lines=13> */
[----:B--2---:R-:W-:-:S06]  /*10190*/  IMAD.U32 R4, R3, -0x80000000, RZ ;  /* 0x8000000003047824 */ /* 0x004fcc00078e00ff */
[----:B------:R-:W-:Y:S05]  /*101a0*/  @P0 BRA `(.L_x_7635) ;  /* 0x0000000000180947 */ /* 0x000fea0003800000 */
[----:B------:R-:W0:Y:S02]  /*101b0*/  FLO.U32 R3, R2 ;  /* 0x0000000200037300 */ /* 0x000e2400000e0000 */
[----:B0-----:R-:W-:-:S04]  /*101c0*/  IADD3 R3, -R3, 0x1f, RZ ;  /* 0x0000001f03037810 */ /* 0x001fc80007ffe1ff */
[----:B------:R-:W-:Y:S01]  /*101d0*/  IADD3 R0, R0, 0x1d, -R3 ;  /* 0x0000001d00007810 */ /* 0x000fe20007ffe803 */
[----:B------:R-:W-:-:S05]  /*101e0*/  VIADD R5, R3, 0xffffffe4 ;  /* 0xffffffe403057836 */ /* 0x000fca0000000000 */
[----:B------:R-:W-:-:S04]  /*101f0*/  SHF.L.U32 R5, R2, R5, RZ ;  /* 0x0000000502057219 */ /* 0x000fc800000006ff */
[----:B------:R-:W-:-:S07]  /*10200*/  LOP3.LUT R2, R5, 0x7, RZ, 0xc0, !PT ;  /* 0x0000000705027812 */ /* 0x000fce00078ec0ff */
.L_x_7635:
[----:B------:R-:W-:Y:S05]  /*10210*/  BSYNC B1 ;  /* 0x0000000000017941 */ /* 0x000fea0003800000 */
.L_x_7634:
[----:B------:R-:W-:Y:S01]  /*10220*/  IMAD.SHL.U32 R2, R2, 0x100000, RZ ;  /* 0x0010000002027824 */ /* 0x000fe200078e00ff */
[----:B------:R-:W-:-:S04]  /*10230*/  LEA R3, R0, 0x3b800000, 0x17 ;  /* 0x3b80000000037811 */ /* 0x000fc800078eb8ff */
[----:B------:R-:W-:-:S07]  /*10240*/  LOP3.LUT R2, R3, R2, R4, 0xfe, !PT ;  /* 0x0000000203027212 */ /* 0x000fce00078efe04 */
.L_x_7633:
[----:B------:R-:W-:Y:S05]  /*10250*/  BSYNC B0 ;  /* 0x0000000000007941 */ /* 0x000fea0003800000 */
.L_x_7632:
[----:B------:R-:W0:Y:S02]  /*10260*/  F2I.S64.TRUNC R2, R2 ;  /* 0x0000000200027311 */ /* 0x000e24000020d900 */
[----:B0-----:R-:W-:Y:S01]  /*10270*/  PRMT R0, R2, 0x7610, R0 ;  /* 0x0000761002007816 */ /* 0x001fe20000000000 */
[----:B------:R-:W-:Y:S06]  /*10280*/  BRA `(.L_x_7617) ;  /* 0x0000000400107947 */ /* 0x000fec0003800000 */
.L_x_7630:
        /* <DEDUP_REMOVED lines=21> */
.L_x_7639:
[----:B------:R-:W-:Y:S05]  /*103e0*/  BSYNC B1 ;  /* 0x0000000000017941 */ /* 0x000fea0003800000 */
.L_x_7638:
[----:B------:R-:W-:Y:S01]  /*103f0*/  IMAD.SHL.U32 R2, R2, 0x200000, RZ ;  /* 0x0020000002027824 */ /* 0x000fe200078e00ff */
[----:B------:R-:W-:-:S04]  /*10400*/  LEA R3, R0, 0x37800000, 0x17 ;  /* 0x3780000000037811 */ /* 0x000fc800078eb8ff */
[----:B------:R-:W-:-:S07]  /*10410*/  LOP3.LUT R2, R3, R2, R4, 0xfe, !PT ;  /* 0x0000000203027212 */ /* 0x000fce00078efe04 */
.L_x_7637:
[----:B------:R-:W-:Y:S05]  /*10420*/  BSYNC B0 ;  /* 0x0000000000007941 */ /* 0x000fea0003800000 */
.L_x_7636:
[----:B------:R-:W0:Y:S02]  /*10430*/  F2I.S64.TRUNC R2, R2 ;  /* 0x0000000200027311 */ /* 0x000e24000020d900 */
[----:B0-----:R-:W-:Y:S01]  /*10440*/  PRMT R0, R2, 0x7610, R0 ;  /* 0x0000761002007816 */ /* 0x001fe20000000000 */
[----:B------:R-:W-:Y:S06]  /*10450*/  BRA `(.L_x_7617) ;  /* 0x00000000009c7947 */ /* 0x000fec0003800000 */
.L_x_7629:
        /* <DEDUP_REMOVED lines=14> */
.L_x_7643:
[----:B------:R-:W-:Y:S05]  /*10540*/  BSYNC B0 ;  /* 0x0000000000007941 */ /* 0x000fea0003800000 */
.L_x_7642:
[----:B------:R-:W0:Y:S02]  /*10550*/  F2I.S64.TRUNC R2, R2 ;  /* 0x0000000200027311 */ /* 0x000e24000020d900 */
[----:B0-----:R-:W-:Y:S01]  /*10560*/  PRMT R0, R2, 0x7610, R0 ;  /* 0x0000761002007816 */ /* 0x001fe20000000000 */
[----:B------:R-:W-:Y:S06]  /*10570*/  BRA `(.L_x_7617) ;  /* 0x0000000000547947 */ /* 0x000fec0003800000 */
.L_x_7616:
[----:B------:R-:W-:Y:S01]  /*10580*/  MOV R2, 0x180 ;  /* 0x0000018000027802 */ /* 0x000fe20000000f00 */
[----:B------:R-:W-:Y:S01]  /*10590*/  ULDC.64 UR4, c[0x4][0x170] ;  /* 0x01005c0000047ab9 */ /* 0x000fe20000000a00 */
[----:B------:R-:W-:Y:S01]  /*105a0*/  ULDC.64 UR6, c[0x4][0x88] ;  /* 0x0100220000067ab9 */ /* 0x000fe20000000a00 */
[----:B--2---:R-:W-:Y:S02]  /*105b0*/  IMAD.U32 R4, RZ, RZ, UR4 ;  /* 0x00000004ff047e24 */ /* 0x004fe4000f8e00ff */
        /* <DEDUP_REMOVED lines=12> */
.L_x_7644:
[----:B------:R-:W-:Y:S01]  /*10680*/  PRMT R0, RZ, 0x7610, R0 ;  /* 0x00007610ff007816 */ /* 0x000fe20000000000 */
[----:B------:R-:W-:Y:S06]  /*10690*/  BRA `(.L_x_7617) ;  /* 0x00000000000c7947 */ /* 0x000fec0003800000 */
.L_x_7641:
[----:B------:R0:W5:Y:S01]  /*106a0*/  LDG.E.U8 R0, desc[UR36][R22.64] ;  /* 0x0000002416007981 */ /* 0x000162000c1e1100 */
[----:B------:R-:W-:Y:S05]  /*106b0*/  BRA `(.L_x_7617) ;  /* 0x0000000000047947 */ /* 0x000fea0003800000 */
.L_x_7640:
[----:B------:R0:W5:Y:S02]  /*106c0*/  LDG.E.U8 R0, desc[UR36][R22.64] ;  /* 0x0000002416007981 */ /* 0x000164000c1e1100 */
.L_x_7617:
[----:B-----5:R-:W-:Y:S01]  /*106d0*/  LOP3.LUT R0, R0, 0xff, RZ, 0xc0, !PT ;  /* 0x000000ff00007812 */ /* 0x020fe200078ec0ff */
[----:B------:R-:W1:Y:S01]  /*106e0*/  LDC.U8 R7, c[0x0][0x4a0] ;  /* 0x00012800ff077b82 */ /* 0x000e620000000000 */
[----:B------:R-:W-:-:S04]  /*106f0*/  ULDC.64 UR4, c[0x0][0x490] ;  /* 0x0001240000047ab9 */ /* 0x000fc80000000a00 */
[----:B------:R-:W2:Y:S02]  /*10700*/  I2F.U16 R0, R0 ;  /* 0x0000000000007306 */ /* 0x000ea40000101000 */
[----:B--2---:R-:W-:-:S06]  /*10710*/  FMUL.FTZ R6, R0, 1 ;  /* 0x3f80000000067820 */ /* 0x004fcc0000410000 */
[----:B------:R-:W3:Y:S01]  /*10720*/  F2F.F64.F32 R2, R6 ;  /* 0x0000000600027310 */ /* 0x000ee20000201800 */
[----:B-1----:R-:W-:-:S04]  /*10730*/  PRMT R8, R7, 0x9910, RZ ;  /* 0x0000991007087816 */ /* 0x002fc800000000ff */
[----:B------:R-:W-:Y:S01]  /*10740*/  ISETP.GT.AND P0, PT, R8, 0x9, PT ;  /* 0x000000090800780c */ /* 0x000fe20003f04270 */
[----:B---3--:R-:W-:-:S08]  /*10750*/  DMUL R2, R2, R18 ;  /* 0x0000001202027228 */ /* 0x008fd00000000000 */
[----:B------:R-:W-:-:S04]  /*10760*/  DMUL R4, R2, UR4 ;  /* 0x0000000402047c28 */ /* 0x000fc80008000000 */
        /* <DEDUP_REMOVED lines=9> */
[----:B------:R-:W1:Y:S02]  /*10800*/  F2I.F64.TRUNC R5, R4 ;  /* 0x0000000400057311 */ /* 0x000e64000030d100 */
[----:B-1----:R-:W-:Y:S01]  /*10810*/  STG.E.U8 desc[UR36][R16.64], R5 ;  /* 0x0000000510007986 */ /* 0x002fe2000c101124 */
[----:B------:R-:W-:Y:S05]  /*10820*/  EXIT ;  /* 0x000000000000794d */ /* 0x000fea0003800000 */
.L_x_7648:
[----:B------:R-:W1:Y:S02]  /*10830*/  F2I.S64.F64.TRUNC R4, R4 ;  /* 0x0000000400047311 */ /* 0x000e64000030d900 */
[----:B-1----:R-:W-:-:S05]  /*10840*/  IMAD.MOV.U32 R3, RZ, RZ, R4 ;  /* 0x000000ffff037224 */ /* 0x002fca00078e0004 */
[----:B------:R-:W-:Y:S01]  /*10850*/  STG.E.U8 desc[UR36][R16.64], R3 ;  /* 0x0000000310007986 */ /* 0x000fe2000c101124 */
[----:B------:R-:W-:Y:S05]  /*10860*/  EXIT ;  /* 0x000000000000794d */ /* 0x000fea0003800000 */
.L_x_7647:
[----:B------:R-:W-:-:S13]  /*10870*/  ISETP.NE.AND P0, PT, R8, 0x2, PT ;  /* 0x000000020800780c */ /* 0x000fda0003f05270 */
[----:B------:R-:W-:Y:S05]  /*10880*/  @!P0 BRA `(.L_x_7650) ;  /* 0x0000000000288947 */ /* 0x000fea0003800000 */
[----:B------:R-:W-:-:S13]  /*10890*/  ISETP.NE.AND P0, PT, R8, 0x3, PT ;  /* 0x000000030800780c */ /* 0x000fda0003f05270 */
[----:B------:R-:W-:Y:S05]  /*108a0*/  @!P0 BRA `(.L_x_7651) ;  /* 0x0000000000148947 */ /* 0x000fea0003800000 */
[----:B------:R-:W-:-:S13]  /*108b0*/  ISETP.NE.AND P0, PT, R8, 0x4, PT ;  /* 0x000000040800780c */ /* 0x000fda0003f05270 */
[----:B------:R-:W-:Y:S05]  /*108c0*/  @P0 BRA `(.L_x_7649) ;  /* 0x0000000c00880947 */ /* 0x000fea0003800000 */
[----:B------:R-:W1:Y:S02]  /*108d0*/  F2I.S64.F64.TRUNC R4, R4 ;  /* 0x0000000400047311 */ /* 0x000e64000030d900 */
[----:B-1----:R-:W-:Y:S01]  /*108e0*/  STG.E.64 desc[UR36][R16.64], R4 ;  /* 0x0000000410007986 */ /* 0x002fe2000c101b24 */
[----:B------:R-:W-:Y:S05]  /*108f0*/  EXIT ;  /* 0x000000000000794d */ /* 0x000fea0003800000 */
.L_x_7651:
[----:B------:R-:W1:Y:S02]  /*10900*/  F2I.F64.TRUNC R5, R4 ;  /* 0x0000000400057311 */ /* 0x000e64000030d100 */
[----:B-1----:R-:W-:Y:S01]  /*10910*/  STG.E desc[UR36][R16.64], R5 ;  /* 0x0000000510007986 */ /* 0x002fe2000c101924 */
[----:B------:R-:W-:Y:S05]  /*10920*/  EXIT ;  /* 0x000000000000794d */ /* 0x000fea0003800000 */
.L_x_7650:
[----:B------:R-:W1:Y:S02]  /*10930*/  F2I.F64.TRUNC R5, R4 ;  /* 0x0000000400057311 */ /* 0x000e64000030d100 */
[----:B-1----:R-:W-:Y:S01]  /*10940*/  STG.E.U16 desc[UR36][R16.64], R5 ;  /* 0x0000000510007986 */ /* 0x002fe2000c101524 */
[----:B------:R-:W-:Y:S05]  /*10950*/  EXIT ;  /* 0x000000000000794d */ /* 0x000fea0003800000 */
.L_x_7646:
        /* <DEDUP_REMOVED lines=8> */
[----:B------:R-:W1:Y:S01]  /*109e0*/  F2F.F32.F64 R3, R4 ;  /* 0x0000000400037310 */ /* 0x000e620000301000 */
[----:B------:R-:W-:-:S14]  /*109f0*/  DSETP.GEU.AND P0, PT, |R4|, UR4, PT ;  /* 0x0000000404007e2a */ /* 0x000fdc000bf0e200 */
[----:B-1----:R-:W-:-:S05]  /*10a00*/  @!P0 FMUL R3, R3, 1.175494350822287508e-38 ;  /* 0x0080000003038820 */ /* 0x002fca0000400000 */
[----:B------:R-:W-:Y:S01]  /*10a10*/  STG.E desc[UR36][R16.64], R3 ;  /* 0x0000000310007986 */ /* 0x000fe2000c101924 */
[----:B------:R-:W-:Y:S05]  /*10a20*/  EXIT ;  /* 0x000000000000794d */ /* 0x000fea0003800000 */
.L_x_7653:
[----:B------:R-:W-:Y:S01]  /*10a30*/  UMOV UR4, 0xf0000000 ;  /* 0xf000000000047882 */ /* 0x000fe20000000000 */
[----:B------:R-:W-:Y:S01]  /*10a40*/  UMOV UR5, 0x380fffff ;  /* 0x380fffff00057882 */ /* 0x000fe20000000000 */
[----:B------:R-:W1:Y:S01]  /*10a50*/  F2F.F32.F64 R0, R4 ;  /* 0x0000000400007310 */ /* 0x000e620000301000 */
[----:B------:R-:W-:-:S14]  /*10a60*/  DSETP.GEU.AND P0, PT, |R4|, UR4, PT ;  /* 0x0000000404007e2a */ /* 0x000fdc000bf0e200 */
[----:B-1----:R-:W-:-:S05]  /*10a70*/  @!P0 FMUL R0, R0, 1.175494350822287508e-38 ;  /* 0x0080000000008820 */ /* 0x002fca0000400000 */
[----:B------:R-:W-:-:S05]  /*10a80*/  F2FP.F16.F32.PACK_AB R0, RZ, R0 ;  /* 0x00000000ff00723e */ /* 0x000fca00000000ff */
[----:B------:R-:W-:Y:S01]  /*10a90*/  STG.E.U16 desc[UR36][R16.64], R0 ;  /* 0x0000000010007986 */ /* 0x000fe2000c101524 */
[----:B------:R-:W-:Y:S05]  /*10aa0*/  EXIT ;  /* 0x000000000000794d */ /* 0x000fea0003800000 */
.L_x_7652:
        /* <DEDUP_REMOVED lines=8> */
[----:B------:R-:W1:Y:S01]  /*10b30*/  F2F.F32.F64 R2, R4 ;  /* 0x0000000400027310 */ /* 0x000e620000301000 */
[----:B------:R-:W-:Y:S01]  /*10b40*/  DSETP.GEU.AND P0, PT, |R4|, UR4, PT ;  /* 0x0000000404007e2a */ /* 0x000fe2000bf0e200 */
[----:B------:R-:W-:-:S13]  /*10b50*/  IMAD.MOV.U32 R3, RZ, RZ, RZ ;  /* 0x000000ffff037224 */ /* 0x000fda00078e00ff */
[----:B-1----:R-:W-:-:S05]  /*10b60*/  @!P0 FMUL R2, R2, 1.175494350822287508e-38 ;  /* 0x0080000002028820 */ /* 0x002fca0000400000 */
[----:B------:R-:W-:Y:S01]  /*10b70*/  STG.E.64 desc[UR36][R16.64], R2 ;  /* 0x0000000210007986 */ /* 0x000fe2000c101b24 */
[----:B------:R-:W-:Y:S05]  /*10b80*/  EXIT ;  /* 0x000000000000794d */ /* 0x000fea0003800000 */
.L_x_7655:
[----:B------:R-:W-:Y:S01]  /*10b90*/  UMOV UR4, 0xf0000000 ;  /* 0xf000000000047882 */ /* 0x000fe20000000000 */
[----:B------:R-:W-:Y:S01]  /*10ba0*/  UMOV UR5, 0x380fffff ;  /* 0x380fffff00057882 */ /* 0x000fe20000000000 */
[----:B------:R-:W1:Y:S01]  /*10bb0*/  F2F.F32.F64 R0, R4 ;  /* 0x0000000400007310 */ /* 0x000e620000301000 */
[----:B------:R-:W-:-:S14]  /*10bc0*/  DSETP.GEU.AND P0, PT, |R4|, UR4, PT ;  /* 0x0000000404007e2a */ /* 0x000fdc000bf0e200 */
[----:B-1----:R-:W-:-:S05]  /*10bd0*/  @!P0 FMUL R0, R0, 1.175494350822287508e-38 ;  /* 0x0080000000008820 */ /* 0x002fca0000400000 */
[----:B------:R-:W-:-:S04]  /*10be0*/  F2FP.F16.F32.PACK_AB R3, RZ, R0 ;  /* 0x00000000ff03723e */ /* 0x000fc800000000ff */
[----:B------:R-:W-:-:S05]  /*10bf0*/  PRMT R3, R3, 0x5410, RZ ;  /* 0x0000541003037816 */ /* 0x000fca00000000ff */
[----:B------:R-:W-:Y:S01]  /*10c00*/  STG.E desc[UR36][R16.64], R3 ;  /* 0x0000000310007986 */ /* 0x000fe2000c101924 */
[----:B------:R-:W-:Y:S05]  /*10c10*/  EXIT ;  /* 0x000000000000794d */ /* 0x000fea0003800000 */
.L_x_7654:
[----:B------:R-:W-:Y:S01]  /*10c20*/  STG.E.64 desc[UR36][R16.64], R4 ;  /* 0x0000000410007986 */ /* 0x000fe2000c101b24 */
[----:B------:R-:W-:Y:S05]  /*10c30*/  EXIT ;  /* 0x000000000000794d */ /* 0x000fea0003800000 */
.L_x_7645:
        /* <DEDUP_REMOVED lines=10> */
[----:B------:R-:W-:Y:S01]  /*10ce0*/  STG.E.U8 desc[UR36][R16.64], R3 ;  /* 0x0000000310007986 */ /* 0x000fe2000c101124 */
[----:B------:R-:W-:Y:S05]  /*10cf0*/  EXIT ;  /* 0x000000000000794d */ /* 0x000fea0003800000 */
.L_x_7658:
[----:B------:R-:W-:-:S05]  /*10d00*/  CS2R R6, SRZ ;  /* 0x0000000000067805 */ /* 0x000fca000001ff00 */
[----:B------:R-:W-:Y:S01]  /*10d10*/  STG.E.128 desc[UR36][R16.64], R4 ;  /* 0x0000000410007986 */ /* 0x000fe2000c101d24 */
[----:B------:R-:W-:Y:S05]  /*10d20*/  EXIT ;  /* 0x000000000000794d */ /* 0x000fea0003800000 */
.L_x_7657:
        /* <DEDUP_REMOVED lines=10> */
[----:B------:R-:W-:-:S13]  /*10dd0*/  BSSY B0, `(.L_x_7661) ;  /* 0x000000f000007945 */ /* 0x000fda0003800000 */
[----:B-1----:R-:W-:-:S05]  /*10de0*/  @!P0 FMUL R7, R7, 1.175494350822287508e-38 ;  /* 0x0080000007078820 */ /* 0x002fca0000400000 */
        /* <DEDUP_REMOVED lines=13> */
.L_x_7662:
[----:B------:R-:W-:Y:S05]  /*10ec0*/  BSYNC B0 ;  /* 0x0000000000007941 */ /* 0x000fea0003800000 */
.L_x_7661:
[----:B------:R-:W-:-:S05]  /*10ed0*/  LOP3.LUT R3, R0, R3, RZ, 0xfc, !PT ;  /* 0x0000000300037212 */ /* 0x000fca00078efcff */
[----:B------:R-:W-:Y:S01]  /*10ee0*/  STG.E.U8 desc[UR36][R16.64], R3 ;  /* 0x0000000310007986 */ /* 0x000fe2000c101124 */
[----:B------:R-:W-:Y:S05]  /*10ef0*/  EXIT ;  /* 0x000000000000794d */ /* 0x000fea0003800000 */
.L_x_7660:
[----:B------:R-:W-:Y:S01]  /*10f00*/  UMOV UR4, 0xf0000000 ;  /* 0xf000000000047882 */ /* 0x000fe20000000000 */
[----:B------:R-:W-:Y:S01]  /*10f10*/  UMOV UR5, 0x380fffff ;  /* 0x380fffff00057882 */ /* 0x000fe20000000000 */
[----:B------:R-:W1:Y:S01]  /*10f20*/  F2F.F32.F64 R3, R4 ;  /* 0x0000000400037310 */ /* 0x000e620000301000 */
[----:B------:R-:W-:Y:S01]  /*10f30*/  DSETP.GEU.AND P0, PT, |R4|, UR4, PT ;  /* 0x0000000404007e2a */ /* 0x000fe2000bf0e200 */
[----:B------:R-:W-:-:S13]  /*10f40*/  BSSY B0, `(.L_x_7663) ;  /* 0x0000010000007945 */ /* 0x000fda0003800000 */
[----:B-1----:R-:W-:-:S05]  /*10f50*/  @!P0 FMUL R3, R3, 1.175494350822287508e-38 ;  /* 0x0080000003038820 */ /* 0x002fca0000400000 */
        /* <DEDUP_REMOVED lines=11> */
.L_x_7664:
[----:B------:R-:W-:Y:S01]  /*11010*/  IMAD.MOV.U32 R0, RZ, RZ, 0x7f ;  /* 0x0000007fff007424 */ /* 0x000fe200078e00ff */
[----:B------:R-:W-:-:S04]  /*11020*/  ISETP.GT.U32.AND P0, PT, R2, 0x7f800000, PT ;  /* 0x7f8000000200780c */ /* 0x000fc80003f04070 */
[----:B------:R-:W-:-:S09]  /*11030*/  SEL R0, R0, 0x7c, P0 ;  /* 0x0000007c00007807 */ /* 0x000fd20000000000 */
.L_x_7665:
[----:B------:R-:W-:Y:S05]  /*11040*/  BSYNC B0 ;  /* 0x0000000000007941 */ /* 0x000fea0003800000 */
.L_x_7663:
[----:B------:R-:W-:-:S04]  /*11050*/  LOP3.LUT R2, R3, 0x80000000, RZ, 0xc0, !PT ;  /* 0x8000000003027812 */ /* 0x000fc800078ec0ff */
[----:B------:R-:W-:-:S04]  /*11060*/  SHF.R.U32.HI R3, RZ, 0x18, R2 ;  /* 0x00000018ff037819 */ /* 0x000fc80000011602 */
[----:B------:R-:W-:-:S05]  /*11070*/  LOP3.LUT R3, R0, R3, RZ, 0xfc, !PT ;  /* 0x0000000300037212 */ /* 0x000fca00078efcff */
[----:B------:R-:W-:Y:S01]  /*11080*/  STG.E.U8 desc[UR36][R16.64], R3 ;  /* 0x0000000310007986 */ /* 0x000fe2000c101124 */
[----:B------:R-:W-:Y:S05]  /*11090*/  EXIT ;  /* 0x000000000000794d */ /* 0x000fea0003800000 */
.L_x_7659:
[----:B------:R-:W-:Y:S01]  /*110a0*/  UMOV UR4, 0xf0000000 ;  /* 0xf000000000047882 */ /* 0x000fe20000000000 */
[----:B------:R-:W-:Y:S01]  /*110b0*/  UMOV UR5, 0x380fffff ;  /* 0x380fffff00057882 */ /* 0x000fe20000000000 */
[----:B------:R-:W1:Y:S01]  /*110c0*/  F2F.F32.F64 R0, R4 ;  /* 0x0000000400007310 */ /* 0x000e620000301000 */
[----:B------:R-:W-:-:S14]  /*110d0*/  DSETP.GEU.AND P0, PT, |R4|, UR4, PT ;  /* 0x0000000404007e2a */ /* 0x000fdc000bf0e200 */
[----:B-1----:R-:W-:-:S05]  /*110e0*/  @!P0 FMUL R0, R0, 1.175494350822287508e-38 ;  /* 0x0080000000008820 */ /* 0x002fca0000400000 */
[----:B------:R-:W-:-:S05]  /*110f0*/  F2FP.BF16.F32.PACK_AB R0, RZ, R0 ;  /* 0x00000000ff00723e */ /* 0x000fca00000010ff */
[----:B------:R-:W-:Y:S01]  /*11100*/  STG.E.U16 desc[UR36][R16.64], R0 ;  /* 0x0000000010007986 */ /* 0x000fe2000c101524 */
[----:B------:R-:W-:Y:S05]  /*11110*/  EXIT ;  /* 0x000000000000794d */ /* 0x000fea0003800000 */
.L_x_7656:
        /* <DEDUP_REMOVED lines=8> */
[----:B------:R-:W1:Y:S02]  /*111a0*/  F2I.U32.F64.TRUNC R5, R4 ;  /* 0x0000000400057311 */ /* 0x000e64000030d000 */
[----:B-1----:R-:W-:Y:S01]  /*111b0*/  STG.E.U16 desc[UR36][R16.64], R5 ;  /* 0x0000000510007986 */ /* 0x002fe2000c101524 */
[----:B------:R-:W-:Y:S05]  /*111c0*/  EXIT ;  /* 0x000000000000794d */ /* 0x000fea0003800000 */
.L_x_7668:
[----:B------:R-:W-:Y:S01]  /*111d0*/  UMOV UR4, 0xf0000000 ;  /* 0xf000000000047882 */ /* 0x000fe20000000000 */
[----:B------:R-:W-:Y:S01]  /*111e0*/  UMOV UR5, 0x380fffff ;  /* 0x380fffff00057882 */ /* 0x000fe20000000000 */
[----:B------:R-:W1:Y:S01]  /*111f0*/  F2F.F32.F64 R3, R4 ;  /* 0x0000000400037310 */ /* 0x000e620000301000 */
[----:B------:R-:W-:Y:S01]  /*11200*/  DSETP.GEU.AND P0, PT, |R4|, UR4, PT ;  /* 0x0000000404007e2a */ /* 0x000fe2000bf0e200 */
[----:B------:R-:W-:Y:S01]  /*11210*/  BSSY B0, `(.L_x_7669) ;  /* 0x0000015000007945 */ /* 0x000fe20003800000 */
[----:B------:R-:W-:-:S12]  /*11220*/  IMAD.MOV.U32 R8, RZ, RZ, 0x80 ;  /* 0x00000080ff087424 */ /* 0x000fd800078e00ff */
[----:B-1----:R-:W-:-:S05]  /*11230*/  @!P0 FMUL R3, R3, 1.175494350822287508e-38 ;  /* 0x0080000003038820 */ /* 0x002fca0000400000 */
        /* <DEDUP_REMOVED lines=14> */
.L_x_7671:
[----:B------:R-:W-:-:S04]  /*11320*/  LOP3.LUT R2, R3, 0x80000000, RZ, 0xc0, !PT ;  /* 0x8000000003027812 */ /* 0x000fc800078ec0ff */
[----:B------:R-:W-:-:S04]  /*11330*/  SHF.R.U32.HI R3, RZ, 0x18, R2 ;  /* 0x00000018ff037819 */ /* 0x000fc80000011602 */
[----:B------:R-:W-:-:S04]  /*11340*/  LOP3.LUT R0, R0, R3, RZ, 0xfc, !PT ;  /* 0x0000000300007212 */ /* 0x000fc800078efcff */
[----:B------:R-:W-:-:S07]  /*11350*/  PRMT R8, R0, 0x7610, R8 ;  /* 0x0000761000087816 */ /* 0x000fce0000000008 */
.L_x_7670:
[----:B------:R-:W-:Y:S05]  /*11360*/  BSYNC B0 ;  /* 0x0000000000007941 */ /* 0x000fea0003800000 */
.L_x_7669:
[----:B------:R-:W-:Y:S01]  /*11370*/  STG.E.U8 desc[UR36][R16.64], R8 ;  /* 0x0000000810007986 */ /* 0x000fe2000c101124 */
[----:B------:R-:W-:Y:S05]  /*11380*/  EXIT ;  /* 0x000000000000794d */ /* 0x000fea0003800000 */
.L_x_7667:
        /* <DEDUP_REMOVED lines=21> */
.L_x_7674:
[----:B------:R-:W-:-:S04]  /*114e0*/  LOP3.LUT R2, R3, 0x80000000, RZ, 0xc0, !PT ;  /* 0x8000000003027812 */ /* 0x000fc800078ec0ff */
[----:B------:R-:W-:-:S04]  /*114f0*/  SHF.R.U32.HI R3, RZ, 0x18, R2 ;  /* 0x00000018ff037819 */ /* 0x000fc80000011602 */
[----:B------:R-:W-:-:S04]  /*11500*/  LOP3.LUT R0, R0, R3, RZ, 0xfc, !PT ;  /* 0x0000000300007212 */ /* 0x000fc800078efcff */
[----:B------:R-:W-:-:S07]  /*11510*/  PRMT R8, R0, 0x7610, R8 ;  /* 0x0000761000087816 */ /* 0x000fce0000000008 */
.L_x_7673:
[----:B------:R-:W-:Y:S05]  /*11520*/  BSYNC B0 ;  /* 0x0000000000007941 */ /* 0x000fea0003800000 */
.L_x_7672:
[----:B------:R-:W-:Y:S01]  /*11530*/  STG.E.U8 desc[UR36][R16.64], R8 ;  /* 0x0000000810007986 */ /* 0x000fe2000c101124 */
[----:B------:R-:W-:Y:S05]  /*11540*/  EXIT ;  /* 0x000000000000794d */ /* 0x000fea0003800000 */
.L_x_7666:
        /* <DEDUP_REMOVED lines=26> */
.L_x_7649:
[----:B------:R-:W-:Y:S01]  /*116f0*/  MOV R0, 0x180 ;  /* 0x0000018000007802 */ /* 0x000fe20000000f00 */
[----:B------:R-:W-:Y:S01]  /*11700*/  ULDC.64 UR4, c[0x4][0x170] ;  /* 0x01005c0000047ab9 */ /* 0x000fe20000000a00 */
[----:B------:R-:W-:Y:S01]  /*11710*/  ULDC.64 UR6, c[0x4][0x50] ;  /* 0x0100140000067ab9 */ /* 0x000fe20000000a00 */
[----:B------:R-:W-:Y:S01]  /*11720*/  IMAD.U32 R4, RZ, RZ, UR4 ;  /* 0x00000004ff047e24 */ /* 0x000fe2000f8e00ff */
        /* <DEDUP_REMOVED lines=9> */
[----:B-1----:R-:W-:-:S07]  /*117c0*/  IMAD.MOV.U32 R13, RZ, RZ, RZ ;  /* 0x000000ffff0d7224 */ /* 0x002fce00078e00ff */
[----:B------:R-:W-:-:S07]  /*117d0*/  LEPC R20, `(.L_x_7677) ;  /* 0x000000001014794e */ /* 0x000fce0000000000 */
[----:B0-2-4-:R-:W-:Y:S05]  /*117e0*/  CALL.ABS.NOINC R2 ;  /* 0x0000000002007343 */ /* 0x015fea0003c00000 */
.L_x_7677:
[----:B------:R-:W-:Y:S05]  /*117f0*/  EXIT ;  /* 0x000000000000794d */ /* 0x000fea0003800000 */
.L_x_7676:
[----:B------:R-:W1:Y:S02]  /*11800*/  F2I.U64.F64.TRUNC R4, R4 ;  /* 0x0000000400047311 */ /* 0x000e64000030d800 */
[----:B-1----:R-:W-:Y:S01]  /*11810*/  STG.E.64 desc[UR36][R16.64], R4 ;  /* 0x0000000410007986 */ /* 0x002fe2000c101b24 */
[----:B------:R-:W-:Y:S05]  /*11820*/  EXIT ;  /* 0x000000000000794d */ /* 0x000fea0003800000 */
.L_x_7675:
[----:B------:R-:W1:Y:S02]  /*11830*/  F2I.U32.F64.TRUNC R5, R4 ;  /* 0x0000000400057311 */ /* 0x000e64000030d000 */
[----:B-1----:R-:W-:Y:S01]  /*11840*/  STG.E desc[UR36][R16.64], R5 ;  /* 0x0000000510007986 */ /* 0x002fe2000c101924 */
[----:B------:R-:W-:Y:S05]  /*11850*/  EXIT ;  /* 0x000000000000794d */ /* 0x000fea0003800000 */
.L_x_7678:
        /* <DEDUP_REMOVED lines=10> */
.L_x_11785:


//--------------------- .text._ZN2at6native27unrolled_elementwise_kernelIZNS0_43_GLOBAL__N__7cc8d1ed_10_Dropout_cu_0e96ed3819masked_scale_kernelIhddEEvRNS_6TensorERKS4_S7_T1_EUldhE_St5arrayIPcLm3EELi4E23TrivialOffsetCalculatorILi2EjESD_ILi1EjENS0_6memory12LoadWithCastILi2EEENSG_13StoreWithCastILi1EEEEEviT_T0_T2_T3_T4_T5_ --------------------------
	.section	.text._ZN2at6native27unrolled_elementwise_kernelIZNS0_43_GLOBAL__N__7cc8d1ed_10_Dropout_cu_0e96ed3819masked_scale_kernelIhddEEvRNS_6TensorERKS4_S7_T1_EUldhE_St5arrayIPcLm3EELi4E23TrivialOffsetCalculatorILi2EjESD_ILi1EjENS0_6memory12LoadWithCastILi2EEENSG_13StoreWithCastILi1EEEEEviT_T0_T2_T3_T4_T5_,"ax",@progbits
	.align	128
        .global         _ZN2at6native27unrolled_elementwise_kernelIZNS0_43_GLOBAL__N__7cc8d1ed_10_Dropout_cu_0e96ed3819masked_scale_kernelIhddEEvRNS_6TensorERKS4_S7_T1_EUldhE_St5arrayIPcLm3EELi4E23TrivialOffsetCalculatorILi2EjESD_ILi1EjENS0_6memory12LoadWithCastILi2EEENSG_13StoreWithCastILi1EEEEEviT_T0_T2_T3_T4_T5_
        .type           _ZN2at6native27unrolled_elementwise_kernelIZNS0_43_GLOBAL__N__7cc8d1ed_10_Dropout_cu_0e96ed3819masked_scale_kernelIhddEEvRNS_6TensorERKS4_S7_T1_EUldhE_St5arrayIPcLm3EELi4E23TrivialOffsetCalculatorILi2EjESD_ILi1EjENS0_6memory12LoadWithCastILi2EEENSG_13StoreWithCastILi1EEEEEviT_T0_T2_T3_T4_T5_,@function
        .size           _ZN2at6native27unrolled_elementwise_kernelIZNS0_43_GLOBAL__N__7cc8d1ed_10_Dropout_cu_0e96ed3819masked_scale_kernelIhddEEvRNS_6TensorERKS4_S7_T1_EUldhE_St5arrayIPcLm3EELi4E23TrivialOffsetCalculatorILi2EjESD_ILi1EjENS0_6memory12LoadWithCastILi2EEENSG_13StoreWithCastILi1EEEEEviT_T0_T2_T3_T4_T5_,(.L_x_11786 - _ZN2at6native27unrolled_elementwise_kernelIZNS0_43_GLOBAL__N__7cc8d1ed_10_Dropout_cu_0e96ed3819masked_scale_kernelIhddEEvRNS_6TensorERKS4_S7_T1_EUldhE_St5arrayIPcLm3EELi4E23TrivialOffsetCalculatorILi2EjESD_ILi1EjENS0_6memory12LoadWithCastILi2EEENSG_13StoreWithCastILi1EEEEEviT_T0_T2_T3_T4_T5_)
        .other          _ZN2at6native27unrolled_elementwise_kernelIZNS0_43_GLOBAL__N__7cc8d1ed_10_Dropout_cu_0e96ed3819masked_scale_kernelIhddEEvRNS_6TensorERKS4_S7_T1_EUldhE_St5arrayIPcLm3EELi4E23TrivialOffsetCalculatorILi2EjESD_ILi1EjENS0_6memory12LoadWithCastILi2EEENSG_13StoreWithCastILi1EEEEEviT_T0_T2_T3_T4_T5_,@"STO_CUDA_ENTRY STV_DEFAULT"
_ZN2at6native27unrolled_elementwise_kernelIZNS0_43_GLOBAL__N__7cc8d1ed_10_Dropout_cu_0e96ed3819masked_scale_kernelIhddEEvRNS_6TensorERKS4_S7_T1_EUldhE_St5arrayIPcLm3EELi4E23TrivialOffsetCalculatorILi2EjESD_ILi1EjENS0_6memory12LoadWithCastILi2EEENSG_13StoreWithCastILi1EEEEEviT_T0_T2_T3_T4_T5_:
.text._ZN2at6native27unrolled_elementwise_kernelIZNS0_43_GLOBAL__N__7cc8d1ed_10_Dropout_cu_0e96ed3819masked_scale_kernelIhddEEvRNS_6TensorERKS4_S7_T1_EUldhE_St5arrayIPcLm3EELi4E23TrivialOffsetCalculatorILi2EjESD_ILi1EjENS0_6memory12LoadWithCastILi2EEENSG_13StoreWithCastILi1EEEEEviT_T0_T2_T3_T4_T5_:
[----:B------:R-:W0:Y:S01]  /*0000*/  LDC R1, c[0x0][0x28] ;  /* 0x00000a00ff017b82 */ /* 0x000e220000000800 */
[----:B------:R-:W1:Y:S07]  /*0010*/  S2R R18, SR_CTAID.X ;  /* 0x0000000000127919 */ /* 0x000e6e0000002500 */
[----:B------:R-:W1:Y:S01]  /*0020*/  LDC R19, c[0x0][0x210] ;  /* 0x00008400ff137b82 */ /* 0x000e620000000800 */
[----:B------:R-:W-:Y:S01]  /*0030*/  ULDC.64 UR36, c[0x0][0x208] ;  /* 0x0000820000247ab9 */ /* 0x000fe20000000a00 */
[----:B------:R-:W-:Y:S01]  /*0040*/  BSSY B6, `(.L_x_7679) ;  /* 0x00001ee000067945 */ /* 0x000fe20003800000 */
[----:B------:R-:W2:Y:S01]  /*0050*/  S2R R26, SR_TID.X ;  /* 0x00000000001a7919 */ /* 0x000ea20000002100 */
[----:B------:R-:W-:-:S02]  /*0060*/  PRMT R24, RZ, 0x7610, R24 ;  /* 0x00007610ff187816 */ /* 0x000fc40000000018 */
[----:B------:R-:W-:Y:S02]  /*0070*/  CS2R R30, SRZ ;  /* 0x00000000001e7805 */ /* 0x000fe4000001ff00 */
[----:B------:R-:W-:Y:S02]  /*0080*/  PRMT R23, RZ, 0x7610, R23 ;  /* 0x00007610ff177816 */ /* 0x000fe40000000017 */
[----:B------:R-:W-:Y:S01]  /*0090*/  CS2R R32, SRZ ;  /* 0x0000000000207805 */ /* 0x000fe2000001ff00 */
[----:B------:R-:W3:Y:S08]  /*00a0*/  LDC.U8 R25, c[0x0][0x244] ;  /* 0x00009100ff197b82 */ /* 0x000ef00000000000 */
[----:B------:R-:W4:Y:S01]  /*00b0*/  LDC.U8 R2, c[0x0][0x245] ;  /* 0x00009140ff027b82 */ /* 0x000f220000000000 */
[----:B-1----:R-:W-:-:S05]  /*00c0*/  IMAD R19, R18, -0x200, R19 ;  /* 0xfffffe0012137824 */ /* 0x002fca00078e0213 */
[----:B--2---:R-:W-:-:S13]  /*00d0*/  ISETP.GE.AND P0, PT, R26, R19, PT ;  /* 0x000000131a00720c */ /* 0x004fda0003f06270 */
[----:B0--3--:R-:W-:Y:S05]  /*00e0*/  @P0 BRA `(.L_x_7680) ;  /* 0x0000001c008c0947 */ /* 0x009fea0003800000 */
        /* <DEDUP_REMOVED lines=20> */
.L_x_7684:
[----:B------:R-:W2:Y:S02]  /*0230*/  LDG.E.U8 R4, desc[UR36][R4.64] ;  /* 0x0000002404047981 */ /* 0x000ea4000c1e1100 */
[----:B--2---:R0:W1:Y:S01]  /*0240*/  I2F.F64.U16 R32, R4 ;  /* 0x0000000400207312 */ /* 0x0040620000101800 */
[----:B------:R-:W-:Y:S05]  /*0250*/  BRA `(.L_x_7686) ;  /* 0x0000000c00747947 */ /* 0x000fea0003800000 */
.L_x_7683:
        /* <DEDUP_REMOVED lines=9> */
.L_x_7688:
[----:B------:R-:W2:Y:S02]  /*02f0*/  LDG.E R4, desc[UR36][R4.64] ;  /* 0x0000002404047981 */ /* 0x000ea4000c1e1900 */
[----:B--2---:R1:W2:Y:S01]  /*0300*/  I2F.F64 R32, R4 ;  /* 0x0000000400207312 */ /* 0x0042a20000201c00 */
[----:B------:R-:W-:Y:S05]  /*0310*/  BRA `(.L_x_7686) ;  /* 0x0000000c00447947 */ /* 0x000fea0003800000 */
.L_x_7687:
[----:B------:R-:W2:Y:S02]  /*0320*/  LDG.E.U16 R4, desc[UR36][R4.64] ;  /* 0x0000002404047981 */ /* 0x000ea4000c1e1500 */
[----:B--2---:R3:W0:Y:S01]  /*0330*/  I2F.F64.S16 R32, R4 ;  /* 0x0000000400207312 */ /* 0x0046220000101c00 */
[----:B------:R-:W-:Y:S05]  /*0340*/  BRA `(.L_x_7686) ;  /* 0x0000000c00387947 */ /* 0x000fea0003800000 */
.L_x_7682:
        /* <DEDUP_REMOVED lines=10> */
.L_x_7690:
[----:B------:R-:W2:Y:S02]  /*03f0*/  LDG.E.U16 R0, desc[UR36][R4.64] ;  /* 0x0000002404007981 */ /* 0x000ea4000c1e1500 */
[----:B--2---:R-:W-:-:S05]  /*0400*/  HADD2.F32 R0, -RZ, R0.H0_H0 ;  /* 0x20000000ff007230 */ /* 0x004fca0000004100 */
[----:B------:R-:W-:-:S04]  /*0410*/  FMUL.FTZ R0, R0, 1 ;  /* 0x3f80000000007820 */ /* 0x000fc80000410000 */
[----:B------:R0:W1:Y:S01]  /*0420*/  F2F.F64.F32 R32, R0 ;  /* 0x0000000000207310 */ /* 0x0000620000201800 */
[----:B------:R-:W-:Y:S05]  /*0430*/  BRA `(.L_x_7686) ;  /* 0x0000000800fc7947 */ /* 0x000fea0003800000 */
.L_x_7689:
        /* <DEDUP_REMOVED lines=10> */
.L_x_7692:
[----:B------:R-:W2:Y:S02]  /*04e0*/  LDG.E.U16 R4, desc[UR36][R4.64] ;  /* 0x0000002404047981 */ /* 0x000ea4000c1e1500 */
[----:B--2---:R-:W-:-:S05]  /*04f0*/  HADD2.F32 R0, -RZ, R4.H0_H0 ;  /* 0x20000004ff007230 */ /* 0x004fca0000004100 */
[----:B------:R-:W-:-:S04]  /*0500*/  FMUL.FTZ R0, R0, 1 ;  /* 0x3f80000000007820 */ /* 0x000fc80000410000 */
[----:B------:R0:W1:Y:S01]  /*0510*/  F2F.F64.F32 R32, R0 ;  /* 0x0000000000207310 */ /* 0x0000620000201800 */
[----:B------:R-:W-:Y:S05]  /*0520*/  BRA `(.L_x_7686) ;  /* 0x0000000800c07947 */ /* 0x000fea0003800000 */
.L_x_7691:
[----:B------:R0:W5:Y:S01]  /*0530*/  LDG.E.64 R32, desc[UR36][R4.64] ;  /* 0x0000002404207981 */ /* 0x000162000c1e1b00 */
[----:B------:R-:W-:Y:S05]  /*0540*/  BRA `(.L_x_7686) ;  /* 0x0000000800b87947 */ /* 0x000fea0003800000 */
.L_x_7681:
        /* <DEDUP_REMOVED lines=13> */
.L_x_7695:
[----:B------:R0:W5:Y:S01]  /*0620*/  LDG.E.64 R32, desc[UR36][R4.64] ;  /* 0x0000002404207981 */ /* 0x000162000c1e1b00 */
[----:B------:R-:W-:Y:S05]  /*0630*/  BRA `(.L_x_7686) ;  /* 0x00000008007c7947 */ /* 0x000fea0003800000 */
.L_x_7694:
        /* <DEDUP_REMOVED lines=28> */
.L_x_7697:
        /* <DEDUP_REMOVED lines=12> */
[----:B------:R-:W-:-:S05]  /*08c0*/  LOP3.LUT R0, R3, 0x80000000, R0, 0xf8, !PT ;  /* 0x8000000003007812 */ /* 0x000fca00078ef800 */
[----:B------:R-:W-:-:S04]  /*08d0*/  FMUL.FTZ R0, R0, 1 ;  /* 0x3f80000000007820 */ /* 0x000fc80000410000 */
[----:B------:R0:W1:Y:S01]  /*08e0*/  F2F.F64.F32 R32, R0 ;  /* 0x0000000000207310 */ /* 0x0000620000201800 */
[----:B------:R-:W-:Y:S05]  /*08f0*/  BRA `(.L_x_7686) ;  /* 0x0000000400cc7947 */ /* 0x000fea0003800000 */
.L_x_7696:
[----:B------:R-:W2:Y:S02]  /*0900*/  LDG.E.U16 R0, desc[UR36][R4.64] ;  /* 0x0000002404007981 */ /* 0x000ea4000c1e1500 */
[----:B--2---:R-:W-:-:S04]  /*0910*/  IMAD.U32 R0, R0, 0x10000, RZ ;  /* 0x0001000000007824 */ /* 0x004fc800078e00ff */
[----:B------:R-:W-:-:S04]  /*0920*/  FMUL.FTZ R0, R0, 1 ;  /* 0x3f80000000007820 */ /* 0x000fc80000410000 */
[----:B------:R0:W1:Y:S01]  /*0930*/  F2F.F64.F32 R32, R0 ;  /* 0x0000000000207310 */ /* 0x0000620000201800 */
[----:B------:R-:W-:Y:S05]  /*0940*/  BRA `(.L_x_7686) ;  /* 0x0000000400b87947 */ /* 0x000fea0003800000 */
.L_x_7693:
        /* <DEDUP_REMOVED lines=11> */
.L_x_7700:
        /* <DEDUP_REMOVED lines=21> */
.L_x_7704:
[----:B------:R-:W-:Y:S05]  /*0b50*/  BSYNC B1 ;  /* 0x0000000000017941 */ /* 0x000fea0003800000 */
.L_x_7703:
[----:B------:R-:W-:Y:S01]  /*0b60*/  LEA R5, R0, 0x3b800000, 0x17 ;  /* 0x3b80000000057811 */ /* 0x000fe200078eb8ff */
[----:B------:R-:W-:-:S05]  /*0b70*/  IMAD.SHL.U32 R0, R3, 0x100000, RZ ;  /* 0x0010000003007824 */ /* 0x000fca00078e00ff */
[----:B------:R-:W-:-:S07]  /*0b80*/  LOP3.LUT R0, R5, R0, R6, 0xfe, !PT ;  /* 0x0000000005007212 */ /* 0x000fce00078efe06 */
.L_x_7702:
[----:B------:R-:W-:Y:S05]  /*0b90*/  BSYNC B0 ;  /* 0x0000000000007941 */ /* 0x000fea0003800000 */
.L_x_7701:
[----:B------:R-:W-:-:S04]  /*0ba0*/  FMUL.FTZ R0, R0, 1 ;  /* 0x3f80000000007820 */ /* 0x000fc80000410000 */
[----:B------:R0:W1:Y:S01]  /*0bb0*/  F2F.F64.F32 R32, R0 ;  /* 0x0000000000207310 */ /* 0x0000620000201800 */
[----:B------:R-:W-:Y:S05]  /*0bc0*/  BRA `(.L_x_7686) ;  /* 0x0000000400187947 */ /* 0x000fea0003800000 */
.L_x_7699:
        /* <DEDUP_REMOVED lines=21> */
.L_x_7708:
[----:B------:R-:W-:Y:S05]  /*0d20*/  BSYNC B1 ;  /* 0x0000000000017941 */ /* 0x000fea0003800000 */
.L_x_7707:
[----:B------:R-:W-:Y:S01]  /*0d30*/  LEA R5, R0, 0x37800000, 0x17 ;  /* 0x3780000000057811 */ /* 0x000fe200078eb8ff */
[----:B------:R-:W-:-:S05]  /*0d40*/  IMAD.SHL.U32 R0, R3, 0x200000, RZ ;  /* 0x0020000003007824 */ /* 0x000fca00078e00ff */
[----:B------:R-:W-:-:S07]  /*0d50*/  LOP3.LUT R0, R5, R0, R6, 0xfe, !PT ;  /* 0x0000000005007212 */ /* 0x000fce00078efe06 */
.L_x_7706:
[----:B------:R-:W-:Y:S05]  /*0d60*/  BSYNC B0 ;  /* 0x0000000000007941 */ /* 0x000fea0003800000 */
.L_x_7705:
[----:B------:R-:W-:-:S04]  /*0d70*/  FMUL.FTZ R0, R0, 1 ;  /* 0x3f80000000007820 */ /* 0x000fc80000410000 */
[----:B------:R0:W1:Y:S01]  /*0d80*/  F2F.F64.F32 R32, R0 ;  /* 0x0000000000207310 */ /* 0x0000620000201800 */
[----:B------:R-:W-:Y:S05]  /*0d90*/  BRA `(.L_x_7686) ;  /* 0x0000000000a47947 */ /* 0x000fea0003800000 */
.L_x_7698:
        /* <DEDUP_REMOVED lines=14> */
.L_x_7712:
[----:B------:R-:W-:Y:S05]  /*0e80*/  BSYNC B0 ;  /* 0x0000000000007941 */ /* 0x000fea0003800000 */
.L_x_7711:
[----:B------:R-:W-:-:S04]  /*0e90*/  FMUL.FTZ R0, R0, 1 ;  /* 0x3f80000000007820 */ /* 0x000fc80000410000 */
[----:B------:R0:W1:Y:S01]  /*0ea0*/  F2F.F64.F32 R32, R0 ;  /* 0x0000000000207310 */ /* 0x0000620000201800 */
[----:B------:R-:W-:Y:S05]  /*0eb0*/  BRA `(.L_x_7686) ;  /* 0x00000000005c7947 */ /* 0x000fea0003800000 */
.L_x_7685:
        /* <DEDUP_REMOVED lines=16> */
.L_x_7713:
[----:B------:R-:W-:Y:S01]  /*0fc0*/  CS2R R32, SRZ ;  /* 0x0000000000207805 */ /* 0x000fe2000001ff00 */
[----:B------:R-:W-:Y:S06]  /*0fd0*/  BRA `(.L_x_7686) ;  /* 0x0000000000147947 */ /* 0x000fec0003800000 */
.L_x_7710:
[----:B------:R-:W2:Y:S02]  /*0fe0*/  LDG.E.64 R32, desc[UR36][R4.64] ;  /* 0x0000002404207981 */ /* 0x000ea4000c1e1b00 */
[----:B--2---:R-:W0:Y:S01]  /*0ff0*/  I2F.F64.U64 R32, R32 ;  /* 0x0000002000207312 */ /* 0x004e220000301800 */
[----:B------:R-:W-:Y:S05]  /*1000*/  BRA `(.L_x_7686) ;  /* 0x0000000000087947 */ /* 0x000fea0003800000 */
.L_x_7709:
[----:B------:R-:W2:Y:S02]  /*1010*/  LDG.E R4, desc[UR36][R4.64] ;  /* 0x0000002404047981 */ /* 0x000ea4000c1e1900 */
[----:B--2---:R0:W1:Y:S02]  /*1020*/  I2F.F64.U32 R32, R4 ;  /* 0x0000000400207312 */ /* 0x0040640000201800 */
.L_x_7686:
[----:B0-----:R-:W0:Y:S01]  /*1030*/  LDC.64 R6, c[0x0][0x238] ;  /* 0x00008e00ff067b82 */ /* 0x001e220000000a00 */
[----:B----4-:R-:W-:Y:S01]  /*1040*/  PRMT R0, R2, 0x9910, RZ ;  /* 0x0000991002007816 */ /* 0x010fe200000000ff */
[----:B------:R-:W-:Y:S02]  /*1050*/  ULDC UR4, c[0x0][0x24c] ;  /* 0x0000930000047ab9 */ /* 0x000fe40000000800 */
[----:B------:R-:W-:Y:S01]  /*1060*/  IMAD R3, R26, UR4, RZ ;  /* 0x000000041a037c24 */ /* 0x000fe2000f8e02ff */
[----:B------:R-:W-:-:S04]  /*1070*/  ISETP.GT.AND P0, PT, R0, 0x9, PT ;  /* 0x000000090000780c */ /* 0x000fc80003f04270 */
[----:B0-----:R-:W-:-:S05]  /*1080*/  IADD3 R6, P1, R3, R6, RZ ;  /* 0x0000000603067210 */ /* 0x001fca0007f3e0ff */
        /* <DEDUP_REMOVED lines=12> */
.L_x_7717:
[----:B------:R4:W5:Y:S01]  /*1150*/  LDG.E.U8 R23, desc[UR36][R6.64] ;  /* 0x0000002406177981 */ /* 0x000962000c1e1100 */
[----:B------:R-:W-:Y:S05]  /*1160*/  BRA `(.L_x_7719) ;  /* 0x0000000c00647947 */ /* 0x000fea0003800000 */
.L_x_7716:
        /* <DEDUP_REMOVED lines=8> */
.L_x_7721:
[----:B------:R0:W5:Y:S01]  /*11f0*/  LDG.E.U8 R23, desc[UR36][R6.64] ;  /* 0x0000002406177981 */ /* 0x000162000c1e1100 */
[----:B------:R-:W-:Y:S05]  /*1200*/  BRA `(.L_x_7719) ;  /* 0x0000000c003c7947 */ /* 0x000fea0003800000 */
.L_x_7720:
[----:B------:R0:W5:Y:S01]  /*1210*/  LDG.E.U16 R23, desc[UR36][R6.64] ;  /* 0x0000002406177981 */ /* 0x000162000c1e1500 */
[----:B------:R-:W-:Y:S05]  /*1220*/  BRA `(.L_x_7719) ;  /* 0x0000000c00347947 */ /* 0x000fea0003800000 */
.L_x_7715:
[----:B------:R-:W-:-:S13]  /*1230*/  ISETP.GT.AND P0, PT, R0, 0x6, PT ;  /* 0x000000060000780c */ /* 0x000fda0003f04270 */
[----:B------:R-:W-:Y:S05]  /*1240*/  @P0 BRA `(.L_x_7722) ;  /* 0x0000000000340947 */ /* 0x000fea0003800000 */
[----:B------:R-:W-:-:S13]  /*1250*/  ISETP.NE.AND P0, PT, R0, 0x5, PT ;  /* 0x000000050000780c */ /* 0x000fda0003f05270 */
[----:B------:R-:W-:Y:S05]  /*1260*/  @!P0 BRA `(.L_x_7723) ;  /* 0x0000000000188947 */ /* 0x000fea0003800000 */
[----:B------:R-:W-:-:S13]  /*1270*/  ISETP.NE.AND P0, PT, R0, 0x6, PT ;  /* 0x000000060000780c */ /* 0x000fda0003f05270 */
[----:B------:R-:W-:Y:S05]  /*1280*/  @P0 BRA `(.L_x_7718) ;  /* 0x0000000800c80947 */ /* 0x000fea0003800000 */
[----:B-1-3--:R-:W3:Y:S02]  /*1290*/  LDG.E R4, desc[UR36][R6.64] ;  /* 0x0000002406047981 */ /* 0x00aee4000c1e1900 */
[----:B---3--:R-:W0:Y:S02]  /*12a0*/  F2I.S64.TRUNC R4, R4 ;  /* 0x0000000400047311 */ /* 0x008e24000020d900 */
[----:B0-----:R-:W-:Y:S01]  /*12b0*/  PRMT R23, R4, 0x7610, R23 ;  /* 0x0000761004177816 */ /* 0x001fe20000000017 */
[----:B------:R-:W-:Y:S06]  /*12c0*/  BRA `(.L_x_7719) ;  /* 0x0000000c000c7947 */ /* 0x000fec0003800000 */
.L_x_7723:
[----:B-1-3--:R-:W3:Y:S02]  /*12d0*/  LDG.E.U16 R4, desc[UR36][R6.64] ;  /* 0x0000002406047981 */ /* 0x00aee4000c1e1500 */
[----:B---3--:R-:W-:-:S06]  /*12e0*/  HADD2.F32 R4, -RZ, R4.H0_H0 ;  /* 0x20000004ff047230 */ /* 0x008fcc0000004100 */
[----:B------:R-:W0:Y:S02]  /*12f0*/  F2I.S64.TRUNC R4, R4 ;  /* 0x0000000400047311 */ /* 0x000e24000020d900 */
[----:B0-----:R-:W-:Y:S01]  /*1300*/  PRMT R23, R4, 0x7610, R23 ;  /* 0x0000761004177816 */ /* 0x001fe20000000017 */
[----:B------:R-:W-:Y:S06]  /*1310*/  BRA `(.L_x_7719) ;  /* 0x0000000800f87947 */ /* 0x000fec0003800000 */
.L_x_7722:
[----:B------:R-:W-:-:S13]  /*1320*/  ISETP.NE.AND P0, PT, R0, 0x7, PT ;  /* 0x000000070000780c */ /* 0x000fda0003f05270 */
[----:B------:R-:W-:Y:S05]  /*1330*/  @!P0 BRA `(.L_x_7724) ;  /* 0x0000000000348947 */ /* 0x000fea0003800000 */
        /* <DEDUP_REMOVED lines=8> */
.L_x_7725:
[----:B------:R-:W1:Y:S02]  /*13c0*/  LDG.E.U16 R6, desc[UR36][R6.64] ;  /* 0x0000002406067981 */ /* 0x000e64000c1e1500 */
[----:B-1-3--:R-:W-:-:S06]  /*13d0*/  HADD2.F32 R4, -RZ, R6.H0_H0 ;  /* 0x20000006ff047230 */ /* 0x00afcc0000004100 */
[----:B------:R-:W0:Y:S02]  /*13e0*/  F2I.S64.TRUNC R4, R4 ;  /* 0x0000000400047311 */ /* 0x000e24000020d900 */
[----:B0-----:R-:W-:Y:S01]  /*13f0*/  PRMT R23, R4, 0x7610, R23 ;  /* 0x0000761004177816 */ /* 0x001fe20000000017 */
[----:B------:R-:W-:Y:S06]  /*1400*/  BRA `(.L_x_7719) ;  /* 0x0000000800bc7947 */ /* 0x000fec0003800000 */
.L_x_7724:
[----:B-1-3--:R-:W3:Y:S02]  /*1410*/  LDG.E.64 R4, desc[UR36][R6.64] ;  /* 0x0000002406047981 */ /* 0x00aee4000c1e1b00 */
[----:B---3--:R-:W0:Y:S02]  /*1420*/  F2I.S64.F64.TRUNC R4, R4 ;  /* 0x0000000400047311 */ /* 0x008e24000030d900 */
[----:B0-----:R-:W-:Y:S01]  /*1430*/  PRMT R23, R4, 0x7610, R23 ;  /* 0x0000761004177816 */ /* 0x001fe20000000017 */
[----:B------:R-:W-:Y:S06]  /*1440*/  BRA `(.L_x_7719) ;  /* 0x0000000800ac7947 */ /* 0x000fec0003800000 */
.L_x_7714:
        /* <DEDUP_REMOVED lines=12> */
.L_x_7728:
[----:B------:R-:W1:Y:S02]  /*1510*/  LDG.E.64 R6, desc[UR36][R6.64] ;  /* 0x0000002406067981 */ /* 0x000e64000c1e1b00 */
[----:B-1-3--:R-:W0:Y:S02]  /*1520*/  F2I.S64.F64.TRUNC R4, R6 ;  /* 0x0000000600047311 */ /* 0x00ae24000030d900 */
[----:B0-----:R-:W-:Y:S01]  /*1530*/  PRMT R23, R4, 0x7610, R23 ;  /* 0x0000761004177816 */ /* 0x001fe20000000017 */
[----:B------:R-:W-:Y:S06]  /*1540*/  BRA `(.L_x_7719) ;  /* 0x00000008006c7947 */ /* 0x000fec0003800000 */
.L_x_7727:
        /* <DEDUP_REMOVED lines=10> */
[----:B-1-3--:R-:W0:Y:S01]  /*15f0*/  FLO.U32 R4, R3 ;  /* 0x0000000300047300 */ /* 0x00ae2200000e0000 */
        /* <DEDUP_REMOVED lines=17> */
.L_x_7730:
        /* <DEDUP_REMOVED lines=12> */
[----:B-1-3--:R-:W0:Y:S02]  /*17d0*/  F2I.S64.TRUNC R4, R0 ;  /* 0x0000000000047311 */ /* 0x00ae24000020d900 */
[----:B0-----:R-:W-:Y:S01]  /*17e0*/  PRMT R23, R4, 0x7610, R23 ;  /* 0x0000761004177816 */ /* 0x001fe20000000017 */
[----:B------:R-:W-:Y:S06]  /*17f0*/  BRA `(.L_x_7719) ;  /* 0x0000000400c07947 */ /* 0x000fec0003800000 */
.L_x_7729:
[----:B-1-3--:R-:W3:Y:S02]  /*1800*/  LDG.E.U16 R4, desc[UR36][R6.64] ;  /* 0x0000002406047981 */ /* 0x00aee4000c1e1500 */
[----:B---3--:R-:W-:-:S06]  /*1810*/  IMAD.U32 R4, R4, 0x10000, RZ ;  /* 0x0001000004047824 */ /* 0x008fcc00078e00ff */
[----:B------:R-:W0:Y:S02]  /*1820*/  F2I.S64.TRUNC R4, R4 ;  /* 0x0000000400047311 */ /* 0x000e24000020d900 */
[----:B0-----:R-:W-:Y:S01]  /*1830*/  PRMT R23, R4, 0x7610, R23 ;  /* 0x0000761004177816 */ /* 0x001fe20000000017 */
[----:B------:R-:W-:Y:S06]  /*1840*/  BRA `(.L_x_7719) ;  /* 0x0000000400ac7947 */ /* 0x000fec0003800000 */
.L_x_7726:
        /* <DEDUP_REMOVED lines=10> */
.L_x_7733:
[----:B------:R-:W4:Y:S01]  /*18f0*/  LDG.E.U8 R3, desc[UR36][R6.64] ;  /* 0x0000002406037981 */ /* 0x000f22000c1e1100 */
[----:B------:R-:W-:Y:S01]  /*1900*/  BSSY B0, `(.L_x_7734) ;  /* 0x0000018000007945 */ /* 0x000fe20003800000 */
[----:B-1-3--:R-:W-:Y:S01]  /*1910*/  IMAD.MOV.U32 R4, RZ, RZ, RZ ;  /* 0x000000ffff047224 */ /* 0x00afe200078e00ff */
        /* <DEDUP_REMOVED lines=18> */
.L_x_7737:
[----:B------:R-:W-:Y:S05]  /*1a40*/  BSYNC B1 ;  /* 0x0000000000017941 */ /* 0x000fea0003800000 */
.L_x_7736:
[----:B------:R-:W-:Y:S01]  /*1a50*/  IMAD.SHL.U32 R3, R3, 0x100000, RZ ;  /* 0x0010000003037824 */ /* 0x000fe200078e00ff */
[----:B------:R-:W-:-:S04]  /*1a60*/  LEA R5, R0, 0x3b800000, 0x17 ;  /* 0x3b80000000057811 */ /* 0x000fc800078eb8ff */
[----:B------:R-:W-:-:S07]  /*1a70*/  LOP3.LUT R4, R5, R3, R6, 0xfe, !PT ;  /* 0x0000000305047212 */ /* 0x000fce00078efe06 */
.L_x_7735:
[----:B------:R-:W-:Y:S05]  /*1a80*/  BSYNC B0 ;  /* 0x0000000000007941 */ /* 0x000fea0003800000 */
.L_x_7734:
[----:B------:R-:W0:Y:S02]  /*1a90*/  F2I.S64.TRUNC R4, R4 ;  /* 0x0000000400047311 */ /* 0x000e24000020d900 */
[----:B0-----:R-:W-:Y:S01]  /*1aa0*/  PRMT R23, R4, 0x7610, R23 ;  /* 0x0000761004177816 */ /* 0x001fe20000000017 */
[----:B------:R-:W-:Y:S06]  /*1ab0*/  BRA `(.L_x_7719) ;  /* 0x0000000400107947 */ /* 0x000fec0003800000 */
.L_x_7732:
        /* <DEDUP_REMOVED lines=21> */
.L_x_7741:
[----:B------:R-:W-:Y:S05]  /*1c10*/  BSYNC B1 ;  /* 0x0000000000017941 */ /* 0x000fea0003800000 */
.L_x_7740:
[----:B------:R-:W-:Y:S01]  /*1c20*/  IMAD.SHL.U32 R3, R3, 0x200000, RZ ;  /* 0x0020000003037824 */ /* 0x000fe200078e00ff */
[----:B------:R-:W-:-:S04]  /*1c30*/  LEA R5, R0, 0x37800000, 0x17 ;  /* 0x3780000000057811 */ /* 0x000fc800078eb8ff */
[----:B------:R-:W-:-:S07]  /*1c40*/  LOP3.LUT R4, R5, R3, R6, 0xfe, !PT ;  /* 0x0000000305047212 */ /* 0x000fce00078efe06 */
.L_x_7739:
[----:B------:R-:W-:Y:S05]  /*1c50*/  BSYNC B0 ;  /* 0x0000000000007941 */ /* 0x000fea0003800000 */
.L_x_7738:
[----:B------:R-:W0:Y:S02]  /*1c60*/  F2I.S64.TRUNC R4, R4 ;  /* 0x0000000400047311 */ /* 0x000e24000020d900 */
[----:B0-----:R-:W-:Y:S01]  /*1c70*/  PRMT R23, R4, 0x7610, R23 ;  /* 0x0000761004177816 */ /* 0x001fe20000000017 */
[----:B------:R-:W-:Y:S06]  /*1c80*/  BRA `(.L_x_7719) ;  /* 0x00000000009c7947 */ /* 0x000fec0003800000 */
.L_x_7731:
        /* <DEDUP_REMOVED lines=8> */
[----:B-1-3--:R-:W-:Y:S01]  /*1d10*/  IMAD.MOV.U32 R4, RZ, RZ, 0x400000 ;  /* 0x00400000ff047424 */ /* 0x00afe200078e00ff */
[----:B----4-:R-:W-:-:S13]  /*1d20*/  ISETP.NE.AND P0, PT, R6, RZ, PT ;  /* 0x000000ff0600720c */ /* 0x010fda0003f05270 */
[----:B------:R-:W-:Y:S05]  /*1d30*/  @!P0 BRA `(.L_x_7745) ;  /* 0x00000000000c8947 */ /* 0x000fea0003800000 */
[----:B------:R-:W-:-:S13]  /*1d40*/  ISETP.NE.AND P0, PT, R6, 0xff, PT ;  /* 0x000000ff0600780c */ /* 0x000fda0003f05270 */
[----:B------:R-:W-:Y:S02]  /*1d50*/  @!P0 IMAD.MOV.U32 R4, RZ, RZ, 0x7f800001 ;  /* 0x7f800001ff048424 */ /* 0x000fe400078e00ff */
[----:B------:R-:W-:-:S07]  /*1d60*/  @P0 IMAD.SHL.U32 R4, R6, 0x800000, RZ ;  /* 0x0080000006040824 */ /* 0x000fce00078e00ff */
.L_x_7745:
[----:B------:R-:W-:Y:S05]  /*1d70*/  BSYNC B0 ;  /* 0x0000000000007941 */ /* 0x000fea0003800000 */
.L_x_7744:
[----:B------:R-:W0:Y:S02]  /*1d80*/  F2I.S64.TRUNC R4, R4 ;  /* 0x0000000400047311 */ /* 0x000e24000020d900 */
[----:B0-----:R-:W-:Y:S01]  /*1d90*/  PRMT R23, R4, 0x7610, R23 ;  /* 0x0000761004177816 */ /* 0x001fe20000000017 */
[----:B------:R-:W-:Y:S06]  /*1da0*/  BRA `(.L_x_7719) ;  /* 0x0000000000547947 */ /* 0x000fec0003800000 */
.L_x_7718:
[----:B------:R-:W-:Y:S01]  /*1db0*/  MOV R14, 0x180 ;  /* 0x00000180000e7802 */ /* 0x000fe20000000f00 */
[----:B------:R-:W-:Y:S01]  /*1dc0*/  ULDC.64 UR4, c[0x4][0x170] ;  /* 0x01005c0000047ab9 */ /* 0x000fe20000000a00 */
[----:B------:R-:W-:Y:S01]  /*1dd0*/  ULDC.64 UR6, c[0x4][0x178] ;  /* 0x01005e0000067ab9 */ /* 0x000fe20000000a00 */
[----:B-1-3--:R-:W-:Y:S02]  /*1de0*/  IMAD.U32 R4, RZ, RZ, UR4 ;  /* 0x00000004ff047e24 */ /* 0x00afe4000f8e00ff */
        /* <DEDUP_REMOVED lines=11> */
[----:B0-2--5:R-:W-:Y:S05]  /*1ea0*/  CALL.ABS.NOINC R14 ;  /* 0x000000000e007343 */ /* 0x025fea0003c00000 */
.L_x_7746:
[----:B------:R-:W-:Y:S01]  /*1eb0*/  PRMT R23, RZ, 0x7610, R23 ;  /* 0x00007610ff177816 */ /* 0x000fe20000000017 */
[----:B------:R-:W-:Y:S06]  /*1ec0*/  BRA `(.L_x_7719) ;  /* 0x00000000000c7947 */ /* 0x000fec0003800000 */
.L_x_7743:
[----:B------:R0:W5:Y:S01]  /*1ed0*/  LDG.E.U8 R23, desc[UR36][R6.64] ;  /* 0x0000002406177981 */ /* 0x000162000c1e1100 */
[----:B------:R-:W-:Y:S05]  /*1ee0*/  BRA `(.L_x_7719) ;  /* 0x0000000000047947 */ /* 0x000fea0003800000 */
.L_x_7742:
[----:B------:R0:W5:Y:S02]  /*1ef0*/  LDG.E.U8 R23, desc[UR36][R6.64] ;  /* 0x0000002406177981 */ /* 0x000164000c1e1100 */
.L_x_7719:
[----:B------:R-:W1:Y:S02]  /*1f00*/  S2R R26, SR_TID.X ;  /* 0x00000000001a7919 */ /* 0x000e640000002100 */
[----:B-1----:R-:W-:-:S07]  /*1f10*/  VIADD R26, R26, 0x80 ;  /* 0x000000801a1a7836 */ /* 0x002fce0000000000 */
.L_x_7680:
[----:B------:R-:W-:Y:S05]  /*1f20*/  BSYNC B6 ;  /* 0x0000000000067941 */ /* 0x000fea0003800000 */
.L_x_7679:
[----:B------:R-:W-:Y:S01]  /*1f30*/  ISETP.GE.AND P0, PT, R26, R19, PT ;  /* 0x000000131a00720c */ /* 0x000fe20003f06270 */
[----:B------:R-:W-:-:S12]  /*1f40*/  BSSY B6, `(.L_x_7747) ;  /* 0x00001e3000067945 */ /* 0x000fd80003800000 */
[----:B------:R-:W-:Y:S05]  /*1f50*/  @P0 BRA `(.L_x_7748) ;  /* 0x0000001c00840947 */ /* 0x000fea0003800000 */
[----:B---3--:R-:W1:Y:S01]  /*1f60*/  LDC.64 R4, c[0x0][0x230] ;  /* 0x00008c00ff047b82 */ /* 0x008e620000000a00 */
[----:B------:R-:W-:Y:S01]  /*1f70*/  PRMT R0, R25, 0x9910, RZ ;  /* 0x0000991019007816 */ /* 0x000fe200000000ff */
[----:B------:R-:W-:Y:S01]  /*1f80*/  IMAD R16, R18, 0x200, R26 ;  /* 0x0000020012107824 */ /* 0x000fe200078e021a */
[----:B------:R-:W-:Y:S02]  /*1f90*/  ULDC UR4, c[0x0][0x248] ;  /* 0x0000920000047ab9 */ /* 0x000fe40000000800 */
[----:B------:R-:W-:Y:S01]  /*1fa0*/  ISETP.GT.AND P1, PT, R0, 0x9, PT ;  /* 0x000000090000780c */ /* 0x000fe20003f24270 */
[----:B------:R-:W-:-:S05]  /*1fb0*/  IMAD R3, R16, UR4, RZ ;  /* 0x0000000410037c24 */ /* 0x000fca000f8e02ff */
[----:B-1----:R-:W-:-:S05]  /*1fc0*/  IADD3 R4, P0, R3, R4, RZ ;  /* 0x0000000403047210 */ /* 0x002fca0007f1e0ff */
        /* <DEDUP_REMOVED lines=10> */
[----:B------:R-:W3:Y:S02]  /*2070*/  LDG.E.S8 R4, desc[UR36][R4.64] ;  /* 0x0000002404047981 */ /* 0x000ee4000c1e1300 */
[----:B---3--:R1:W3:Y:S01]  /*2080*/  I2F.F64.S16 R30, R4 ;  /* 0x00000004001e7312 */ /* 0x0082e20000101c00 */
[----:B------:R-:W-:Y:S05]  /*2090*/  BRA `(.L_x_7754) ;  /* 0x0000000c007c7947 */ /* 0x000fea0003800000 */
.L_x_7752:
[----:B------:R-:W3:Y:S02]  /*20a0*/  LDG.E.U8 R4, desc[UR36][R4.64] ;  /* 0x0000002404047981 */ /* 0x000ee4000c1e1100 */
[----:B---3--:R1:W3:Y:S01]  /*20b0*/  I2F.F64.U16 R30, R4 ;  /* 0x00000004001e7312 */ /* 0x0082e20000101800 */
[----:B------:R-:W-:Y:S05]  /*20c0*/  BRA `(.L_x_7754) ;  /* 0x0000000c00707947 */ /* 0x000fea0003800000 */
.L_x_7751:
[----:B------:R-:W-:-:S13]  /*20d0*/  ISETP.NE.AND P0, PT, R0, 0x2, PT ;  /* 0x000000020000780c */ /* 0x000fda0003f05270 */
[----:B------:R-:W-:Y:S05]  /*20e0*/  @!P0 BRA `(.L_x_7755) ;  /* 0x0000000000288947 */ /* 0x000fea0003800000 */
[----:B------:R-:W-:-:S13]  /*20f0*/  ISETP.NE.AND P0, PT, R0, 0x3, PT ;  /* 0x000000030000780c */ /* 0x000fda0003f05270 */
[----:B------:R-:W-:Y:S05]  /*2100*/  @!P0 BRA `(.L_x_7756) ;  /* 0x0000000000148947 */ /* 0x000fea0003800000 */
[----:B------:R-:W-:-:S13]  /*2110*/  ISETP.NE.AND P0, PT, R0, 0x4, PT ;  /* 0x000000040000780c */ /* 0x000fda0003f05270 */
[----:B------:R-:W-:Y:S05]  /*2120*/  @P0 BRA `(.L_x_7753) ;  /* 0x0000000800fc0947 */ /* 0x000fea0003800000 */
[----:B------:R-:W3:Y:S02]  /*2130*/  LDG.E.64 R30, desc[UR36][R4.64] ;  /* 0x00000024041e7981 */ /* 0x000ee4000c1e1b00 */
[----:B---3--:R-:W1:Y:S01]  /*2140*/  I2F.F64.S64 R30, R30 ;  /* 0x0000001e001e7312 */ /* 0x008e620000301c00 */
[----:B------:R-:W-:Y:S05]  /*2150*/  BRA `(.L_x_7754) ;  /* 0x0000000c004c7947 */ /* 0x000fea0003800000 */
.L_x_7756:
[----:B------:R-:W3:Y:S02]  /*2160*/  LDG.E R4, desc[UR36][R4.64] ;  /* 0x0000002404047981 */ /* 0x000ee4000c1e1900 */
[----:B---3--:R1:W3:Y:S01]  /*2170*/  I2F.F64 R30, R4 ;  /* 0x00000004001e7312 */ /* 0x0082e20000201c00 */
[----:B------:R-:W-:Y:S05]  /*2180*/  BRA `(.L_x_7754) ;  /* 0x0000000c00407947 */ /* 0x000fea0003800000 */
.L_x_7755:
[----:B------:R-:W3:Y:S02]  /*2190*/  LDG.E.U16 R4, desc[UR36][R4.64] ;  /* 0x0000002404047981 */ /* 0x000ee4000c1e1500 */
[----:B---3--:R1:W3:Y:S01]  /*21a0*/  I2F.F64.S16 R30, R4 ;  /* 0x00000004001e7312 */ /* 0x0082e20000101c00 */
[----:B------:R-:W-:Y:S05]  /*21b0*/  BRA `(.L_x_7754) ;  /* 0x0000000c00347947 */ /* 0x000fea0003800000 */
.L_x_7750:
[----:B------:R-:W-:-:S13]  /*21c0*/  ISETP.GT.AND P0, PT, R0, 0x6, PT ;  /* 0x000000060000780c */ /* 0x000fda0003f04270 */
[----:B------:R-:W-:Y:S05]  /*21d0*/  @P0 BRA `(.L_x_7757) ;  /* 0x0000000000340947 */ /* 0x000fea0003800000 */
[----:B------:R-:W-:-:S13]  /*21e0*/  ISETP.NE.AND P0, PT, R0, 0x5, PT ;  /* 0x000000050000780c */ /* 0x000fda0003f05270 */
[----:B------:R-:W-:Y:S05]  /*21f0*/  @!P0 BRA `(.L_x_7758) ;  /* 0x0000000000188947 */ /* 0x000fea0003800000 */
[----:B------:R-:W-:-:S13]  /*2200*/  ISETP.NE.AND P0, PT, R0, 0x6, PT ;  /* 0x000000060000780c */ /* 0x000fda0003f05270 */
[----:B------:R-:W-:Y:S05]  /*2210*/  @P0 BRA `(.L_x_7753) ;  /* 0x0000000800c00947 */ /* 0x000fea0003800000 */
[----:B------:R-:W3:Y:S02]  /*2220*/  LDG.E R30, desc[UR36][R4.64] ;  /* 0x00000024041e7981 */ /* 0x000ee4000c1e1900 */
[----:B---3--:R-:W-:-:S06]  /*2230*/  FMUL.FTZ R30, R30, 1 ;  /* 0x3f8000001e1e7820 */ /* 0x008fcc0000410000 */
[----:B------:R-:W1:Y:S01]  /*2240*/  F2F.F64.F32 R30, R30 ;  /* 0x0000001e001e7310 */ /* 0x000e620000201800 */
[----:B------:R-:W-:Y:S05]  /*2250*/  BRA `(.L_x_7754) ;  /* 0x0000000c000c7947 */ /* 0x000fea0003800000 */
.L_x_7758:
[----:B------:R-:W3:Y:S02]  /*2260*/  LDG.E.U16 R0, desc[UR36][R4.64] ;  /* 0x0000002404007981 */ /* 0x000ee4000c1e1500 */
[----:B---3--:R-:W-:-:S05]  /*2270*/  HADD2.F32 R0, -RZ, R0.H0_H0 ;  /* 0x20000000ff007230 */ /* 0x008fca0000004100 */
[----:B------:R-:W-:-:S04]  /*2280*/  FMUL.FTZ R0, R0, 1 ;  /* 0x3f80000000007820 */ /* 0x000fc80000410000 */
[----:B------:R1:W3:Y:S01]  /*2290*/  F2F.F64.F32 R30, R0 ;  /* 0x00000000001e7310 */ /* 0x0002e20000201800 */
[----:B------:R-:W-:Y:S05]  /*22a0*/  BRA `(.L_x_7754) ;  /* 0x0000000800f87947 */ /* 0x000fea0003800000 */
.L_x_7757:
[----:B------:R-:W-:-:S13]  /*22b0*/  ISETP.NE.AND P0, PT, R0, 0x7, PT ;  /* 0x000000070000780c */ /* 0x000fda0003f05270 */
[----:B------:R-:W-:Y:S05]  /*22c0*/  @!P0 BRA `(.L_x_7759) ;  /* 0x0000000000348947 */ /* 0x000fea0003800000 */
        /* <DEDUP_REMOVED lines=8> */
.L_x_7760:
[----:B------:R-:W3:Y:S02]  /*2350*/  LDG.E.U16 R4, desc[UR36][R4.64] ;  /* 0x0000002404047981 */ /* 0x000ee4000c1e1500 */
[----:B---3--:R-:W-:-:S05]  /*2360*/  HADD2.F32 R0, -RZ, R4.H0_H0 ;  /* 0x20000004ff007230 */ /* 0x008fca0000004100 */
[----:B------:R-:W-:-:S04]  /*2370*/  FMUL.FTZ R0, R0, 1 ;  /* 0x3f80000000007820 */ /* 0x000fc80000410000 */
[----:B------:R1:W3:Y:S01]  /*2380*/  F2F.F64.F32 R30, R0 ;  /* 0x00000000001e7310 */ /* 0x0002e20000201800 */
[----:B------:R-:W-:Y:S05]  /*2390*/  BRA `(.L_x_7754) ;  /* 0x0000000800bc7947 */ /* 0x000fea0003800000 */
.L_x_7759:
[----:B------:R1:W5:Y:S01]  /*23a0*/  LDG.E.64 R30, desc[UR36][R4.64] ;  /* 0x00000024041e7981 */ /* 0x000362000c1e1b00 */
[----:B------:R-:W-:Y:S05]  /*23b0*/  BRA `(.L_x_7754) ;  /* 0x0000000800b47947 */ /* 0x000fea0003800000 */
.L_x_7749:
        /* <DEDUP_REMOVED lines=8> */
[----:B------:R-:W3:Y:S01]  /*2440*/  LDG.E.U8 R4, desc[UR36][R4.64] ;  /* 0x0000002404047981 */ /* 0x000ee2000c1e1100 */
[----:B------:R-:W-:Y:S01]  /*2450*/  IMAD.MOV.U32 R30, RZ, RZ, RZ ;  /* 0x000000ffff1e7224 */ /* 0x000fe200078e00ff */
[----:B---3--:R-:W-:-:S04]  /*2460*/  ISETP.NE.AND P0, PT, R4, RZ, PT ;  /* 0x000000ff0400720c */ /* 0x008fc80003f05270 */
[----:B------:R-:W-:Y:S01]  /*2470*/  FSEL R31, RZ, 1.875, !P0 ;  /* 0x3ff00000ff1f7808 */ /* 0x000fe20004000000 */
[----:B------:R-:W-:Y:S08]  /*2480*/  BRA `(.L_x_7754) ;  /* 0x0000000800807947 */ /* 0x000ff00003800000 */
.L_x_7763:
[----:B------:R1:W5:Y:S01]  /*2490*/  LDG.E.64 R30, desc[UR36][R4.64] ;  /* 0x00000024041e7981 */ /* 0x000362000c1e1b00 */
[----:B------:R-:W-:Y:S05]  /*24a0*/  BRA `(.L_x_7754) ;  /* 0x0000000800787947 */ /* 0x000fea0003800000 */
.L_x_7762:
        /* <DEDUP_REMOVED lines=10> */
[----:B0---4-:R-:W0:Y:S01]  /*2550*/  FLO.U32 R6, R3 ;  /* 0x0000000300067300 */ /* 0x011e2200000e0000 */
        /* <DEDUP_REMOVED lines=17> */
.L_x_7765:
[----:B------:R-:W3:Y:S02]  /*2670*/  LDG.E.U8 R4, desc[UR36][R4.64] ;  /* 0x0000002404047981 */ /* 0x000ee4000c1e1100 */
[----:B---3--:R-:W-:-:S05]  /*2680*/  IMAD.SHL.U32 R0, R4, 0x2000000, RZ ;  /* 0x0200000004007824 */ /* 0x008fca00078e00ff */
        /* <DEDUP_REMOVED lines=11> */
[----:B------:R1:W3:Y:S01]  /*2740*/  F2F.F64.F32 R30, R0 ;  /* 0x00000000001e7310 */ /* 0x0002e20000201800 */
[----:B------:R-:W-:Y:S05]  /*2750*/  BRA `(.L_x_7754) ;  /* 0x0000000400cc7947 */ /* 0x000fea0003800000 */
.L_x_7764:
[----:B------:R-:W3:Y:S02]  /*2760*/  LDG.E.U16 R0, desc[UR36][R4.64] ;  /* 0x0000002404007981 */ /* 0x000ee4000c1e1500 */
[----:B---3--:R-:W-:-:S04]  /*2770*/  IMAD.U32 R0, R0, 0x10000, RZ ;  /* 0x0001000000007824 */ /* 0x008fc800078e00ff */
[----:B------:R-:W-:-:S04]  /*2780*/  FMUL.FTZ R0, R0, 1 ;  /* 0x3f80000000007820 */ /* 0x000fc80000410000 */
[----:B------:R3:W1:Y:S01]  /*2790*/  F2F.F64.F32 R30, R0 ;  /* 0x00000000001e7310 */ /* 0x0006620000201800 */
[----:B------:R-:W-:Y:S05]  /*27a0*/  BRA `(.L_x_7754) ;  /* 0x0000000400b87947 */ /* 0x000fea0003800000 */
.L_x_7761:
        /* <DEDUP_REMOVED lines=8> */
[----:B------:R-:W3:Y:S02]  /*2830*/  LDG.E.U16 R4, desc[UR36][R4.64] ;  /* 0x0000002404047981 */ /* 0x000ee4000c1e1500 */
[----:B---3--:R1:W3:Y:S01]  /*2840*/  I2F.F64.U16 R30, R4 ;  /* 0x00000004001e7312 */ /* 0x0082e20000101800 */
[----:B------:R-:W-:Y:S05]  /*2850*/  BRA `(.L_x_7754) ;  /* 0x00000004008c7947 */ /* 0x000fea0003800000 */
.L_x_7768:
        /* <DEDUP_REMOVED lines=13> */
[----:B0---4-:R-:W-:-:S06]  /*2930*/  IMAD.U32 R6, R4, -0x80000000, RZ ;  /* 0x8000000004067824 */ /* 0x011fcc00078e00ff */
[----:B------:R-:W-:Y:S05]  /*2940*/  @P0 BRA `(.L_x_7772) ;  /* 0x0000000000180947 */ /* 0x000fea0003800000 */
[----:B------:R-:W0:Y:S02]  /*2950*/  FLO.U32 R4, R3 ;  /* 0x0000000300047300 */ /* 0x000e2400000e0000 */
[----:B0-----:R-:W-:-:S04]  /*2960*/  IADD3 R5, -R4, 0x1f, RZ ;  /* 0x0000001f04057810 */ /* 0x001fc80007ffe1ff */
[----:B------:R-:W-:Y:S01]  /*2970*/  IADD3 R0, R0, 0x1d, -R5 ;  /* 0x0000001d00007810 */ /* 0x000fe20007ffe805 */
[----:B------:R-:W-:-:S05]  /*2980*/  VIADD R4, R5, 0xffffffe4 ;  /* 0xffffffe405047836 */ /* 0x000fca0000000000 */
[----:B------:R-:W-:-:S04]  /*2990*/  SHF.L.U32 R4, R3, R4, RZ ;  /* 0x0000000403047219 */ /* 0x000fc800000006ff */
[----:B------:R-:W-:-:S07]  /*29a0*/  LOP3.LUT R3, R4, 0x7, RZ, 0xc0, !PT ;  /* 0x0000000704037812 */ /* 0x000fce00078ec0ff */
.L_x_7772:
[----:B------:R-:W-:Y:S05]  /*29b0*/  BSYNC B1 ;  /* 0x0000000000017941 */ /* 0x000fea0003800000 */
.L_x_7771:
[----:B------:R-:W-:Y:S01]  /*29c0*/  LEA R5, R0, 0x3b800000, 0x17 ;  /* 0x3b80000000057811 */ /* 0x000fe200078eb8ff */
[----:B------:R-:W-:-:S05]  /*29d0*/  IMAD.SHL.U32 R0, R3, 0x100000, RZ ;  /* 0x0010000003007824 */ /* 0x000fca00078e00ff */
[----:B------:R-:W-:-:S07]  /*29e0*/  LOP3.LUT R0, R5, R0, R6, 0xfe, !PT ;  /* 0x0000000005007212 */ /* 0x000fce00078efe06 */
.L_x_7770:
[----:B------:R-:W-:Y:S05]  /*29f0*/  BSYNC B0 ;  /* 0x0000000000007941 */ /* 0x000fea0003800000 */
.L_x_7769:
[----:B------:R-:W-:-:S04]  /*2a00*/  FMUL.FTZ R0, R0, 1 ;  /* 0x3f80000000007820 */ /* 0x000fc80000410000 */
[----:B------:R1:W3:Y:S01]  /*2a10*/  F2F.F64.F32 R30, R0 ;  /* 0x00000000001e7310 */ /* 0x0002e20000201800 */
[----:B------:R-:W-:Y:S05]  /*2a20*/  BRA `(.L_x_7754) ;  /* 0x0000000400187947 */ /* 0x000fea0003800000 */
.L_x_7767:
        /* <DEDUP_REMOVED lines=21> */
.L_x_7776:
[----:B------:R-:W-:Y:S05]  /*2b80*/  BSYNC B1 ;  /* 0x0000000000017941 */ /* 0x000fea0003800000 */
.L_x_7775:
[----:B------:R-:W-:Y:S01]  /*2b90*/  LEA R5, R0, 0x37800000, 0x17 ;  /* 0x3780000000057811 */ /* 0x000fe200078eb8ff */
[----:B------:R-:W-:-:S05]  /*2ba0*/  IMAD.SHL.U32 R0, R3, 0x200000, RZ ;  /* 0x0020000003007824 */ /* 0x000fca00078e00ff */
[----:B------:R-:W-:-:S07]  /*2bb0*/  LOP3.LUT R0, R5, R0, R6, 0xfe, !PT ;  /* 0x0000000005007212 */ /* 0x000fce00078efe06 */
.L_x_7774:
[----:B------:R-:W-:Y:S05]  /*2bc0*/  BSYNC B0 ;  /* 0x0000000000007941 */ /* 0x000fea0003800000 */
.L_x_7773:
[----:B------:R-:W-:-:S04]  /*2bd0*/  FMUL.FTZ R0, R0, 1 ;  /* 0x3f80000000007820 */ /* 0x000fc80000410000 */
[----:B------:R1:W3:Y:S01]  /*2be0*/  F2F.F64.F32 R30, R0 ;  /* 0x00000000001e7310 */ /* 0x0002e20000201800 */
[----:B------:R-:W-:Y:S05]  /*2bf0*/  BRA `(.L_x_7754) ;  /* 0x0000000000a47947 */ /* 0x000fea0003800000 */
.L_x_7766:
        /* <DEDUP_REMOVED lines=14> */
.L_x_7780:
[----:B------:R-:W-:Y:S05]  /*2ce0*/  BSYNC B0 ;  /* 0x0000000000007941 */ /* 0x000fea0003800000 */
.L_x_7779:
[----:B------:R-:W-:-:S04]  /*2cf0*/  FMUL.FTZ R0, R0, 1 ;  /* 0x3f80000000007820 */ /* 0x000fc80000410000 */
[----:B------:R1:W3:Y:S01]  /*2d00*/  F2F.F64.F32 R30, R0 ;  /* 0x00000000001e7310 */ /* 0x0002e20000201800 */
[----:B------:R-:W-:Y:S05]  /*2d10*/  BRA `(.L_x_7754) ;  /* 0x00000000005c7947 */ /* 0x000fea0003800000 */
.L_x_7753:
        /* <DEDUP_REMOVED lines=8> */
[----:B0---4-:R-:W-:-:S02]  /*2da0*/  IMAD.U32 R6, RZ, RZ, UR4 ;  /* 0x00000004ff067e24 */ /* 0x011fc4000f8e00ff */
[----:B------:R-:W-:Y:S02]  /*2db0*/  IMAD.U32 R7, RZ, RZ, UR5 ;  /* 0x00000005ff077e24 */ /* 0x000fe4000f8e00ff */
[----:B------:R-:W-:Y:S02]  /*2dc0*/  IMAD.U32 R11, RZ, RZ, UR7 ;  /* 0x00000007ff0b7e24 */ /* 0x000fe4000f8e00ff */
[----:B------:R-:W-:Y:S02]  /*2dd0*/  IMAD.MOV.U32 R8, RZ, RZ, 0x4e ;  /* 0x0000004eff087424 */ /* 0x000fe400078e00ff */
[----:B------:R-:W-:Y:S02]  /*2de0*/  IMAD.MOV.U32 R12, RZ, RZ, 0x1 ;  /* 0x00000001ff0c7424 */ /* 0x000fe400078e00ff */
[----:B------:R-:W-:-:S07]  /*2df0*/  IMAD.MOV.U32 R13, RZ, RZ, RZ ;  /* 0x000000ffff0d7224 */ /* 0x000fce00078e00ff */
[----:B------:R-:W-:-:S07]  /*2e00*/  LEPC R20, `(.L_x_7781) ;  /* 0x000000001014794e */ /* 0x000fce0000000000 */
[----:B-12--5:R-:W-:Y:S05]  /*2e10*/  CALL.ABS.NOINC R14 ;  /* 0x000000000e007343 */ /* 0x026fea0003c00000 */
.L_x_7781:
[----:B------:R-:W-:Y:S01]  /*2e20*/  CS2R R30, SRZ ;  /* 0x00000000001e7805 */ /* 0x000fe2000001ff00 */
[----:B------:R-:W-:Y:S06]  /*2e30*/  BRA `(.L_x_7754) ;  /* 0x0000000000147947 */ /* 0x000fec0003800000 */
.L_x_7778:
[----:B------:R-:W3:Y:S02]  /*2e40*/  LDG.E.64 R30, desc[UR36][R4.64] ;  /* 0x00000024041e7981 */ /* 0x000ee4000c1e1b00 */
[----:B---3--:R-:W1:Y:S01]  /*2e50*/  I2F.F64.U64 R30, R30 ;  /* 0x0000001e001e7312 */ /* 0x008e620000301800 */
[----:B------:R-:W-:Y:S05]  /*2e60*/  BRA `(.L_x_7754) ;  /* 0x0000000000087947 */ /* 0x000fea0003800000 */
.L_x_7777:
[----:B------:R-:W3:Y:S02]  /*2e70*/  LDG.E R4, desc[UR36][R4.64] ;  /* 0x0000002404047981 */ /* 0x000ee4000c1e1900 */
[----:B---3--:R1:W3:Y:S02]  /*2e80*/  I2F.F64.U32 R30, R4 ;  /* 0x00000004001e7312 */ /* 0x0082e40000201800 */
.L_x_7754:
[----:B-1----:R-:W1:Y:S01]  /*2e90*/  LDC.64 R4, c[0x0][0x238] ;  /* 0x00008e00ff047b82 */ /* 0x002e620000000a00 */
[----:B---34-:R-:W-:Y:S01]  /*2ea0*/  PRMT R0, R2, 0x9910, RZ ;  /* 0x0000991002007816 */ /* 0x018fe200000000ff */
        /* <DEDUP_REMOVED lines=16> */
.L_x_7785:
[----:B------:R1:W5:Y:S01]  /*2fb0*/  LDG.E.U8 R24, desc[UR36][R4.64] ;  /* 0x0000002404187981 */ /* 0x000362000c1e1100 */
[----:B------:R-:W-:Y:S05]  /*2fc0*/  BRA `(.L_x_7787) ;  /* 0x0000000c00647947 */ /* 0x000fea0003800000 */
.L_x_7784:
        /* <DEDUP_REMOVED lines=8> */
.L_x_7789:
[----:B------:R1:W5:Y:S01]  /*3050*/  LDG.E.U8 R24, desc[UR36][R4.64] ;  /* 0x0000002404187981 */ /* 0x000362000c1e1100 */
[----:B------:R-:W-:Y:S05]  /*3060*/  BRA `(.L_x_7787) ;  /* 0x0000000c003c7947 */ /* 0x000fea0003800000 */
.L_x_7788:
[----:B------:R1:W5:Y:S01]  /*3070*/  LDG.E.U16 R24, desc[UR36][R4.64] ;  /* 0x0000002404187981 */ /* 0x000362000c1e1500 */
[----:B------:R-:W-:Y:S05]  /*3080*/  BRA `(.L_x_7787) ;  /* 0x0000000c00347947 */ /* 0x000fea0003800000 */
.L_x_7783:
[----:B------:R-:W-:-:S13]  /*3090*/  ISETP.GT.AND P0, PT, R0, 0x6, PT ;  /* 0x000000060000780c */ /* 0x000fda0003f04270 */
[----:B------:R-:W-:Y:S05]  /*30a0*/  @P0 BRA `(.L_x_7790) ;  /* 0x0000000000340947 */ /* 0x000fea0003800000 */
[----:B------:R-:W-:-:S13]  /*30b0*/  ISETP.NE.AND P0, PT, R0, 0x5, PT ;  /* 0x000000050000780c */ /* 0x000fda0003f05270 */
[----:B------:R-:W-:Y:S05]  /*30c0*/  @!P0 BRA `(.L_x_7791) ;  /* 0x0000000000188947 */ /* 0x000fea0003800000 */
[----:B------:R-:W-:-:S13]  /*30d0*/  ISETP.NE.AND P0, PT, R0, 0x6, PT ;  /* 0x000000060000780c */ /* 0x000fda0003f05270 */
[----:B------:R-:W-:Y:S05]  /*30e0*/  @P0 BRA `(.L_x_7786) ;  /* 0x0000000800c80947 */ /* 0x000fea0003800000 */
[----:B------:R-:W3:Y:S02]  /*30f0*/  LDG.E R2, desc[UR36][R4.64] ;  /* 0x0000002404027981 */ /* 0x000ee4000c1e1900 */
[----:B---3--:R-:W1:Y:S02]  /*3100*/  F2I.S64.TRUNC R2, R2 ;  /* 0x0000000200027311 */ /* 0x008e64000020d900 */
[----:B-1----:R-:W-:Y:S01]  /*3110*/  PRMT R24, R2, 0x7610, R24 ;  /* 0x0000761002187816 */ /* 0x002fe20000000018 */
[----:B------:R-:W-:Y:S06]  /*3120*/  BRA `(.L_x_7787) ;  /* 0x0000000c000c7947 */ /* 0x000fec0003800000 */
.L_x_7791:
[----:B------:R-:W3:Y:S02]  /*3130*/  LDG.E.U16 R2, desc[UR36][R4.64] ;  /* 0x0000002404027981 */ /* 0x000ee4000c1e1500 */
[----:B---3--:R-:W-:-:S06]  /*3140*/  HADD2.F32 R2, -RZ, R2.H0_H0 ;  /* 0x20000002ff027230 */ /* 0x008fcc0000004100 */
[----:B------:R-:W1:Y:S02]  /*3150*/  F2I.S64.TRUNC R2, R2 ;  /* 0x0000000200027311 */ /* 0x000e64000020d900 */
[----:B-1----:R-:W-:Y:S01]  /*3160*/  PRMT R24, R2, 0x7610, R24 ;  /* 0x0000761002187816 */ /* 0x002fe20000000018 */
[----:B------:R-:W-:Y:S06]  /*3170*/  BRA `(.L_x_7787) ;  /* 0x0000000800f87947 */ /* 0x000fec0003800000 */
.L_x_7790:
[----:B------:R-:W-:-:S13]  /*3180*/  ISETP.NE.AND P0, PT, R0, 0x7, PT ;  /* 0x000000070000780c */ /* 0x000fda0003f05270 */
[----:B------:R-:W-:Y:S05]  /*3190*/  @!P0 BRA `(.L_x_7792) ;  /* 0x0000000000348947 */ /* 0x000fea0003800000 */
        /* <DEDUP_REMOVED lines=8> */
.L_x_7793:
[----:B------:R-:W3:Y:S02]  /*3220*/  LDG.E.U16 R4, desc[UR36][R4.64] ;  /* 0x0000002404047981 */ /* 0x000ee4000c1e1500 */
[----:B---3--:R-:W-:-:S06]  /*3230*/  HADD2.F32 R2, -RZ, R4.H0_H0 ;  /* 0x20000004ff027230 */ /* 0x008fcc0000004100 */
[----:B------:R-:W1:Y:S02]  /*3240*/  F2I.S64.TRUNC R2, R2 ;  /* 0x0000000200027311 */ /* 0x000e64000020d900 */
[----:B-1----:R-:W-:Y:S01]  /*3250*/  PRMT R24, R2, 0x7610, R24 ;  /* 0x0000761002187816 */ /* 0x002fe20000000018 */
[----:B------:R-:W-:Y:S06]  /*3260*/  BRA `(.L_x_7787) ;  /* 0x0000000800bc7947 */ /* 0x000fec0003800000 */
.L_x_7792:
[----:B------:R-:W3:Y:S02]  /*3270*/  LDG.E.64 R2, desc[UR36][R4.64] ;  /* 0x0000002404027981 */ /* 0x000ee4000c1e1b00 */
[----:B---3--:R-:W1:Y:S02]  /*3280*/  F2I.S64.F64.TRUNC R2, R2 ;  /* 0x0000000200027311 */ /* 0x008e64000030d900 */
[----:B-1----:R-:W-:Y:S01]  /*3290*/  PRMT R24, R2, 0x7610, R24 ;  /* 0x0000761002187816 */ /* 0x002fe20000000018 */
[----:B------:R-:W-:Y:S06]  /*32a0*/  BRA `(.L_x_7787) ;  /* 0x0000000800ac7947 */ /* 0x000fec0003800000 */
.L_x_7782:
        /* <DEDUP_REMOVED lines=12> */
.L_x_7796:
[----:B------:R-:W3:Y:S02]  /*3370*/  LDG.E.64 R4, desc[UR36][R4.64] ;  /* 0x0000002404047981 */ /* 0x000ee4000c1e1b00 */
[----:B---3--:R-:W1:Y:S02]  /*3380*/  F2I.S64.F64.TRUNC R2, R4 ;  /* 0x0000000400027311 */ /* 0x008e64000030d900 */
[----:B-1----:R-:W-:Y:S01]  /*3390*/  PRMT R24, R2, 0x7610, R24 ;  /* 0x0000761002187816 */ /* 0x002fe20000000018 */
[----:B------:R-:W-:Y:S06]  /*33a0*/  BRA `(.L_x_7787) ;  /* 0x00000008006c7947 */ /* 0x000fec0003800000 */
.L_x_7795:
        /* <DEDUP_REMOVED lines=10> */
[----:B------:R-:W1:Y:S01]  /*3450*/  FLO.U32 R3, R2 ;  /* 0x0000000200037300 */ /* 0x000e6200000e0000 */
[----:B0-----:R-:W-:-:S05]  /*3460*/  VIADD R6, R2, 0x1000000 ;  /* 0x0100000002067836 */ /* 0x001fca0000000000 */
[----:B------:R-:W-:Y:S02]  /*3470*/  SHF.R.S32.HI R6, RZ, 0x8, R6 ;  /* 0x00000008ff067819 */ /* 0x000fe40000011406 */
[----:B-1----:R-:W-:-:S04]  /*3480*/  IADD3 R3, -R3, 0x1f, RZ ;  /* 0x0000001f03037810 */ /* 0x002fc80007ffe1ff */
        /* <DEDUP_REMOVED lines=14> */
.L_x_7798:
        /* <DEDUP_REMOVED lines=12> */
[----:B------:R-:W1:Y:S02]  /*3630*/  F2I.S64.TRUNC R2, R2 ;  /* 0x0000000200027311 */ /* 0x000e64000020d900 */
[----:B-1----:R-:W-:Y:S01]  /*3640*/  PRMT R24, R2, 0x7610, R24 ;  /* 0x0000761002187816 */ /* 0x002fe20000000018 */
[----:B------:R-:W-:Y:S06]  /*3650*/  BRA `(.L_x_7787) ;  /* 0x0000000400c07947 */ /* 0x000fec0003800000 */
.L_x_7797:
[----:B------:R-:W3:Y:S02]  /*3660*/  LDG.E.U16 R2, desc[UR36][R4.64] ;  /* 0x0000002404027981 */ /* 0x000ee4000c1e1500 */
[----:B---3--:R-:W-:-:S06]  /*3670*/  IMAD.U32 R2, R2, 0x10000, RZ ;  /* 0x0001000002027824 */ /* 0x008fcc00078e00ff */
[----:B------:R-:W1:Y:S02]  /*3680*/  F2I.S64.TRUNC R2, R2 ;  /* 0x0000000200027311 */ /* 0x000e64000020d900 */
[----:B-1----:R-:W-:Y:S01]  /*3690*/  PRMT R24, R2, 0x7610, R24 ;  /* 0x0000761002187816 */ /* 0x002fe20000000018 */
[----:B------:R-:W-:Y:S06]  /*36a0*/  BRA `(.L_x_7787) ;  /* 0x0000000400ac7947 */ /* 0x000fec0003800000 */
.L_x_7794:
        /* <DEDUP_REMOVED lines=10> */
.L_x_7801:
        /* <DEDUP_REMOVED lines=15> */
[----:B------:R-:W1:Y:S02]  /*3840*/  FLO.U32 R3, R2 ;  /* 0x0000000200037300 */ /* 0x000e6400000e0000 */
[----:B-1----:R-:W-:-:S04]  /*3850*/  IADD3 R3, -R3, 0x1f, RZ ;  /* 0x0000001f03037810 */ /* 0x002fc80007ffe1ff */
[----:B------:R-:W-:Y:S01]  /*3860*/  IADD3 R0, R0, 0x1d, -R3 ;  /* 0x0000001d00007810 */ /* 0x000fe20007ffe803 */
[----:B------:R-:W-:-:S05]  /*3870*/  VIADD R5, R3, 0xffffffe4 ;  /* 0xffffffe403057836 */ /* 0x000fca0000000000 */
[----:B------:R-:W-:-:S04]  /*3880*/  SHF.L.U32 R5, R2, R5, RZ ;  /* 0x0000000502057219 */ /* 0x000fc800000006ff */
[----:B------:R-:W-:-:S07]  /*3890*/  LOP3.LUT R2, R5, 0x7, RZ, 0xc0, !PT ;  /* 0x0000000705027812 */ /* 0x000fce00078ec0ff */
.L_x_7805:
[----:B------:R-:W-:Y:S05]  /*38a0*/  BSYNC B1 ;  /* 0x0000000000017941 */ /* 0x000fea0003800000 */
.L_x_7804:
[----:B------:R-:W-:Y:S01]  /*38b0*/  IMAD.SHL.U32 R2, R2, 0x100000, RZ ;  /* 0x0010000002027824 */ /* 0x000fe200078e00ff */
[----:B------:R-:W-:-:S04]  /*38c0*/  LEA R3, R0, 0x3b800000, 0x17 ;  /* 0x3b80000000037811 */ /* 0x000fc800078eb8ff */
[----:B------:R-:W-:-:S07]  /*38d0*/  LOP3.LUT R2, R3, R2, R4, 0xfe, !PT ;  /* 0x0000000203027212 */ /* 0x000fce00078efe04 */
.L_x_7803:
[----:B------:R-:W-:Y:S05]  /*38e0*/  BSYNC B0 ;  /* 0x0000000000007941 */ /* 0x000fea0003800000 */
.L_x_7802:
[----:B------:R-:W1:Y:S02]  /*38f0*/  F2I.S64.TRUNC R2, R2 ;  /* 0x0000000200027311 */ /* 0x000e64000020d900 */
[----:B-1----:R-:W-:Y:S01]  /*3900*/  PRMT R24, R2, 0x7610, R24 ;  /* 0x0000761002187816 */ /* 0x002fe20000000018 */
[----:B------:R-:W-:Y:S06]  /*3910*/  BRA `(.L_x_7787) ;  /* 0x0000000400107947 */ /* 0x000fec0003800000 */
.L_x_7800:
        /* <DEDUP_REMOVED lines=21> */
.L_x_7809:
[----:B------:R-:W-:Y:S05]  /*3a70*/  BSYNC B1 ;  /* 0x0000000000017941 */ /* 0x000fea0003800000 */
.L_x_7808:
[----:B------:R-:W-:Y:S01]  /*3a80*/  IMAD.SHL.U32 R2, R2, 0x200000, RZ ;  /* 0x0020000002027824 */ /* 0x000fe200078e00ff */
[----:B------:R-:W-:-:S04]  /*3a90*/  LEA R3, R0, 0x37800000, 0x17 ;  /* 0x3780000000037811 */ /* 0x000fc800078eb8ff */
[----:B------:R-:W-:-:S07]  /*3aa0*/  LOP3.LUT R2, R3, R2, R4, 0xfe, !PT ;  /* 0x0000000203027212 */ /* 0x000fce00078efe04 */
.L_x_7807:
[----:B------:R-:W-:Y:S05]  /*3ab0*/  BSYNC B0 ;  /* 0x0000000000007941 */ /* 0x000fea0003800000 */
.L_x_7806:
[----:B------:R-:W1:Y:S02]  /*3ac0*/  F2I.S64.TRUNC R2, R2 ;  /* 0x0000000200027311 */ /* 0x000e64000020d900 */
[----:B-1----:R-:W-:Y:S01]  /*3ad0*/  PRMT R24, R2, 0x7610, R24 ;  /* 0x0000761002187816 */ /* 0x002fe20000000018 */
[----:B------:R-:W-:Y:S06]  /*3ae0*/  BRA `(.L_x_7787) ;  /* 0x00000000009c7947 */ /* 0x000fec0003800000 */
.L_x_7799:
        /* <DEDUP_REMOVED lines=14> */
.L_x_7813:
[----:B------:R-:W-:Y:S05]  /*3bd0*/  BSYNC B0 ;  /* 0x0000000000007941 */ /* 0x000fea0003800000 */
.L_x_7812:
[----:B------:R-:W1:Y:S02]  /*3be0*/  F2I.S64.TRUNC R2, R2 ;  /* 0x0000000200027311 */ /* 0x000e64000020d900 */
[----:B-1----:R-:W-:Y:S01]  /*3bf0*/  PRMT R24, R2, 0x7610, R24 ;  /* 0x0000761002187816 */ /* 0x002fe20000000018 */
[----:B------:R-:W-:Y:S06]  /*3c00*/  BRA `(.L_x_7787) ;  /* 0x0000000000547947 */ /* 0x000fec0003800000 */
.L_x_7786:
        /* <DEDUP_REMOVED lines=8> */
[----:B0-----:R-:W-:-:S02]  /*3c90*/  IMAD.U32 R6, RZ, RZ, UR4 ;  /* 0x00000004ff067e24 */ /* 0x001fc4000f8e00ff */
[----:B------:R-:W-:Y:S02]  /*3ca0*/  IMAD.U32 R7, RZ, RZ, UR5 ;  /* 0x00000005ff077e24 */ /* 0x000fe4000f8e00ff */
[----:B------:R-:W-:Y:S02]  /*3cb0*/  IMAD.U32 R11, RZ, RZ, UR7 ;  /* 0x00000007ff0b7e24 */ /* 0x000fe4000f8e00ff */
[----:B------:R-:W-:Y:S02]  /*3cc0*/  IMAD.MOV.U32 R8, RZ, RZ, 0x4e ;  /* 0x0000004eff087424 */ /* 0x000fe400078e00ff */
[----:B------:R-:W-:Y:S02]  /*3cd0*/  IMAD.MOV.U32 R12, RZ, RZ, 0x1 ;  /* 0x00000001ff0c7424 */ /* 0x000fe400078e00ff */
[----:B------:R-:W-:-:S07]  /*3ce0*/  IMAD.MOV.U32 R13, RZ, RZ, RZ ;  /* 0x000000ffff0d7224 */ /* 0x000fce00078e00ff */
[----:B------:R-:W-:-:S07]  /*3cf0*/  LEPC R20, `(.L_x_7814) ;  /* 0x000000001014794e */ /* 0x000fce0000000000 */
[----:B-12--5:R-:W-:Y:S05]  /*3d00*/  CALL.ABS.NOINC R2 ;  /* 0x0000000002007343 */ /* 0x026fea0003c00000 */
.L_x_7814:
[----:B------:R-:W-:Y:S01]  /*3d10*/  PRMT R24, RZ, 0x7610, R24 ;  /* 0x00007610ff187816 */ /* 0x000fe20000000018 */
[----:B------:R-:W-:Y:S06]  /*3d20*/  BRA `(.L_x_7787) ;  /* 0x00000000000c7947 */ /* 0x000fec0003800000 */
.L_x_7811:
[----:B------:R3:W5:Y:S01]  /*3d30*/  LDG.E.U8 R24, desc[UR36][R4.64] ;  /* 0x0000002404187981 */ /* 0x000762000c1e1100 */
[----:B------:R-:W-:Y:S05]  /*3d40*/  BRA `(.L_x_7787) ;  /* 0x0000000000047947 */ /* 0x000fea0003800000 */
.L_x_7810:
[----:B------:R4:W5:Y:S02]  /*3d50*/  LDG.E.U8 R24, desc[UR36][R4.64] ;  /* 0x0000002404187981 */ /* 0x000964000c1e1100 */
.L_x_7787:
[----:B------:R-:W-:-:S07]  /*3d60*/  VIADD R26, R26, 0x80 ;  /* 0x000000801a1a7836 */ /* 0x000fce0000000000 */
.L_x_7748:
[----:B------:R-:W-:Y:S05]  /*3d70*/  BSYNC B6 ;  /* 0x0000000000067941 */ /* 0x000fea0003800000 */
.L_x_7747:
[----:B------:R-:W-:Y:S01]  /*3d80*/  ISETP.GE.AND P0, PT, R26, R19, PT ;  /* 0x000000131a00720c */ /* 0x000fe20003f06270 */
[----:B------:R-:W-:Y:S01]  /*3d90*/  BSSY B6, `(.L_x_7815) ;  /* 0x00001dd000067945 */ /* 0x000fe20003800000 */
[----:B------:R-:W-:Y:S02]  /*3da0*/  PRMT R22, RZ, 0x7610, R22 ;  /* 0x00007610ff167816 */ /* 0x000fe40000000016 */
[----:B------:R-:W-:Y:S02]  /*3db0*/  CS2R R28, SRZ ;  /* 0x00000000001c7805 */ /* 0x000fe4000001ff00 */
[----:B----4-:R-:W-:Y:S02]  /*3dc0*/  PRMT R2, RZ, 0x7610, R2 ;  /* 0x00007610ff027816 */ /* 0x010fe40000000002 */
[----:B------:R-:W-:-:S05]  /*3dd0*/  CS2R R16, SRZ ;  /* 0x0000000000107805 */ /* 0x000fca000001ff00 */
[----:B------:R-:W-:Y:S05]  /*3de0*/  @P0 BRA `(.L_x_7816) ;  /* 0x0000001c005c0947 */ /* 0x000fea0003800000 */
[----:B-1-3--:R-:W1:Y:S01]  /*3df0*/  LDC.64 R4, c[0x0][0x230] ;  /* 0x00008c00ff047b82 */ /* 0x00ae620000000a00 */
        /* <DEDUP_REMOVED lines=19> */
.L_x_7820:
[----:B------:R-:W3:Y:S02]  /*3f30*/  LDG.E.U8 R4, desc[UR36][R4.64] ;  /* 0x0000002404047981 */ /* 0x000ee4000c1e1100 */
[----:B---3--:R1:W3:Y:S01]  /*3f40*/  I2F.F64.U16 R16, R4 ;  /* 0x0000000400107312 */ /* 0x0082e20000101800 */
[----:B------:R-:W-:Y:S05]  /*3f50*/  BRA `(.L_x_7822) ;  /* 0x0000000c00707947 */ /* 0x000fea0003800000 */
.L_x_7819:
        /* <DEDUP_REMOVED lines=9> */
.L_x_7824:
[----:B------:R-:W3:Y:S02]  /*3ff0*/  LDG.E R4, desc[UR36][R4.64] ;  /* 0x0000002404047981 */ /* 0x000ee4000c1e1900 */
[----:B---3--:R1:W3:Y:S01]  /*4000*/  I2F.F64 R16, R4 ;  /* 0x0000000400107312 */ /* 0x0082e20000201c00 */
[----:B------:R-:W-:Y:S05]  /*4010*/  BRA `(.L_x_7822) ;  /* 0x0000000c00407947 */ /* 0x000fea0003800000 */
.L_x_7823:
[----:B------:R-:W3:Y:S02]  /*4020*/  LDG.E.U16 R4, desc[UR36][R4.64] ;  /* 0x0000002404047981 */ /* 0x000ee4000c1e1500 */
[----:B---3--:R1:W3:Y:S01]  /*4030*/  I2F.F64.S16 R16, R4 ;  /* 0x0000000400107312 */ /* 0x0082e20000101c00 */
[----:B------:R-:W-:Y:S05]  /*4040*/  BRA `(.L_x_7822) ;  /* 0x0000000c00347947 */ /* 0x000fea0003800000 */
.L_x_7818:
        /* <DEDUP_REMOVED lines=10> */
.L_x_7826:
[----:B------:R-:W3:Y:S02]  /*40f0*/  LDG.E.U16 R0, desc[UR36][R4.64] ;  /* 0x0000002404007981 */ /* 0x000ee4000c1e1500 */
[----:B---3--:R-:W-:-:S05]  /*4100*/  HADD2.F32 R0, -RZ, R0.H0_H0 ;  /* 0x20000000ff007230 */ /* 0x008fca0000004100 */
[----:B------:R-:W-:-:S04]  /*4110*/  FMUL.FTZ R0, R0, 1 ;  /* 0x3f80000000007820 */ /* 0x000fc80000410000 */
[----:B------:R1:W3:Y:S01]  /*4120*/  F2F.F64.F32 R16, R0 ;  /* 0x0000000000107310 */ /* 0x0002e20000201800 */
[----:B------:R-:W-:Y:S05]  /*4130*/  BRA `(.L_x_7822) ;  /* 0x0000000800f87947 */ /* 0x000fea0003800000 */
.L_x_7825:
        /* <DEDUP_REMOVED lines=10> */
.L_x_7828:
[----:B------:R-:W3:Y:S02]  /*41e0*/  LDG.E.U16 R4, desc[UR36][R4.64] ;  /* 0x0000002404047981 */ /* 0x000ee4000c1e1500 */
[----:B---3--:R-:W-:-:S05]  /*41f0*/  HADD2.F32 R0, -RZ, R4.H0_H0 ;  /* 0x20000004ff007230 */ /* 0x008fca0000004100 */
[----:B------:R-:W-:-:S04]  /*4200*/  FMUL.FTZ R0, R0, 1 ;  /* 0x3f80000000007820 */ /* 0x000fc80000410000 */
[----:B------:R1:W3:Y:S01]  /*4210*/  F2F.F64.F32 R16, R0 ;  /* 0x0000000000107310 */ /* 0x0002e20000201800 */
[----:B------:R-:W-:Y:S05]  /*4220*/  BRA `(.L_x_7822) ;  /* 0x0000000800bc7947 */ /* 0x000fea0003800000 */
.L_x_7827:
[----:B------:R1:W5:Y:S01]  /*4230*/  LDG.E.64 R16, desc[UR36][R4.64] ;  /* 0x0000002404107981 */ /* 0x000362000c1e1b00 */
[----:B------:R-:W-:Y:S05]  /*4240*/  BRA `(.L_x_7822) ;  /* 0x0000000800b47947 */ /* 0x000fea0003800000 */
.L_x_7817:
        /* <DEDUP_REMOVED lines=13> */
.L_x_7831:
[----:B------:R1:W5:Y:S01]  /*4320*/  LDG.E.64 R16, desc[UR36][R4.64] ;  /* 0x0000002404107981 */ /* 0x000362000c1e1b00 */
[----:B------:R-:W-:Y:S05]  /*4330*/  BRA `(.L_x_7822) ;  /* 0x0000000800787947 */ /* 0x000fea0003800000 */
.L_x_7830:
        /* <DEDUP_REMOVED lines=10> */
[----:B0-----:R-:W0:Y:S01]  /*43e0*/  FLO.U32 R6, R3 ;  /* 0x0000000300067300 */ /* 0x001e2200000e0000 */
        /* <DEDUP_REMOVED lines=17> */
.L_x_7833:
        /* <DEDUP_REMOVED lines=15> */
.L_x_7832:
[----:B------:R-:W3:Y:S02]  /*45f0*/  LDG.E.U16 R0, desc[UR36][R4.64] ;  /* 0x0000002404007981 */ /* 0x000ee4000c1e1500 */
[----:B---3--:R-:W-:-:S04]  /*4600*/  IMAD.U32 R0, R0, 0x10000, RZ ;  /* 0x0001000000007824 */ /* 0x008fc800078e00ff */
[----:B------:R-:W-:-:S04]  /*4610*/  FMUL.FTZ R0, R0, 1 ;  /* 0x3f80000000007820 */ /* 0x000fc80000410000 */
[----:B------:R3:W4:Y:S01]  /*4620*/  F2F.F64.F32 R16, R0 ;  /* 0x0000000000107310 */ /* 0x0007220000201800 */
[----:B------:R-:W-:Y:S05]  /*4630*/  BRA `(.L_x_7822) ;  /* 0x0000000400b87947 */ /* 0x000fea0003800000 */
.L_x_7829:
        /* <DEDUP_REMOVED lines=11> */
.L_x_7836:
        /* <DEDUP_REMOVED lines=13> */
[----:B0-----:R-:W-:-:S06]  /*47c0*/  IMAD.U32 R6, R4, -0x80000000, RZ ;  /* 0x8000000004067824 */ /* 0x001fcc00078e00ff */
[----:B------:R-:W-:Y:S05]  /*47d0*/  @P0 BRA `(.L_x_7840) ;  /* 0x0000000000180947 */ /* 0x000fea0003800000 */
[----:B------:R-:W0:Y:S02]  /*47e0*/  FLO.U32 R4, R3 ;  /* 0x0000000300047300 */ /* 0x000e2400000e0000 */
[----:B0-----:R-:W-:-:S04]  /*47f0*/  IADD3 R5, -R4, 0x1f, RZ ;  /* 0x0000001f04057810 */ /* 0x001fc80007ffe1ff */
[----:B------:R-:W-:Y:S01]  /*4800*/  IADD3 R0, R0, 0x1d, -R5 ;  /* 0x0000001d00007810 */ /* 0x000fe20007ffe805 */
[----:B------:R-:W-:-:S05]  /*4810*/  VIADD R4, R5, 0xffffffe4 ;  /* 0xffffffe405047836 */ /* 0x000fca0000000000 */
[----:B------:R-:W-:-:S04]  /*4820*/  SHF.L.U32 R4, R3, R4, RZ ;  /* 0x0000000403047219 */ /* 0x000fc800000006ff */
[----:B------:R-:W-:-:S07]  /*4830*/  LOP3.LUT R3, R4, 0x7, RZ, 0xc0, !PT ;  /* 0x0000000704037812 */ /* 0x000fce00078ec0ff */
.L_x_7840:
[----:B------:R-:W-:Y:S05]  /*4840*/  BSYNC B1 ;  /* 0x0000000000017941 */ /* 0x000fea0003800000 */
.L_x_7839:
[----:B------:R-:W-:Y:S01]  /*4850*/  LEA R5, R0, 0x3b800000, 0x17 ;  /* 0x3b80000000057811 */ /* 0x000fe200078eb8ff */
[----:B------:R-:W-:-:S05]  /*4860*/  IMAD.SHL.U32 R0, R3, 0x100000, RZ ;  /* 0x0010000003007824 */ /* 0x000fca00078e00ff */
[----:B------:R-:W-:-:S07]  /*4870*/  LOP3.LUT R0, R5, R0, R6, 0xfe, !PT ;  /* 0x0000000005007212 */ /* 0x000fce00078efe06 */
.L_x_7838:
[----:B------:R-:W-:Y:S05]  /*4880*/  BSYNC B0 ;  /* 0x0000000000007941 */ /* 0x000fea0003800000 */
.L_x_7837:
[----:B------:R-:W-:-:S04]  /*4890*/  FMUL.FTZ R0, R0, 1 ;  /* 0x3f80000000007820 */ /* 0x000fc80000410000 */
[----:B------:R1:W3:Y:S01]  /*48a0*/  F2F.F64.F32 R16, R0 ;  /* 0x0000000000107310 */ /* 0x0002e20000201800 */
[----:B------:R-:W-:Y:S05]  /*48b0*/  BRA `(.L_x_7822) ;  /* 0x0000000400187947 */ /* 0x000fea0003800000 */
.L_x_7835:
        /* <DEDUP_REMOVED lines=21> */
.L_x_7844:
[----:B------:R-:W-:Y:S05]  /*4a10*/  BSYNC B1 ;  /* 0x0000000000017941 */ /* 0x000fea0003800000 */
.L_x_7843:
[----:B------:R-:W-:Y:S01]  /*4a20*/  LEA R5, R0, 0x37800000, 0x17 ;  /* 0x3780000000057811 */ /* 0x000fe200078eb8ff */
[----:B------:R-:W-:-:S05]  /*4a30*/  IMAD.SHL.U32 R0, R3, 0x200000, RZ ;  /* 0x0020000003007824 */ /* 0x000fca00078e00ff */
[----:B------:R-:W-:-:S07]  /*4a40*/  LOP3.LUT R0, R5, R0, R6, 0xfe, !PT ;  /* 0x0000000005007212 */ /* 0x000fce00078efe06 */
.L_x_7842:
[----:B------:R-:W-:Y:S05]  /*4a50*/  BSYNC B0 ;  /* 0x0000000000007941 */ /* 0x000fea0003800000 */
.L_x_7841:
[----:B------:R-:W-:-:S04]  /*4a60*/  FMUL.FTZ R0, R0, 1 ;  /* 0x3f80000000007820 */ /* 0x000fc80000410000 */
[----:B------:R1:W3:Y:S01]  /*4a70*/  F2F.F64.F32 R16, R0 ;  /* 0x0000000000107310 */ /* 0x0002e20000201800 */
[----:B------:R-:W-:Y:S05]  /*4a80*/  BRA `(.L_x_7822) ;  /* 0x0000000000a47947 */ /* 0x000fea0003800000 */
.L_x_7834:
        /* <DEDUP_REMOVED lines=14> */
.L_x_7848:
[----:B------:R-:W-:Y:S05]  /*4b70*/  BSYNC B0 ;  /* 0x0000000000007941 */ /* 0x000fea0003800000 */
.L_x_7847:
[----:B------:R-:W-:-:S04]  /*4b80*/  FMUL.FTZ R0, R0, 1 ;  /* 0x3f80000000007820 */ /* 0x000fc80000410000 */
[----:B------:R1:W3:Y:S01]  /*4b90*/  F2F.F64.F32 R16, R0 ;  /* 0x0000000000107310 */ /* 0x0002e20000201800 */
[----:B------:R-:W-:Y:S05]  /*4ba0*/  BRA `(.L_x_7822) ;  /* 0x00000000005c7947 */ /* 0x000fea0003800000 */
.L_x_7821:
        /* <DEDUP_REMOVED lines=16> */
.L_x_7849:
[----:B------:R-:W-:Y:S01]  /*4cb0*/  CS2R R16, SRZ ;  /* 0x0000000000107805 */ /* 0x000fe2000001ff00 */
[----:B------:R-:W-:Y:S06]  /*4cc0*/  BRA `(.L_x_7822) ;  /* 0x0000000000147947 */ /* 0x000fec0003800000 */
.L_x_7846:
[----:B------:R-:W3:Y:S02]  /*4cd0*/  LDG.E.64 R16, desc[UR36][R4.64] ;  /* 0x0000002404107981 */ /* 0x000ee4000c1e1b00 */
[----:B---3--:R-:W1:Y:S01]  /*4ce0*/  I2F.F64.U64 R16, R16 ;  /* 0x0000001000107312 */ /* 0x008e620000301800 */
[----:B------:R-:W-:Y:S05]  /*4cf0*/  BRA `(.L_x_7822) ;  /* 0x0000000000087947 */ /* 0x000fea0003800000 */
.L_x_7845:
[----:B------:R-:W3:Y:S02]  /*4d00*/  LDG.E R4, desc[UR36][R4.64] ;  /* 0x0000002404047981 */ /* 0x000ee4000c1e1900 */
[----:B---3--:R1:W3:Y:S02]  /*4d10*/  I2F.F64.U32 R16, R4 ;  /* 0x0000000400107312 */ /* 0x0082e40000201800 */
.L_x_7822:
[----:B------:R-:W3:Y:S01]  /*4d20*/  LDC.U8 R3, c[0x0][0x245] ;  /* 0x00009140ff037b82 */ /* 0x000ee20000000000 */
[----:B------:R-:W-:Y:S02]  /*4d30*/  ULDC UR4, c[0x0][0x24c] ;  /* 0x0000930000047ab9 */ /* 0x000fe40000000800 */
[----:B0-----:R-:W-:-:S05]  /*4d40*/  IMAD R7, R2, UR4, RZ ;  /* 0x0000000402077c24 */ /* 0x001fca000f8e02ff */
[----:B-1----:R-:W0:Y:S01]  /*4d50*/  LDC.64 R4, c[0x0][0x238] ;  /* 0x00008e00ff047b82 */ /* 0x002e220000000a00 */
[----:B---3--:R-:W-:-:S04]  /*4d60*/  PRMT R0, R3, 0x9910, RZ ;  /* 0x0000991003007816 */ /* 0x008fc800000000ff */
        /* <DEDUP_REMOVED lines=14> */
.L_x_7853:
[----:B------:R0:W5:Y:S01]  /*4e50*/  LDG.E.U8 R2, desc[UR36][R6.64] ;  /* 0x0000002406027981 */ /* 0x000162000c1e1100 */
[----:B------:R-:W-:Y:S05]  /*4e60*/  BRA `(.L_x_7855) ;  /* 0x0000000c00387947 */ /* 0x000fea0003800000 */
.L_x_7852:
        /* <DEDUP_REMOVED lines=8> */
.L_x_7857:
[----:B------:R0:W5:Y:S01]  /*4ef0*/  LDG.E.U8 R2, desc[UR36][R6.64] ;  /* 0x0000002406027981 */ /* 0x000162000c1e1100 */
[----:B------:R-:W-:Y:S05]  /*4f00*/  BRA `(.L_x_7855) ;  /* 0x0000000c00107947 */ /* 0x000fea0003800000 */
.L_x_7856:
[----:B------:R0:W5:Y:S01]  /*4f10*/  LDG.E.U16 R2, desc[UR36][R6.64] ;  /* 0x0000002406027981 */ /* 0x000162000c1e1500 */
[----:B------:R-:W-:Y:S05]  /*4f20*/  BRA `(.L_x_7855) ;  /* 0x0000000c00087947 */ /* 0x000fea0003800000 */
.L_x_7851:
[----:B------:R-:W-:-:S13]  /*4f30*/  ISETP.GT.AND P0, PT, R0, 0x6, PT ;  /* 0x000000060000780c */ /* 0x000fda0003f04270 */
[----:B------:R-:W-:Y:S05]  /*4f40*/  @P0 BRA `(.L_x_7858) ;  /* 0x00000000002c0947 */ /* 0x000fea0003800000 */
[----:B------:R-:W-:-:S13]  /*4f50*/  ISETP.NE.AND P0, PT, R0, 0x5, PT ;  /* 0x000000050000780c */ /* 0x000fda0003f05270 */
[----:B------:R-:W-:Y:S05]  /*4f60*/  @!P0 BRA `(.L_x_7859) ;  /* 0x0000000000148947 */ /* 0x000fea0003800000 */
[----:B------:R-:W-:-:S13]  /*4f70*/  ISETP.NE.AND P0, PT, R0, 0x6, PT ;  /* 0x000000060000780c */ /* 0x000fda0003f05270 */
[----:B------:R-:W-:Y:S05]  /*4f80*/  @P0 BRA `(.L_x_7854) ;  /* 0x00000008009c0947 */ /* 0x000fea0003800000 */
[----:B------:R-:W3:Y:S02]  /*4f90*/  LDG.E R3, desc[UR36][R6.64] ;  /* 0x0000002406037981 */ /* 0x000ee4000c1e1900 */
[----:B---3--:R-:W0:Y:S01]  /*4fa0*/  F2I.S64.TRUNC R2, R3 ;  /* 0x0000000300027311 */ /* 0x008e22000020d900 */
[----:B------:R-:W-:Y:S05]  /*4fb0*/  BRA `(.L_x_7855) ;  /* 0x0000000800e47947 */ /* 0x000fea0003800000 */
.L_x_7859:
[----:B------:R-:W3:Y:S02]  /*4fc0*/  LDG.E.U16 R3, desc[UR36][R6.64] ;  /* 0x0000002406037981 */ /* 0x000ee4000c1e1500 */
[----:B---3--:R-:W-:-:S06]  /*4fd0*/  HADD2.F32 R3, -RZ, R3.H0_H0 ;  /* 0x20000003ff037230 */ /* 0x008fcc0000004100 */
[----:B------:R-:W0:Y:S01]  /*4fe0*/  F2I.S64.TRUNC R2, R3 ;  /* 0x0000000300027311 */ /* 0x000e22000020d900 */
[----:B------:R-:W-:Y:S05]  /*4ff0*/  BRA `(.L_x_7855) ;  /* 0x0000000800d47947 */ /* 0x000fea0003800000 */
.L_x_7858:
[----:B------:R-:W-:-:S13]  /*5000*/  ISETP.NE.AND P0, PT, R0, 0x7, PT ;  /* 0x000000070000780c */ /* 0x000fda0003f05270 */
[----:B------:R-:W-:Y:S05]  /*5010*/  @!P0 BRA `(.L_x_7860) ;  /* 0x00000000002c8947 */ /* 0x000fea0003800000 */
[----:B------:R-:W-:-:S13]  /*5020*/  ISETP.NE.AND P0, PT, R0, 0x8, PT ;  /* 0x000000080000780c */ /* 0x000fda0003f05270 */
[----:B------:R-:W-:Y:S05]  /*5030*/  @!P0 BRA `(.L_x_7861) ;  /* 0x0000000000148947 */ /* 0x000fea0003800000 */
[----:B------:R-:W-:-:S13]  /*5040*/  ISETP.NE.AND P0, PT, R0, 0x9, PT ;  /* 0x000000090000780c */ /* 0x000fda0003f05270 */
[----:B------:R-:W-:Y:S05]  /*5050*/  @P0 BRA `(.L_x_7854) ;  /* 0x0000000800680947 */ /* 0x000fea0003800000 */
[----:B------:R-:W3:Y:S02]  /*5060*/  LDG.E R3, desc[UR36][R6.64] ;  /* 0x0000002406037981 */ /* 0x000ee4000c1e1900 */
[----:B---3--:R-:W0:Y:S01]  /*5070*/  F2I.S64.TRUNC R2, R3 ;  /* 0x0000000300027311 */ /* 0x008e22000020d900 */
[----:B------:R-:W-:Y:S05]  /*5080*/  BRA `(.L_x_7855) ;  /* 0x0000000800b07947 */ /* 0x000fea0003800000 */
.L_x_7861:
[----:B------:R-:W3:Y:S02]  /*5090*/  LDG.E.U16 R6, desc[UR36][R6.64] ;  /* 0x0000002406067981 */ /* 0x000ee4000c1e1500 */
[----:B---3--:R-:W-:-:S06]  /*50a0*/  HADD2.F32 R3, -RZ, R6.H0_H0 ;  /* 0x20000006ff037230 */ /* 0x008fcc0000004100 */
[----:B------:R-:W0:Y:S01]  /*50b0*/  F2I.S64.TRUNC R2, R3 ;  /* 0x0000000300027311 */ /* 0x000e22000020d900 */
[----:B------:R-:W-:Y:S05]  /*50c0*/  BRA `(.L_x_7855) ;  /* 0x0000000800a07947 */ /* 0x000fea0003800000 */
.L_x_7860:
[----:B------:R-:W3:Y:S02]  /*50d0*/  LDG.E.64 R4, desc[UR36][R6.64] ;  /* 0x0000002406047981 */ /* 0x000ee4000c1e1b00 */
[----:B---3--:R-:W0:Y:S02]  /*50e0*/  F2I.S64.F64.TRUNC R4, R4 ;  /* 0x0000000400047311 */ /* 0x008e24000030d900 */
[----:B0-----:R-:W-:Y:S01]  /*50f0*/  PRMT R2, R4, 0x7610, R2 ;  /* 0x0000761004027816 */ /* 0x001fe20000000002 */
[----:B------:R-:W-:Y:S06]  /*5100*/  BRA `(.L_x_7855) ;  /* 0x0000000800907947 */ /* 0x000fec0003800000 */
.L_x_7850:
        /* <DEDUP_REMOVED lines=12> */
.L_x_7864:
[----:B------:R-:W3:Y:S02]  /*51d0*/  LDG.E.64 R6, desc[UR36][R6.64] ;  /* 0x0000002406067981 */ /* 0x000ee4000c1e1b00 */
[----:B---3--:R0:W1:Y:S01]  /*51e0*/  F2I.S64.F64.TRUNC R2, R6 ;  /* 0x0000000600027311 */ /* 0x008062000030d900 */
[----:B------:R-:W-:Y:S05]  /*51f0*/  BRA `(.L_x_7855) ;  /* 0x0000000800547947 */ /* 0x000fea0003800000 */
.L_x_7863:
        /* <DEDUP_REMOVED lines=25> */
[----:B------:R-:W0:Y:S01]  /*5390*/  F2I.S64.TRUNC R2, R3 ;  /* 0x0000000300027311 */ /* 0x000e22000020d900 */
[----:B------:R-:W-:Y:S05]  /*53a0*/  BRA `(.L_x_7855) ;  /* 0x0000000400e87947 */ /* 0x000fea0003800000 */
.L_x_7866:
        /* <DEDUP_REMOVED lines=12> */
[----:B------:R-:W0:Y:S01]  /*5470*/  F2I.S64.TRUNC R2, R3 ;  /* 0x0000000300027311 */ /* 0x000e22000020d900 */
[----:B------:R-:W-:Y:S05]  /*5480*/  BRA `(.L_x_7855) ;  /* 0x0000000400b07947 */ /* 0x000fea0003800000 */
.L_x_7865:
[----:B------:R-:W3:Y:S02]  /*5490*/  LDG.E.U16 R3, desc[UR36][R6.64] ;  /* 0x0000002406037981 */ /* 0x000ee4000c1e1500 */
[----:B---3--:R-:W-:-:S06]  /*54a0*/  IMAD.U32 R3, R3, 0x10000, RZ ;  /* 0x0001000003037824 */ /* 0x008fcc00078e00ff */
[----:B------:R-:W0:Y:S01]  /*54b0*/  F2I.S64.TRUNC R2, R3 ;  /* 0x0000000300027311 */ /* 0x000e22000020d900 */
[----:B------:R-:W-:Y:S05]  /*54c0*/  BRA `(.L_x_7855) ;  /* 0x0000000400a07947 */ /* 0x000fea0003800000 */
.L_x_7862:
        /* <DEDUP_REMOVED lines=10> */
.L_x_7869:
        /* <DEDUP_REMOVED lines=21> */
.L_x_7873:
[----:B------:R-:W-:Y:S05]  /*56c0*/  BSYNC B1 ;  /* 0x0000000000017941 */ /* 0x000fea0003800000 */
.L_x_7872:
[----:B------:R-:W-:Y:S01]  /*56d0*/  IMAD.SHL.U32 R2, R2, 0x100000, RZ ;  /* 0x0010000002027824 */ /* 0x000fe200078e00ff */
[----:B------:R-:W-:-:S04]  /*56e0*/  LEA R3, R0, 0x3b800000, 0x17 ;  /* 0x3b80000000037811 */ /* 0x000fc800078eb8ff */
[----:B------:R-:W-:-:S07]  /*56f0*/  LOP3.LUT R3, R3, R2, R4, 0xfe, !PT ;  /* 0x0000000203037212 */ /* 0x000fce00078efe04 */
.L_x_7871:
[----:B------:R-:W-:Y:S05]  /*5700*/  BSYNC B0 ;  /* 0x0000000000007941 */ /* 0x000fea0003800000 */
.L_x_7870:
[----:B------:R-:W1:Y:S01]  /*5710*/  F2I.S64.TRUNC R2, R3 ;  /* 0x0000000300027311 */ /* 0x000e62000020d900 */
[----:B------:R-:W-:Y:S05]  /*5720*/  BRA `(.L_x_7855) ;  /* 0x0000000400087947 */ /* 0x000fea0003800000 */
.L_x_7868:
        /* <DEDUP_REMOVED lines=21> */
.L_x_7877:
[----:B------:R-:W-:Y:S05]  /*5880*/  BSYNC B1 ;  /* 0x0000000000017941 */ /* 0x000fea0003800000 */
.L_x_7876:
[----:B------:R-:W-:Y:S01]  /*5890*/  IMAD.SHL.U32 R2, R2, 0x200000, RZ ;  /* 0x0020000002027824 */ /* 0x000fe200078e00ff */
[----:B------:R-:W-:-:S04]  /*58a0*/  LEA R3, R0, 0x37800000, 0x17 ;  /* 0x3780000000037811 */ /* 0x000fc800078eb8ff */
[----:B------:R-:W-:-:S07]  /*58b0*/  LOP3.LUT R3, R3, R2, R4, 0xfe, !PT ;  /* 0x0000000203037212 */ /* 0x000fce00078efe04 */
.L_x_7875:
[----:B------:R-:W-:Y:S05]  /*58c0*/  BSYNC B0 ;  /* 0x0000000000007941 */ /* 0x000fea0003800000 */
.L_x_7874:
[----:B------:R-:W3:Y:S01]  /*58d0*/  F2I.S64.TRUNC R2, R3 ;  /* 0x0000000300027311 */ /* 0x000ee2000020d900 */
[----:B------:R-:W-:Y:S05]  /*58e0*/  BRA `(.L_x_7855) ;  /* 0x0000000000987947 */ /* 0x000fea0003800000 */
.L_x_7867:
        /* <DEDUP_REMOVED lines=14> */
.L_x_7881:
[----:B------:R-:W-:Y:S05]  /*59d0*/  BSYNC B0 ;  /* 0x0000000000007941 */ /* 0x000fea0003800000 */
.L_x_7880:
[----:B------:R-:W0:Y:S01]  /*59e0*/  F2I.S64.TRUNC R2, R3 ;  /* 0x0000000300027311 */ /* 0x000e22000020d900 */
[----:B------:R-:W-:Y:S05]  /*59f0*/  BRA `(.L_x_7855) ;  /* 0x0000000000547947 */ /* 0x000fea0003800000 */
.L_x_7854:
        /* <DEDUP_REMOVED lines=16> */
.L_x_7882:
[----:B------:R-:W-:Y:S01]  /*5b00*/  PRMT R2, RZ, 0x7610, R2 ;  /* 0x00007610ff027816 */ /* 0x000fe20000000002 */
[----:B------:R-:W-:Y:S06]  /*5b10*/  BRA `(.L_x_7855) ;  /* 0x00000000000c7947 */ /* 0x000fec0003800000 */
.L_x_7879:
[----:B------:R0:W5:Y:S01]  /*5b20*/  LDG.E.U8 R2, desc[UR36][R6.64] ;  /* 0x0000002406027981 */ /* 0x000162000c1e1100 */
[----:B------:R-:W-:Y:S05]  /*5b30*/  BRA `(.L_x_7855) ;  /* 0x0000000000047947 */ /* 0x000fea0003800000 */
.L_x_7878:
[----:B------:R0:W5:Y:S02]  /*5b40*/  LDG.E.U8 R2, desc[UR36][R6.64] ;  /* 0x0000002406027981 */ /* 0x000164000c1e1100 */
.L_x_7855:
[----:B------:R-:W-:-:S07]  /*5b50*/  VIADD R26, R26, 0x80 ;  /* 0x000000801a1a7836 */ /* 0x000fce0000000000 */
.L_x_7816:
[----:B------:R-:W-:Y:S05]  /*5b60*/  BSYNC B6 ;  /* 0x0000000000067941 */ /* 0x000fea0003800000 */
.L_x_7815:
[----:B------:R-:W-:Y:S01]  /*5b70*/  ISETP.GE.AND P0, PT, R26, R19, PT ;  /* 0x000000131a00720c */ /* 0x000fe20003f06270 */
[----:B------:R-:W-:-:S12]  /*5b80*/  BSSY B6, `(.L_x_7883) ;  /* 0x00001e3000067945 */ /* 0x000fd80003800000 */
[----:B------:R-:W-:Y:S05]  /*5b90*/  @P0 BRA `(.L_x_7884) ;  /* 0x0000001c00840947 */ /* 0x000fea0003800000 */
[----:B0-----:R-:W0:Y:S01]  /*5ba0*/  LDC.U8 R6, c[0x0][0x244] ;  /* 0x00009100ff067b82 */ /* 0x001e220000000000 */
[----:B------:R-:W-:Y:S01]  /*5bb0*/  IMAD R26, R18, 0x200, R26 ;  /* 0x00000200121a7824 */ /* 0x000fe200078e021a */
[----:B------:R-:W-:-:S03]  /*5bc0*/  ULDC UR4, c[0x0][0x248] ;  /* 0x0000920000047ab9 */ /* 0x000fc60000000800 */
[----:B-1-3--:R-:W-:-:S03]  /*5bd0*/  IMAD R3, R26, UR4, RZ ;  /* 0x000000041a037c24 */ /* 0x00afc6000f8e02ff */
[----:B------:R-:W1:Y:S01]  /*5be0*/  LDC.64 R4, c[0x0][0x230] ;  /* 0x00008c00ff047b82 */ /* 0x000e620000000a00 */
[----:B0-----:R-:W-:-:S04]  /*5bf0*/  PRMT R0, R6, 0x9910, RZ ;  /* 0x0000991006007816 */ /* 0x001fc800000000ff */
        /* <DEDUP_REMOVED lines=13> */
[----:B---3--:R3:W0:Y:S01]  /*5cd0*/  I2F.F64.S16 R28, R4 ;  /* 0x00000004001c7312 */ /* 0x0086220000101c00 */
[----:B------:R-:W-:Y:S05]  /*5ce0*/  BRA `(.L_x_7890) ;  /* 0x0000000c007c7947 */ /* 0x000fea0003800000 */
.L_x_7888:
[----:B------:R-:W3:Y:S02]  /*5cf0*/  LDG.E.U8 R4, desc[UR36][R4.64] ;  /* 0x0000002404047981 */ /* 0x000ee4000c1e1100 */
[----:B---3--:R0:W1:Y:S01]  /*5d00*/  I2F.F64.U16 R28, R4 ;  /* 0x00000004001c7312 */ /* 0x0080620000101800 */
[----:B------:R-:W-:Y:S05]  /*5d10*/  BRA `(.L_x_7890) ;  /* 0x0000000c00707947 */ /* 0x000fea0003800000 */
.L_x_7887:
[----:B------:R-:W-:-:S13]  /*5d20*/  ISETP.NE.AND P0, PT, R0, 0x2, PT ;  /* 0x000000020000780c */ /* 0x000fda0003f05270 */
[----:B------:R-:W-:Y:S05]  /*5d30*/  @!P0 BRA `(.L_x_7891) ;  /* 0x0000000000288947 */ /* 0x000fea0003800000 */
[----:B------:R-:W-:-:S13]  /*5d40*/  ISETP.NE.AND P0, PT, R0, 0x3, PT ;  /* 0x000000030000780c */ /* 0x000fda0003f05270 */
[----:B------:R-:W-:Y:S05]  /*5d50*/  @!P0 BRA `(.L_x_7892) ;  /* 0x0000000000148947 */ /* 0x000fea0003800000 */
[----:B------:R-:W-:-:S13]  /*5d60*/  ISETP.NE.AND P0, PT, R0, 0x4, PT ;  /* 0x000000040000780c */ /* 0x000fda0003f05270 */
[----:B------:R-:W-:Y:S05]  /*5d70*/  @P0 BRA `(.L_x_7889) ;  /* 0x0000000800fc0947 */ /* 0x000fea0003800000 */
[----:B------:R-:W3:Y:S02]  /*5d80*/  LDG.E.64 R28, desc[UR36][R4.64] ;  /* 0x00000024041c7981 */ /* 0x000ee4000c1e1b00 */
[----:B---3--:R-:W0:Y:S01]  /*5d90*/  I2F.F64.S64 R28, R28 ;  /* 0x0000001c001c7312 */ /* 0x008e220000301c00 */
[----:B------:R-:W-:Y:S05]  /*5da0*/  BRA `(.L_x_7890) ;  /* 0x0000000c004c7947 */ /* 0x000fea0003800000 */
.L_x_7892:
[----:B------:R-:W3:Y:S02]  /*5db0*/  LDG.E R4, desc[UR36][R4.64] ;  /* 0x0000002404047981 */ /* 0x000ee4000c1e1900 */
[----:B---3--:R0:W1:Y:S01]  /*5dc0*/  I2F.F64 R28, R4 ;  /* 0x00000004001c7312 */ /* 0x0080620000201c00 */
[----:B------:R-:W-:Y:S05]  /*5dd0*/  BRA `(.L_x_7890) ;  /* 0x0000000c00407947 */ /* 0x000fea0003800000 */
.L_x_7891:
[----:B------:R-:W3:Y:S02]  /*5de0*/  LDG.E.U16 R4, desc[UR36][R4.64] ;  /* 0x0000002404047981 */ /* 0x000ee4000c1e1500 */
[----:B---3--:R0:W1:Y:S01]  /*5df0*/  I2F.F64.S16 R28, R4 ;  /* 0x00000004001c7312 */ /* 0x0080620000101c00 */
[----:B------:R-:W-:Y:S05]  /*5e00*/  BRA `(.L_x_7890) ;  /* 0x0000000c00347947 */ /* 0x000fea0003800000 */
.L_x_7886:
        /* <DEDUP_REMOVED lines=8> */
[----:B------:R-:W0:Y:S01]  /*5e90*/  F2F.F64.F32 R28, R28 ;  /* 0x0000001c001c7310 */ /* 0x000e220000201800 */
[----:B------:R-:W-:Y:S05]  /*5ea0*/  BRA `(.L_x_7890) ;  /* 0x0000000c000c7947 */ /* 0x000fea0003800000 */
.L_x_7894:
[----:B------:R-:W3:Y:S02]  /*5eb0*/  LDG.E.U16 R0, desc[UR36][R4.64] ;  /* 0x0000002404007981 */ /* 0x000ee4000c1e1500 */
[----:B---3--:R-:W-:-:S05]  /*5ec0*/  HADD2.F32 R0, -RZ, R0.H0_H0 ;  /* 0x20000000ff007230 */ /* 0x008fca0000004100 */
[----:B------:R-:W-:-:S04]  /*5ed0*/  FMUL.FTZ R0, R0, 1 ;  /* 0x3f80000000007820 */ /* 0x000fc80000410000 */
[----:B------:R0:W1:Y:S01]  /*5ee0*/  F2F.F64.F32 R28, R0 ;  /* 0x00000000001c7310 */ /* 0x0000620000201800 */
[----:B------:R-:W-:Y:S05]  /*5ef0*/  BRA `(.L_x_7890) ;  /* 0x0000000800f87947 */ /* 0x000fea0003800000 */
.L_x_7893:
        /* <DEDUP_REMOVED lines=10> */
.L_x_7896:
[----:B------:R-:W3:Y:S02]  /*5fa0*/  LDG.E.U16 R4, desc[UR36][R4.64] ;  /* 0x0000002404047981 */ /* 0x000ee4000c1e1500 */
[----:B---3--:R-:W-:-:S05]  /*5fb0*/  HADD2.F32 R0, -RZ, R4.H0_H0 ;  /* 0x20000004ff007230 */ /* 0x008fca0000004100 */
[----:B------:R-:W-:-:S04]  /*5fc0*/  FMUL.FTZ R0, R0, 1 ;  /* 0x3f80000000007820 */ /* 0x000fc80000410000 */
[----:B------:R0:W1:Y:S01]  /*5fd0*/  F2F.F64.F32 R28, R0 ;  /* 0x00000000001c7310 */ /* 0x0000620000201800 */
[----:B------:R-:W-:Y:S05]  /*5fe0*/  BRA `(.L_x_7890) ;  /* 0x0000000800bc7947 */ /* 0x000fea0003800000 */
.L_x_7895:
[----:B------:R0:W5:Y:S01]  /*5ff0*/  LDG.E.64 R28, desc[UR36][R4.64] ;  /* 0x00000024041c7981 */ /* 0x000162000c1e1b00 */
[----:B------:R-:W-:Y:S05]  /*6000*/  BRA `(.L_x_7890) ;  /* 0x0000000800b47947 */ /* 0x000fea0003800000 */
.L_x_7885:
        /* <DEDUP_REMOVED lines=13> */
.L_x_7899:
[----:B------:R0:W5:Y:S01]  /*60e0*/  LDG.E.64 R28, desc[UR36][R4.64] ;  /* 0x00000024041c7981 */ /* 0x000162000c1e1b00 */
[----:B------:R-:W-:Y:S05]  /*60f0*/  BRA `(.L_x_7890) ;  /* 0x0000000800787947 */ /* 0x000fea0003800000 */
.L_x_7898:
        /* <DEDUP_REMOVED lines=28> */
.L_x_7901:
        /* <DEDUP_REMOVED lines=15> */
.L_x_7900:
[----:B------:R-:W3:Y:S02]  /*63b0*/  LDG.E.U16 R0, desc[UR36][R4.64] ;  /* 0x0000002404007981 */ /* 0x000ee4000c1e1500 */
[----:B---3--:R-:W-:-:S04]  /*63c0*/  IMAD.U32 R0, R0, 0x10000, RZ ;  /* 0x0001000000007824 */ /* 0x008fc800078e00ff */
[----:B------:R-:W-:-:S04]  /*63d0*/  FMUL.FTZ R0, R0, 1 ;  /* 0x3f80000000007820 */ /* 0x000fc80000410000 */
[----:B------:R0:W1:Y:S01]  /*63e0*/  F2F.F64.F32 R28, R0 ;  /* 0x00000000001c7310 */ /* 0x0000620000201800 */
[----:B------:R-:W-:Y:S05]  /*63f0*/  BRA `(.L_x_7890) ;  /* 0x0000000400b87947 */ /* 0x000fea0003800000 */
.L_x_7897:
        /* <DEDUP_REMOVED lines=9> */
[----:B---3--:R0:W1:Y:S01]  /*6490*/  I2F.F64.U16 R28, R4 ;  /* 0x00000004001c7312 */ /* 0x0080620000101800 */
[----:B------:R-:W-:Y:S05]  /*64a0*/  BRA `(.L_x_7890) ;  /* 0x00000004008c7947 */ /* 0x000fea0003800000 */
.L_x_7904:
        /* <DEDUP_REMOVED lines=21> */
.L_x_7908:
[----:B------:R-:W-:Y:S05]  /*6600*/  BSYNC B1 ;  /* 0x0000000000017941 */ /* 0x000fea0003800000 */
.L_x_7907:
[----:B------:R-:W-:Y:S01]  /*6610*/  LEA R5, R0, 0x3b800000, 0x17 ;  /* 0x3b80000000057811 */ /* 0x000fe200078eb8ff */
[----:B------:R-:W-:-:S05]  /*6620*/  IMAD.SHL.U32 R0, R3, 0x100000, RZ ;  /* 0x0010000003007824 */ /* 0x000fca00078e00ff */
[----:B------:R-:W-:-:S07]  /*6630*/  LOP3.LUT R0, R5, R0, R6, 0xfe, !PT ;  /* 0x0000000005007212 */ /* 0x000fce00078efe06 */
.L_x_7906:
[----:B------:R-:W-:Y:S05]  /*6640*/  BSYNC B0 ;  /* 0x0000000000007941 */ /* 0x000fea0003800000 */
.L_x_7905:
[----:B------:R-:W-:-:S04]  /*6650*/  FMUL.FTZ R0, R0, 1 ;  /* 0x3f80000000007820 */ /* 0x000fc80000410000 */
[----:B------:R0:W1:Y:S01]  /*6660*/  F2F.F64.F32 R28, R0 ;  /* 0x00000000001c7310 */ /* 0x0000620000201800 */
[----:B------:R-:W-:Y:S05]  /*6670*/  BRA `(.L_x_7890) ;  /* 0x0000000400187947 */ /* 0x000fea0003800000 */
.L_x_7903:
        /* <DEDUP_REMOVED lines=21> */
.L_x_7912:
[----:B------:R-:W-:Y:S05]  /*67d0*/  BSYNC B1 ;  /* 0x0000000000017941 */ /* 0x000fea0003800000 */
.L_x_7911:
[----:B------:R-:W-:Y:S01]  /*67e0*/  LEA R5, R0, 0x37800000, 0x17 ;  /* 0x3780000000057811 */ /* 0x000fe200078eb8ff */
[----:B------:R-:W-:-:S05]  /*67f0*/  IMAD.SHL.U32 R0, R3, 0x200000, RZ ;  /* 0x0020000003007824 */ /* 0x000fca00078e00ff */
[----:B------:R-:W-:-:S07]  /*6800*/  LOP3.LUT R0, R5, R0, R6, 0xfe, !PT ;  /* 0x0000000005007212 */ /* 0x000fce00078efe06 */
.L_x_7910:
[----:B------:R-:W-:Y:S05]  /*6810*/  BSYNC B0 ;  /* 0x0000000000007941 */ /* 0x000fea0003800000 */
.L_x_7909:
[----:B------:R-:W-:-:S04]  /*6820*/  FMUL.FTZ R0, R0, 1 ;  /* 0x3f80000000007820 */ /* 0x000fc80000410000 */
[----:B------:R0:W1:Y:S01]  /*6830*/  F2F.F64.F32 R28, R0 ;  /* 0x00000000001c7310 */ /* 0x0000620000201800 */
[----:B------:R-:W-:Y:S05]  /*6840*/  BRA `(.L_x_7890) ;  /* 0x0000000000a47947 */ /* 0x000fea0003800000 */
.L_x_7902:
        /* <DEDUP_REMOVED lines=14> */
.L_x_7916:
[----:B------:R-:W-:Y:S05]  /*6930*/  BSYNC B0 ;  /* 0x0000000000007941 */ /* 0x000fea0003800000 */
.L_x_7915:
[----:B------:R-:W-:-:S04]  /*6940*/  FMUL.FTZ R0, R0, 1 ;  /* 0x3f80000000007820 */ /* 0x000fc80000410000 */
[----:B------:R0:W1:Y:S01]  /*6950*/  F2F.F64.F32 R28, R0 ;  /* 0x00000000001c7310 */ /* 0x0000620000201800 */
[----:B------:R-:W-:Y:S05]  /*6960*/  BRA `(.L_x_7890) ;  /* 0x00000000005c7947 */ /* 0x000fea0003800000 */
.L_x_7889:
        /* <DEDUP_REMOVED lines=16> */
.L_x_7917:
[----:B------:R-:W-:Y:S01]  /*6a70*/  CS2R R28, SRZ ;  /* 0x00000000001c7805 */ /* 0x000fe2000001ff00 */
[----:B------:R-:W-:Y:S06]  /*6a80*/  BRA `(.L_x_7890) ;  /* 0x0000000000147947 */ /* 0x000fec0003800000 */
.L_x_7914:
[----:B------:R-:W3:Y:S02]  /*6a90*/  LDG.E.64 R28, desc[UR36][R4.64] ;  /* 0x00000024041c7981 */ /* 0x000ee4000c1e1b00 */
[----:B---3--:R-:W0:Y:S01]  /*6aa0*/  I2F.F64.U64 R28, R28 ;  /* 0x0000001c001c7312 */ /* 0x008e220000301800 */
[----:B------:R-:W-:Y:S05]  /*6ab0*/  BRA `(.L_x_7890) ;  /* 0x0000000000087947 */ /* 0x000fea0003800000 */
.L_x_7913:
[----:B------:R-:W3:Y:S02]  /*6ac0*/  LDG.E R4, desc[UR36][R4.64] ;  /* 0x0000002404047981 */ /* 0x000ee4000c1e1900 */
[----:B---3--:R0:W1:Y:S02]  /*6ad0*/  I2F.F64.U32 R28, R4 ;  /* 0x00000004001c7312 */ /* 0x0080640000201800 */
.L_x_7890:
[----:B------:R-:W2:Y:S01]  /*6ae0*/  LDC.U8 R3, c[0x0][0x245] ;  /* 0x00009140ff037b82 */ /* 0x000ea20000000000 */
[----:B------:R-:W-:Y:S02]  /*6af0*/  ULDC UR4, c[0x0][0x24c] ;  /* 0x0000930000047ab9 */ /* 0x000fe40000000800 */
[----:B0-----:R-:W-:-:S05]  /*6b00*/  IMAD R7, R26, UR4, RZ ;  /* 0x000000041a077c24 */ /* 0x001fca000f8e02ff */
[----:B---3--:R-:W0:Y:S01]  /*6b10*/  LDC.64 R4, c[0x0][0x238] ;  /* 0x00008e00ff047b82 */ /* 0x008e220000000a00 */
        /* <DEDUP_REMOVED lines=15> */
.L_x_7921:
[----:B------:R0:W5:Y:S01]  /*6c10*/  LDG.E.U8 R22, desc[UR36][R6.64] ;  /* 0x0000002406167981 */ /* 0x000162000c1e1100 */
[----:B------:R-:W-:Y:S05]  /*6c20*/  BRA `(.L_x_7884) ;  /* 0x0000000c00607947 */ /* 0x000fea0003800000 */
.L_x_7920:
        /* <DEDUP_REMOVED lines=8> */
.L_x_7924:
[----:B------:R0:W5:Y:S01]  /*6cb0*/  LDG.E.U8 R22, desc[UR36][R6.64] ;  /* 0x0000002406167981 */ /* 0x000162000c1e1100 */
[----:B------:R-:W-:Y:S05]  /*6cc0*/  BRA `(.L_x_7884) ;  /* 0x0000000c00387947 */ /* 0x000fea0003800000 */
.L_x_7923:
[----:B------:R0:W5:Y:S01]  /*6cd0*/  LDG.E.U16 R22, desc[UR36][R6.64] ;  /* 0x0000002406167981 */ /* 0x000162000c1e1500 */
[----:B------:R-:W-:Y:S05]  /*6ce0*/  BRA `(.L_x_7884) ;  /* 0x0000000c00307947 */ /* 0x000fea0003800000 */
.L_x_7919:
        /* <DEDUP_REMOVED lines=10> */
.L_x_7926:
[----:B------:R-:W2:Y:S02]  /*6d90*/  LDG.E.U16 R4, desc[UR36][R6.64] ;  /* 0x0000002406047981 */ /* 0x000ea4000c1e1500 */
[----:B--2---:R-:W-:-:S06]  /*6da0*/  HADD2.F32 R4, -RZ, R4.H0_H0 ;  /* 0x20000004ff047230 */ /* 0x004fcc0000004100 */
[----:B------:R-:W0:Y:S02]  /*6db0*/  F2I.S64.TRUNC R4, R4 ;  /* 0x0000000400047311 */ /* 0x000e24000020d900 */
[----:B0-----:R-:W-:Y:S01]  /*6dc0*/  PRMT R22, R4, 0x7610, R22 ;  /* 0x0000761004167816 */ /* 0x001fe20000000016 */
[----:B------:R-:W-:Y:S06]  /*6dd0*/  BRA `(.L_x_7884) ;  /* 0x0000000800f47947 */ /* 0x000fec0003800000 */
.L_x_7925:
        /* <DEDUP_REMOVED lines=10> */
.L_x_7928:
[----:B------:R-:W2:Y:S02]  /*6e80*/  LDG.E.U16 R6, desc[UR36][R6.64] ;  /* 0x0000002406067981 */ /* 0x000ea4000c1e1500 */
[----:B--2---:R-:W-:-:S06]  /*6e90*/  HADD2.F32 R4, -RZ, R6.H0_H0 ;  /* 0x20000006ff047230 */ /* 0x004fcc0000004100 */
[----:B------:R-:W0:Y:S02]  /*6ea0*/  F2I.S64.TRUNC R4, R4 ;  /* 0x0000000400047311 */ /* 0x000e24000020d900 */
[----:B0-----:R-:W-:Y:S01]  /*6eb0*/  PRMT R22, R4, 0x7610, R22 ;  /* 0x0000761004167816 */ /* 0x001fe20000000016 */
[----:B------:R-:W-:Y:S06]  /*6ec0*/  BRA `(.L_x_7884) ;  /* 0x0000000800b87947 */ /* 0x000fec0003800000 */
.L_x_7927:
[----:B------:R-:W2:Y:S02]  /*6ed0*/  LDG.E.64 R4, desc[UR36][R6.64] ;  /* 0x0000002406047981 */ /* 0x000ea4000c1e1b00 */
[----:B--2---:R-:W0:Y:S02]  /*6ee0*/  F2I.S64.F64.TRUNC R4, R4 ;  /* 0x0000000400047311 */ /* 0x004e24000030d900 */
[----:B0-----:R-:W-:Y:S01]  /*6ef0*/  PRMT R22, R4, 0x7610, R22 ;  /* 0x0000761004167816 */ /* 0x001fe20000000016 */
[----:B------:R-:W-:Y:S06]  /*6f00*/  BRA `(.L_x_7884) ;  /* 0x0000000800a87947 */ /* 0x000fec0003800000 */
.L_x_7918:
        /* <DEDUP_REMOVED lines=12> */
.L_x_7931:
[----:B------:R-:W2:Y:S02]  /*6fd0*/  LDG.E.64 R6, desc[UR36][R6.64] ;  /* 0x0000002406067981 */ /* 0x000ea4000c1e1b00 */
[----:B--2---:R-:W0:Y:S02]  /*6fe0*/  F2I.S64.F64.TRUNC R4, R6 ;  /* 0x0000000600047311 */ /* 0x004e24000030d900 */
[----:B0-----:R-:W-:Y:S01]  /*6ff0*/  PRMT R22, R4, 0x7610, R22 ;  /* 0x0000761004167816 */ /* 0x001fe20000000016 */
[----:B------:R-:W-:Y:S06]  /*7000*/  BRA `(.L_x_7884) ;  /* 0x0000000800687947 */ /* 0x000fec0003800000 */
.L_x_7930:
        /* <DEDUP_REMOVED lines=28> */
.L_x_7933:
        /* <DEDUP_REMOVED lines=15> */
.L_x_7932:
[----:B------:R-:W2:Y:S02]  /*72c0*/  LDG.E.U16 R4, desc[UR36][R6.64] ;  /* 0x0000002406047981 */ /* 0x000ea4000c1e1500 */
[----:B--2---:R-:W-:-:S06]  /*72d0*/  IMAD.U32 R4, R4, 0x10000, RZ ;  /* 0x0001000004047824 */ /* 0x004fcc00078e00ff */
[----:B------:R-:W0:Y:S02]  /*72e0*/  F2I.S64.TRUNC R4, R4 ;  /* 0x0000000400047311 */ /* 0x000e24000020d900 */
[----:B0-----:R-:W-:Y:S01]  /*72f0*/  PRMT R22, R4, 0x7610, R22 ;  /* 0x0000761004167816 */ /* 0x001fe20000000016 */
[----:B------:R-:W-:Y:S06]  /*7300*/  BRA `(.L_x_7884) ;  /* 0x0000000400a87947 */ /* 0x000fec0003800000 */
.L_x_7929:
        /* <DEDUP_REMOVED lines=10> */
.L_x_7936:
        /* <DEDUP_REMOVED lines=21> */
.L_x_7940:
[----:B------:R-:W-:Y:S05]  /*7500*/  BSYNC B1 ;  /* 0x0000000000017941 */ /* 0x000fea0003800000 */
.L_x_7939:
[----:B------:R-:W-:Y:S01]  /*7510*/  IMAD.SHL.U32 R3, R3, 0x100000, RZ ;  /* 0x0010000003037824 */ /* 0x000fe200078e00ff */
[----:B------:R-:W-:-:S04]  /*7520*/  LEA R5, R0, 0x3b800000, 0x17 ;  /* 0x3b80000000057811 */ /* 0x000fc800078eb8ff */
[----:B------:R-:W-:-:S07]  /*7530*/  LOP3.LUT R4, R5, R3, R6, 0xfe, !PT ;  /* 0x0000000305047212 */ /* 0x000fce00078efe06 */
.L_x_7938:
[----:B------:R-:W-:Y:S05]  /*7540*/  BSYNC B0 ;  /* 0x0000000000007941 */ /* 0x000fea0003800000 */
.L_x_7937:
[----:B------:R-:W0:Y:S02]  /*7550*/  F2I.S64.TRUNC R4, R4 ;  /* 0x0000000400047311 */ /* 0x000e24000020d900 */
[----:B0-----:R-:W-:Y:S01]  /*7560*/  PRMT R22, R4, 0x7610, R22 ;  /* 0x0000761004167816 */ /* 0x001fe20000000016 */
[----:B------:R-:W-:Y:S06]  /*7570*/  BRA `(.L_x_7884) ;  /* 0x00000004000c7947 */ /* 0x000fec0003800000 */
.L_x_7935:
        /* <DEDUP_REMOVED lines=21> */
.L_x_7944:
[----:B------:R-:W-:Y:S05]  /*76d0*/  BSYNC B1 ;  /* 0x0000000000017941 */ /* 0x000fea0003800000 */
.L_x_7943:
[----:B------:R-:W-:Y:S01]  /*76e0*/  IMAD.SHL.U32 R3, R3, 0x200000, RZ ;  /* 0x0020000003037824 */ /* 0x000fe200078e00ff */
[----:B------:R-:W-:-:S04]  /*76f0*/  LEA R5, R0, 0x37800000, 0x17 ;  /* 0x3780000000057811 */ /* 0x000fc800078eb8ff */
[----:B------:R-:W-:-:S07]  /*7700*/  LOP3.LUT R4, R5, R3, R6, 0xfe, !PT ;  /* 0x0000000305047212 */ /* 0x000fce00078efe06 */
.L_x_7942:
[----:B------:R-:W-:Y:S05]  /*7710*/  BSYNC B0 ;  /* 0x0000000000007941 */ /* 0x000fea0003800000 */
.L_x_7941:
[----:B------:R-:W0:Y:S02]  /*7720*/  F2I.S64.TRUNC R4, R4 ;  /* 0x0000000400047311 */ /* 0x000e24000020d900 */
[----:B0-----:R-:W-:Y:S01]  /*7730*/  PRMT R22, R4, 0x7610, R22 ;  /* 0x0000761004167816 */ /* 0x001fe20000000016 */
[----:B------:R-:W-:Y:S06]  /*7740*/  BRA `(.L_x_7884) ;  /* 0x0000000000987947 */ /* 0x000fec0003800000 */
.L_x_7934:
        /* <DEDUP_REMOVED lines=14> */
.L_x_7948:
[----:B------:R-:W-:Y:S05]  /*7830*/  BSYNC B0 ;  /* 0x0000000000007941 */ /* 0x000fea0003800000 */
.L_x_7947:
[----:B------:R-:W0:Y:S02]  /*7840*/  F2I.S64.TRUNC R4, R4 ;  /* 0x0000000400047311 */ /* 0x000e24000020d900 */
[----:B0-----:R-:W-:Y:S01]  /*7850*/  PRMT R22, R4, 0x7610, R22 ;  /* 0x0000761004167816 */ /* 0x001fe20000000016 */
[----:B------:R-:W-:Y:S06]  /*7860*/  BRA `(.L_x_7884) ;  /* 0x0000000000507947 */ /* 0x000fec0003800000 */
.L_x_7922:
        /* <DEDUP_REMOVED lines=15> */
[----:B01--45:R-:W-:Y:S05]  /*7960*/  CALL.ABS.NOINC R14 ;  /* 0x000000000e007343 */ /* 0x033fea0003c00000 */
.L_x_7949:
[----:B------:R-:W-:Y:S05]  /*7970*/  BRA `(.L_x_7884) ;  /* 0x00000000000c7947 */ /* 0x000fea0003800000 */
.L_x_7946:
[----:B------:R0:W5:Y:S01]  /*7980*/  LDG.E.U8 R22, desc[UR36][R6.64] ;  /* 0x0000002406167981 */ /* 0x000162000c1e1100 */
[----:B------:R-:W-:Y:S05]  /*7990*/  BRA `(.L_x_7884) ;  /* 0x0000000000047947 */ /* 0x000fea0003800000 */
.L_x_7945:
[----:B------:R0:W5:Y:S02]  /*79a0*/  LDG.E.U8 R22, desc[UR36][R6.64] ;  /* 0x0000002406167981 */ /* 0x000164000c1e1100 */
.L_x_7884:
[----:B------:R-:W-:Y:S05]  /*79b0*/  BSYNC B6 ;  /* 0x0000000000067941 */ /* 0x000fea0003800000 */
.L_x_7883:
[----:B-----5:R-:W-:Y:S01]  /*79c0*/  LOP3.LUT R23, R23, 0xff, RZ, 0xc0, !PT ;  /* 0x000000ff17177812 */ /* 0x020fe200078ec0ff */
[----:B------:R-:W-:Y:S01]  /*79d0*/  ULDC.64 UR4, c[0x0][0x218] ;  /* 0x0000860000047ab9 */ /* 0x000fe20000000a00 */
[----:B01-3--:R-:W-:Y:S01]  /*79e0*/  LOP3.LUT R4, R2, 0xff, RZ, 0xc0, !PT ;  /* 0x000000ff02047812 */ /* 0x00bfe200078ec0ff */
[----:B------:R-:W-:Y:S01]  /*79f0*/  BSSY B6, `(.L_x_7950) ;  /* 0x0000131000067945 */ /* 0x000fe20003800000 */
[----:B------:R-:W-:Y:S02]  /*7a00*/  LOP3.LUT R24, R24, 0xff, RZ, 0xc0, !PT ;  /* 0x000000ff18187812 */ /* 0x000fe400078ec0ff */
[----:B------:R-:W0:Y:S01]  /*7a10*/  I2F.U16 R23, R23 ;  /* 0x0000001700177306 */ /* 0x000e220000101000 */
[----:B------:R-:W-:Y:S02]  /*7a20*/  LOP3.LUT R11, R22, 0xff, RZ, 0xc0, !PT ;  /* 0x000000ff160b7812 */ /* 0x000fe400078ec0ff */
[----:B------:R-:W1:Y:S05]  /*7a30*/  S2R R22, SR_TID.X ;  /* 0x0000000000167919 */ /* 0x000e6a0000002100 */
[----:B------:R-:W3:Y:S01]  /*7a40*/  I2F.U16 R4, R4 ;  /* 0x0000000400047306 */ /* 0x000ee20000101000 */
[----:B0-----:R-:W-:-:S07]  /*7a50*/  FMUL.FTZ R3, R23, 1 ;  /* 0x3f80000017037820 */ /* 0x001fce0000410000 */
[----:B------:R-:W0:Y:S01]  /*7a60*/  I2F.U16 R24, R24 ;  /* 0x0000001800187306 */ /* 0x000e220000101000 */
[----:B---3--:R-:W-:-:S07]  /*7a70*/  FMUL.FTZ R10, R4, 1 ;  /* 0x3f800000040a7820 */ /* 0x008fce0000410000 */
[----:B------:R-:W3:Y:S01]  /*7a80*/  I2F.U16 R11, R11 ;  /* 0x0000000b000b7306 */ /* 0x000ee20000101000 */
[----:B0-----:R-:W-:-:S07]  /*7a90*/  FMUL.FTZ R0, R24, 1 ;  /* 0x3f80000018007820 */ /* 0x001fce0000410000 */
[----:B------:R-:W2:Y:S01]  /*7aa0*/  F2F.F64.F32 R2, R3 ;  /* 0x0000000300027310 */ /* 0x000ea20000201800 */
[----:B-1----:R-:W-:Y:S01]  /*7ab0*/  ISETP.GE.AND P0, PT, R22, R19, PT ;  /* 0x000000131600720c */ /* 0x002fe20003f06270 */
[----:B---3--:R-:W-:-:S06]  /*7ac0*/  FMUL.FTZ R12, R11, 1 ;  /* 0x3f8000000b0c7820 */ /* 0x008fcc0000410000 */
[----:B------:R-:W4:Y:S01]  /*7ad0*/  F2F.F64.F32 R8, R10 ;  /* 0x0000000a00087310 */ /* 0x000f220000201800 */
[----:B--2---:R-:W-:-:S07]  /*7ae0*/  DMUL R32, R2, R32 ;  /* 0x0000002002207228 */ /* 0x004fce0000000000 */
[----:B------:R-:W0:Y:S01]  /*7af0*/  F2F.F64.F32 R6, R0 ;  /* 0x0000000000067310 */ /* 0x000e220000201800 */
[----:B------:R-:W1:Y:S01]  /*7b00*/  LDC.U8 R2, c[0x0][0x250] ;  /* 0x00009400ff027b82 */ /* 0x000e620000000000 */
[----:B----4-:R-:W-:-:S06]  /*7b10*/  DMUL R8, R8, R16 ;  /* 0x0000001008087228 */ /* 0x010fcc0000000000 */
[----:B------:R-:W2:Y:S01]  /*7b20*/  F2F.F64.F32 R4, R12 ;  /* 0x0000000c00047310 */ /* 0x000ea20000201800 */
[----:B0-----:R-:W-:Y:S02]  /*7b30*/  DMUL R6, R6, R30 ;  /* 0x0000001e06067228 */ /* 0x001fe40000000000 */
[----:B------:R-:W-:Y:S02]  /*7b40*/  DMUL R24, R8, UR4 ;  /* 0x0000000408187c28 */ /* 0x000fe40008000000 */
[----:B--2---:R-:W-:Y:S02]  /*7b50*/  DMUL R16, R4, R28 ;  /* 0x0000001c04107228 */ /* 0x004fe40000000000 */
[----:B------:R-:W-:Y:S02]  /*7b60*/  DMUL R4, R32, UR4 ;  /* 0x0000000420047c28 */ /* 0x000fe40008000000 */
[----:B------:R-:W-:-:S04]  /*7b70*/  DMUL R28, R6, UR4 ;  /* 0x00000004061c7c28 */ /* 0x000fc80008000000 */
[----:B------:R-:W-:Y:S01]  /*7b80*/  DMUL R16, R16, UR4 ;  /* 0x0000000410107c28 */ /* 0x000fe20008000000 */
[----:B------:R-:W-:Y:S10]  /*7b90*/  @P0 BRA `(.L_x_7951) ;  /* 0x0000001000580947 */ /* 0x000ff40003800000 */
[----:B------:R-:W0:Y:S01]  /*7ba0*/  LDC.64 R8, c[0x0][0x228] ;  /* 0x00008a00ff087b82 */ /* 0x000e220000000a00 */
[----:B------:R-:W-:Y:S01]  /*7bb0*/  IMAD R0, R18, 0x200, R22 ;  /* 0x0000020012007824 */ /* 0x000fe200078e0216 */
[----:B-1----:R-:W-:Y:S01]  /*7bc0*/  PRMT R6, R2, 0x9910, RZ ;  /* 0x0000991002067816 */ /* 0x002fe200000000ff */
        /* <DEDUP_REMOVED lines=19> */
.L_x_7955:
[----:B------:R-:W0:Y:S02]  /*7d00*/  F2I.S64.F64.TRUNC R4, R4 ;  /* 0x0000000400047311 */ /* 0x000e24000030d900 */
[----:B0-----:R-:W-:-:S05]  /*7d10*/  IMAD.MOV.U32 R3, RZ, RZ, R4 ;  /* 0x000000ffff037224 */ /* 0x001fca00078e0004 */
[----:B------:R0:W-:Y:S01]  /*7d20*/  STG.E.U8 desc[UR36][R8.64], R3 ;  /* 0x0000000308007986 */ /* 0x0001e2000c101124 */
[----:B------:R-:W-:Y:S05]  /*7d30*/  BRA `(.L_x_7951) ;  /* 0x0000000c00f07947 */ /* 0x000fea0003800000 */
.L_x_7954:
        /* <DEDUP_REMOVED lines=9> */
.L_x_7958:
[----:B------:R-:W0:Y:S02]  /*7dd0*/  F2I.F64.TRUNC R5, R4 ;  /* 0x0000000400057311 */ /* 0x000e24000030d100 */
[----:B0-----:R0:W-:Y:S01]  /*7de0*/  STG.E desc[UR36][R8.64], R5 ;  /* 0x0000000508007986 */ /* 0x0011e2000c101924 */
[----:B------:R-:W-:Y:S05]  /*7df0*/  BRA `(.L_x_7951) ;  /* 0x0000000c00c07947 */ /* 0x000fea0003800000 */
.L_x_7957:
[----:B------:R-:W0:Y:S02]  /*7e00*/  F2I.F64.TRUNC R5, R4 ;  /* 0x0000000400057311 */ /* 0x000e24000030d100 */
[----:B0-----:R0:W-:Y:S01]  /*7e10*/  STG.E.U16 desc[UR36][R8.64], R5 ;  /* 0x0000000508007986 */ /* 0x0011e2000c101524 */
[----:B------:R-:W-:Y:S05]  /*7e20*/  BRA `(.L_x_7951) ;  /* 0x0000000c00b47947 */ /* 0x000fea0003800000 */
.L_x_7953:
        /* <DEDUP_REMOVED lines=13> */
.L_x_7960:
        /* <DEDUP_REMOVED lines=8> */
.L_x_7959:
        /* <DEDUP_REMOVED lines=14> */
.L_x_7962:
        /* <DEDUP_REMOVED lines=9> */
.L_x_7961:
[----:B------:R0:W-:Y:S01]  /*80f0*/  STG.E.64 desc[UR36][R8.64], R4 ;  /* 0x0000000408007986 */ /* 0x0001e2000c101b24 */
[----:B------:R-:W-:Y:S05]  /*8100*/  BRA `(.L_x_7951) ;  /* 0x0000000800fc7947 */ /* 0x000fea0003800000 */
.L_x_7952:
        /* <DEDUP_REMOVED lines=12> */
.L_x_7965:
[----:B------:R-:W-:-:S05]  /*81d0*/  CS2R R6, SRZ ;  /* 0x0000000000067805 */ /* 0x000fca000001ff00 */
[----:B------:R0:W-:Y:S01]  /*81e0*/  STG.E.128 desc[UR36][R8.64], R4 ;  /* 0x0000000408007986 */ /* 0x0001e2000c101d24 */
[----:B------:R-:W-:Y:S05]  /*81f0*/  BRA `(.L_x_7951) ;  /* 0x0000000800c07947 */ /* 0x000fea0003800000 */
.L_x_7964:
        /* <DEDUP_REMOVED lines=25> */
.L_x_7969:
[----:B------:R-:W-:Y:S05]  /*8390*/  BSYNC B0 ;  /* 0x0000000000007941 */ /* 0x000fea0003800000 */
.L_x_7968:
[----:B------:R-:W-:-:S05]  /*83a0*/  LOP3.LUT R7, R0, R7, RZ, 0xfc, !PT ;  /* 0x0000000700077212 */ /* 0x000fca00078efcff */
[----:B------:R0:W-:Y:S01]  /*83b0*/  STG.E.U8 desc[UR36][R8.64], R7 ;  /* 0x0000000708007986 */ /* 0x0001e2000c101124 */
[----:B------:R-:W-:Y:S05]  /*83c0*/  BRA `(.L_x_7951) ;  /* 0x00000008004c7947 */ /* 0x000fea0003800000 */
.L_x_7967:
        /* <DEDUP_REMOVED lines=17> */
.L_x_7971:
[----:B------:R-:W-:Y:S01]  /*84e0*/  IMAD.MOV.U32 R0, RZ, RZ, 0x7f ;  /* 0x0000007fff007424 */ /* 0x000fe200078e00ff */
[----:B------:R-:W-:-:S04]  /*84f0*/  ISETP.GT.U32.AND P0, PT, R3, 0x7f800000, PT ;  /* 0x7f8000000300780c */ /* 0x000fc80003f04070 */
[----:B------:R-:W-:-:S09]  /*8500*/  SEL R0, R0, 0x7c, P0 ;  /* 0x0000007c00007807 */ /* 0x000fd20000000000 */
.L_x_7972:
[----:B------:R-:W-:Y:S05]  /*8510*/  BSYNC B0 ;  /* 0x0000000000007941 */ /* 0x000fea0003800000 */
.L_x_7970:
[----:B------:R-:W-:-:S04]  /*8520*/  LOP3.LUT R3, R7, 0x80000000, RZ, 0xc0, !PT ;  /* 0x8000000007037812 */ /* 0x000fc800078ec0ff */
[----:B------:R-:W-:-:S04]  /*8530*/  SHF.R.U32.HI R3, RZ, 0x18, R3 ;  /* 0x00000018ff037819 */ /* 0x000fc80000011603 */
[----:B------:R-:W-:-:S05]  /*8540*/  LOP3.LUT R3, R0, R3, RZ, 0xfc, !PT ;  /* 0x0000000300037212 */ /* 0x000fca00078efcff */
[----:B------:R0:W-:Y:S01]  /*8550*/  STG.E.U8 desc[UR36][R8.64], R3 ;  /* 0x0000000308007986 */ /* 0x0001e2000c101124 */
[----:B------:R-:W-:Y:S05]  /*8560*/  BRA `(.L_x_7951) ;  /* 0x0000000400e47947 */ /* 0x000fea0003800000 */
.L_x_7966:
        /* <DEDUP_REMOVED lines=8> */
.L_x_7963:
        /* <DEDUP_REMOVED lines=11> */
.L_x_7975:
        /* <DEDUP_REMOVED lines=21> */
.L_x_7978:
[----:B------:R-:W-:-:S04]  /*87f0*/  LOP3.LUT R0, R7, 0x80000000, RZ, 0xc0, !PT ;  /* 0x8000000007007812 */ /* 0x000fc800078ec0ff */
[----:B------:R-:W-:-:S04]  /*8800*/  SHF.R.U32.HI R0, RZ, 0x18, R0 ;  /* 0x00000018ff007819 */ /* 0x000fc80000011600 */
[----:B------:R-:W-:-:S07]  /*8810*/  LOP3.LUT R0, R3, R0, RZ, 0xfc, !PT ;  /* 0x0000000003007212 */ /* 0x000fce00078efcff */
.L_x_7977:
[----:B------:R-:W-:Y:S05]  /*8820*/  BSYNC B0 ;  /* 0x0000000000007941 */ /* 0x000fea0003800000 */
.L_x_7976:
[----:B------:R0:W-:Y:S01]  /*8830*/  STG.E.U8 desc[UR36][R8.64], R0 ;  /* 0x0000000008007986 */ /* 0x0001e2000c101124 */
[----:B------:R-:W-:Y:S05]  /*8840*/  BRA `(.L_x_7951) ;  /* 0x00000004002c7947 */ /* 0x000fea0003800000 */
.L_x_7974:
        /* <DEDUP_REMOVED lines=21> */
.L_x_7981:
[----:B------:R-:W-:-:S04]  /*89a0*/  LOP3.LUT R0, R7, 0x80000000, RZ, 0xc0, !PT ;  /* 0x8000000007007812 */ /* 0x000fc800078ec0ff */
[----:B------:R-:W-:-:S04]  /*89b0*/  SHF.R.U32.HI R0, RZ, 0x18, R0 ;  /* 0x00000018ff007819 */ /* 0x000fc80000011600 */
[----:B------:R-:W-:-:S07]  /*89c0*/  LOP3.LUT R0, R3, R0, RZ, 0xfc, !PT ;  /* 0x0000000003007212 */ /* 0x000fce00078efcff */
.L_x_7980:
[----:B------:R-:W-:Y:S05]  /*89d0*/  BSYNC B0 ;  /* 0x0000000000007941 */ /* 0x000fea0003800000 */
.L_x_7979:
[----:B------:R0:W-:Y:S01]  /*89e0*/  STG.E.U8 desc[UR36][R8.64], R0 ;  /* 0x0000000008007986 */ /* 0x0001e2000c101124 */
[----:B------:R-:W-:Y:S05]  /*89f0*/  BRA `(.L_x_7951) ;  /* 0x0000000000c07947 */ /* 0x000fea0003800000 */
.L_x_7973:
        /* <DEDUP_REMOVED lines=26> */
.L_x_7956:
        /* <DEDUP_REMOVED lines=16> */
.L_x_7984:
[----:B------:R-:W-:Y:S05]  /*8ca0*/  BRA `(.L_x_7951) ;  /* 0x0000000000147947 */ /* 0x000fea0003800000 */
.L_x_7983:
[----:B------:R-:W0:Y:S02]  /*8cb0*/  F2I.U64.F64.TRUNC R4, R4 ;  /* 0x0000000400047311 */ /* 0x000e24000030d800 */
[----:B0-----:R0:W-:Y:S01]  /*8cc0*/  STG.E.64 desc[UR36][R8.64], R4 ;  /* 0x0000000408007986 */ /* 0x0011e2000c101b24 */
[----:B------:R-:W-:Y:S05]  /*8cd0*/  BRA `(.L_x_7951) ;  /* 0x0000000000087947 */ /* 0x000fea0003800000 */
.L_x_7982:
[----:B------:R-:W0:Y:S02]  /*8ce0*/  F2I.U32.F64.TRUNC R5, R4 ;  /* 0x0000000400057311 */ /* 0x000e24000030d000 */
[----:B0-----:R0:W-:Y:S02]  /*8cf0*/  STG.E desc[UR36][R8.64], R5 ;  /* 0x0000000508007986 */ /* 0x0011e4000c101924 */
.L_x_7951:
[----:B------:R-:W-:Y:S05]  /*8d00*/  BSYNC B6 ;  /* 0x0000000000067941 */ /* 0x000fea0003800000 */
.L_x_7950:
[----:B------:R-:W-:Y:S01]  /*8d10*/  ISETP.GE.AND P0, PT, R22, R19, PT ;  /* 0x000000131600720c */ /* 0x000fe20003f06270 */
[----:B------:R-:W-:-:S12]  /*8d20*/  BSSY B6, `(.L_x_7985) ;  /* 0x0000230000067945 */ /* 0x000fd80003800000 */
[----:B------:R-:W-:Y:S05]  /*8d30*/  @P0 BRA `(.L_x_7986) ;  /* 0x0000002000b80947 */ /* 0x000fea0003800000 */
[----:B0-----:R-:W0:Y:S01]  /*8d40*/  LDC.64 R4, c[0x0][0x228] ;  /* 0x00008a00ff047b82 */ /* 0x001e220000000a00 */
[----:B------:R-:W-:Y:S01]  /*8d50*/  IMAD R0, R18, 0x200, R22 ;  /* 0x0000020012007824 */ /* 0x000fe200078e0216 */
[----:B-1-3--:R-:W-:Y:S01]  /*8d60*/  PRMT R6, R2, 0x9910, RZ ;  /* 0x0000991002067816 */ /* 0x00afe200000000ff */
[----:B------:R-:W-:Y:S02]  /*8d70*/  ULDC UR4, c[0x0][0x254] ;  /* 0x0000950000047ab9 */ /* 0x000fe40000000800 */
[----:B--2-4-:R-:W-:Y:S02]  /*8d80*/  IMAD R3, R0, UR4, RZ ;  /* 0x0000000400037c24 */ /* 0x014fe4000f8e02ff */
        /* <DEDUP_REMOVED lines=16> */
.L_x_7990:
[----:B------:R-:W0:Y:S02]  /*8e90*/  F2I.S64.F64.TRUNC R28, R28 ;  /* 0x0000001c001c7311 */ /* 0x000e24000030d900 */
[----:B0-----:R-:W-:-:S05]  /*8ea0*/  IMAD.MOV.U32 R3, RZ, RZ, R28 ;  /* 0x000000ffff037224 */ /* 0x001fca00078e001c */
[----:B------:R0:W-:Y:S01]  /*8eb0*/  STG.E.U8 desc[UR36][R4.64], R3 ;  /* 0x0000000304007986 */ /* 0x0001e2000c101124 */
[----:B------:R-:W-:Y:S05]  /*8ec0*/  BRA `(.L_x_7992) ;  /* 0x0000000c00f07947 */ /* 0x000fea0003800000 */
.L_x_7989:
        /* <DEDUP_REMOVED lines=9> */
.L_x_7994:
[----:B------:R-:W0:Y:S02]  /*8f60*/  F2I.F64.TRUNC R29, R28 ;  /* 0x0000001c001d7311 */ /* 0x000e24000030d100 */
[----:B0-----:R0:W-:Y:S01]  /*8f70*/  STG.E desc[UR36][R4.64], R29 ;  /* 0x0000001d04007986 */ /* 0x0011e2000c101924 */
[----:B------:R-:W-:Y:S05]  /*8f80*/  BRA `(.L_x_7992) ;  /* 0x0000000c00c07947 */ /* 0x000fea0003800000 */
.L_x_7993:
[----:B------:R-:W0:Y:S02]  /*8f90*/  F2I.F64.TRUNC R29, R28 ;  /* 0x0000001c001d7311 */ /* 0x000e24000030d100 */
[----:B0-----:R0:W-:Y:S01]  /*8fa0*/  STG.E.U16 desc[UR36][R4.64], R29 ;  /* 0x0000001d04007986 */ /* 0x0011e2000c101524 */
[----:B------:R-:W-:Y:S05]  /*8fb0*/  BRA `(.L_x_7992) ;  /* 0x0000000c00b47947 */ /* 0x000fea0003800000 */
.L_x_7988:
        /* <DEDUP_REMOVED lines=13> */
.L_x_7996:
        /* <DEDUP_REMOVED lines=8> */
.L_x_7995:
        /* <DEDUP_REMOVED lines=14> */
.L_x_7998:
        /* <DEDUP_REMOVED lines=9> */
.L_x_7997:
[----:B------:R4:W-:Y:S01]  /*9280*/  STG.E.64 desc[UR36][R4.64], R28 ;  /* 0x0000001c04007986 */ /* 0x0009e2000c101b24 */
[----:B------:R-:W-:Y:S05]  /*9290*/  BRA `(.L_x_7992) ;  /* 0x0000000800fc7947 */ /* 0x000fea0003800000 */
.L_x_7987:
        /* <DEDUP_REMOVED lines=12> */
.L_x_8001:
[----:B------:R-:W-:-:S05]  /*9360*/  CS2R R30, SRZ ;  /* 0x00000000001e7805 */ /* 0x000fca000001ff00 */
[----:B------:R0:W-:Y:S01]  /*9370*/  STG.E.128 desc[UR36][R4.64], R28 ;  /* 0x0000001c04007986 */ /* 0x0001e2000c101d24 */
[----:B------:R-:W-:Y:S05]  /*9380*/  BRA `(.L_x_7992) ;  /* 0x0000000800c07947 */ /* 0x000fea0003800000 */
.L_x_8000:
        /* <DEDUP_REMOVED lines=25> */
.L_x_8005:
[----:B------:R-:W-:Y:S05]  /*9520*/  BSYNC B0 ;  /* 0x0000000000007941 */ /* 0x000fea0003800000 */
.L_x_8004:
[----:B------:R-:W-:-:S05]  /*9530*/  LOP3.LUT R7, R0, R7, RZ, 0xfc, !PT ;  /* 0x0000000700077212 */ /* 0x000fca00078efcff */
[----:B------:R0:W-:Y:S01]  /*9540*/  STG.E.U8 desc[UR36][R4.64], R7 ;  /* 0x0000000704007986 */ /* 0x0001e2000c101124 */
[----:B------:R-:W-:Y:S05]  /*9550*/  BRA `(.L_x_7992) ;  /* 0x00000008004c7947 */ /* 0x000fea0003800000 */
.L_x_8003:
        /* <DEDUP_REMOVED lines=17> */
.L_x_8007:
[----:B------:R-:W-:Y:S01]  /*9670*/  IMAD.MOV.U32 R0, RZ, RZ, 0x7f ;  /* 0x0000007fff007424 */ /* 0x000fe200078e00ff */
[----:B------:R-:W-:-:S04]  /*9680*/  ISETP.GT.U32.AND P0, PT, R3, 0x7f800000, PT ;  /* 0x7f8000000300780c */ /* 0x000fc80003f04070 */
[----:B------:R-:W-:-:S09]  /*9690*/  SEL R0, R0, 0x7c, P0 ;  /* 0x0000007c00007807 */ /* 0x000fd20000000000 */
.L_x_8008:
[----:B------:R-:W-:Y:S05]  /*96a0*/  BSYNC B0 ;  /* 0x0000000000007941 */ /* 0x000fea0003800000 */
.L_x_8006:
[----:B------:R-:W-:-:S04]  /*96b0*/  LOP3.LUT R3, R7, 0x80000000, RZ, 0xc0, !PT ;  /* 0x8000000007037812 */ /* 0x000fc800078ec0ff */
[----:B------:R-:W-:-:S04]  /*96c0*/  SHF.R.U32.HI R3, RZ, 0x18, R3 ;  /* 0x00000018ff037819 */ /* 0x000fc80000011603 */
[----:B------:R-:W-:-:S05]  /*96d0*/  LOP3.LUT R3, R0, R3, RZ, 0xfc, !PT ;  /* 0x0000000300037212 */ /* 0x000fca00078efcff */
[----:B------:R0:W-:Y:S01]  /*96e0*/  STG.E.U8 desc[UR36][R4.64], R3 ;  /* 0x0000000304007986 */ /* 0x0001e2000c101124 */
[----:B------:R-:W-:Y:S05]  /*96f0*/  BRA `(.L_x_7992) ;  /* 0x0000000400e47947 */ /* 0x000fea0003800000 */
.L_x_8002:
        /* <DEDUP_REMOVED lines=8> */
.L_x_7999:
        /* <DEDUP_REMOVED lines=11> */
.L_x_8011:
        /* <DEDUP_REMOVED lines=21> */
.L_x_8014:
[----:B------:R-:W-:-:S04]  /*9980*/  LOP3.LUT R0, R7, 0x80000000, RZ, 0xc0, !PT ;  /* 0x8000000007007812 */ /* 0x000fc800078ec0ff */
[----:B------:R-:W-:-:S04]  /*9990*/  SHF.R.U32.HI R0, RZ, 0x18, R0 ;  /* 0x00000018ff007819 */ /* 0x000fc80000011600 */
[----:B------:R-:W-:-:S07]  /*99a0*/  LOP3.LUT R0, R3, R0, RZ, 0xfc, !PT ;  /* 0x0000000003007212 */ /* 0x000fce00078efcff */
.L_x_8013:
[----:B------:R-:W-:Y:S05]  /*99b0*/  BSYNC B0 ;  /* 0x0000000000007941 */ /* 0x000fea0003800000 */
.L_x_8012:
[----:B------:R0:W-:Y:S01]  /*99c0*/  STG.E.U8 desc[UR36][R4.64], R0 ;  /* 0x0000000004007986 */ /* 0x0001e2000c101124 */
[----:B------:R-:W-:Y:S05]  /*99d0*/  BRA `(.L_x_7992) ;  /* 0x00000004002c7947 */ /* 0x000fea0003800000 */
.L_x_8010:
        /* <DEDUP_REMOVED lines=21> */
.L_x_8017:
[----:B------:R-:W-:-:S04]  /*9b30*/  LOP3.LUT R0, R7, 0x80000000, RZ, 0xc0, !PT ;  /* 0x8000000007007812 */ /* 0x000fc800078ec0ff */
[----:B------:R-:W-:-:S04]  /*9b40*/  SHF.R.U32.HI R0, RZ, 0x18, R0 ;  /* 0x00000018ff007819 */ /* 0x000fc80000011600 */
[----:B------:R-:W-:-:S07]  /*9b50*/  LOP3.LUT R0, R3, R0, RZ, 0xfc, !PT ;  /* 0x0000000003007212 */ /* 0x000fce00078efcff */
.L_x_8016:
[----:B------:R-:W-:Y:S05]  /*9b60*/  BSYNC B0 ;  /* 0x0000000000007941 */ /* 0x000fea0003800000 */
.L_x_8015:
[----:B------:R0:W-:Y:S01]  /*9b70*/  STG.E.U8 desc[UR36][R4.64], R0 ;  /* 0x0000000004007986 */ /* 0x0001e2000c101124 */
[----:B------:R-:W-:Y:S05]  /*9b80*/  BRA `(.L_x_7992) ;  /* 0x0000000000c07947 */ /* 0x000fea0003800000 */
.L_x_8009:
        /* <DEDUP_REMOVED lines=26> */
.L_x_7991:
        /* <DEDUP_REMOVED lines=16> */
.L_x_8020:
[----:B------:R-:W-:Y:S05]  /*9e30*/  BRA `(.L_x_7992) ;  /* 0x0000000000147947 */ /* 0x000fea0003800000 */
.L_x_8019:
[----:B------:R-:W0:Y:S02]  /*9e40*/  F2I.U64.F64.TRUNC R28, R28 ;  /* 0x0000001c001c7311 */ /* 0x000e24000030d800 */
[----:B0-----:R0:W-:Y:S01]  /*9e50*/  STG.E.64 desc[UR36][R4.64], R28 ;  /* 0x0000001c04007986 */ /* 0x0011e2000c101b24 */
[----:B------:R-:W-:Y:S05]  /*9e60*/  BRA `(.L_x_7992) ;  /* 0x0000000000087947 */ /* 0x000fea0003800000 */
.L_x_8018:
[----:B------:R-:W0:Y:S02]  /*9e70*/  F2I.U32.F64.TRUNC R29, R28 ;  /* 0x0000001c001d7311 */ /* 0x000e24000030d000 */
[----:B0-----:R0:W-:Y:S02]  /*9e80*/  STG.E desc[UR36][R4.64], R29 ;  /* 0x0000001d04007986 */ /* 0x0011e4000c101924 */
.L_x_7992:
        /* <DEDUP_REMOVED lines=24> */
.L_x_8024:
[----:B------:R-:W0:Y:S02]  /*a010*/  F2I.S64.F64.TRUNC R24, R24 ;  /* 0x0000001800187311 */ /* 0x000e24000030d900 */
[----:B0-----:R-:W-:-:S05]  /*a020*/  IMAD.MOV.U32 R3, RZ, RZ, R24 ;  /* 0x000000ffff037224 */ /* 0x001fca00078e0018 */
[----:B------:R0:W-:Y:S01]  /*a030*/  STG.E.U8 desc[UR36][R4.64], R3 ;  /* 0x0000000304007986 */ /* 0x0001e2000c101124 */
[----:B------:R-:W-:Y:S05]  /*a040*/  BRA `(.L_x_8026) ;  /* 0x0000000c00f07947 */ /* 0x000fea0003800000 */
.L_x_8023:
        /* <DEDUP_REMOVED lines=9> */
.L_x_8028:
[----:B------:R-:W0:Y:S02]  /*a0e0*/  F2I.F64.TRUNC R25, R24 ;  /* 0x0000001800197311 */ /* 0x000e24000030d100 */
[----:B0-----:R0:W-:Y:S01]  /*a0f0*/  STG.E desc[UR36][R4.64], R25 ;  /* 0x0000001904007986 */ /* 0x0011e2000c101924 */
[----:B------:R-:W-:Y:S05]  /*a100*/  BRA `(.L_x_8026) ;  /* 0x0000000c00c07947 */ /* 0x000fea0003800000 */
.L_x_8027:
[----:B------:R-:W0:Y:S02]  /*a110*/  F2I.F64.TRUNC R25, R24 ;  /* 0x0000001800197311 */ /* 0x000e24000030d100 */
[----:B0-----:R0:W-:Y:S01]  /*a120*/  STG.E.U16 desc[UR36][R4.64], R25 ;  /* 0x0000001904007986 */ /* 0x0011e2000c101524 */
[----:B------:R-:W-:Y:S05]  /*a130*/  BRA `(.L_x_8026) ;  /* 0x0000000c00b47947 */ /* 0x000fea0003800000 */
.L_x_8022:
        /* <DEDUP_REMOVED lines=13> */
.L_x_8030:
        /* <DEDUP_REMOVED lines=8> */
.L_x_8029:
        /* <DEDUP_REMOVED lines=14> */
.L_x_8032:
        /* <DEDUP_REMOVED lines=9> */
.L_x_8031:
[----:B------:R0:W-:Y:S01]  /*a400*/  STG.E.64 desc[UR36][R4.64], R24 ;  /* 0x0000001804007986 */ /* 0x0001e2000c101b24 */
[----:B------:R-:W-:Y:S05]  /*a410*/  BRA `(.L_x_8026) ;  /* 0x0000000800fc7947 */ /* 0x000fea0003800000 */
.L_x_8021:
        /* <DEDUP_REMOVED lines=12> */
.L_x_8035:
[----:B------:R-:W-:-:S05]  /*a4e0*/  CS2R R26, SRZ ;  /* 0x00000000001a7805 */ /* 0x000fca000001ff00 */
[----:B------:R0:W-:Y:S01]  /*a4f0*/  STG.E.128 desc[UR36][R4.64], R24 ;  /* 0x0000001804007986 */ /* 0x0001e2000c101d24 */
[----:B------:R-:W-:Y:S05]  /*a500*/  BRA `(.L_x_8026) ;  /* 0x0000000800c07947 */ /* 0x000fea0003800000 */
.L_x_8034:
        /* <DEDUP_REMOVED lines=25> */
.L_x_8039:
[----:B------:R-:W-:Y:S05]  /*a6a0*/  BSYNC B0 ;  /* 0x0000000000007941 */ /* 0x000fea0003800000 */
.L_x_8038:
[----:B------:R-:W-:-:S05]  /*a6b0*/  LOP3.LUT R7, R0, R7, RZ, 0xfc, !PT ;  /* 0x0000000700077212 */ /* 0x000fca00078efcff */
[----:B------:R0:W-:Y:S01]  /*a6c0*/  STG.E.U8 desc[UR36][R4.64], R7 ;  /* 0x0000000704007986 */ /* 0x0001e2000c101124 */
[----:B------:R-:W-:Y:S05]  /*a6d0*/  BRA `(.L_x_8026) ;  /* 0x00000008004c7947 */ /* 0x000fea0003800000 */
.L_x_8037:
        /* <DEDUP_REMOVED lines=17> */
.L_x_8041:
[----:B------:R-:W-:Y:S01]  /*a7f0*/  IMAD.MOV.U32 R0, RZ, RZ, 0x7f ;  /* 0x0000007fff007424 */ /* 0x000fe200078e00ff */
[----:B------:R-:W-:-:S04]  /*a800*/  ISETP.GT.U32.AND P0, PT, R3, 0x7f800000, PT ;  /* 0x7f8000000300780c */ /* 0x000fc80003f04070 */
[----:B------:R-:W-:-:S09]  /*a810*/  SEL R0, R0, 0x7c, P0 ;  /* 0x0000007c00007807 */ /* 0x000fd20000000000 */
.L_x_8042:
[----:B------:R-:W-:Y:S05]  /*a820*/  BSYNC B0 ;  /* 0x0000000000007941 */ /* 0x000fea0003800000 */
.L_x_8040:
[----:B------:R-:W-:-:S04]  /*a830*/  LOP3.LUT R3, R7, 0x80000000, RZ, 0xc0, !PT ;  /* 0x8000000007037812 */ /* 0x000fc800078ec0ff */
[----:B------:R-:W-:-:S04]  /*a840*/  SHF.R.U32.HI R3, RZ, 0x18, R3 ;  /* 0x00000018ff037819 */ /* 0x000fc80000011603 */
[----:B------:R-:W-:-:S05]  /*a850*/  LOP3.LUT R3, R0, R3, RZ, 0xfc, !PT ;  /* 0x0000000300037212 */ /* 0x000fca00078efcff */
[----:B------:R0:W-:Y:S01]  /*a860*/  STG.E.U8 desc[UR36][R4.64], R3 ;  /* 0x0000000304007986 */ /* 0x0001e2000c101124 */
[----:B------:R-:W-:Y:S05]  /*a870*/  BRA `(.L_x_8026) ;  /* 0x0000000400e47947 */ /* 0x000fea0003800000 */
.L_x_8036:
        /* <DEDUP_REMOVED lines=8> */
.L_x_8033:
        /* <DEDUP_REMOVED lines=11> */
.L_x_8045:
        /* <DEDUP_REMOVED lines=21> */
.L_x_8048:
[----:B------:R-:W-:-:S04]  /*ab00*/  LOP3.LUT R0, R7, 0x80000000, RZ, 0xc0, !PT ;  /* 0x8000000007007812 */ /* 0x000fc800078ec0ff */
[----:B------:R-:W-:-:S04]  /*ab10*/  SHF.R.U32.HI R0, RZ, 0x18, R0 ;  /* 0x00000018ff007819 */ /* 0x000fc80000011600 */
[----:B------:R-:W-:-:S07]  /*ab20*/  LOP3.LUT R0, R3, R0, RZ, 0xfc, !PT ;  /* 0x0000000003007212 */ /* 0x000fce00078efcff */
.L_x_8047:
[----:B------:R-:W-:Y:S05]  /*ab30*/  BSYNC B0 ;  /* 0x0000000000007941 */ /* 0x000fea0003800000 */
.L_x_8046:
[----:B------:R0:W-:Y:S01]  /*ab40*/  STG.E.U8 desc[UR36][R4.64], R0 ;  /* 0x0000000004007986 */ /* 0x0001e2000c101124 */
[----:B------:R-:W-:Y:S05]  /*ab50*/  BRA `(.L_x_8026) ;  /* 0x00000004002c7947 */ /* 0x000fea0003800000 */
.L_x_8044:
        /* <DEDUP_REMOVED lines=21> */
.L_x_8051:
[----:B------:R-:W-:-:S04]  /*acb0*/  LOP3.LUT R0, R7, 0x80000000, RZ, 0xc0, !PT ;  /* 0x8000000007007812 */ /* 0x000fc800078ec0ff */
[----:B------:R-:W-:-:S04]  /*acc0*/  SHF.R.U32.HI R0, RZ, 0x18, R0 ;  /* 0x00000018ff007819 */ /* 0x000fc80000011600 */
[----:B------:R-:W-:-:S07]  /*acd0*/  LOP3.LUT R0, R3, R0, RZ, 0xfc, !PT ;  /* 0x0000000003007212 */ /* 0x000fce00078efcff */
.L_x_8050:
[----:B------:R-:W-:Y:S05]  /*ace0*/  BSYNC B0 ;  /* 0x0000000000007941 */ /* 0x000fea0003800000 */
.L_x_8049:
[----:B------:R0:W-:Y:S01]  /*acf0*/  STG.E.U8 desc[UR36][R4.64], R0 ;  /* 0x0000000004007986 */ /* 0x0001e2000c101124 */
[----:B------:R-:W-:Y:S05]  /*ad00*/  BRA `(.L_x_8026) ;  /* 0x0000000000c07947 */ /* 0x000fea0003800000 */
.L_x_8043:
        /* <DEDUP_REMOVED lines=26> */
.L_x_8025:
        /* <DEDUP_REMOVED lines=16> */
.L_x_8054:
[----:B------:R-:W-:Y:S05]  /*afb0*/  BRA `(.L_x_8026) ;  /* 0x0000000000147947 */ /* 0x000fea0003800000 */
.L_x_8053:
[----:B------:R-:W0:Y:S02]  /*afc0*/  F2I.U64.F64.TRUNC R24, R24 ;  /* 0x0000001800187311 */ /* 0x000e24000030d800 */
[----:B0-----:R0:W-:Y:S01]  /*afd0*/  STG.E.64 desc[UR36][R4.64], R24 ;  /* 0x0000001804007986 */ /* 0x0011e2000c101b24 */
[----:B------:R-:W-:Y:S05]  /*afe0*/  BRA `(.L_x_8026) ;  /* 0x0000000000087947 */ /* 0x000fea0003800000 */
.L_x_8052:
[----:B------:R-:W0:Y:S02]  /*aff0*/  F2I.U32.F64.TRUNC R25, R24 ;  /* 0x0000001800197311 */ /* 0x000e24000030d000 */
[----:B0-----:R0:W-:Y:S02]  /*b000*/  STG.E desc[UR36][R4.64], R25 ;  /* 0x0000001904007986 */ /* 0x0011e4000c101924 */
.L_x_8026:
[----:B------:R-:W-:-:S07]  /*b010*/  VIADD R22, R22, 0x80 ;  /* 0x0000008016167836 */ /* 0x000fce0000000000 */
.L_x_7986:
[----:B------:R-:W-:Y:S05]  /*b020*/  BSYNC B6 ;  /* 0x0000000000067941 */ /* 0x000fea0003800000 */
.L_x_7985:
        /* <DEDUP_REMOVED lines=20> */
[----:B0-----:R-:W-:Y:S01]  /*b170*/  STG.E.U8 desc[UR36][R4.64], R17 ;  /* 0x0000001104007986 */ /* 0x001fe2000c101124 */
[----:B------:R-:W-:Y:S05]  /*b180*/  EXIT ;  /* 0x000000000000794d */ /* 0x000fea0003800000 */
.L_x_8058:
[----:B------:R-:W0:Y:S02]  /*b190*/  F2I.S64.F64.TRUNC R16, R16 ;  /* 0x0000001000107311 */ /* 0x000e24000030d900 */
[----:B0-----:R-:W-:-:S05]  /*b1a0*/  IMAD.MOV.U32 R3, RZ, RZ, R16 ;  /* 0x000000ffff037224 */ /* 0x001fca00078e0010 */
[----:B------:R-:W-:Y:S01]  /*b1b0*/  STG.E.U8 desc[UR36][R4.64], R3 ;  /* 0x0000000304007986 */ /* 0x000fe2000c101124 */
[----:B------:R-:W-:Y:S05]  /*b1c0*/  EXIT ;  /* 0x000000000000794d */ /* 0x000fea0003800000 */
.L_x_8057:
[----:B------:R-:W-:-:S13]  /*b1d0*/  ISETP.NE.AND P0, PT, R0, 0x2, PT ;  /* 0x000000020000780c */ /* 0x000fda0003f05270 */
[----:B------:R-:W-:Y:S05]  /*b1e0*/  @!P0 BRA `(.L_x_8060) ;  /* 0x0000000000288947 */ /* 0x000fea0003800000 */
[----:B------:R-:W-:-:S13]  /*b1f0*/  ISETP.NE.AND P0, PT, R0, 0x3, PT ;  /* 0x000000030000780c */ /* 0x000fda0003f05270 */
[----:B------:R-:W-:Y:S05]  /*b200*/  @!P0 BRA `(.L_x_8061) ;  /* 0x0000000000148947 */ /* 0x000fea0003800000 */
[----:B------:R-:W-:-:S13]  /*b210*/  ISETP.NE.AND P0, PT, R0, 0x4, PT ;  /* 0x000000040000780c */ /* 0x000fda0003f05270 */
[----:B------:R-:W-:Y:S05]  /*b220*/  @P0 BRA `(.L_x_8059) ;  /* 0x0000000c00880947 */ /* 0x000fea0003800000 */
[----:B------:R-:W0:Y:S02]  /*b230*/  F2I.S64.F64.TRUNC R16, R16 ;  /* 0x0000001000107311 */ /* 0x000e24000030d900 */
[----:B0-----:R-:W-:Y:S01]  /*b240*/  STG.E.64 desc[UR36][R4.64], R16 ;  /* 0x0000001004007986 */ /* 0x001fe2000c101b24 */
[----:B------:R-:W-:Y:S05]  /*b250*/  EXIT ;  /* 0x000000000000794d */ /* 0x000fea0003800000 */
.L_x_8061:
[----:B------:R-:W0:Y:S02]  /*b260*/  F2I.F64.TRUNC R17, R16 ;  /* 0x0000001000117311 */ /* 0x000e24000030d100 */
[----:B0-----:R-:W-:Y:S01]  /*b270*/  STG.E desc[UR36][R4.64], R17 ;  /* 0x0000001104007986 */ /* 0x001fe2000c101924 */
[----:B------:R-:W-:Y:S05]  /*b280*/  EXIT ;  /* 0x000000000000794d */ /* 0x000fea0003800000 */
.L_x_8060:
[----:B------:R-:W0:Y:S02]  /*b290*/  F2I.F64.TRUNC R17, R16 ;  /* 0x0000001000117311 */ /* 0x000e24000030d100 */
[----:B0-----:R-:W-:Y:S01]  /*b2a0*/  STG.E.U16 desc[UR36][R4.64], R17 ;  /* 0x0000001104007986 */ /* 0x001fe2000c101524 */
[----:B------:R-:W-:Y:S05]  /*b2b0*/  EXIT ;  /* 0x000000000000794d */ /* 0x000fea0003800000 */
.L_x_8056:
        /* <DEDUP_REMOVED lines=11> */
[----:B------:R-:W-:Y:S01]  /*b370*/  STG.E desc[UR36][R4.64], R3 ;  /* 0x0000000304007986 */ /* 0x000fe2000c101924 */
[----:B------:R-:W-:Y:S05]  /*b380*/  EXIT ;  /* 0x000000000000794d */ /* 0x000fea0003800000 */
.L_x_8063:
[----:B------:R-:W-:Y:S01]  /*b390*/  UMOV UR4, 0xf0000000 ;  /* 0xf000000000047882 */ /* 0x000fe20000000000 */
[----:B------:R-:W-:Y:S01]  /*b3a0*/  UMOV UR5, 0x380fffff ;  /* 0x380fffff00057882 */ /* 0x000fe20000000000 */
[----:B------:R-:W0:Y:S01]  /*b3b0*/  F2F.F32.F64 R0, R16 ;  /* 0x0000001000007310 */ /* 0x000e220000301000 */
[----:B------:R-:W-:-:S14]  /*b3c0*/  DSETP.GEU.AND P0, PT, |R16|, UR4, PT ;  /* 0x0000000410007e2a */ /* 0x000fdc000bf0e200 */
[----:B0-----:R-:W-:-:S05]  /*b3d0*/  @!P0 FMUL R0, R0, 1.175494350822287508e-38 ;  /* 0x0080000000008820 */ /* 0x001fca0000400000 */
[----:B------:R-:W-:-:S05]  /*b3e0*/  F2FP.F16.F32.PACK_AB R0, RZ, R0 ;  /* 0x00000000ff00723e */ /* 0x000fca00000000ff */
[----:B------:R-:W-:Y:S01]  /*b3f0*/  STG.E.U16 desc[UR36][R4.64], R0 ;  /* 0x0000000004007986 */ /* 0x000fe2000c101524 */
[----:B------:R-:W-:Y:S05]  /*b400*/  EXIT ;  /* 0x000000000000794d */ /* 0x000fea0003800000 */
.L_x_8062:
        /* <DEDUP_REMOVED lines=12> */
[----:B------:R-:W-:Y:S01]  /*b4d0*/  STG.E.64 desc[UR36][R4.64], R2 ;  /* 0x0000000204007986 */ /* 0x000fe2000c101b24 */
[----:B------:R-:W-:Y:S05]  /*b4e0*/  EXIT ;  /* 0x000000000000794d */ /* 0x000fea0003800000 */
.L_x_8065:
[----:B------:R-:W-:Y:S01]  /*b4f0*/  UMOV UR4, 0xf0000000 ;  /* 0xf000000000047882 */ /* 0x000fe20000000000 */
[----:B------:R-:W-:Y:S01]  /*b500*/  UMOV UR5, 0x380fffff ;  /* 0x380fffff00057882 */ /* 0x000fe20000000000 */
[----:B------:R-:W0:Y:S01]  /*b510*/  F2F.F32.F64 R0, R16 ;  /* 0x0000001000007310 */ /* 0x000e220000301000 */
[----:B------:R-:W-:-:S14]  /*b520*/  DSETP.GEU.AND P0, PT, |R16|, UR4, PT ;  /* 0x0000000410007e2a */ /* 0x000fdc000bf0e200 */
[----:B0-----:R-:W-:-:S05]  /*b530*/  @!P0 FMUL R0, R0, 1.175494350822287508e-38 ;  /* 0x0080000000008820 */ /* 0x001fca0000400000 */
[----:B------:R-:W-:-:S04]  /*b540*/  F2FP.F16.F32.PACK_AB R3, RZ, R0 ;  /* 0x00000000ff03723e */ /* 0x000fc800000000ff */
[----:B------:R-:W-:-:S05]  /*b550*/  PRMT R3, R3, 0x5410, RZ ;  /* 0x0000541003037816 */ /* 0x000fca00000000ff */
[----:B------:R-:W-:Y:S01]  /*b560*/  STG.E desc[UR36][R4.64], R3 ;  /* 0x0000000304007986 */ /* 0x000fe2000c101924 */
[----:B------:R-:W-:Y:S05]  /*b570*/  EXIT ;  /* 0x000000000000794d */ /* 0x000fea0003800000 */
.L_x_8064:
[----:B------:R-:W-:Y:S01]  /*b580*/  STG.E.64 desc[UR36][R4.64], R16 ;  /* 0x0000001004007986 */ /* 0x000fe2000c101b24 */
[----:B------:R-:W-:Y:S05]  /*b590*/  EXIT ;  /* 0x000000000000794d */ /* 0x000fea0003800000 */
.L_x_8055:
        /* <DEDUP_REMOVED lines=12> */
.L_x_8068:
[----:B------:R-:W-:-:S05]  /*b660*/  CS2R R18, SRZ ;  /* 0x0000000000127805 */ /* 0x000fca000001ff00 */
[----:B------:R-:W-:Y:S01]  /*b670*/  STG.E.128 desc[UR36][R4.64], R16 ;  /* 0x0000001004007986 */ /* 0x000fe2000c101d24 */
[----:B------:R-:W-:Y:S05]  /*b680*/  EXIT ;  /* 0x000000000000794d */ /* 0x000fea0003800000 */
.L_x_8067:
        /* <DEDUP_REMOVED lines=25> */
.L_x_8072:
[----:B------:R-:W-:Y:S05]  /*b820*/  BSYNC B0 ;  /* 0x0000000000007941 */ /* 0x000fea0003800000 */
.L_x_8071:
[----:B------:R-:W-:-:S05]  /*b830*/  LOP3.LUT R3, R0, R3, RZ, 0xfc, !PT ;  /* 0x0000000300037212 */ /* 0x000fca00078efcff */
[----:B------:R-:W-:Y:S01]  /*b840*/  STG.E.U8 desc[UR36][R4.64], R3 ;  /* 0x0000000304007986 */ /* 0x000fe2000c101124 */
[----:B------:R-:W-:Y:S05]  /*b850*/  EXIT ;  /* 0x000000000000794d */ /* 0x000fea0003800000 */
.L_x_8070:
        /* <DEDUP_REMOVED lines=17> */
.L_x_8074:
[----:B------:R-:W-:Y:S01]  /*b970*/  IMAD.MOV.U32 R0, RZ, RZ, 0x7f ;  /* 0x0000007fff007424 */ /* 0x000fe200078e00ff */
[----:B------:R-:W-:-:S04]  /*b980*/  ISETP.GT.U32.AND P0, PT, R2, 0x7f800000, PT ;  /* 0x7f8000000200780c */ /* 0x000fc80003f04070 */
[----:B------:R-:W-:-:S09]  /*b990*/  SEL R0, R0, 0x7c, P0 ;  /* 0x0000007c00007807 */ /* 0x000fd20000000000 */
.L_x_8075:
[----:B------:R-:W-:Y:S05]  /*b9a0*/  BSYNC B0 ;  /* 0x0000000000007941 */ /* 0x000fea0003800000 */
.L_x_8073:
[----:B------:R-:W-:-:S04]  /*b9b0*/  LOP3.LUT R2, R3, 0x80000000, RZ, 0xc0, !PT ;  /* 0x8000000003027812 */ /* 0x000fc800078ec0ff */
[----:B------:R-:W-:-:S04]  /*b9c0*/  SHF.R.U32.HI R3, RZ, 0x18, R2 ;  /* 0x00000018ff037819 */ /* 0x000fc80000011602 */
[----:B------:R-:W-:-:S05]  /*b9d0*/  LOP3.LUT R3, R0, R3, RZ, 0xfc, !PT ;  /* 0x0000000300037212 */ /* 0x000fca00078efcff */
[----:B------:R-:W-:Y:S01]  /*b9e0*/  STG.E.U8 desc[UR36][R4.64], R3 ;  /* 0x0000000304007986 */ /* 0x000fe2000c101124 */
[----:B------:R-:W-:Y:S05]  /*b9f0*/  EXIT ;  /* 0x000000000000794d */ /* 0x000fea0003800000 */
.L_x_8069:
[----:B------:R-:W-:Y:S01]  /*ba00*/  UMOV UR4, 0xf0000000 ;  /* 0xf000000000047882 */ /* 0x000fe20000000000 */
[----:B------:R-:W-:Y:S01]  /*ba10*/  UMOV UR5, 0x380fffff ;  /* 0x380fffff00057882 */ /* 0x000fe20000000000 */
[----:B------:R-:W0:Y:S01]  /*ba20*/  F2F.F32.F64 R0, R16 ;  /* 0x0000001000007310 */ /* 0x000e220000301000 */
[----:B------:R-:W-:-:S14]  /*ba30*/  DSETP.GEU.AND P0, PT, |R16|, UR4, PT ;  /* 0x0000000410007e2a */ /* 0x000fdc000bf0e200 */
[----:B0-----:R-:W-:-:S05]  /*ba40*/  @!P0 FMUL R0, R0, 1.175494350822287508e-38 ;  /* 0x0080000000008820 */ /* 0x001fca0000400000 */
[----:B------:R-:W-:-:S05]  /*ba50*/  F2FP.BF16.F32.PACK_AB R0, RZ, R0 ;  /* 0x00000000ff00723e */ /* 0x000fca00000010ff */
[----:B------:R-:W-:Y:S01]  /*ba60*/  STG.E.U16 desc[UR36][R4.64], R0 ;  /* 0x0000000004007986 */ /* 0x000fe2000c101524 */
[----:B------:R-:W-:Y:S05]  /*ba70*/  EXIT ;  /* 0x000000000000794d */ /* 0x000fea0003800000 */
.L_x_8066:
        /* <DEDUP_REMOVED lines=9> */
[----:B0-----:R-:W-:Y:S01]  /*bb10*/  STG.E.U16 desc[UR36][R4.64], R17 ;  /* 0x0000001104007986 */ /* 0x001fe2000c101524 */
[----:B------:R-:W-:Y:S05]  /*bb20*/  EXIT ;  /* 0x000000000000794d */ /* 0x000fea0003800000 */
.L_x_8078:
        /* <DEDUP_REMOVED lines=21> */
.L_x_8081:
[----:B------:R-:W-:-:S04]  /*bc80*/  LOP3.LUT R2, R7, 0x80000000, RZ, 0xc0, !PT ;  /* 0x8000000007027812 */ /* 0x000fc800078ec0ff */
[----:B------:R-:W-:-:S04]  /*bc90*/  SHF.R.U32.HI R3, RZ, 0x18, R2 ;  /* 0x00000018ff037819 */ /* 0x000fc80000011602 */
[----:B------:R-:W-:-:S04]  /*bca0*/  LOP3.LUT R0, R0, R3, RZ, 0xfc, !PT ;  /* 0x0000000300007212 */ /* 0x000fc800078efcff */
[----:B------:R-:W-:-:S07]  /*bcb0*/  PRMT R2, R0, 0x7610, R2 ;  /* 0x0000761000027816 */ /* 0x000fce0000000002 */
.L_x_8080:
[----:B------:R-:W-:Y:S05]  /*bcc0*/  BSYNC B0 ;  /* 0x0000000000007941 */ /* 0x000fea0003800000 */
.L_x_8079:
[----:B------:R-:W-:Y:S01]  /*bcd0*/  STG.E.U8 desc[UR36][R4.64], R2 ;  /* 0x0000000204007986 */ /* 0x000fe2000c101124 */
[----:B------:R-:W-:Y:S05]  /*bce0*/  EXIT ;  /* 0x000000000000794d */ /* 0x000fea0003800000 */
.L_x_8077:
        /* <DEDUP_REMOVED lines=21> */
.L_x_8084:
[----:B------:R-:W-:-:S04]  /*be40*/  LOP3.LUT R2, R7, 0x80000000, RZ, 0xc0, !PT ;  /* 0x8000000007027812 */ /* 0x000fc800078ec0ff */
[----:B------:R-:W-:-:S04]  /*be50*/  SHF.R.U32.HI R3, RZ, 0x18, R2 ;  /* 0x00000018ff037819 */ /* 0x000fc80000011602 */
[----:B------:R-:W-:-:S04]  /*be60*/  LOP3.LUT R0, R0, R3, RZ, 0xfc, !PT ;  /* 0x0000000300007212 */ /* 0x000fc800078efcff */
[----:B------:R-:W-:-:S07]  /*be70*/  PRMT R2, R0, 0x7610, R2 ;  /* 0x0000761000027816 */ /* 0x000fce0000000002 */
.L_x_8083:
[----:B------:R-:W-:Y:S05]  /*be80*/  BSYNC B0 ;  /* 0x0000000000007941 */ /* 0x000fea0003800000 */
.L_x_8082:
[----:B------:R-:W-:Y:S01]  /*be90*/  STG.E.U8 desc[UR36][R4.64], R2 ;  /* 0x0000000204007986 */ /* 0x000fe2000c101124 */
[----:B------:R-:W-:Y:S05]  /*bea0*/  EXIT ;  /* 0x000000000000794d */ /* 0x000fea0003800000 */
.L_x_8076:
        /* <DEDUP_REMOVED lines=26> */
.L_x_8059:
        /* <DEDUP_REMOVED lines=16> */
.L_x_8087:
[----:B------:R-:W-:Y:S05]  /*c150*/  EXIT ;  /* 0x000000000000794d */ /* 0x000fea0003800000 */
.L_x_8086:
[----:B------:R-:W0:Y:S02]  /*c160*/  F2I.U64.F64.TRUNC R16, R16 ;  /* 0x0000001000107311 */ /* 0x000e24000030d800 */
[----:B0-----:R-:W-:Y:S01]  /*c170*/  STG.E.64 desc[UR36][R4.64], R16 ;  /* 0x0000001004007986 */ /* 0x001fe2000c101b24 */
[----:B------:R-:W-:Y:S05]  /*c180*/  EXIT ;  /* 0x000000000000794d */ /* 0x000fea0003800000 */
.L_x_8085:
[----:B------:R-:W0:Y:S02]  /*c190*/  F2I.U32.F64.TRUNC R17, R16 ;  /* 0x0000001000117311 */ /* 0x000e24000030d000 */
[----:B0-----:R-:W-:Y:S01]  /*c1a0*/  STG.E desc[UR36][R4.64], R17 ;  /* 0x0000001104007986 */ /* 0x001fe2000c101924 */
[----:B------:R-:W-:Y:S05]  /*c1b0*/  EXIT ;  /* 0x000000000000794d */ /* 0x000fea0003800000 */
.L_x_8088:
        /* <DEDUP_REMOVED lines=12> */
.L_x_11786:


//--------------------- .text._ZN2at6native18elementwise_kernelILi128ELi2EZNS0_22gpu_kernel_impl_nocastIZNS0_43_GLOBAL__N__7cc8d1ed_10_Dropout_cu_0e96ed3819masked_scale_kernelIhddEEvRNS_6TensorERKS5_S8_T1_EUldhE_EEvRNS_18TensorIteratorBaseERKT_EUliE_EEviS9_ --------------------------
	.section	.text._ZN2at6native18elementwise_kernelILi128ELi2EZNS0_22gpu_kernel_impl_nocastIZNS0_43_GLOBAL__N__7cc8d1ed_10_Dropout_cu_0e96ed3819masked_scale_kernelIhddEEvRNS_6TensorERKS5_S8_T1_EUldhE_EEvRNS_18TensorIteratorBaseERKT_EUliE_EEviS9_,"ax",@progbits
	.align	128
        .global         _ZN2at6native18elementwise_kernelILi128ELi2EZNS0_22gpu_kernel_impl_nocastIZNS0_43_GLOBAL__N__7cc8d1ed_10_Dropout_cu_0e96ed3819masked_scale_kernelIhddEEvRNS_6TensorERKS5_S8_T1_EUldhE_EEvRNS_18TensorIteratorBaseERKT_EUliE_EEviS9_
        .type           _ZN2at6native18elementwise_kernelILi128ELi2EZNS0_22gpu_kernel_impl_nocastIZNS0_43_GLOBAL__N__7cc8d1ed_10_Dropout_cu_0e96ed3819masked_scale_kernelIhddEEvRNS_6TensorERKS5_S8_T1_EUldhE_EEvRNS_18TensorIteratorBaseERKT_EUliE_EEviS9_,@function
        .size           _ZN2at6native18elementwise_kernelILi128ELi2EZNS0_22gpu_kernel_impl_nocastIZNS0_43_GLOBAL__N__7cc8d1ed_10_Dropout_cu_0e96ed3819masked_scale_kernelIhddEEvRNS_6TensorERKS5_S8_T1_EUldhE_EEvRNS_18TensorIteratorBaseERKT_EUliE_EEviS9_,(.L_x_11787 - _ZN2at6native18elementwise_kernelILi128ELi2EZNS0_22gpu_kernel_impl_nocastIZNS0_43_GLOBAL__N__7cc8d1ed_10_Dropout_cu_0e96ed3819masked_scale_kernelIhddEEvRNS_6TensorERKS5_S8_T1_EUldhE_EEvRNS_18TensorIteratorBaseERKT_EUliE_EEviS9_)
        .other          _ZN2at6native18elementwise_kernelILi128ELi2EZNS0_22gpu_kernel_impl_nocastIZNS0_43_GLOBAL__N__7cc8d1ed_10_Dropout_cu_0e96ed3819masked_scale_kernelIhddEEvRNS_6TensorERKS5_S8_T1_EUldhE_EEvRNS_18TensorIteratorBaseERKT_EUliE_EEviS9_,@"STO_CUDA_ENTRY STV_DEFAULT"
_ZN2at6native18elementwise_kernelILi128ELi2EZNS0_22gpu_kernel_impl_nocastIZNS0_43_GLOBAL__N__7cc8d1ed_10_Dropout_cu_0e96ed3819masked_scale_kernelIhddEEvRNS_6TensorERKS5_S8_T1_EUldhE_EEvRNS_18TensorIteratorBaseERKT_EUliE_EEviS9_:
.text._ZN2at6native18elementwise_kernelILi128ELi2EZNS0_22gpu_kernel_impl_nocastIZNS0_43_GLOBAL__N__7cc8d1ed_10_Dropout_cu_0e96ed3819masked_scale_kernelIhddEEvRNS_6TensorERKS5_S8_T1_EUldhE_EEvRNS_18TensorIteratorBaseERKT_EUliE_EEviS9_:
        /* <DEDUP_REMOVED lines=363> */
.L_x_8091:
[----:B------:R-:W-:Y:S01]  /*16b0*/  ULDC.64 UR8, c[0x0][0x488] ;  /* 0x0001220000087ab9 */ /* 0x000fe20000000a00 */
[----:B------:R-:W-:Y:S01]  /*16c0*/  ULDC.64 UR10, c[0x0][0x490] ;  /* 0x00012400000a7ab9 */ /* 0x000fe20000000a00 */
[----:B------:R-:W-:-:S04]  /*16d0*/  IADD3 R8, P0, R4, UR8, RZ ;  /* 0x0000000804087c10 */ /* 0x000fc8000ff1e0ff */
[----:B------:R-:W-:Y:S01]  /*16e0*/  IADD3.X R9, RZ, UR9, RZ, P0, !PT ;  /* 0x00000009ff097c10 */ /* 0x000fe200087fe4ff */
[----:B------:R-:W-:-:S04]  /*16f0*/  ULDC.64 UR8, c[0x0][0x480] ;  /* 0x0001200000087ab9 */ /* 0x000fc80000000a00 */
[----:B------:R0:W2:Y:S01]  /*1700*/  LDG.E.U8 R8, desc[UR4][R8.64] ;  /* 0x0000000408087981 */ /* 0x0000a2000c1e1100 */
[----:B------:R-:W-:-:S04]  /*1710*/  IADD3 R6, P0, R2, UR8, RZ ;  /* 0x0000000802067c10 */ /* 0x000fc8000ff1e0ff */
[----:B------:R-:W-:Y:S01]  /*1720*/  IADD3.X R7, RZ, UR9, RZ, P0, !PT ;  /* 0x00000009ff077c10 */ /* 0x000fe200087fe4ff */
[----:B------:R-:W-:-:S05]  /*1730*/  ULDC.64 UR8, c[0x0][0x478] ;  /* 0x00011e0000087ab9 */ /* 0x000fca0000000a00 */
[----:B------:R-:W3:Y:S01]  /*1740*/  LDG.E.64 R6, desc[UR4][R6.64] ;  /* 0x0000000406067981 */ /* 0x000ee2000c1e1b00 */
[----:B0-----:R-:W-:Y:S02]  /*1750*/  IADD3 R9, R0, 0x80, RZ ;  /* 0x0000008000097810 */ /* 0x001fe40007ffe0ff */
[----:B--2---:R-:W-:-:S05]  /*1760*/  I2FP.F32.U32 R2, R8 ;  /* 0x0000000800027245 */ /* 0x004fca0000201000 */
[----:B------:R-:W-:Y:S01]  /*1770*/  FMUL.FTZ R10, R2, 1 ;  /* 0x3f800000020a7820 */ /* 0x000fe20000410000 */
[----:B------:R-:W-:-:S03]  /*1780*/  IADD3 R2, P0, R3, UR8, RZ ;  /* 0x0000000803027c10 */ /* 0x000fc6000ff1e0ff */
[----:B------:R-:W3:Y:S01]  /*1790*/  F2F.F64.F32 R4, R10 ;  /* 0x0000000a00047310 */ /* 0x000ee20000201800 */
[----:B------:R-:W-:Y:S01]  /*17a0*/  IADD3.X R3, RZ, UR9, RZ, P0, !PT ;  /* 0x00000009ff037c10 */ /* 0x000fe200087fe4ff */
[----:B---3--:R-:W-:-:S08]  /*17b0*/  DMUL R4, R4, R6 ;  /* 0x0000000604047228 */ /* 0x008fd00000000000 */
[----:B------:R-:W-:-:S07]  /*17c0*/  DMUL R4, R4, UR10 ;  /* 0x0000000a04047c28 */ /* 0x000fce0008000000 */
[----:B------:R0:W-:Y:S04]  /*17d0*/  STG.E.64 desc[UR4][R2.64], R4 ;  /* 0x0000000402007986 */ /* 0x0001e8000c101b04 */
.L_x_8090:
[----:B------:R-:W-:Y:S05]  /*17e0*/  BSYNC B0 ;  /* 0x0000000000007941 */ /* 0x000fea0003800000 */
.L_x_8089:
[----:B------:R-:W-:-:S13]  /*17f0*/  ISETP.GE.AND P0, PT, R9, UR6, PT ;  /* 0x0000000609007c0c */ /* 0x000fda000bf06270 */
[----:B------:R-:W-:Y:S05]  /*1800*/  @P0 EXIT ;  /* 0x000000000000094d */ /* 0x000fea0003800000 */
[----:B------:R-:W1:Y:S01]  /*1810*/  LDC R8, c[0x0][0x218] ;  /* 0x00008600ff087b82 */ /* 0x000e620000000800 */
[----:B0-----:R-:W-:Y:S02]  /*1820*/  CS2R R2, SRZ ;  /* 0x0000000000027805 */ /* 0x001fe4000001ff00 */
[----:B------:R-:W-:Y:S02]  /*1830*/  MOV R0, RZ ;  /* 0x000000ff00007202 */ /* 0x000fe40000000f00 */
[----:B-1----:R-:W-:-:S13]  /*1840*/  ISETP.NE.AND P0, PT, R8, RZ, PT ;  /* 0x000000ff0800720c */ /* 0x002fda0003f05270 */
[----:B------:R-:W-:Y:S05]  /*1850*/  @!P0 BRA `(.L_x_8092) ;  /* 0x0000001400708947 */ /* 0x000fea0003800000 */
[----:B------:R-:W-:Y:S01]  /*1860*/  HFMA2.MMA R2, -RZ, RZ, 0, 0 ;  /* 0x00000000ff027435 */ /* 0x000fe200000001ff */
[----:B------:R-:W-:Y:S01]  /*1870*/  MOV R3, R9 ;  /* 0x0000000900037202 */ /* 0x000fe20000000f00 */
[----:B------:R-:W-:Y:S01]  /*1880*/  ULDC.64 UR6, c[0x0][0x220] ;  /* 0x0000880000067ab9 */ /* 0x000fe20000000a00 */
[----:B------:R-:W-:Y:S01]  /*1890*/  ISETP.NE.AND P0, PT, R8, 0x1, PT ;  /* 0x000000010800780c */ /* 0x000fe20003f05270 */
[----:B------:R-:W-:-:S06]  /*18a0*/  ULDC UR8, c[0x0][0x350] ;  /* 0x0000d40000087ab9 */ /* 0x000fcc0000000800 */
        /* <DEDUP_REMOVED lines=343> */
.L_x_8092:
[----:B------:R-:W-:Y:S01]  /*2e20*/  ULDC.64 UR6, c[0x0][0x488] ;  /* 0x0001220000067ab9 */ /* 0x000fe20000000a00 */
[----:B------:R-:W-:Y:S01]  /*2e30*/  ULDC.64 UR8, c[0x0][0x490] ;  /* 0x0001240000087ab9 */ /* 0x000fe20000000a00 */
[----:B------:R-:W-:-:S04]  /*2e40*/  IADD3 R8, P0, R2, UR6, RZ ;  /* 0x0000000602087c10 */ /* 0x000fc8000ff1e0ff */
[----:B------:R-:W-:Y:S01]  /*2e50*/  IADD3.X R9, RZ, UR7, RZ, P0, !PT ;  /* 0x00000007ff097c10 */ /* 0x000fe200087fe4ff */
[----:B------:R-:W-:-:S04]  /*2e60*/  ULDC.64 UR6, c[0x0][0x480] ;  /* 0x0001200000067ab9 */ /* 0x000fc80000000a00 */
[----:B------:R-:W2:Y:S01]  /*2e70*/  LDG.E.U8 R8, desc[UR4][R8.64] ;  /* 0x0000000408087981 */ /* 0x000ea2000c1e1100 */
[----:B------:R-:W-:-:S04]  /*2e80*/  IADD3 R6, P0, R0, UR6, RZ ;  /* 0x0000000600067c10 */ /* 0x000fc8000ff1e0ff */
[----:B------:R-:W-:Y:S01]  /*2e90*/  IADD3.X R7, RZ, UR7, RZ, P0, !PT ;  /* 0x00000007ff077c10 */ /* 0x000fe200087fe4ff */
[----:B------:R-:W-:-:S05]  /*2ea0*/  ULDC.64 UR6, c[0x0][0x478] ;  /* 0x00011e0000067ab9 */ /* 0x000fca0000000a00 */
[----:B------:R-:W3:Y:S01]  /*2eb0*/  LDG.E.64 R6, desc[UR4][R6.64] ;  /* 0x0000000406067981 */ /* 0x000ee2000c1e1b00 */
[----:B------:R-:W-:-:S04]  /*2ec0*/  IADD3 R2, P0, R3, UR6, RZ ;  /* 0x0000000603027c10 */ /* 0x000fc8000ff1e0ff */
[----:B------:R-:W-:Y:S02]  /*2ed0*/  IADD3.X R3, RZ, UR7, RZ, P0, !PT ;  /* 0x00000007ff037c10 */ /* 0x000fe400087fe4ff */
[----:B--2---:R-:W-:-:S05]  /*2ee0*/  I2FP.F32.U32 R0, R8 ;  /* 0x0000000800007245 */ /* 0x004fca0000201000 */
[----:B------:R-:W-:-:S04]  /*2ef0*/  FMUL.FTZ R0, R0, 1 ;  /* 0x3f80000000007820 */ /* 0x000fc80000410000 */
[----:B------:R-:W3:Y:S02]  /*2f00*/  F2F.F64.F32 R4, R0 ;  /* 0x0000000000047310 */ /* 0x000ee40000201800 */
[----:B---3--:R-:W-:-:S08]  /*2f10*/  DMUL R4, R4, R6 ;  /* 0x0000000604047228 */ /* 0x008fd00000000000 */
[----:B------:R-:W-:-:S07]  /*2f20*/  DMUL R4, R4, UR8 ;  /* 0x0000000804047c28 */ /* 0x000fce0008000000 */
[----:B------:R-:W-:Y:S01]  /*2f30*/  STG.E.64 desc[UR4][R2.64], R4 ;  /* 0x0000000402007986 */ /* 0x000fe2000c101b04 */
[----:B------:R-:W-:Y:S05]  /*2f40*/  EXIT ;  /* 0x000000000000794d */ /* 0x000fea0003800000 */
.L_x_8093:
        /* <DEDUP_REMOVED lines=11> */
.L_x_11787:


//--------------------- .text._ZN2at6native27unrolled_elementwise_kernelIZNS0_43_GLOBAL__N__7cc8d1ed_10_Dropout_cu_0e96ed3819masked_scale_kernelIhddEEvRNS_6TensorERKS4_S7_T1_EUldhE_St5arrayIPcLm3EELi4E23TrivialOffsetCalculatorILi2EjESD_ILi1EjENS0_6memory15LoadWithoutCastENSG_16StoreWithoutCastEEEviT_T0_T2_T3_T4_T5_ --------------------------
	.section	.text._ZN2at6native27unrolled_elementwise_kernelIZNS0_43_GLOBAL__N__7cc8d1ed_10_Dropout_cu_0e96ed3819masked_scale_kernelIhddEEvRNS_6TensorERKS4_S7_T1_EUldhE_St5arrayIPcLm3EELi4E23TrivialOffsetCalculatorILi2EjESD_ILi1EjENS0_6memory15LoadWithoutCastENSG_16StoreWithoutCastEEEviT_T0_T2_T3_T4_T5_,"ax",@progbits
	.align	128
        .global         _ZN2at6native27unrolled_elementwise_kernelIZNS0_43_GLOBAL__N__7cc8d1ed_10_Dropout_cu_0e96ed3819masked_scale_kernelIhddEEvRNS_6TensorERKS4_S7_T1_EUldhE_St5arrayIPcLm3EELi4E23TrivialOffsetCalculatorILi2EjESD_ILi1EjENS0_6memory15LoadWithoutCastENSG_16StoreWithoutCastEEEviT_T0_T2_T3_T4_T5_
        .type           _ZN2at6native27unrolled_elementwise_kernelIZNS0_43_GLOBAL__N__7cc8d1ed_10_Dropout_cu_0e96ed3819masked_scale_kernelIhddEEvRNS_6TensorERKS4_S7_T1_EUldhE_St5arrayIPcLm3EELi4E23TrivialOffsetCalculatorILi2EjESD_ILi1EjENS0_6memory15LoadWithoutCastENSG_16StoreWithoutCastEEEviT_T0_T2_T3_T4_T5_,@function
        .size           _ZN2at6native27unrolled_elementwise_kernelIZNS0_43_GLOBAL__N__7cc8d1ed_10_Dropout_cu_0e96ed3819masked_scale_kernelIhddEEvRNS_6TensorERKS4_S7_T1_EUldhE_St5arrayIPcLm3EELi4E23TrivialOffsetCalculatorILi2EjESD_ILi1EjENS0_6memory15LoadWithoutCastENSG_16StoreWithoutCastEEEviT_T0_T2_T3_T4_T5_,(.L_x_11788 - _ZN2at6native27unrolled_elementwise_kernelIZNS0_43_GLOBAL__N__7cc8d1ed_10_Dropout_cu_0e96ed3819masked_scale_kernelIhddEEvRNS_6TensorERKS4_S7_T1_EUldhE_St5arrayIPcLm3EELi4E23TrivialOffsetCalculatorILi2EjESD_ILi1EjENS0_6memory15LoadWithoutCastENSG_16StoreWithoutCastEEEviT_T0_T2_T3_T4_T5_)
        .other          _ZN2at6native27unrolled_elementwise_kernelIZNS0_43_GLOBAL__N__7cc8d1ed_10_Dropout_cu_0e96ed3819masked_scale_kernelIhddEEvRNS_6TensorERKS4_S7_T1_EUldhE_St5arrayIPcLm3EELi4E23TrivialOffsetCalculatorILi2EjESD_ILi1EjENS0_6memory15LoadWithoutCastENSG_16StoreWithoutCastEEEviT_T0_T2_T3_T4_T5_,@"STO_CUDA_ENTRY STV_DEFAULT"
_ZN2at6native27unrolled_elementwise_kernelIZNS0_43_GLOBAL__N__7cc8d1ed_10_Dropout_cu_0e96ed3819masked_scale_kernelIhddEEvRNS_6TensorERKS4_S7_T1_EUldhE_St5arrayIPcLm3EELi4E23TrivialOffsetCalculatorILi2EjESD_ILi1EjENS0_6memory15LoadWithoutCastENSG_16StoreWithoutCastEEEviT_T0_T2_T3_T4_T5_:
.text._ZN2at6native27unrolled_elementwise_kernelIZNS0_43_GLOBAL__N__7cc8d1ed_10_Dropout_cu_0e96ed3819masked_scale_kernelIhddEEvRNS_6TensorERKS4_S7_T1_EUldhE_St5arrayIPcLm3EELi4E23TrivialOffsetCalculatorILi2EjESD_ILi1EjENS0_6memory15LoadWithoutCastENSG_16StoreWithoutCastEEEviT_T0_T2_T3_T4_T5_:
[----:B------:R-:W-:Y:S01]  /*0000*/  LDC R1, c[0x0][0x28] ;  /* 0x00000a00ff017b82 */ /* 0x000fe20000000800 */
[----:B------:R-:W0:Y:S07]  /*0010*/  S2R R0, SR_CTAID.X ;  /* 0x0000000000007919 */ /* 0x000e2e0000002500 */
[----:B------:R-:W0:Y:S01]  /*0020*/  LDC R3, c[0x0][0x210] ;  /* 0x00008400ff037b82 */ /* 0x000e220000000800 */
[----:B------:R-:W-:Y:S01]  /*0030*/  ULDC.64 UR4, c[0x0][0x208] ;  /* 0x0000820000047ab9 */ /* 0x000fe20000000a00 */
[----:B------:R-:W-:Y:S01]  /*0040*/  ULDC.64 UR6, c[0x0][0x218] ;  /* 0x0000860000067ab9 */ /* 0x000fe20000000a00 */
[----:B------:R-:W1:Y:S01]  /*0050*/  S2R R17, SR_TID.X ;  /* 0x0000000000117919 */ /* 0x000e620000002100 */
[----:B0-----:R-:W-:-:S02]  /*0060*/  IMAD R14, R0, -0x200, R3 ;  /* 0xfffffe00000e7824 */ /* 0x001fc400078e0203 */
[----:B-1----:R-:W-:-:S03]  /*0070*/  IMAD.MOV.U32 R7, RZ, RZ, R17 ;  /* 0x000000ffff077224 */ /* 0x002fc600078e0011 */
[----:B------:R-:W-:-:S13]  /*0080*/  ISETP.GE.AND P0, PT, R17, R14, PT ;  /* 0x0000000e1100720c */ /* 0x000fda0003f06270 */
[----:B------:R-:W-:Y:S01]  /*0090*/  @!P0 IMAD R25, R0, 0x200, R7 ;  /* 0x0000020000198824 */ /* 0x000fe200078e0207 */
[----:B------:R-:W0:Y:S01]  /*00a0*/  @!P0 LDC.64 R2, c[0x0][0x238] ;  /* 0x00008e00ff028b82 */ /* 0x000e220000000a00 */
[----:B------:R-:W-:-:S05]  /*00b0*/  @!P0 VIADD R7, R7, 0x80 ;  /* 0x0000008007078836 */ /* 0x000fca0000000000 */
[C---:B------:R-:W-:Y:S02]  /*00c0*/  ISETP.GE.AND P3, PT, R7.reuse, R14, PT ;  /* 0x0000000e0700720c */ /* 0x040fe40003f66270 */
[----:B------:R-:W1:Y:S11]  /*00d0*/  @!P0 LDC.64 R4, c[0x0][0x230] ;  /* 0x00008c00ff048b82 */ /* 0x000e760000000a00 */
[----:B------:R-:W-:Y:S01]  /*00e0*/  @!P3 LEA R11, R0, R7, 0x9 ;  /* 0x00000007000bb211 */ /* 0x000fe200078e48ff */
[----:B------:R-:W-:Y:S01]  /*00f0*/  @!P3 VIADD R7, R7, 0x80 ;  /* 0x000000800707b836 */ /* 0x000fe20000000000 */
[----:B------:R-:W2:Y:S01]  /*0100*/  @!P3 LDC.64 R28, c[0x0][0x238] ;  /* 0x00008e00ff1cbb82 */ /* 0x000ea20000000a00 */
[----:B0-----:R-:W-:-:S03]  /*0110*/  @!P0 IADD3 R2, P4, R25, R2, RZ ;  /* 0x0000000219028210 */ /* 0x001fc60007f9e0ff */
[----:B------:R-:W-:Y:S02]  /*0120*/  ISETP.GE.AND P2, PT, R7, R14, PT ;  /* 0x0000000e0700720c */ /* 0x000fe40003f46270 */
[----:B------:R-:W-:-:S05]  /*0130*/  @!P0 IMAD.X R3, RZ, RZ, R3, P4 ;  /* 0x000000ffff038224 */ /* 0x000fca00020e0603 */
[----:B------:R0:W3:Y:S06]  /*0140*/  @!P0 LDG.E.U8 R16, desc[UR4][R2.64] ;  /* 0x0000000402108981 */ /* 0x0000ec000c1e1100 */
[----:B------:R-:W-:Y:S01]  /*0150*/  @!P2 IMAD R9, R0, 0x200, R7 ;  /* 0x000002000009a824 */ /* 0x000fe200078e0207 */
[----:B------:R-:W-:Y:S01]  /*0160*/  @!P2 IADD3 R7, R7, 0x80, RZ ;  /* 0x000000800707a810 */ /* 0x000fe20007ffe0ff */
[----:B------:R-:W4:Y:S03]  /*0170*/  @!P2 LDC.64 R26, c[0x0][0x238] ;  /* 0x00008e00ff1aab82 */ /* 0x000f260000000a00 */
[----:B------:R-:W-:-:S02]  /*0180*/  ISETP.GE.AND P1, PT, R7, R14, PT ;  /* 0x0000000e0700720c */ /* 0x000fc40003f26270 */
[----:B--2---:R-:W-:-:S03]  /*0190*/  @!P3 IADD3 R28, P5, R11, R28, RZ ;  /* 0x0000001c0b1cb210 */ /* 0x004fc60007fbe0ff */
[----:B------:R-:W2:Y:S01]  /*01a0*/  @!P2 LDC.64 R12, c[0x0][0x230] ;  /* 0x00008c00ff0cab82 */ /* 0x000ea20000000a00 */
[----:B-1----:R-:W-:-:S07]  /*01b0*/  @!P0 IMAD.WIDE.U32 R24, R25, 0x8, R4 ;  /* 0x0000000819188825 */ /* 0x002fce00078e0004 */
[----:B------:R-:W1:Y:S01]  /*01c0*/  @!P1 LDC.64 R22, c[0x0][0x238] ;  /* 0x00008e00ff169b82 */ /* 0x000e620000000a00 */
[----:B------:R-:W-:Y:S02]  /*01d0*/  @!P1 IMAD R21, R0, 0x200, R7 ;  /* 0x0000020000159824 */ /* 0x000fe400078e0207 */
[----:B------:R-:W-:Y:S01]  /*01e0*/  @!P3 IMAD.X R29, RZ, RZ, R29, P5 ;  /* 0x000000ffff1db224 */ /* 0x000fe200028e061d */
[----:B----4-:R-:W-:-:S04]  /*01f0*/  @!P2 IADD3 R26, P4, R9, R26, RZ ;  /* 0x0000001a091aa210 */ /* 0x010fc80007f9e0ff */
[----:B------:R-:W4:Y:S01]  /*0200*/  @!P3 LDC.64 R6, c[0x0][0x230] ;  /* 0x00008c00ff06bb82 */ /* 0x000f220000000a00 */
[----:B------:R-:W-:Y:S01]  /*0210*/  CS2R R4, SRZ ;  /* 0x0000000000047805 */ /* 0x000fe2000001ff00 */
[----:B------:R-:W5:Y:S01]  /*0220*/  @!P3 LDG.E.U8 R15, desc[UR4][R28.64] ;  /* 0x000000041c0fb981 */ /* 0x000f62000c1e1100 */
[----:B------:R-:W-:-:S05]  /*0230*/  @!P2 IADD3.X R27, RZ, R27, RZ, P4, !PT ;  /* 0x0000001bff1ba210 */ /* 0x000fca00027fe4ff */
[----:B0-----:R-:W0:Y:S01]  /*0240*/  @!P1 LDC.64 R2, c[0x0][0x230] ;  /* 0x00008c00ff029b82 */ /* 0x001e220000000a00 */
[----:B------:R0:W5:Y:S01]  /*0250*/  @!P2 LDG.E.U8 R18, desc[UR4][R26.64] ;  /* 0x000000041a12a981 */ /* 0x000162000c1e1100 */
[----:B--2---:R-:W-:-:S03]  /*0260*/  @!P2 IMAD.WIDE.U32 R12, R9, 0x8, R12 ;  /* 0x00000008090ca825 */ /* 0x004fc600078e000c */
[----:B------:R-:W2:Y:S01]  /*0270*/  @!P0 LDG.E.64 R4, desc[UR4][R24.64] ;  /* 0x0000000418048981 */ /* 0x000ea2000c1e1b00 */
[----:B-1----:R-:W-:-:S05]  /*0280*/  @!P1 IADD3 R22, P4, R21, R22, RZ ;  /* 0x0000001615169210 */ /* 0x002fca0007f9e0ff */
[----:B------:R-:W-:-:S05]  /*0290*/  @!P1 IMAD.X R23, RZ, RZ, R23, P4 ;  /* 0x000000ffff179224 */ /* 0x000fca00020e0617 */
[----:B------:R-:W2:Y:S01]  /*02a0*/  @!P1 LDG.E.U8 R19, desc[UR4][R22.64] ;  /* 0x0000000416139981 */ /* 0x000ea2000c1e1100 */
[----:B----4-:R-:W-:Y:S01]  /*02b0*/  @!P3 IMAD.WIDE.U32 R6, R11, 0x8, R6 ;  /* 0x000000080b06b825 */ /* 0x010fe200078e0006 */
[----:B------:R-:W-:-:S06]  /*02c0*/  CS2R R10, SRZ ;  /* 0x00000000000a7805 */ /* 0x000fcc000001ff00 */
[----:B------:R-:W4:Y:S01]  /*02d0*/  @!P2 LDG.E.64 R10, desc[UR4][R12.64] ;  /* 0x000000040c0aa981 */ /* 0x000f22000c1e1b00 */
[----:B0-----:R-:W-:Y:S01]  /*02e0*/  @!P1 IMAD.WIDE.U32 R26, R21, 0x8, R2 ;  /* 0x00000008151a9825 */ /* 0x001fe200078e0002 */
[----:B------:R-:W-:Y:S02]  /*02f0*/  CS2R R8, SRZ ;  /* 0x0000000000087805 */ /* 0x000fe4000001ff00 */
[----:B------:R-:W-:-:S04]  /*0300*/  CS2R R2, SRZ ;  /* 0x0000000000027805 */ /* 0x000fc8000001ff00 */
[----:B------:R0:W4:Y:S04]  /*0310*/  @!P3 LDG.E.64 R8, desc[UR4][R6.64] ;  /* 0x000000040608b981 */ /* 0x000128000c1e1b00 */
[----:B------:R-:W4:Y:S01]  /*0320*/  @!P1 LDG.E.64 R2, desc[UR4][R26.64] ;  /* 0x000000041a029981 */ /* 0x000f22000c1e1b00 */
[----:B------:R-:W-:Y:S02]  /*0330*/  CS2R R20, SRZ ;  /* 0x0000000000147805 */ /* 0x000fe4000001ff00 */
[----:B0-----:R-:W-:Y:S02]  /*0340*/  CS2R R6, SRZ ;  /* 0x0000000000067805 */ /* 0x001fe4000001ff00 */
[----:B------:R-:W-:Y:S01]  /*0350*/  CS2R R22, SRZ ;  /* 0x0000000000167805 */ /* 0x000fe2000001ff00 */
[----:B------:R-:W-:Y:S01]  /*0360*/  BSSY B0, `(.L_x_8094) ;  /* 0x0000029000007945 */ /* 0x000fe20003800000 */
[----:B---3--:R-:W-:-:S05]  /*0370*/  @!P0 I2FP.F32.U32 R16, R16 ;  /* 0x0000001000108245 */ /* 0x008fca0000201000 */
[----:B------:R-:W-:-:S04]  /*0380*/  @!P0 FMUL.FTZ R16, R16, 1 ;  /* 0x3f80000010108820 */ /* 0x000fc80000410000 */
[----:B------:R-:W0:Y:S01]  /*0390*/  @!P0 F2F.F64.F32 R20, R16 ;  /* 0x0000001000148310 */ /* 0x000e220000201800 */
[----:B-----5:R-:W-:-:S05]  /*03a0*/  @!P2 I2FP.F32.U32 R18, R18 ;  /* 0x000000120012a245 */ /* 0x020fca0000201000 */
[----:B------:R-:W-:Y:S01]  /*03b0*/  @!P2 FMUL.FTZ R25, R18, 1 ;  /* 0x3f8000001219a820 */ /* 0x000fe20000410000 */
[----:B--2---:R-:W-:-:S03]  /*03c0*/  @!P1 I2FP.F32.U32 R12, R19 ;  /* 0x00000013000c9245 */ /* 0x004fc60000201000 */
[----:B------:R-:W4:Y:S02]  /*03d0*/  @!P2 F2F.F64.F32 R6, R25 ;  /* 0x000000190006a310 */ /* 0x000f240000201800 */
[----:B------:R-:W-:Y:S02]  /*03e0*/  @!P1 FMUL.FTZ R24, R12, 1 ;  /* 0x3f8000000c189820 */ /* 0x000fe40000410000 */
[----:B------:R-:W1:Y:S01]  /*03f0*/  @!P0 LDC.64 R12, c[0x0][0x228] ;  /* 0x00008a00ff0c8b82 */ /* 0x000e620000000a00 */
[----:B------:R-:W-:Y:S01]  /*0400*/  @!P3 I2FP.F32.U32 R15, R15 ;  /* 0x0000000f000fb245 */ /* 0x000fe20000201000 */
[----:B0-----:R-:W-:Y:S01]  /*0410*/  DMUL R4, R20, R4 ;  /* 0x0000000414047228 */ /* 0x001fe20000000000 */
[----:B------:R-:W-:-:S03]  /*0420*/  CS2R R18, SRZ ;  /* 0x0000000000127805 */ /* 0x000fc6000001ff00 */
[----:B------:R-:W-:Y:S01]  /*0430*/  @!P3 FMUL.FTZ R15, R15, 1 ;  /* 0x3f8000000f0fb820 */ /* 0x000fe20000410000 */
[----:B----4-:R-:W-:Y:S01]  /*0440*/  DMUL R6, R6, R10 ;  /* 0x0000000a06067228 */ /* 0x010fe20000000000 */
[----:B------:R-:W-:Y:S02]  /*0450*/  @!P0 LEA R11, R0, R17, 0x9 ;  /* 0x00000011000b8211 */ /* 0x000fe400078e48ff */
[----:B------:R-:W-:Y:S01]  /*0460*/  DMUL R4, R4, UR6 ;  /* 0x0000000604047c28 */ /* 0x000fe20008000000 */
[----:B------:R0:W2:Y:S01]  /*0470*/  @!P3 F2F.F64.F32 R22, R15 ;  /* 0x0000000f0016b310 */ /* 0x0000a20000201800 */
[----:B------:R-:W-:-:S07]  /*0480*/  IADD3 R16, R17, 0x80, RZ ;  /* 0x0000008011107810 */ /* 0x000fce0007ffe0ff */
[----:B------:R-:W3:Y:S01]  /*0490*/  @!P1 F2F.F64.F32 R18, R24 ;  /* 0x0000001800129310 */ /* 0x000ee20000201800 */
[----:B-1----:R-:W-:-:S04]  /*04a0*/  @!P0 IMAD.WIDE.U32 R12, R11, 0x8, R12 ;  /* 0x000000080b0c8825 */ /* 0x002fc800078e000c */
[----:B0-----:R-:W-:Y:S01]  /*04b0*/  IMAD.MOV.U32 R15, RZ, RZ, R17 ;  /* 0x000000ffff0f7224 */ /* 0x001fe200078e0011 */
[----:B------:R0:W-:Y:S01]  /*04c0*/  @!P0 STG.E.64 desc[UR4][R12.64], R4 ;  /* 0x000000040c008986 */ /* 0x0001e2000c101b04 */
[----:B------:R-:W-:Y:S01]  /*04d0*/  @!P0 IMAD.MOV.U32 R15, RZ, RZ, R16 ;  /* 0x000000ffff0f8224 */ /* 0x000fe200078e0010 */
[----:B--2---:R-:W-:-:S04]  /*04e0*/  DMUL R8, R22, R8 ;  /* 0x0000000816087228 */ /* 0x004fc80000000000 */
[----:B------:R-:W-:Y:S01]  /*04f0*/  ISETP.GE.AND P1, PT, R15, R14, PT ;  /* 0x0000000e0f00720c */ /* 0x000fe20003f26270 */
[----:B---3--:R-:W-:Y:S02]  /*0500*/  DMUL R2, R18, R2 ;  /* 0x0000000212027228 */ /* 0x008fe40000000000 */
[----:B------:R-:W-:Y:S02]  /*0510*/  DMUL R6, R6, UR6 ;  /* 0x0000000606067c28 */ /* 0x000fe40008000000 */
[----:B------:R-:W-:-:S04]  /*0520*/  DMUL R8, R8, UR6 ;  /* 0x0000000608087c28 */ /* 0x000fc80008000000 */
[----:B------:R-:W-:-:S04]  /*0530*/  DMUL R10, R2, UR6 ;  /* 0x00000006020a7c28 */ /* 0x000fc80008000000 */
[----:B0-----:R-:W-:Y:S07]  /*0540*/  @P1 BRA `(.L_x_8095) ;  /* 0x0000000000281947 */ /* 0x001fee0003800000 */
[----:B------:R-:W0:Y:S01]  /*0550*/  LDC.64 R4, c[0x0][0x228] ;  /* 0x00008a00ff047b82 */ /* 0x000e220000000a00 */
[----:B------:R-:W-:Y:S02]  /*0560*/  IMAD R3, R0, 0x200, R15 ;  /* 0x0000020000037824 */ /* 0x000fe400078e020f */
[----:B------:R-:W-:-:S05]  /*0570*/  VIADD R15, R15, 0x80 ;  /* 0x000000800f0f7836 */ /* 0x000fca0000000000 */
[----:B------:R-:W-:-:S13]  /*0580*/  ISETP.GE.AND P0, PT, R15, R14, PT ;  /* 0x0000000e0f00720c */ /* 0x000fda0003f06270 */
[----:B------:R-:W-:Y:S01]  /*0590*/  @!P0 LEA R13, R0, R15, 0x9 ;  /* 0x0000000f000d8211 */ /* 0x000fe200078e48ff */
[----:B------:R-:W-:Y:S02]  /*05a0*/  @!P0 VIADD R15, R15, 0x80 ;  /* 0x000000800f0f8836 */ /* 0x000fe40000000000 */
[----:B0-----:R-:W-:-:S04]  /*05b0*/  IMAD.WIDE.U32 R2, R3, 0x8, R4 ;  /* 0x0000000803027825 */ /* 0x001fc800078e0004 */
[----:B------:R-:W-:Y:S01]  /*05c0*/  @!P0 IMAD.WIDE.U32 R4, R13, 0x8, R4 ;  /* 0x000000080d048825 */ /* 0x000fe200078e0004 */
[----:B------:R0:W-:Y:S04]  /*05d0*/  STG.E.64 desc[UR4][R2.64], R8 ;  /* 0x0000000802007986 */ /* 0x0001e8000c101b04 */
[----:B------:R0:W-:Y:S02]  /*05e0*/  @!P0 STG.E.64 desc[UR4][R4.64], R6 ;  /* 0x0000000604008986 */ /* 0x0001e4000c101b04 */
.L_x_8095:
[----:B------:R-:W-:Y:S05]  /*05f0*/  BSYNC B0 ;  /* 0x0000000000007941 */ /* 0x000fea0003800000 */
.L_x_8094:
[----:B------:R-:W-:-:S13]  /*0600*/  ISETP.GE.AND P0, PT, R15, R14, PT ;  /* 0x0000000e0f00720c */ /* 0x000fda0003f06270 */
[----:B------:R-:W-:Y:S05]  /*0610*/  @P0 EXIT ;  /* 0x000000000000094d */ /* 0x000fea0003800000 */
[----:B0-----:R-:W0:Y:S01]  /*0620*/  LDC.64 R2, c[0x0][0x228] ;  /* 0x00008a00ff027b82 */ /* 0x001e220000000a00 */
[----:B------:R-:W-:-:S05]  /*0630*/  LEA R15, R0, R15, 0x9 ;  /* 0x0000000f000f7211 */ /* 0x000fca00078e48ff */
[----:B0-----:R-:W-:-:S05]  /*0640*/  IMAD.WIDE.U32 R2, R15, 0x8, R2 ;  /* 0x000000080f027825 */ /* 0x001fca00078e0002 */
[----:B------:R-:W-:Y:S01]  /*0650*/  STG.E.64 desc[UR4][R2.64], R10 ;  /* 0x0000000a02007986 */ /* 0x000fe2000c101b04 */
[----:B------:R-:W-:Y:S05]  /*0660*/  EXIT ;  /* 0x000000000000794d */ /* 0x000fea0003800000 */
.L_x_8096:
        /* <DEDUP_REMOVED lines=9> */
.L_x_11788:


//--------------------- .text._ZN2at6native29vectorized_elementwise_kernelILi2EZNS0_43_GLOBAL__N__7cc8d1ed_10_Dropout_cu_0e96ed3819masked_scale_kernelIhddEEvRNS_6TensorERKS4_S7_T1_EUldhE_St5arrayIPcLm3EEEEviT0_S8_ --------------------------
	.section	.text._ZN2at6native29vectorized_elementwise_kernelILi2EZNS0_43_GLOBAL__N__7cc8d1ed_10_Dropout_cu_0e96ed3819masked_scale_kernelIhddEEvRNS_6TensorERKS4_S7_T1_EUldhE_St5arrayIPcLm3EEEEviT0_S8_,"ax",@progbits
	.align	128
        .global         _ZN2at6native29vectorized_elementwise_kernelILi2EZNS0_43_GLOBAL__N__7cc8d1ed_10_Dropout_cu_0e96ed3819masked_scale_kernelIhddEEvRNS_6TensorERKS4_S7_T1_EUldhE_St5arrayIPcLm3EEEEviT0_S8_
        .type           _ZN2at6native29vectorized_elementwise_kernelILi2EZNS0_43_GLOBAL__N__7cc8d1ed_10_Dropout_cu_0e96ed3819masked_scale_kernelIhddEEvRNS_6TensorERKS4_S7_T1_EUldhE_St5arrayIPcLm3EEEEviT0_S8_,@function
        .size           _ZN2at6native29vectorized_elementwise_kernelILi2EZNS0_43_GLOBAL__N__7cc8d1ed_10_Dropout_cu_0e96ed3819masked_scale_kernelIhddEEvRNS_6TensorERKS4_S7_T1_EUldhE_St5arrayIPcLm3EEEEviT0_S8_,(.L_x_11789 - _ZN2at6native29vectorized_elementwise_kernelILi2EZNS0_43_GLOBAL__N__7cc8d1ed_10_Dropout_cu_0e96ed3819masked_scale_kernelIhddEEvRNS_6TensorERKS4_S7_T1_EUldhE_St5arrayIPcLm3EEEEviT0_S8_)
        .other          _ZN2at6native29vectorized_elementwise_kernelILi2EZNS0_43_GLOBAL__N__7cc8d1ed_10_Dropout_cu_0e96ed3819masked_scale_kernelIhddEEvRNS_6TensorERKS4_S7_T1_EUldhE_St5arrayIPcLm3EEEEviT0_S8_,@"STO_CUDA_ENTRY STV_DEFAULT"
_ZN2at6native29vectorized_elementwise_kernelILi2EZNS0_43_GLOBAL__N__7cc8d1ed_10_Dropout_cu_0e96ed3819masked_scale_kernelIhddEEvRNS_6TensorERKS4_S7_T1_EUldhE_St5arrayIPcLm3EEEEviT0_S8_:
.text._ZN2at6native29vectorized_elementwise_kernelILi2EZNS0_43_GLOBAL__N__7cc8d1ed_10_Dropout_cu_0e96ed3819masked_scale_kernelIhddEEvRNS_6TensorERKS4_S7_T1_EUldhE_St5arrayIPcLm3EEEEviT0_S8_:
        /* <DEDUP_REMOVED lines=10> */
[----:B------:R-:W-:-:S06]  /*00a0*/  ULDC.64 UR6, c[0x0][0x218] ;  /* 0x0000860000067ab9 */ /* 0x000fcc0000000a00 */
[----:B------:R-:W2:Y:S01]  /*00b0*/  LDC.64 R4, c[0x0][0x230] ;  /* 0x00008c00ff047b82 */ /* 0x000ea20000000a00 */
[----:B0-----:R-:W-:-:S04]  /*00c0*/  IADD3 R28, P0, R0, R28, RZ ;  /* 0x0000001c001c7210 */ /* 0x001fc80007f1e0ff */
[----:B------:R-:W-:-:S03]  /*00d0*/  LEA.HI.X.SX32 R29, R0, R29, 0x1, P0 ;  /* 0x0000001d001d7211 */ /* 0x000fc600000f0eff */
[----:B-1----:R-:W-:-:S05]  /*00e0*/  IMAD.WIDE.U32 R28, R2, 0x2, R28 ;  /* 0x00000002021c7825 */ /* 0x002fca00078e001c */
[----:B------:R-:W3:Y:S01]  /*00f0*/  LDG.E.U16 R20, desc[UR4][R28.64] ;  /* 0x000000041c147981 */ /* 0x000ee2000c1e1500 */
[----:B--2---:R-:W-:-:S03]  /*0100*/  IMAD.WIDE R4, R0, 0x8, R4 ;  /* 0x0000000800047825 */ /* 0x004fc600078e0204 */
[----:B------:R-:W2:Y:S01]  /*0110*/  LDG.E.U16 R25, desc[UR4][R28.64+0x100] ;  /* 0x000100041c197981 */ /* 0x000ea2000c1e1500 */
[----:B------:R-:W-:-:S03]  /*0120*/  IMAD.WIDE.U32 R26, R2, 0x10, R4 ;  /* 0x00000010021a7825 */ /* 0x000fc600078e0004 */
[----:B------:R-:W4:Y:S04]  /*0130*/  LDG.E.U16 R24, desc[UR4][R28.64+0x200] ;  /* 0x000200041c187981 */ /* 0x000f28000c1e1500 */
[----:B------:R-:W5:Y:S04]  /*0140*/  LDG.E.128 R16, desc[UR4][R26.64] ;  /* 0x000000041a107981 */ /* 0x000f68000c1e1d00 */
[----:B------:R-:W4:Y:S04]  /*0150*/  LDG.E.128 R4, desc[UR4][R26.64+0x800] ;  /* 0x000800041a047981 */ /* 0x000f28000c1e1d00 */
[----:B------:R2:W4:Y:S04]  /*0160*/  LDG.E.U16 R3, desc[UR4][R28.64+0x300] ;  /* 0x000300041c037981 */ /* 0x000528000c1e1500 */
[----:B------:R-:W4:Y:S04]  /*0170*/  LDG.E.128 R12, desc[UR4][R26.64+0x1000] ;  /* 0x001000041a0c7981 */ /* 0x000f28000c1e1d00 */
[----:B------:R0:W4:Y:S01]  /*0180*/  LDG.E.128 R8, desc[UR4][R26.64+0x1800] ;  /* 0x001800041a087981 */ /* 0x000122000c1e1d00 */
[----:B---3--:R-:W-:-:S02]  /*0190*/  PRMT R21, R20, 0x7770, RZ ;  /* 0x0000777014157816 */ /* 0x008fc400000000ff */
[----:B------:R-:W-:Y:S02]  /*01a0*/  PRMT R22, R20, 0x7771, RZ ;  /* 0x0000777114167816 */ /* 0x000fe400000000ff */
[----:B------:R-:W-:Y:S02]  /*01b0*/  I2FP.F32.U32 R21, R21 ;  /* 0x0000001500157245 */ /* 0x000fe40000201000 */
[----:B------:R-:W-:-:S03]  /*01c0*/  I2FP.F32.U32 R22, R22 ;  /* 0x0000001600167245 */ /* 0x000fc60000201000 */
[----:B------:R-:W-:Y:S02]  /*01d0*/  FMUL.FTZ R21, R21, 1 ;  /* 0x3f80000015157820 */ /* 0x000fe40000410000 */
[----:B------:R-:W-:Y:S01]  /*01e0*/  FMUL.FTZ R22, R22, 1 ;  /* 0x3f80000016167820 */ /* 0x000fe20000410000 */
[----:B--2---:R-:W-:-:S03]  /*01f0*/  PRMT R28, R25, 0x7770, RZ ;  /* 0x00007770191c7816 */ /* 0x004fc600000000ff */
[----:B------:R-:W5:Y:S01]  /*0200*/  F2F.F64.F32 R20, R21 ;  /* 0x0000001500147310 */ /* 0x000f620000201800 */
[----:B------:R-:W-:-:S07]  /*0210*/  I2FP.F32.U32 R28, R28 ;  /* 0x0000001c001c7245 */ /* 0x000fce0000201000 */
[----:B------:R-:W1:Y:S01]  /*0220*/  F2F.F64.F32 R22, R22 ;  /* 0x0000001600167310 */ /* 0x000e620000201800 */
[----:B------:R-:W-:Y:S01]  /*0230*/  PRMT R25, R25, 0x7771, RZ ;  /* 0x0000777119197816 */ /* 0x000fe200000000ff */
[----:B------:R-:W-:-:S03]  /*0240*/  FMUL.FTZ R28, R28, 1 ;  /* 0x3f8000001c1c7820 */ /* 0x000fc60000410000 */
[----:B------:R-:W-:Y:S01]  /*0250*/  I2FP.F32.U32 R25, R25 ;  /* 0x0000001900197245 */ /* 0x000fe20000201000 */
[----:B-----5:R-:W-:Y:S02]  /*0260*/  DMUL R16, R16, R20 ;  /* 0x0000001410107228 */ /* 0x020fe40000000000 */
[----:B------:R-:W2:Y:S01]  /*0270*/  F2F.F64.F32 R20, R28 ;  /* 0x0000001c00147310 */ /* 0x000ea20000201800 */
[----:B-1----:R-:W-:Y:S01]  /*0280*/  DMUL R18, R18, R22 ;  /* 0x0000001612127228 */ /* 0x002fe20000000000 */
[----:B------:R-:W-:Y:S01]  /*0290*/  FMUL.FTZ R23, R25, 1 ;  /* 0x3f80000019177820 */ /* 0x000fe20000410000 */
[----:B----4-:R-:W-:-:S04]  /*02a0*/  PRMT R25, R24, 0x7770, RZ ;  /* 0x0000777018197816 */ /* 0x010fc800000000ff */
[----:B------:R-:W-:Y:S01]  /*02b0*/  I2FP.F32.U32 R25, R25 ;  /* 0x0000001900197245 */ /* 0x000fe20000201000 */
[----:B--2---:R-:W-:-:S04]  /*02c0*/  DMUL R4, R4, R20 ;  /* 0x0000001404047228 */ /* 0x004fc80000000000 */
[----:B------:R-:W-:-:S04]  /*02d0*/  FMUL.FTZ R29, R25, 1 ;  /* 0x3f800000191d7820 */ /* 0x000fc80000410000 */
[----:B------:R-:W1:Y:S01]  /*02e0*/  F2F.F64.F32 R20, R29 ;  /* 0x0000001d00147310 */ /* 0x000e620000201800 */
[----:B------:R-:W-:Y:S02]  /*02f0*/  PRMT R24, R24, 0x7771, RZ ;  /* 0x0000777118187816 */ /* 0x000fe400000000ff */
[C---:B------:R-:W-:Y:S02]  /*0300*/  PRMT R25, R3.reuse, 0x7770, RZ ;  /* 0x0000777003197816 */ /* 0x040fe400000000ff */
[----:B------:R-:W-:-:S03]  /*0310*/  PRMT R3, R3, 0x7771, RZ ;  /* 0x0000777103037816 */ /* 0x000fc600000000ff */
[----:B------:R-:W2:Y:S01]  /*0320*/  F2F.F64.F32 R22, R23 ;  /* 0x0000001700167310 */ /* 0x000ea20000201800 */
[----:B------:R-:W-:Y:S02]  /*0330*/  I2FP.F32.U32 R24, R24 ;  /* 0x0000001800187245 */ /* 0x000fe40000201000 */
[----:B------:R-:W-:Y:S02]  /*0340*/  I2FP.F32.U32 R25, R25 ;  /* 0x0000001900197245 */ /* 0x000fe40000201000 */
[----:B------:R-:W-:Y:S01]  /*0350*/  I2FP.F32.U32 R3, R3 ;  /* 0x0000000300037245 */ /* 0x000fe20000201000 */
[----:B0-----:R-:W-:Y:S01]  /*0360*/  FMUL.FTZ R26, R24, 1 ;  /* 0x3f800000181a7820 */ /* 0x001fe20000410000 */
[----:B-1----:R-:W-:Y:S01]  /*0370*/  DMUL R12, R12, R20 ;  /* 0x000000140c0c7228 */ /* 0x002fe20000000000 */
[----:B------:R-:W-:Y:S01]  /*0380*/  FMUL.FTZ R25, R25, 1 ;  /* 0x3f80000019197820 */ /* 0x000fe20000410000 */
[----:B------:R-:W0:Y:S01]  /*0390*/  LDC.64 R20, c[0x0][0x228] ;  /* 0x00008a00ff147b82 */ /* 0x000e220000000a00 */
[----:B------:R-:W-:-:S02]  /*03a0*/  FMUL.FTZ R3, R3, 1 ;  /* 0x3f80000003037820 */ /* 0x000fc40000410000 */
[----:B------:R-:W1:Y:S01]  /*03b0*/  F2F.F64.F32 R26, R26 ;  /* 0x0000001a001a7310 */ /* 0x000e620000201800 */
[----:B--2---:R-:W-:-:S07]  /*03c0*/  DMUL R6, R6, R22 ;  /* 0x0000001606067228 */ /* 0x004fce0000000000 */
[----:B------:R-:W2:Y:S08]  /*03d0*/  F2F.F64.F32 R24, R25 ;  /* 0x0000001900187310 */ /* 0x000eb00000201800 */
[----:B------:R-:W3:Y:S01]  /*03e0*/  F2F.F64.F32 R22, R3 ;  /* 0x0000000300167310 */ /* 0x000ee20000201800 */
[----:B-1----:R-:W-:Y:S02]  /*03f0*/  DMUL R14, R14, R26 ;  /* 0x0000001a0e0e7228 */ /* 0x002fe40000000000 */
[----:B--2---:R-:W-:Y:S01]  /*0400*/  DMUL R8, R8, R24 ;  /* 0x0000001808087228 */ /* 0x004fe20000000000 */
[----:B0-----:R-:W-:Y:S01]  /*0410*/  IMAD.WIDE.U32 R20, R0, 0x8, R20 ;  /* 0x0000000800147825 */ /* 0x001fe200078e0014 */
[----:B---3--:R-:W-:-:S02]  /*0420*/  DMUL R10, R10, R22 ;  /* 0x000000160a0a7228 */ /* 0x008fc40000000000 */
        /* <DEDUP_REMOVED lines=8> */
[----:B------:R-:W-:-:S05]  /*04b0*/  IMAD.WIDE R20, R2, 0x10, R20 ;  /* 0x0000001002147825 */ /* 0x000fca00078e0214 */
[----:B------:R-:W-:Y:S04]  /*04c0*/  STG.E.128 desc[UR4][R20.64], R16 ;  /* 0x0000001014007986 */ /* 0x000fe8000c101d04 */
[----:B------:R-:W-:Y:S04]  /*04d0*/  STG.E.128 desc[UR4][R20.64+0x800], R4 ;  /* 0x0008000414007986 */ /* 0x000fe8000c101d04 */
[----:B------:R-:W-:Y:S04]  /*04e0*/  STG.E.128 desc[UR4][R20.64+0x1000], R12 ;  /* 0x0010000c14007986 */ /* 0x000fe8000c101d04 */
[----:B------:R-:W-:Y:S01]  /*04f0*/  STG.E.128 desc[UR4][R20.64+0x1800], R8 ;  /* 0x0018000814007986 */ /* 0x000fe2000c101d04 */
[----:B------:R-:W-:Y:S05]  /*0500*/  EXIT ;  /* 0x000000000000794d */ /* 0x000fea0003800000 */
.L_x_8097:
[----:B------:R-:W0:Y:S01]  /*0510*/  S2R R25, SR_TID.X ;  /* 0x0000000000197919 */ /* 0x000e220000002100 */
[----:B------:R-:W-:Y:S01]  /*0520*/  ULDC.64 UR6, c[0x0][0x218] ;  /* 0x0000860000067ab9 */ /* 0x000fe20000000a00 */
[----:B0-----:R-:W-:Y:S01]  /*0530*/  ISETP.GE.AND P0, PT, R25, R2, PT ;  /* 0x000000021900720c */ /* 0x001fe20003f06270 */
[----:B------:R-:W-:-:S12]  /*0540*/  IMAD.MOV.U32 R27, RZ, RZ, R25 ;  /* 0x000000ffff1b7224 */ /* 0x000fd800078e0019 */
[----:B------:R-:W0:Y:S01]  /*0550*/  @!P0 LDC.64 R12, c[0x0][0x238] ;  /* 0x00008e00ff0c8b82 */ /* 0x000e220000000a00 */
[----:B------:R-:W-:Y:S02]  /*0560*/  @!P0 IMAD.IADD R7, R0, 0x1, R27 ;  /* 0x0000000100078824 */ /* 0x000fe400078e021b */
[----:B------:R-:W-:-:S05]  /*0570*/  @!P0 VIADD R27, R27, 0x80 ;  /* 0x000000801b1b8836 */ /* 0x000fca0000000000 */
[----:B------:R-:W-:Y:S01]  /*0580*/  ISETP.GE.AND P3, PT, R27, R2, PT ;  /* 0x000000021b00720c */ /* 0x000fe20003f66270 */
[----:B------:R-:W1:-:S12]  /*0590*/  @!P0 LDC.64 R16, c[0x0][0x230] ;  /* 0x00008c00ff108b82 */ /* 0x000e580000000a00 */
[----:B------:R-:W-:Y:S01]  /*05a0*/  @!P3 IMAD.IADD R5, R0, 0x1, R27 ;  /* 0x000000010005b824 */ /* 0x000fe200078e021b */
[----:B------:R-:W2:Y:S01]  /*05b0*/  @!P3 LDC.64 R10, c[0x0][0x238] ;  /* 0x00008e00ff0abb82 */ /* 0x000ea20000000a00 */
[----:B------:R-:W-:Y:S02]  /*05c0*/  @!P3 IADD3 R27, R27, 0x80, RZ ;  /* 0x000000801b1bb810 */ /* 0x000fe40007ffe0ff */
[----:B0-----:R-:W-:Y:S02]  /*05d0*/  @!P0 IADD3 R12, P1, R7, R12, RZ ;  /* 0x0000000c070c8210 */ /* 0x001fe40007f3e0ff */
[----:B------:R-:W-:-:S03]  /*05e0*/  ISETP.GE.AND P4, PT, R27, R2, PT ;  /* 0x000000021b00720c */ /* 0x000fc60003f86270 */
[----:B------:R-:W-:-:S05]  /*05f0*/  @!P0 IMAD.X R13, RZ, RZ, R13, P1 ;  /* 0x000000ffff0d8224 */ /* 0x000fca00008e060d */
[----:B------:R-:W3:Y:S01]  /*0600*/  @!P0 LDG.E.U8 R4, desc[UR4][R12.64] ;  /* 0x000000040c048981 */ /* 0x000ee2000c1e1100 */
[----:B-1----:R-:W-:Y:S01]  /*0610*/  @!P0 IMAD.WIDE.U32 R16, R7, 0x8, R16 ;  /* 0x0000000807108825 */ /* 0x002fe200078e0010 */
[----:B------:R-:W-:-:S03]  /*0620*/  CS2R R6, SRZ ;  /* 0x0000000000067805 */ /* 0x000fc6000001ff00 */
[----:B------:R-:W-:Y:S01]  /*0630*/  @!P4 IMAD.IADD R3, R0, 0x1, R27 ;  /* 0x000000010003c824 */ /* 0x000fe200078e021b */
[----:B------:R-:W0:Y:S01]  /*0640*/  @!P4 LDC.64 R8, c[0x0][0x238] ;  /* 0x00008e00ff08cb82 */ /* 0x000e220000000a00 */
[----:B------:R-:W-:Y:S01]  /*0650*/  @!P4 VIADD R27, R27, 0x80 ;  /* 0x000000801b1bc836 */ /* 0x000fe20000000000 */
[----:B------:R1:W4:Y:S01]  /*0660*/  @!P0 LDG.E.64 R6, desc[UR4][R16.64] ;  /* 0x0000000410068981 */ /* 0x000322000c1e1b00 */
[----:B--2---:R-:W-:-:S03]  /*0670*/  @!P3 IADD3 R10, P1, R5, R10, RZ ;  /* 0x0000000a050ab210 */ /* 0x004fc60007f3e0ff */
[----:B------:R-:W-:Y:S02]  /*0680*/  ISETP.GE.AND P2, PT, R27, R2, PT ;  /* 0x000000021b00720c */ /* 0x000fe40003f46270 */
[----:B------:R-:W-:Y:S01]  /*0690*/  @!P3 IMAD.X R11, RZ, RZ, R11, P1 ;  /* 0x000000ffff0bb224 */ /* 0x000fe200008e060b */
[----:B-1----:R-:W1:Y:S04]  /*06a0*/  @!P4 LDC.64 R16, c[0x0][0x230] ;  /* 0x00008c00ff10cb82 */ /* 0x002e680000000a00 */
[----:B------:R-:W2:Y:S06]  /*06b0*/  @!P3 LDG.E.U8 R10, desc[UR4][R10.64] ;  /* 0x000000040a0ab981 */ /* 0x000eac000c1e1100 */
[----:B------:R-:W5:Y:S01]  /*06c0*/  @!P2 LDC.64 R14, c[0x0][0x238] ;  /* 0x00008e00ff0eab82 */ /* 0x000f620000000a00 */
[----:B------:R-:W-:-:S02]  /*06d0*/  @!P2 IADD3 R13, R0, R27, RZ ;  /* 0x0000001b000da210 */ /* 0x000fc40007ffe0ff */
[----:B0-----:R-:W-:-:S05]  /*06e0*/  @!P4 IADD3 R18, P1, R3, R8, RZ ;  /* 0x000000080312c210 */ /* 0x001fca0007f3e0ff */
[----:B------:R-:W0:Y:S01]  /*06f0*/  @!P2 LDC.64 R28, c[0x0][0x230] ;  /* 0x00008c00ff1cab82 */ /* 0x000e220000000a00 */
[----:B------:R-:W-:Y:S02]  /*0700*/  @!P4 IMAD.X R19, RZ, RZ, R9, P1 ;  /* 0x000000ffff13c224 */ /* 0x000fe400008e0609 */
[----:B------:R-:W-:Y:S01]  /*0710*/  @!P2 VIADD R27, R27, 0x80 ;  /* 0x000000801b1ba836 */ /* 0x000fe20000000000 */
[----:B------:R-:W-:Y:S02]  /*0720*/  CS2R R8, SRZ ;  /* 0x0000000000087805 */ /* 0x000fe4000001ff00 */
[----:B------:R1:W4:Y:S01]  /*0730*/  @!P4 LDG.E.U8 R12, desc[UR4][R18.64] ;  /* 0x00000004120cc981 */ /* 0x000322000c1e1100 */
[----:B-----5:R-:W-:-:S05]  /*0740*/  @!P2 IADD3 R22, P1, R13, R14, RZ ;  /* 0x0000000e0d16a210 */ /* 0x020fca0007f3e0ff */
[----:B------:R-:W-:Y:S02]  /*0750*/  @!P2 IMAD.X R23, RZ, RZ, R15, P1 ;  /* 0x000000ffff17a224 */ /* 0x000fe400008e060f */
[----:B------:R-:W5:Y:S03]  /*0760*/  @!P3 LDC.64 R14, c[0x0][0x230] ;  /* 0x00008c00ff0ebb82 */ /* 0x000f660000000a00 */
[----:B------:R-:W4:Y:S01]  /*0770*/  @!P2 LDG.E.U8 R22, desc[UR4][R22.64] ;  /* 0x000000041616a981 */ /* 0x000f22000c1e1100 */
[----:B------:R-:W-:-:S13]  /*0780*/  ISETP.GE.AND P1, PT, R27, R2, PT ;  /* 0x000000021b00720c */ /* 0x000fda0003f26270 */
[----:B-1----:R-:W1:Y:S08]  /*0790*/  @!P1 LDC.64 R18, c[0x0][0x238] ;  /* 0x00008e00ff129b82 */ /* 0x002e700000000a00 */
[----:B------:R-:W0:Y:S01]  /*07a0*/  @!P1 LDC.64 R20, c[0x0][0x230] ;  /* 0x00008c00ff149b82 */ /* 0x000e220000000a00 */
[----:B------:R-:W-:-:S04]  /*07b0*/  @!P4 IMAD.WIDE.U32 R16, R3, 0x8, R16 ;  /* 0x000000080310c825 */ /* 0x000fc800078e0010 */
[----:B-----5:R-:W-:-:S04]  /*07c0*/  @!P3 IMAD.WIDE.U32 R14, R5, 0x8, R14 ;  /* 0x00000008050eb825 */ /* 0x020fc800078e000e */
[----:B------:R-:W-:Y:S02]  /*07d0*/  @!P1 IMAD.IADD R3, R0, 0x1, R27 ;  /* 0x0000000100039824 */ /* 0x000fe400078e021b */
[----:B------:R-:W-:-:S03]  /*07e0*/  @!P1 VIADD R27, R27, 0x80 ;  /* 0x000000801b1b9836 */ /* 0x000fc60000000000 */
[----:B-1----:R-:W-:-:S05]  /*07f0*/  @!P1 IADD3 R18, P5, R3, R18, RZ ;  /* 0x0000001203129210 */ /* 0x002fca0007fbe0ff */
[----:B------:R-:W-:Y:S02]  /*0800*/  @!P1 IMAD.X R19, RZ, RZ, R19, P5 ;  /* 0x000000ffff139224 */ /* 0x000fe400028e0613 */
[----:B0-----:R-:W-:-:S03]  /*0810*/  @!P1 IMAD.WIDE.U32 R20, R3, 0x8, R20 ;  /* 0x0000000803149825 */ /* 0x001fc600078e0014 */
[----:B------:R0:W5:Y:S01]  /*0820*/  @!P1 LDG.E.U8 R3, desc[UR4][R18.64] ;  /* 0x0000000412039981 */ /* 0x000162000c1e1100 */
[----:B------:R-:W-:Y:S01]  /*0830*/  @!P2 IMAD.WIDE.U32 R28, R13, 0x8, R28 ;  /* 0x000000080d1ca825 */ /* 0x000fe200078e001c */
[----:B0-----:R-:W-:-:S06]  /*0840*/  CS2R R18, SRZ ;  /* 0x0000000000127805 */ /* 0x001fcc000001ff00 */
[----:B------:R0:W5:Y:S02]  /*0850*/  @!P1 LDG.E.64 R18, desc[UR4][R20.64] ;  /* 0x0000000414129981 */ /* 0x000164000c1e1b00 */
[----:B0-----:R-:W-:Y:S02]  /*0860*/  CS2R R20, SRZ ;  /* 0x0000000000147805 */ /* 0x001fe4000001ff00 */
[----:B---3--:R-:W-:-:S05]  /*0870*/  @!P0 I2FP.F32.U32 R4, R4 ;  /* 0x0000000400048245 */ /* 0x008fca0000201000 */
[----:B------:R-:W-:-:S04]  /*0880*/  @!P0 FMUL.FTZ R11, R4, 1 ;  /* 0x3f800000040b8820 */ /* 0x000fc80000410000 */
[----:B------:R-:W4:Y:S01]  /*0890*/  @!P0 F2F.F64.F32 R8, R11 ;  /* 0x0000000b00088310 */ /* 0x000f220000201800 */
[----:B------:R-:W-:-:S06]  /*08a0*/  CS2R R4, SRZ ;  /* 0x0000000000047805 */ /* 0x000fcc000001ff00 */
[----:B------:R0:W3:Y:S01]  /*08b0*/  @!P3 LDG.E.64 R4, desc[UR4][R14.64] ;  /* 0x000000040e04b981 */ /* 0x0000e2000c1e1b00 */
[----:B--2---:R-:W-:Y:S01]  /*08c0*/  @!P3 I2FP.F32.U32 R10, R10 ;  /* 0x0000000a000ab245 */ /* 0x004fe20000201000 */
[----:B----4-:R-:W-:Y:S01]  /*08d0*/  DMUL R6, R8, R6 ;  /* 0x0000000608067228 */ /* 0x010fe20000000000 */
[----:B------:R-:W-:-:S03]  /*08e0*/  CS2R R8, SRZ ;  /* 0x0000000000087805 */ /* 0x000fc6000001ff00 */
[----:B------:R-:W-:Y:S01]  /*08f0*/  @!P3 FMUL.FTZ R23, R10, 1 ;  /* 0x3f8000000a17b820 */ /* 0x000fe20000410000 */
[----:B------:R-:W-:-:S03]  /*0900*/  CS2R R10, SRZ ;  /* 0x00000000000a7805 */ /* 0x000fc6000001ff00 */
[----:B------:R-:W3:Y:S01]  /*0910*/  @!P3 F2F.F64.F32 R8, R23 ;  /* 0x000000170008b310 */ /* 0x000ee20000201800 */
[----:B------:R-:W-:Y:S02]  /*0920*/  ISETP.GE.AND P3, PT, R27, R2, PT ;  /* 0x000000021b00720c */ /* 0x000fe40003f66270 */
[----:B------:R1:W2:Y:S01]  /*0930*/  @!P4 LDG.E.64 R10, desc[UR4][R16.64] ;  /* 0x00000004100ac981 */ /* 0x0002a2000c1e1b00 */
[----:B0-----:R-:W-:-:S06]  /*0940*/  CS2R R14, SRZ ;  /* 0x00000000000e7805 */ /* 0x001fcc000001ff00 */
[----:B------:R0:W4:Y:S04]  /*0950*/  @!P2 LDG.E.64 R14, desc[UR4][R28.64] ;  /* 0x000000041c0ea981 */ /* 0x000128000c1e1b00 */
[----:B-1----:R-:W1:Y:S01]  /*0960*/  @!P3 LDC.64 R16, c[0x0][0x238] ;  /* 0x00008e00ff10bb82 */ /* 0x002e620000000a00 */
[----:B0-----:R-:W-:Y:S02]  /*0970*/  @!P3 IADD3 R29, R0, R27, RZ ;  /* 0x0000001b001db210 */ /* 0x001fe40007ffe0ff */
[----:B------:R-:W-:-:S05]  /*0980*/  @!P2 I2FP.F32.U32 R22, R22 ;  /* 0x000000160016a245 */ /* 0x000fca0000201000 */
[----:B------:R-:W-:-:S04]  /*0990*/  @!P2 FMUL.FTZ R26, R22, 1 ;  /* 0x3f800000161aa820 */ /* 0x000fc80000410000 */
[----:B------:R-:W-:Y:S01]  /*09a0*/  @!P2 F2F.F64.F32 R20, R26 ;  /* 0x0000001a0014a310 */ /* 0x000fe20000201800 */
[----:B-1----:R-:W-:-:S05]  /*09b0*/  @!P3 IADD3 R16, P2, R29, R16, RZ ;  /* 0x000000101d10b210 */ /* 0x002fca0007f5e0ff */
[----:B------:R-:W-:-:S05]  /*09c0*/  @!P3 IMAD.X R17, RZ, RZ, R17, P2 ;  /* 0x000000ffff11b224 */ /* 0x000fca00010e0611 */
[----:B------:R-:W4:Y:S01]  /*09d0*/  @!P3 LDG.E.U8 R16, desc[UR4][R16.64] ;  /* 0x000000041010b981 */ /* 0x000f22000c1e1100 */
[----:B------:R-:W-:Y:S02]  /*09e0*/  @!P4 I2FP.F32.U32 R24, R12 ;  /* 0x0000000c0018c245 */ /* 0x000fe40000201000 */
[----:B------:R-:W-:-:S03]  /*09f0*/  CS2R R12, SRZ ;  /* 0x00000000000c7805 */ /* 0x000fc6000001ff00 */
[----:B------:R-:W-:Y:S01]  /*0a00*/  @!P4 FMUL.FTZ R24, R24, 1 ;  /* 0x3f8000001818c820 */ /* 0x000fe20000410000 */
[----:B------:R-:W-:-:S03]  /*0a10*/  @!P3 VIADD R27, R27, 0x80 ;  /* 0x000000801b1bb836 */ /* 0x000fc60000000000 */
[----:B------:R0:W2:Y:S02]  /*0a20*/  @!P4 F2F.F64.F32 R12, R24 ;  /* 0x00000018000cc310 */ /* 0x0000a40000201800 */
[----:B------:R-:W-:Y:S02]  /*0a30*/  ISETP.GE.AND P4, PT, R27, R2, PT ;  /* 0x000000021b00720c */ /* 0x000fe40003f86270 */
[----:B-----5:R-:W-:-:S11]  /*0a40*/  @!P1 I2FP.F32.U32 R3, R3 ;  /* 0x0000000300039245 */ /* 0x020fd60000201000 */
[----:B0-----:R-:W-:Y:S01]  /*0a50*/  @!P4 IMAD.IADD R24, R0, 0x1, R27 ;  /* 0x000000010018c824 */ /* 0x001fe200078e021b */
[----:B------:R-:W0:Y:S01]  /*0a60*/  @!P4 LDC.64 R22, c[0x0][0x238] ;  /* 0x00008e00ff16cb82 */ /* 0x000e220000000a00 */
[----:B------:R-:W-:Y:S01]  /*0a70*/  @!P1 FMUL.FTZ R3, R3, 1 ;  /* 0x3f80000003039820 */ /* 0x000fe20000410000 */
[----:B------:R-:W-:Y:S02]  /*0a80*/  @!P4 IADD3 R27, R27, 0x80, RZ ;  /* 0x000000801b1bc810 */ /* 0x000fe40007ffe0ff */
[----:B0-----:R-:W-:-:S05]  /*0a90*/  @!P4 IADD3 R22, P2, R24, R22, RZ ;  /* 0x000000161816c210 */ /* 0x001fca0007f5e0ff */
[----:B------:R-:W-:-:S05]  /*0aa0*/  @!P4 IMAD.X R23, RZ, RZ, R23, P2 ;  /* 0x000000ffff17c224 */ /* 0x000fca00010e0617 */
[----:B------:R-:W5:Y:S01]  /*0ab0*/  @!P4 LDG.E.U8 R22, desc[UR4][R22.64] ;  /* 0x000000041616c981 */ /* 0x000f62000c1e1100 */
[----:B---3--:R-:W-:Y:S01]  /*0ac0*/  DMUL R4, R8, R4 ;  /* 0x0000000408047228 */ /* 0x008fe20000000000 */
[----:B------:R-:W0:Y:S01]  /*0ad0*/  @!P3 LDC.64 R8, c[0x0][0x230] ;  /* 0x00008c00ff08bb82 */ /* 0x000e220000000a00 */
[----:B--2---:R-:W-:Y:S01]  /*0ae0*/  DMUL R10, R12, R10 ;  /* 0x0000000a0c0a7228 */ /* 0x004fe20000000000 */
[----:B------:R-:W-:-:S06]  /*0af0*/  CS2R R12, SRZ ;  /* 0x00000000000c7805 */ /* 0x000fcc000001ff00 */
[----:B------:R-:W1:Y:S01]  /*0b00*/  @!P1 F2F.F64.F32 R12, R3 ;  /* 0x00000003000c9310 */ /* 0x000e620000201800 */
[----:B------:R-:W-:Y:S01]  /*0b10*/  ISETP.GE.AND P1, PT, R27, R2, PT ;  /* 0x000000021b00720c */ /* 0x000fe20003f26270 */
[----:B----4-:R-:W-:Y:S01]  /*0b20*/  DMUL R20, R20, R14 ;  /* 0x0000000e14147228 */ /* 0x010fe20000000000 */
[----:B------:R-:W2:Y:S01]  /*0b30*/  @!P4 LDC.64 R14, c[0x0][0x230] ;  /* 0x00008c00ff0ecb82 */ /* 0x000ea20000000a00 */
[----:B-1----:R-:W-:Y:S01]  /*0b40*/  DMUL R12, R12, R18 ;  /* 0x000000120c0c7228 */ /* 0x002fe20000000000 */
[----:B0-----:R-:W-:-:S09]  /*0b50*/  @!P3 IMAD.WIDE.U32 R18, R29, 0x8, R8 ;  /* 0x000000081d12b825 */ /* 0x001fd200078e0008 */
[----:B------:R-:W0:Y:S01]  /*0b60*/  @!P1 LDC.64 R8, c[0x0][0x230] ;  /* 0x00008c00ff089b82 */ /* 0x000e220000000a00 */
[----:B------:R-:W-:-:S06]  /*0b70*/  CS2R R28, SRZ ;  /* 0x00000000001c7805 */ /* 0x000fcc000001ff00 */
[----:B------:R1:W3:Y:S01]  /*0b80*/  @!P3 LDG.E.64 R28, desc[UR4][R18.64] ;  /* 0x00000004121cb981 */ /* 0x0002e2000c1e1b00 */
[----:B--2---:R-:W-:Y:S01]  /*0b90*/  @!P4 IMAD.WIDE.U32 R14, R24, 0x8, R14 ;  /* 0x00000008180ec825 */ /* 0x004fe200078e000e */
[----:B------:R-:W-:Y:S02]  /*0ba0*/  @!P3 I2FP.F32.U32 R3, R16 ;  /* 0x000000100003b245 */ /* 0x000fe40000201000 */
[----:B-1----:R-:W-:-:S03]  /*0bb0*/  CS2R R18, SRZ ;  /* 0x0000000000127805 */ /* 0x002fc6000001ff00 */
[----:B------:R-:W-:Y:S01]  /*0bc0*/  @!P3 FMUL.FTZ R24, R3, 1 ;  /* 0x3f8000000318b820 */ /* 0x000fe20000410000 */
[----:B------:R-:W-:Y:S02]  /*0bd0*/  @!P1 IMAD.IADD R3, R0, 0x1, R27 ;  /* 0x0000000100039824 */ /* 0x000fe400078e021b */
[----:B------:R0:W2:Y:S02]  /*0be0*/  @!P4 LDG.E.64 R18, desc[UR4][R14.64] ;  /* 0x000000040e12c981 */ /* 0x0000a4000c1e1b00 */
[C---:B0-----:R-:W-:Y:S02]  /*0bf0*/  @!P1 IMAD.WIDE.U32 R14, R3.reuse, 0x8, R8 ;  /* 0x00000008030e9825 */ /* 0x041fe400078e0008 */
[----:B------:R-:W0:Y:S02]  /*0c00*/  @!P1 LDC.64 R8, c[0x0][0x238] ;  /* 0x00008e00ff089b82 */ /* 0x000e240000000a00 */
[----:B0-----:R-:W-:-:S05]  /*0c10*/  @!P1 IADD3 R8, P2, R3, R8, RZ ;  /* 0x0000000803089210 */ /* 0x001fca0007f5e0ff */
[----:B------:R-:W-:-:S05]  /*0c20*/  @!P1 IMAD.X R9, RZ, RZ, R9, P2 ;  /* 0x000000ffff099224 */ /* 0x000fca00010e0609 */
[----:B------:R0:W4:Y:S01]  /*0c30*/  @!P1 LDG.E.U8 R3, desc[UR4][R8.64] ;  /* 0x0000000408039981 */ /* 0x000122000c1e1100 */
[----:B------:R-:W-:-:S06]  /*0c40*/  CS2R R26, SRZ ;  /* 0x00000000001a7805 */ /* 0x000fcc000001ff00 */
[----:B------:R1:W4:Y:S01]  /*0c50*/  @!P1 LDG.E.64 R26, desc[UR4][R14.64] ;  /* 0x000000040e1a9981 */ /* 0x000322000c1e1b00 */
[----:B------:R-:W-:Y:S01]  /*0c60*/  CS2R R16, SRZ ;  /* 0x0000000000107805 */ /* 0x000fe2000001ff00 */
[----:B0-----:R-:W0:Y:S05]  /*0c70*/  @!P0 LDC.64 R8, c[0x0][0x228] ;  /* 0x00008a00ff088b82 */ /* 0x001e2a0000000a00 */
[----:B------:R1:W3:Y:S01]  /*0c80*/  @!P3 F2F.F64.F32 R16, R24 ;  /* 0x000000180010b310 */ /* 0x0002e20000201800 */
[----:B-----5:R-:W-:Y:S01]  /*0c90*/  @!P4 I2FP.F32.U32 R22, R22 ;  /* 0x000000160016c245 */ /* 0x020fe20000201000 */
[----:B-1----:R-:W-:-:S04]  /*0ca0*/  @!P0 IMAD.IADD R15, R0, 0x1, R25 ;  /* 0x00000001000f8824 */ /* 0x002fc800078e0219 */
[----:B------:R-:W-:Y:S01]  /*0cb0*/  @!P4 FMUL.FTZ R24, R22, 1 ;  /* 0x3f8000001618c820 */ /* 0x000fe20000410000 */
[----:B------:R-:W-:Y:S01]  /*0cc0*/  CS2R R22, SRZ ;  /* 0x0000000000167805 */ /* 0x000fe2000001ff00 */
[----:B------:R-:W-:-:S05]  /*0cd0*/  DMUL R6, R6, UR6 ;  /* 0x0000000606067c28 */ /* 0x000fca0008000000 */
[----:B------:R-:W2:Y:S01]  /*0ce0*/  @!P4 F2F.F64.F32 R22, R24 ;  /* 0x000000180016c310 */ /* 0x000ea20000201800 */
[----:B0-----:R-:W-:-:S04]  /*0cf0*/  @!P0 IMAD.WIDE.U32 R14, R15, 0x8, R8 ;  /* 0x000000080f0e8825 */ /* 0x001fc800078e0008 */
[----:B------:R-:W-:Y:S01]  /*0d00*/  VIADD R8, R25, 0x80 ;  /* 0x0000008019087836 */ /* 0x000fe20000000000 */
[----:B------:R0:W-:Y:S04]  /*0d10*/  @!P0 STG.E.64 desc[UR4][R14.64], R6 ;  /* 0x000000060e008986 */ /* 0x0001e8000c101b04 */
[----:B------:R-:W-:-:S04]  /*0d20*/  @!P0 MOV R25, R8 ;  /* 0x0000000800198202 */ /* 0x000fc80000000f00 */
[----:B------:R-:W-:Y:S01]  /*0d30*/  ISETP.GE.AND P0, PT, R25, R2, PT ;  /* 0x000000021900720c */ /* 0x000fe20003f06270 */
[----:B------:R-:W-:Y:S01]  /*0d40*/  BSSY B0, `(.L_x_8098) ;  /* 0x000003a000007945 */ /* 0x000fe20003800000 */
[----:B------:R-:W-:-:S03]  /*0d50*/  DMUL R4, R4, UR6 ;  /* 0x0000000604047c28 */ /* 0x000fc60008000000 */
[----:B------:R-:W-:Y:S01]  /*0d60*/  BSSY B1, `(.L_x_8099) ;  /* 0x0000031000017945 */ /* 0x000fe20003800000 */
[----:B------:R-:W-:Y:S02]  /*0d70*/  DMUL R10, R10, UR6 ;  /* 0x000000060a0a7c28 */ /* 0x000fe40008000000 */
[----:B------:R-:W-:Y:S02]  /*0d80*/  DMUL R20, R20, UR6 ;  /* 0x0000000614147c28 */ /* 0x000fe40008000000 */
[----:B------:R-:W-:Y:S02]  /*0d90*/  DMUL R12, R12, UR6 ;  /* 0x000000060c0c7c28 */ /* 0x000fe40008000000 */
[----:B---3--:R-:W-:Y:S01]  /*0da0*/  DMUL R16, R16, R28 ;  /* 0x0000001c10107228 */ /* 0x008fe20000000000 */
[----:B------:R-:W-:-:S07]  /*0db0*/  CS2R R28, SRZ ;  /* 0x00000000001c7805 */ /* 0x000fce000001ff00 */
[----:B------:R-:W-:Y:S02]  /*0dc0*/  DMUL R16, R16, UR6 ;  /* 0x0000000610107c28 */ /* 0x000fe40008000000 */
[----:B--2---:R-:W-:-:S08]  /*0dd0*/  DMUL R18, R22, R18 ;  /* 0x0000001216127228 */ /* 0x004fd00000000000 */
[----:B------:R-:W-:Y:S01]  /*0de0*/  DMUL R18, R18, UR6 ;  /* 0x0000000612127c28 */ /* 0x000fe20008000000 */
[----:B----4-:R-:W-:-:S05]  /*0df0*/  @!P1 I2FP.F32.U32 R3, R3 ;  /* 0x0000000300039245 */ /* 0x010fca0000201000 */
[----:B------:R-:W-:-:S04]  /*0e00*/  @!P1 FMUL.FTZ R3, R3, 1 ;  /* 0x3f80000003039820 */ /* 0x000fc80000410000 */
[----:B------:R-:W1:Y:S02]  /*0e10*/  @!P1 F2F.F64.F32 R28, R3 ;  /* 0x00000003001c9310 */ /* 0x000e640000201800 */
[----:B-1----:R-:W-:-:S08]  /*0e20*/  DMUL R26, R28, R26 ;  /* 0x0000001a1c1a7228 */ /* 0x002fd00000000000 */
[----:B------:R-:W-:Y:S01]  /*0e30*/  DMUL R26, R26, UR6 ;  /* 0x000000061a1a7c28 */ /* 0x000fe20008000000 */
[----:B0-----:R-:W-:Y:S10]  /*0e40*/  @P0 BRA `(.L_x_8100) ;  /* 0x0000000000300947 */ /* 0x001ff40003800000 */
[----:B------:R-:W0:Y:S01]  /*0e50*/  LDC.64 R6, c[0x0][0x228] ;  /* 0x00008a00ff067b82 */ /* 0x000e220000000a00 */
[----:B------:R-:W-:Y:S02]  /*0e60*/  IMAD.IADD R3, R0, 0x1, R25 ;  /* 0x0000000100037824 */ /* 0x000fe400078e0219 */
[----:B------:R-:W-:-:S05]  /*0e70*/  VIADD R25, R25, 0x80 ;  /* 0x0000008019197836 */ /* 0x000fca0000000000 */
[----:B------:R-:W-:Y:S01]  /*0e80*/  ISETP.GE.AND P0, PT, R25, R2, PT ;  /* 0x000000021900720c */ /* 0x000fe20003f06270 */
[----:B0-----:R-:W-:-:S05]  /*0e90*/  IMAD.WIDE.U32 R6, R3, 0x8, R6 ;  /* 0x0000000803067825 */ /* 0x001fca00078e0006 */
[----:B------:R0:W-:Y:S07]  /*0ea0*/  STG.E.64 desc[UR4][R6.64], R4 ;  /* 0x0000000406007986 */ /* 0x0001ee000c101b04 */
[----:B------:R-:W-:Y:S05]  /*0eb0*/  @P0 BRA `(.L_x_8101) ;  /* 0x0000000000300947 */ /* 0x000fea0003800000 */
[----:B0-----:R-:W0:Y:S01]  /*0ec0*/  LDC.64 R4, c[0x0][0x228] ;  /* 0x00008a00ff047b82 */ /* 0x001e220000000a00 */
[----:B------:R-:W-:Y:S02]  /*0ed0*/  IMAD.IADD R3, R0, 0x1, R25 ;  /* 0x0000000100037824 */ /* 0x000fe400078e0219 */
[----:B------:R-:W-:Y:S02]  /*0ee0*/  VIADD R25, R25, 0x80 ;  /* 0x0000008019197836 */ /* 0x000fe40000000000 */
[----:B0-----:R-:W-:-:S05]  /*0ef0*/  IMAD.WIDE.U32 R4, R3, 0x8, R4 ;  /* 0x0000000803047825 */ /* 0x001fca00078e0004 */
[----:B------:R0:W-:Y:S02]  /*0f00*/  STG.E.64 desc[UR4][R4.64], R10 ;  /* 0x0000000a04007986 */ /* 0x0001e4000c101b04 */
.L_x_8100:
[----:B------:R-:W-:-:S13]  /*0f10*/  ISETP.GE.AND P0, PT, R25, R2, PT ;  /* 0x000000021900720c */ /* 0x000fda0003f06270 */
[----:B------:R-:W-:Y:S05]  /*0f20*/  @P0 BRA `(.L_x_8102) ;  /* 0x0000000000300947 */ /* 0x000fea0003800000 */
[----:B0-----:R-:W0:Y:S01]  /*0f30*/  LDC.64 R4, c[0x0][0x228] ;  /* 0x00008a00ff047b82 */ /* 0x001e220000000a00 */
[----:B------:R-:W-:Y:S01]  /*0f40*/  IADD3 R3, R0, R25, RZ ;  /* 0x0000001900037210 */ /* 0x000fe20007ffe0ff */
[----:B------:R-:W-:-:S04]  /*0f50*/  VIADD R25, R25, 0x80 ;  /* 0x0000008019197836 */ /* 0x000fc80000000000 */
[----:B0-----:R-:W-:-:S05]  /*0f60*/  IMAD.WIDE.U32 R4, R3, 0x8, R4 ;  /* 0x0000000803047825 */ /* 0x001fca00078e0004 */
[----:B------:R1:W-:Y:S02]  /*0f70*/  STG.E.64 desc[UR4][R4.64], R20 ;  /* 0x0000001404007986 */ /* 0x0003e4000c101b04 */
.L_x_8101:
[----:B------:R-:W-:-:S13]  /*0f80*/  ISETP.GE.AND P0, PT, R25, R2, PT ;  /* 0x000000021900720c */ /* 0x000fda0003f06270 */
[----:B------:R-:W-:Y:S05]  /*0f90*/  @P0 BRA `(.L_x_8103) ;  /* 0x0000000000340947 */ /* 0x000fea0003800000 */
[----:B01----:R-:W0:Y:S01]  /*0fa0*/  LDC.64 R4, c[0x0][0x228] ;  /* 0x00008a00ff047b82 */ /* 0x003e220000000a00 */
[----:B------:R-:W-:Y:S02]  /*0fb0*/  IMAD.IADD R3, R0, 0x1, R25 ;  /* 0x0000000100037824 */ /* 0x000fe400078e0219 */
[----:B------:R-:W-:Y:S02]  /*0fc0*/  VIADD R25, R25, 0x80 ;  /* 0x0000008019197836 */ /* 0x000fe40000000000 */
[----:B0-----:R-:W-:-:S05]  /*0fd0*/  IMAD.WIDE.U32 R4, R3, 0x8, R4 ;  /* 0x0000000803047825 */ /* 0x001fca00078e0004 */
[----:B------:R1:W-:Y:S02]  /*0fe0*/  STG.E.64 desc[UR4][R4.64], R12 ;  /* 0x0000000c04007986 */ /* 0x0003e4000c101b04 */
.L_x_8102:
[----:B------:R-:W-:-:S13]  /*0ff0*/  ISETP.GE.AND P0, PT, R25, R2, PT ;  /* 0x000000021900720c */ /* 0x000fda0003f06270 */
[----:B------:R-:W-:Y:S05]  /*1000*/  @P0 BREAK B1 ;  /* 0x0000000000010942 */ /* 0x000fea0003800000 */
[----:B------:R-:W-:Y:S05]  /*1010*/  @P0 BRA `(.L_x_8104) ;  /* 0x0000000000300947 */ /* 0x000fea0003800000 */
[----:B01----:R-:W0:Y:S01]  /*1020*/  LDC.64 R4, c[0x0][0x228] ;  /* 0x00008a00ff047b82 */ /* 0x003e220000000a00 */
[----:B------:R-:W-:Y:S01]  /*1030*/  IMAD.IADD R3, R0, 0x1, R25 ;  /* 0x0000000100037824 */ /* 0x000fe200078e0219 */
[----:B------:R-:W-:-:S03]  /*1040*/  IADD3 R25, R25, 0x80, RZ ;  /* 0x0000008019197810 */ /* 0x000fc60007ffe0ff */
[----:B0-----:R-:W-:-:S05]  /*1050*/  IMAD.WIDE.U32 R4, R3, 0x8, R4 ;  /* 0x0000000803047825 */ /* 0x001fca00078e0004 */
[----:B------:R2:W-:Y:S02]  /*1060*/  STG.E.64 desc[UR4][R4.64], R16 ;  /* 0x0000001004007986 */ /* 0x0005e4000c101b04 */
.L_x_8103:
[----:B------:R-:W-:Y:S05]  /*1070*/  BSYNC B1 ;  /* 0x0000000000017941 */ /* 0x000fea0003800000 */
.L_x_8099:
[----:B------:R-:W-:-:S13]  /*1080*/  ISETP.GE.AND P0, PT, R25, R2, PT ;  /* 0x000000021900720c */ /* 0x000fda0003f06270 */
[----:B012---:R-:W0:Y:S01]  /*1090*/  @!P0 LDC.64 R4, c[0x0][0x228] ;  /* 0x00008a00ff048b82 */ /* 0x007e220000000a00 */
[----:B------:R-:W-:Y:S02]  /*10a0*/  @!P0 IMAD.IADD R3, R0, 0x1, R25 ;  /* 0x0000000100038824 */ /* 0x000fe400078e0219 */
[----:B------:R-:W-:Y:S02]  /*10b0*/  @!P0 VIADD R25, R25, 0x80 ;  /* 0x0000008019198836 */ /* 0x000fe40000000000 */
[----:B0-----:R-:W-:-:S05]  /*10c0*/  @!P0 IMAD.WIDE.U32 R4, R3, 0x8, R4 ;  /* 0x0000000803048825 */ /* 0x001fca00078e0004 */
[----:B------:R2:W-:Y:S02]  /*10d0*/  @!P0 STG.E.64 desc[UR4][R4.64], R18 ;  /* 0x0000001204008986 */ /* 0x0005e4000c101b04 */
.L_x_8104:
[----:B------:R-:W-:Y:S05]  /*10e0*/  BSYNC B0 ;  /* 0x0000000000007941 */ /* 0x000fea0003800000 */
.L_x_8098:
[----:B------:R-:W-:Y:S05]  /*10f0*/  WARPSYNC.ALL ;  /* 0x0000000000007948 */ /* 0x000fea0003800000 */
[----:B------:R-:W-:-:S13]  /*1100*/  ISETP.GE.AND P0, PT, R25, R2, PT ;  /* 0x000000021900720c */ /* 0x000fda0003f06270 */
[----:B------:R-:W-:Y:S05]  /*1110*/  @P0 EXIT ;  /* 0x000000000000094d */ /* 0x000fea0003800000 */
[----:B------:R-:W3:Y:S01]  /*1120*/  LDC.64 R2, c[0x0][0x228] ;  /* 0x00008a00ff027b82 */ /* 0x000ee20000000a00 */
[----:B------:R-:W-:-:S04]  /*1130*/  IMAD.IADD R25, R0, 0x1, R25 ;  /* 0x0000000100197824 */ /* 0x000fc800078e0219 */
[----:B---3--:R-:W-:-:S05]  /*1140*/  IMAD.WIDE.U32 R2, R25, 0x8, R2 ;  /* 0x0000000819027825 */ /* 0x008fca00078e0002 */
[----:B------:R-:W-:Y:S01]  /*1150*/  STG.E.64 desc[UR4][R2.64], R26 ;  /* 0x0000001a02007986 */ /* 0x000fe2000c101b04 */
[----:B------:R-:W-:Y:S05]  /*1160*/  EXIT ;  /* 0x000000000000794d */ /* 0x000fea0003800000 */
.L_x_8105:
        /* <DEDUP_REMOVED lines=9> */
.L_x_11789:


//--------------------- .text._ZN2at6native29vectorized_elementwise_kernelILi4EZNS0_43_GLOBAL__N__7cc8d1ed_10_Dropout_cu_0e96ed3819masked_scale_kernelIhddEEvRNS_6TensorERKS4_S7_T1_EUldhE_St5arrayIPcLm3EEEEviT0_S8_ --------------------------
	.section	.text._ZN2at6native29vectorized_elementwise_kernelILi4EZNS0_43_GLOBAL__N__7cc8d1ed_10_Dropout_cu_0e96ed3819masked_scale_kernelIhddEEvRNS_6TensorERKS4_S7_T1_EUldhE_St5arrayIPcLm3EEEEviT0_S8_,"ax",@progbits
	.align	128
        .global         _ZN2at6native29vectorized_elementwise_kernelILi4EZNS0_43_GLOBAL__N__7cc8d1ed_10_Dropout_cu_0e96ed3819masked_scale_kernelIhddEEvRNS_6TensorERKS4_S7_T1_EUldhE_St5arrayIPcLm3EEEEviT0_S8_
        .type           _ZN2at6native29vectorized_elementwise_kernelILi4EZNS0_43_GLOBAL__N__7cc8d1ed_10_Dropout_cu_0e96ed3819masked_scale_kernelIhddEEvRNS_6TensorERKS4_S7_T1_EUldhE_St5arrayIPcLm3EEEEviT0_S8_,@function
        .size           _ZN2at6native29vectorized_elementwise_kernelILi4EZNS0_43_GLOBAL__N__7cc8d1ed_10_Dropout_cu_0e96ed3819masked_scale_kernelIhddEEvRNS_6TensorERKS4_S7_T1_EUldhE_St5arrayIPcLm3EEEEviT0_S8_,(.L_x_11790 - _ZN2at6native29vectorized_elementwise_kernelILi4EZNS0_43_GLOBAL__N__7cc8d1ed_10_Dropout_cu_0e96ed3819masked_scale_kernelIhddEEvRNS_6TensorERKS4_S7_T1_EUldhE_St5arrayIPcLm3EEEEviT0_S8_)
        .other          _ZN2at6native29vectorized_elementwise_kernelILi4EZNS0_43_GLOBAL__N__7cc8d1ed_10_Dropout_cu_0e96ed3819masked_scale_kernelIhddEEvRNS_6TensorERKS4_S7_T1_EUldhE_St5arrayIPcLm3EEEEviT0_S8_,@"STO_CUDA_ENTRY STV_DEFAULT"
_ZN2at6native29vectorized_elementwise_kernelILi4EZNS0_43_GLOBAL__N__7cc8d1ed_10_Dropout_cu_0e96ed3819masked_scale_kernelIhddEEvRNS_6TensorERKS4_S7_T1_EUldhE_St5arrayIPcLm3EEEEviT0_S8_:
.text._ZN2at6native29vectorized_elementwise_kernelILi4EZNS0_43_GLOBAL__N__7cc8d1ed_10_Dropout_cu_0e96ed3819masked_scale_kernelIhddEEvRNS_6TensorERKS4_S7_T1_EUldhE_St5arrayIPcLm3EEEEviT0_S8_:
        /* <DEDUP_REMOVED lines=15> */
[----:B------:R-:W3:Y:S01]  /*00f0*/  LDG.E R20, desc[UR4][R22.64] ;  /* 0x0000000416147981 */ /* 0x000ee2000c1e1900 */
[----:B--2---:R-:W-:-:S03]  /*0100*/  IMAD.WIDE R4, R0, 0x8, R4 ;  /* 0x0000000800047825 */ /* 0x004fc600078e0204 */
[----:B------:R-:W2:Y:S01]  /*0110*/  LDG.E R3, desc[UR4][R22.64+0x200] ;  /* 0x0002000416037981 */ /* 0x000ea2000c1e1900 */
[----:B------:R-:W-:-:S05]  /*0120*/  IMAD.WIDE.U32 R26, R2, 0x20, R4 ;  /* 0x00000020021a7825 */ /* 0x000fca00078e0004 */
[----:B------:R-:W4:Y:S04]  /*0130*/  LDG.E.128 R16, desc[UR4][R26.64] ;  /* 0x000000041a107981 */ /* 0x000f28000c1e1d00 */
[----:B------:R-:W5:Y:S04]  /*0140*/  LDG.E.128 R4, desc[UR4][R26.64+0x10] ;  /* 0x000010041a047981 */ /* 0x000f68000c1e1d00 */
[----:B------:R-:W5:Y:S04]  /*0150*/  LDG.E.128 R8, desc[UR4][R26.64+0x1000] ;  /* 0x001000041a087981 */ /* 0x000f68000c1e1d00 */
[----:B------:R0:W5:Y:S01]  /*0160*/  LDG.E.128 R12, desc[UR4][R26.64+0x1010] ;  /* 0x001010041a0c7981 */ /* 0x000162000c1e1d00 */
[----:B---3--:R-:W-:-:S02]  /*0170*/  PRMT R21, R20, 0x7770, RZ ;  /* 0x0000777014157816 */ /* 0x008fc400000000ff */
[----:B------:R-:W-:Y:S02]  /*0180*/  PRMT R24, R20, 0x7771, RZ ;  /* 0x0000777114187816 */ /* 0x000fe400000000ff */
[----:B------:R-:W-:Y:S02]  /*0190*/  I2FP.F32.U32 R21, R21 ;  /* 0x0000001500157245 */ /* 0x000fe40000201000 */
[----:B------:R-:W-:-:S03]  /*01a0*/  I2FP.F32.U32 R28, R24 ;  /* 0x00000018001c7245 */ /* 0x000fc60000201000 */
[----:B------:R-:W-:Y:S01]  /*01b0*/  FMUL.FTZ R24, R21, 1 ;  /* 0x3f80000015187820 */ /* 0x000fe20000410000 */
[----:B------:R-:W-:-:S05]  /*01c0*/  PRMT R21, R20, 0x7772, RZ ;  /* 0x0000777214157816 */ /* 0x000fca00000000ff */
[----:B------:R-:W4:Y:S01]  /*01d0*/  F2F.F64.F32 R24, R24 ;  /* 0x0000001800187310 */ /* 0x000f220000201800 */
[----:B------:R-:W-:Y:S02]  /*01e0*/  I2FP.F32.U32 R21, R21 ;  /* 0x0000001500157245 */ /* 0x000fe40000201000 */
[----:B------:R-:W-:-:S03]  /*01f0*/  PRMT R20, R20, 0x7773, RZ ;  /* 0x0000777314147816 */ /* 0x000fc600000000ff */
[----:B------:R-:W-:Y:S01]  /*0200*/  FMUL.FTZ R21, R21, 1 ;  /* 0x3f80000015157820 */ /* 0x000fe20000410000 */
[----:B0-----:R-:W-:Y:S01]  /*0210*/  I2FP.F32.U32 R26, R20 ;  /* 0x00000014001a7245 */ /* 0x001fe20000201000 */
[----:B------:R-:W-:-:S04]  /*0220*/  FMUL.FTZ R28, R28, 1 ;  /* 0x3f8000001c1c7820 */ /* 0x000fc80000410000 */
[----:B------:R-:W5:Y:S01]  /*0230*/  F2F.F64.F32 R20, R21 ;  /* 0x0000001500147310 */ /* 0x000f620000201800 */
[----:B----4-:R-:W-:Y:S01]  /*0240*/  DMUL R16, R16, R24 ;  /* 0x0000001810107228 */ /* 0x010fe20000000000 */
[----:B--2---:R-:W-:-:S06]  /*0250*/  PRMT R24, R3, 0x7770, RZ ;  /* 0x0000777003187816 */ /* 0x004fcc00000000ff */
[----:B------:R0:W1:Y:S01]  /*0260*/  F2F.F64.F32 R22, R28 ;  /* 0x0000001c00167310 */ /* 0x0000620000201800 */
[----:B------:R-:W-:Y:S01]  /*0270*/  I2FP.F32.U32 R25, R24 ;  /* 0x0000001800197245 */ /* 0x000fe20000201000 */
[----:B------:R-:W-:-:S04]  /*0280*/  FMUL.FTZ R26, R26, 1 ;  /* 0x3f8000001a1a7820 */ /* 0x000fc80000410000 */
[----:B0-----:R-:W-:Y:S01]  /*0290*/  FMUL.FTZ R28, R25, 1 ;  /* 0x3f800000191c7820 */ /* 0x001fe20000410000 */
[----:B-----5:R-:W-:-:S03]  /*02a0*/  DMUL R4, R4, R20 ;  /* 0x0000001404047228 */ /* 0x020fc60000000000 */
[----:B------:R-:W0:Y:S01]  /*02b0*/  F2F.F64.F32 R20, R28 ;  /* 0x0000001c00147310 */ /* 0x000e220000201800 */
[C---:B------:R-:W-:Y:S01]  /*02c0*/  PRMT R24, R3.reuse, 0x7771, RZ ;  /* 0x0000777103187816 */ /* 0x040fe200000000ff */
[----:B-1----:R-:W-:Y:S01]  /*02d0*/  DMUL R18, R18, R22 ;  /* 0x0000001612127228 */ /* 0x002fe20000000000 */
[----:B------:R-:W-:-:S05]  /*02e0*/  PRMT R25, R3, 0x7772, RZ ;  /* 0x0000777203197816 */ /* 0x000fca00000000ff */
[----:B------:R-:W1:Y:S01]  /*02f0*/  F2F.F64.F32 R22, R26 ;  /* 0x0000001a00167310 */ /* 0x000e620000201800 */
[----:B------:R-:W-:Y:S02]  /*0300*/  PRMT R3, R3, 0x7773, RZ ;  /* 0x0000777303037816 */ /* 0x000fe400000000ff */
[----:B------:R-:W-:Y:S02]  /*0310*/  I2FP.F32.U32 R24, R24 ;  /* 0x0000001800187245 */ /* 0x000fe40000201000 */
[----:B------:R-:W-:Y:S02]  /*0320*/  I2FP.F32.U32 R25, R25 ;  /* 0x0000001900197245 */ /* 0x000fe40000201000 */
[----:B------:R-:W-:Y:S01]  /*0330*/  I2FP.F32.U32 R3, R3 ;  /* 0x0000000300037245 */ /* 0x000fe20000201000 */
[----:B------:R-:W-:Y:S01]  /*0340*/  FMUL.FTZ R27, R24, 1 ;  /* 0x3f800000181b7820 */ /* 0x000fe20000410000 */
[----:B0-----:R-:W-:Y:S01]  /*0350*/  DMUL R8, R8, R20 ;  /* 0x0000001408087228 */ /* 0x001fe20000000000 */
[----:B------:R-:W-:Y:S01]  /*0360*/  FMUL.FTZ R25, R25, 1 ;  /* 0x3f80000019197820 */ /* 0x000fe20000410000 */
[----:B------:R-:W0:Y:S01]  /*0370*/  LDC.64 R20, c[0x0][0x228] ;  /* 0x00008a00ff147b82 */ /* 0x000e220000000a00 */
[----:B------:R-:W-:-:S02]  /*0380*/  FMUL.FTZ R3, R3, 1 ;  /* 0x3f80000003037820 */ /* 0x000fc40000410000 */
[----:B------:R-:W2:Y:S01]  /*0390*/  F2F.F64.F32 R26, R27 ;  /* 0x0000001b001a7310 */ /* 0x000ea20000201800 */
[----:B-1----:R-:W-:-:S07]  /*03a0*/  DMUL R6, R6, R22 ;  /* 0x0000001606067228 */ /* 0x002fce0000000000 */
[----:B------:R-:W1:Y:S08]  /*03b0*/  F2F.F64.F32 R24, R25 ;  /* 0x0000001900187310 */ /* 0x000e700000201800 */
[----:B------:R-:W3:Y:S01]  /*03c0*/  F2F.F64.F32 R22, R3 ;  /* 0x0000000300167310 */ /* 0x000ee20000201800 */
[----:B--2---:R-:W-:Y:S02]  /*03d0*/  DMUL R10, R10, R26 ;  /* 0x0000001a0a0a7228 */ /* 0x004fe40000000000 */
[----:B-1----:R-:W-:Y:S01]  /*03e0*/  DMUL R12, R12, R24 ;  /* 0x000000180c0c7228 */ /* 0x002fe20000000000 */
        /* <DEDUP_REMOVED lines=16> */
.L_x_8106:
        /* <DEDUP_REMOVED lines=160> */
.L_x_8109:
[----:B------:R-:W-:-:S13]  /*0ef0*/  ISETP.GE.AND P0, PT, R25, R2, PT ;  /* 0x000000021900720c */ /* 0x000fda0003f06270 */
[----:B------:R-:W-:Y:S05]  /*0f00*/  @P0 BRA `(.L_x_8111) ;  /* 0x0000000000300947 */ /* 0x000fea0003800000 */
[----:B0-----:R-:W0:Y:S01]  /*0f10*/  LDC.64 R4, c[0x0][0x228] ;  /* 0x00008a00ff047b82 */ /* 0x001e220000000a00 */
[----:B------:R-:W-:Y:S01]  /*0f20*/  IADD3 R3, R0, R25, RZ ;  /* 0x0000001900037210 */ /* 0x000fe20007ffe0ff */
[----:B------:R-:W-:-:S04]  /*0f30*/  VIADD R25, R25, 0x80 ;  /* 0x0000008019197836 */ /* 0x000fc80000000000 */
[----:B0-----:R-:W-:-:S05]  /*0f40*/  IMAD.WIDE.U32 R4, R3, 0x8, R4 ;  /* 0x0000000803047825 */ /* 0x001fca00078e0004 */
[----:B------:R1:W-:Y:S02]  /*0f50*/  STG.E.64 desc[UR4][R4.64], R20 ;  /* 0x0000001404007986 */ /* 0x0003e4000c101b04 */
.L_x_8110:
[----:B------:R-:W-:-:S13]  /*0f60*/  ISETP.GE.AND P0, PT, R25, R2, PT ;  /* 0x000000021900720c */ /* 0x000fda0003f06270 */
[----:B------:R-:W-:Y:S05]  /*0f70*/  @P0 BRA `(.L_x_8112) ;  /* 0x0000000000340947 */ /* 0x000fea0003800000 */
[----:B01----:R-:W0:Y:S01]  /*0f80*/  LDC.64 R4, c[0x0][0x228] ;  /* 0x00008a00ff047b82 */ /* 0x003e220000000a00 */
[----:B------:R-:W-:Y:S02]  /*0f90*/  IMAD.IADD R3, R0, 0x1, R25 ;  /* 0x0000000100037824 */ /* 0x000fe400078e0219 */
[----:B------:R-:W-:Y:S02]  /*0fa0*/  VIADD R25, R25, 0x80 ;  /* 0x0000008019197836 */ /* 0x000fe40000000000 */
[----:B0-----:R-:W-:-:S05]  /*0fb0*/  IMAD.WIDE.U32 R4, R3, 0x8, R4 ;  /* 0x0000000803047825 */ /* 0x001fca00078e0004 */
[----:B------:R1:W-:Y:S02]  /*0fc0*/  STG.E.64 desc[UR4][R4.64], R12 ;  /* 0x0000000c04007986 */ /* 0x0003e4000c101b04 */
.L_x_8111:
        /* <DEDUP_REMOVED lines=8> */
.L_x_8112:
[----:B------:R-:W-:Y:S05]  /*1050*/  BSYNC B1 ;  /* 0x0000000000017941 */ /* 0x000fea0003800000 */
.L_x_8108:
[----:B------:R-:W-:-:S13]  /*1060*/  ISETP.GE.AND P0, PT, R25, R2, PT ;  /* 0x000000021900720c */ /* 0x000fda0003f06270 */
[----:B012---:R-:W0:Y:S01]  /*1070*/  @!P0 LDC.64 R4, c[0x0][0x228] ;  /* 0x00008a00ff048b82 */ /* 0x007e220000000a00 */
[----:B------:R-:W-:Y:S02]  /*1080*/  @!P0 IMAD.IADD R3, R0, 0x1, R25 ;  /* 0x0000000100038824 */ /* 0x000fe400078e0219 */
[----:B------:R-:W-:Y:S02]  /*1090*/  @!P0 VIADD R25, R25, 0x80 ;  /* 0x0000008019198836 */ /* 0x000fe40000000000 */
[----:B0-----:R-:W-:-:S05]  /*10a0*/  @!P0 IMAD.WIDE.U32 R4, R3, 0x8, R4 ;  /* 0x0000000803048825 */ /* 0x001fca00078e0004 */
[----:B------:R2:W-:Y:S02]  /*10b0*/  @!P0 STG.E.64 desc[UR4][R4.64], R18 ;  /* 0x0000001204008986 */ /* 0x0005e4000c101b04 */
.L_x_8113:
[----:B------:R-:W-:Y:S05]  /*10c0*/  BSYNC B0 ;  /* 0x0000000000007941 */ /* 0x000fea0003800000 */
.L_x_8107:
        /* <DEDUP_REMOVED lines=8> */
.L_x_8114:
        /* <DEDUP_REMOVED lines=11> */
.L_x_11790:


//--------------------- .text._ZN2at6native29vectorized_elementwise_kernelILi8EZNS0_43_GLOBAL__N__7cc8d1ed_10_Dropout_cu_0e96ed3819masked_scale_kernelIhddEEvRNS_6TensorERKS4_S7_T1_EUldhE_St5arrayIPcLm3EEEEviT0_S8_ --------------------------
	.section	.text._ZN2at6native29vectorized_elementwise_kernelILi8EZNS0_43_GLOBAL__N__7cc8d1ed_10_Dropout_cu_0e96ed3819masked_scale_kernelIhddEEvRNS_6TensorERKS4_S7_T1_EUldhE_St5arrayIPcLm3EEEEviT0_S8_,"ax",@progbits
	.align	128
        .global         _ZN2at6native29vectorized_elementwise_kernelILi8EZNS0_43_GLOBAL__N__7cc8d1ed_10_Dropout_cu_0e96ed3819masked_scale_kernelIhddEEvRNS_6TensorERKS4_S7_T1_EUldhE_St5arrayIPcLm3EEEEviT0_S8_
        .type           _ZN2at6native29vectorized_elementwise_kernelILi8EZNS0_43_GLOBAL__N__7cc8d1ed_10_Dropout_cu_0e96ed3819masked_scale_kernelIhddEEvRNS_6TensorERKS4_S7_T1_EUldhE_St5arrayIPcLm3EEEEviT0_S8_,@function
        .size           _ZN2at6native29vectorized_elementwise_kernelILi8EZNS0_43_GLOBAL__N__7cc8d1ed_10_Dropout_cu_0e96ed3819masked_scale_kernelIhddEEvRNS_6TensorERKS4_S7_T1_EUldhE_St5arrayIPcLm3EEEEviT0_S8_,(.L_x_11791 - _ZN2at6native29vectorized_elementwise_kernelILi8EZNS0_43_GLOBAL__N__7cc8d1ed_10_Dropout_cu_0e96ed3819masked_scale_kernelIhddEEvRNS_6TensorERKS4_S7_T1_EUldhE_St5arrayIPcLm3EEEEviT0_S8_)
        .other          _ZN2at6native29vectorized_elementwise_kernelILi8EZNS0_43_GLOBAL__N__7cc8d1ed_10_Dropout_cu_0e96ed3819masked_scale_kernelIhddEEvRNS_6TensorERKS4_S7_T1_EUldhE_St5arrayIPcLm3EEEEviT0_S8_,@"STO_CUDA_ENTRY STV_DEFAULT"
_ZN2at6native29vectorized_elementwise_kernelILi8EZNS0_43_GLOBAL__N__7cc8d1ed_10_Dropout_cu_0e96ed3819masked_scale_kernelIhddEEvRNS_6TensorERKS4_S7_T1_EUldhE_St5arrayIPcLm3EEEEviT0_S8_:
.text._ZN2at6native29vectorized_elementwise_kernelILi8EZNS0_43_GLOBAL__N__7cc8d1ed_10_Dropout_cu_0e96ed3819masked_scale_kernelIhddEEvRNS_6TensorERKS4_S7_T1_EUldhE_St5arrayIPcLm3EEEEviT0_S8_:
        /* <DEDUP_REMOVED lines=14> */
[----:B-1----:R-:W-:-:S06]  /*00e0*/  IMAD.WIDE.U32 R22, R2, 0x8, R22 ;  /* 0x0000000802167825 */ /* 0x002fcc00078e0016 */
[----:B------:R-:W3:Y:S01]  /*00f0*/  LDG.E.64 R22, desc[UR4][R22.64] ;  /* 0x0000000416167981 */ /* 0x000ee2000c1e1b00 */
[----:B--2---:R-:W-:-:S04]  /*0100*/  IMAD.WIDE R4, R0, 0x8, R4 ;  /* 0x0000000800047825 */ /* 0x004fc800078e0204 */
[----:B------:R-:W-:-:S05]  /*0110*/  IMAD.WIDE.U32 R24, R2, 0x40, R4 ;  /* 0x0000004002187825 */ /* 0x000fca00078e0004 */
[----:B------:R-:W2:Y:S04]  /*0120*/  LDG.E.128 R12, desc[UR4][R24.64] ;  /* 0x00000004180c7981 */ /* 0x000ea8000c1e1d00 */
[----:B------:R-:W4:Y:S04]  /*0130*/  LDG.E.128 R4, desc[UR4][R24.64+0x10] ;  /* 0x0000100418047981 */ /* 0x000f28000c1e1d00 */
[----:B------:R-:W5:Y:S04]  /*0140*/  LDG.E.128 R8, desc[UR4][R24.64+0x20] ;  /* 0x0000200418087981 */ /* 0x000f68000c1e1d00 */
[----:B------:R0:W5:Y:S01]  /*0150*/  LDG.E.128 R16, desc[UR4][R24.64+0x30] ;  /* 0x0000300418107981 */ /* 0x000162000c1e1d00 */
[----:B---3--:R-:W-:-:S02]  /*0160*/  LOP3.LUT R27, R22, 0xff, RZ, 0xc0, !PT ;  /* 0x000000ff161b7812 */ /* 0x008fc400078ec0ff */
[C---:B------:R-:W-:Y:S02]  /*0170*/  LOP3.LUT R20, R22.reuse, 0xffff, RZ, 0xc0, !PT ;  /* 0x0000ffff16147812 */ /* 0x040fe400078ec0ff */
[----:B------:R-:W-:Y:S02]  /*0180*/  PRMT R3, R22, 0x7632, R3 ;  /* 0x0000763216037816 */ /* 0x000fe40000000003 */
[----:B------:R-:W1:Y:S01]  /*0190*/  I2F.U16 R27, R27 ;  /* 0x0000001b001b7306 */ /* 0x000e620000101000 */
[----:B------:R-:W-:Y:S02]  /*01a0*/  SHF.R.U32.HI R20, RZ, 0x8, R20 ;  /* 0x00000008ff147819 */ /* 0x000fe40000011614 */
[----:B------:R-:W-:Y:S02]  /*01b0*/  LOP3.LUT R26, R3, 0xff, RZ, 0xc0, !PT ;  /* 0x000000ff031a7812 */ /* 0x000fe400078ec0ff */
[----:B------:R-:W-:Y:S02]  /*01c0*/  LOP3.LUT R28, R20, 0xffff, RZ, 0xc0, !PT ;  /* 0x0000ffff141c7812 */ /* 0x000fe400078ec0ff */
[----:B------:R-:W-:-:S02]  /*01d0*/  PRMT R22, R22, 0x7732, RZ ;  /* 0x0000773216167816 */ /* 0x000fc400000000ff */
[----:B------:R-:W-:Y:S01]  /*01e0*/  I2FP.F32.U32 R3, R28 ;  /* 0x0000001c00037245 */ /* 0x000fe20000201000 */
[----:B------:R-:W3:Y:S04]  /*01f0*/  I2F.U16 R26, R26 ;  /* 0x0000001a001a7306 */ /* 0x000ee80000101000 */
[----:B0-----:R-:W-:Y:S01]  /*0200*/  FMUL.FTZ R24, R3, 1 ;  /* 0x3f80000003187820 */ /* 0x001fe20000410000 */
[----:B-1----:R-:W-:Y:S01]  /*0210*/  FMUL.FTZ R21, R27, 1 ;  /* 0x3f8000001b157820 */ /* 0x002fe20000410000 */
[----:B------:R-:W-:-:S04]  /*0220*/  LOP3.LUT R3, R23, 0xff, RZ, 0xc0, !PT ;  /* 0x000000ff17037812 */ /* 0x000fc800078ec0ff */
[----:B------:R-:W2:Y:S01]  /*0230*/  F2F.F64.F32 R24, R24 ;  /* 0x0000001800187310 */ /* 0x000ea20000201800 */
[----:B---3--:R-:W-:Y:S01]  /*0240*/  FMUL.FTZ R27, R26, 1 ;  /* 0x3f8000001a1b7820 */ /* 0x008fe20000410000 */
[----:B------:R-:W-:-:S06]  /*0250*/  LOP3.LUT R26, R23, 0xffff, RZ, 0xc0, !PT ;  /* 0x0000ffff171a7812 */ /* 0x000fcc00078ec0ff */
[----:B------:R-:W0:Y:S01]  /*0260*/  F2F.F64.F32 R20, R21 ;  /* 0x0000001500147310 */ /* 0x000e220000201800 */
[----:B--2---:R-:W-:-:S07]  /*0270*/  DMUL R14, R14, R24 ;  /* 0x000000180e0e7228 */ /* 0x004fce0000000000 */
[----:B------:R-:W1:Y:S01]  /*0280*/  I2F.U16 R3, R3 ;  /* 0x0000000300037306 */ /* 0x000e620000101000 */
[----:B0-----:R-:W-:Y:S01]  /*0290*/  DMUL R12, R12, R20 ;  /* 0x000000140c0c7228 */ /* 0x001fe20000000000 */
[----:B------:R-:W-:Y:S01]  /*02a0*/  SHF.R.U32.HI R20, RZ, 0x8, R22 ;  /* 0x00000008ff147819 */ /* 0x000fe20000011616 */
[----:B------:R-:W-:-:S03]  /*02b0*/  DMUL R14, R14, UR6 ;  /* 0x000000060e0e7c28 */ /* 0x000fc60008000000 */
[----:B------:R-:W-:Y:S01]  /*02c0*/  LOP3.LUT R20, R20, 0xffff, RZ, 0xc0, !PT ;  /* 0x0000ffff14147812 */ /* 0x000fe200078ec0ff */
[----:B-1----:R-:W-:Y:S01]  /*02d0*/  FMUL.FTZ R28, R3, 1 ;  /* 0x3f800000031c7820 */ /* 0x002fe20000410000 */
[----:B------:R-:W-:Y:S01]  /*02e0*/  SHF.R.U32.HI R3, RZ, 0x8, R26 ;  /* 0x00000008ff037819 */ /* 0x000fe2000001161a */
[----:B------:R-:W-:Y:S01]  /*02f0*/  DMUL R12, R12, UR6 ;  /* 0x000000060c0c7c28 */ /* 0x000fe20008000000 */
[----:B------:R-:W-:Y:S02]  /*0300*/  I2FP.F32.U32 R22, R20 ;  /* 0x0000001400167245 */ /* 0x000fe40000201000 */
[----:B------:R-:W4:Y:S03]  /*0310*/  F2F.F64.F32 R20, R27 ;  /* 0x0000001b00147310 */ /* 0x000f260000201800 */
[----:B------:R-:W-:Y:S01]  /*0320*/  FMUL.FTZ R24, R22, 1 ;  /* 0x3f80000016187820 */ /* 0x000fe20000410000 */
[----:B------:R-:W-:-:S02]  /*0330*/  PRMT R22, R23, 0x7632, R22 ;  /* 0x0000763217167816 */ /* 0x000fc40000000016 */
[----:B------:R-:W-:Y:S02]  /*0340*/  PRMT R23, R23, 0x7732, RZ ;  /* 0x0000773217177816 */ /* 0x000fe400000000ff */
[----:B------:R-:W-:Y:S01]  /*0350*/  LOP3.LUT R22, R22, 0xff, RZ, 0xc0, !PT ;  /* 0x000000ff16167812 */ /* 0x000fe200078ec0ff */
[----:B------:R-:W0:Y:S01]  /*0360*/  F2F.F64.F32 R24, R24 ;  /* 0x0000001800187310 */ /* 0x000e220000201800 */
[----:B----4-:R-:W-:-:S07]  /*0370*/  DMUL R20, R4, R20 ;  /* 0x0000001404147228 */ /* 0x010fce0000000000 */
[----:B------:R-:W1:Y:S01]  /*0380*/  I2F.U16 R22, R22 ;  /* 0x0000001600167306 */ /* 0x000e620000101000 */
[----:B0-----:R-:W-:-:S07]  /*0390*/  DMUL R4, R6, R24 ;  /* 0x0000001806047228 */ /* 0x001fce0000000000 */
[----:B------:R-:W5:Y:S01]  /*03a0*/  F2F.F64.F32 R6, R28 ;  /* 0x0000001c00067310 */ /* 0x000f620000201800 */
[----:B------:R-:W-:Y:S02]  /*03b0*/  LOP3.LUT R24, R3, 0xffff, RZ, 0xc0, !PT ;  /* 0x0000ffff03187812 */ /* 0x000fe400078ec0ff */
[----:B------:R-:W-:Y:S01]  /*03c0*/  SHF.R.U32.HI R3, RZ, 0x8, R23 ;  /* 0x00000008ff037819 */ /* 0x000fe20000011617 */
[----:B-1----:R-:W-:-:S03]  /*03d0*/  FMUL.FTZ R29, R22, 1 ;  /* 0x3f800000161d7820 */ /* 0x002fc60000410000 */
[----:B------:R-:W-:Y:S02]  /*03e0*/  LOP3.LUT R3, R3, 0xffff, RZ, 0xc0, !PT ;  /* 0x0000ffff03037812 */ /* 0x000fe400078ec0ff */
[----:B------:R-:W-:Y:S02]  /*03f0*/  I2FP.F32.U32 R22, R24 ;  /* 0x0000001800167245 */ /* 0x000fe40000201000 */
[----:B------:R-:W-:Y:S01]  /*0400*/  I2FP.F32.U32 R3, R3 ;  /* 0x0000000300037245 */ /* 0x000fe20000201000 */
[----:B------:R-:W0:Y:S02]  /*0410*/  F2F.F64.F32 R24, R29 ;  /* 0x0000001d00187310 */ /* 0x000e240000201800 */
[----:B------:R-:W-:Y:S01]  /*0420*/  FMUL.FTZ R26, R22, 1 ;  /* 0x3f800000161a7820 */ /* 0x000fe20000410000 */
[----:B-----5:R-:W-:Y:S01]  /*0430*/  DMUL R8, R8, R6 ;  /* 0x0000000608087228 */ /* 0x020fe20000000000 */
[----:B------:R-:W-:Y:S01]  /*0440*/  FMUL.FTZ R3, R3, 1 ;  /* 0x3f80000003037820 */ /* 0x000fe20000410000 */
[----:B------:R-:W1:Y:S03]  /*0450*/  LDC.64 R6, c[0x0][0x228] ;  /* 0x00008a00ff067b82 */ /* 0x000e660000000a00 */
[----:B------:R-:W2:Y:S03]  /*0460*/  F2F.F64.F32 R26, R26 ;  /* 0x0000001a001a7310 */ /* 0x000ea60000201800 */
[----:B------:R-:W-:-:S02]  /*0470*/  DMUL R8, R8, UR6 ;  /* 0x0000000608087c28 */ /* 0x000fc40008000000 */
[----:B0-----:R-:W-:-:S03]  /*0480*/  DMUL R24, R16, R24 ;  /* 0x0000001810187228 */ /* 0x001fc60000000000 */
[----:B------:R-:W0:Y:S01]  /*0490*/  F2F.F64.F32 R22, R3 ;  /* 0x0000000300167310 */ /* 0x000e220000201800 */
[----:B------:R-:W-:Y:S02]  /*04a0*/  DMUL R16, R20, UR6 ;  /* 0x0000000614107c28 */ /* 0x000fe40008000000 */
[----:B--2---:R-:W-:Y:S02]  /*04b0*/  DMUL R10, R10, R26 ;  /* 0x0000001a0a0a7228 */ /* 0x004fe40000000000 */
[----:B------:R-:W-:Y:S01]  /*04c0*/  DMUL R20, R24, UR6 ;  /* 0x0000000618147c28 */ /* 0x000fe20008000000 */
[----:B-1----:R-:W-:Y:S01]  /*04d0*/  IMAD.WIDE.U32 R6, R0, 0x8, R6 ;  /* 0x0000000800067825 */ /* 0x002fe200078e0006 */
[----:B0-----:R-:W-:-:S04]  /*04e0*/  DMUL R22, R18, R22 ;  /* 0x0000001612167228 */ /* 0x001fc80000000000 */
[----:B------:R-:W-:Y:S02]  /*04f0*/  DMUL R10, R10, UR6 ;  /* 0x000000060a0a7c28 */ /* 0x000fe40008000000 */
[----:B------:R-:W-:Y:S01]  /*0500*/  DMUL R18, R4, UR6 ;  /* 0x0000000604127c28 */ /* 0x000fe20008000000 */
[----:B------:R-:W-:Y:S01]  /*0510*/  IMAD.WIDE R6, R2, 0x40, R6 ;  /* 0x0000004002067825 */ /* 0x000fe200078e0206 */
[----:B------:R-:W-:-:S04]  /*0520*/  DMUL R22, R22, UR6 ;  /* 0x0000000616167c28 */ /* 0x000fc80008000000 */
[----:B------:R-:W-:Y:S04]  /*0530*/  STG.E.128 desc[UR4][R6.64], R12 ;  /* 0x0000000c06007986 */ /* 0x000fe8000c101d04 */
[----:B------:R-:W-:Y:S04]  /*0540*/  STG.E.128 desc[UR4][R6.64+0x20], R8 ;  /* 0x0000200806007986 */ /* 0x000fe8000c101d04 */
[----:B------:R-:W-:Y:S04]  /*0550*/  STG.E.128 desc[UR4][R6.64+0x10], R16 ;  /* 0x0000101006007986 */ /* 0x000fe8000c101d04 */
[----:B------:R-:W-:Y:S01]  /*0560*/  STG.E.128 desc[UR4][R6.64+0x30], R20 ;  /* 0x0000301406007986 */ /* 0x000fe2000c101d04 */
[----:B------:R-:W-:Y:S05]  /*0570*/  EXIT ;  /* 0x000000000000794d */ /* 0x000fea0003800000 */
.L_x_8115:
        /* <DEDUP_REMOVED lines=11> */
[----:B------:R-:W-:Y:S01]  /*0630*/  @!P3 VIADD R27, R27, 0x80 ;  /* 0x000000801b1bb836 */ /* 0x000fe20000000000 */
[----:B0-----:R-:W-:-:S04]  /*0640*/  @!P0 IADD3 R12, P1, R7, R12, RZ ;  /* 0x0000000c070c8210 */ /* 0x001fc80007f3e0ff */
[----:B------:R-:W-:Y:S01]  /*0650*/  ISETP.GE.AND P4, PT, R27, R2, PT ;  /* 0x000000021b00720c */ /* 0x000fe20003f86270 */
[----:B------:R-:W-:-:S05]  /*0660*/  @!P0 IMAD.X R13, RZ, RZ, R13, P1 ;  /* 0x000000ffff0d8224 */ /* 0x000fca00008e060d */
[----:B------:R-:W3:Y:S01]  /*0670*/  @!P0 LDG.E.U8 R4, desc[UR4][R12.64] ;  /* 0x000000040c048981 */ /* 0x000ee2000c1e1100 */
[----:B-1----:R-:W-:Y:S01]  /*0680*/  @!P0 IMAD.WIDE.U32 R16, R7, 0x8, R16 ;  /* 0x0000000807108825 */ /* 0x002fe200078e0010 */
[----:B------:R-:W-:-:S05]  /*0690*/  CS2R R6, SRZ ;  /* 0x0000000000067805 */ /* 0x000fca000001ff00 */
        /* <DEDUP_REMOVED lines=10> */
[----:B------:R-:W-:Y:S01]  /*0740*/  @!P2 IMAD.IADD R13, R0, 0x1, R27 ;  /* 0x00000001000da824 */ /* 0x000fe200078e021b */
[----:B0-----:R-:W-:-:S04]  /*0750*/  @!P4 IADD3 R18, P1, R3, R8, RZ ;  /* 0x000000080312c210 */ /* 0x001fc80007f3e0ff */
[----:B------:R-:W-:Y:S01]  /*0760*/  @!P4 IADD3.X R19, RZ, R9, RZ, P1, !PT ;  /* 0x00000009ff13c210 */ /* 0x000fe20000ffe4ff */
[----:B------:R-:W-:Y:S01]  /*0770*/  @!P2 VIADD R27, R27, 0x80 ;  /* 0x000000801b1ba836 */ /* 0x000fe20000000000 */
[----:B------:R-:W-:Y:S01]  /*0780*/  CS2R R8, SRZ ;  /* 0x0000000000087805 */ /* 0x000fe2000001ff00 */
[----:B------:R-:W0:Y:S02]  /*0790*/  @!P2 LDC.64 R28, c[0x0][0x230] ;  /* 0x00008c00ff1cab82 */ /* 0x000e240000000a00 */
        /* <DEDUP_REMOVED lines=36> */
[----:B0-----:R-:W-:Y:S01]  /*09e0*/  @!P3 IMAD.IADD R29, R0, 0x1, R27 ;  /* 0x00000001001db824 */ /* 0x001fe200078e021b */
        /* <DEDUP_REMOVED lines=9> */
[----:B------:R-:W-:-:S03]  /*0a80*/  @!P3 IADD3 R27, R27, 0x80, RZ ;  /* 0x000000801b1bb810 */ /* 0x000fc60007ffe0ff */
[----:B------:R0:W2:Y:S01]  /*0a90*/  @!P4 F2F.F64.F32 R12, R24 ;  /* 0x00000018000cc310 */ /* 0x0000a20000201800 */
[----:B------:R-:W-:Y:S02]  /*0aa0*/  ISETP.GE.AND P4, PT, R27, R2, PT ;  /* 0x000000021b00720c */ /* 0x000fe40003f86270 */
[----:B-----5:R-:W-:-:S11]  /*0ab0*/  @!P1 I2FP.F32.U32 R3, R3 ;  /* 0x0000000300039245 */ /* 0x020fd60000201000 */
[----:B0-----:R-:W-:Y:S01]  /*0ac0*/  @!P4 IMAD.IADD R24, R0, 0x1, R27 ;  /* 0x000000010018c824 */ /* 0x001fe200078e021b */
[----:B------:R-:W0:Y:S01]  /*0ad0*/  @!P4 LDC.64 R22, c[0x0][0x238] ;  /* 0x00008e00ff16cb82 */ /* 0x000e220000000a00 */
[----:B------:R-:W-:Y:S01]  /*0ae0*/  @!P1 FMUL.FTZ R3, R3, 1 ;  /* 0x3f80000003039820 */ /* 0x000fe20000410000 */
[----:B------:R-:W-:Y:S02]  /*0af0*/  @!P4 VIADD R27, R27, 0x80 ;  /* 0x000000801b1bc836 */ /* 0x000fe40000000000 */
        /* <DEDUP_REMOVED lines=17> */
[----:B-1----:R-:W-:Y:S02]  /*0c10*/  CS2R R18, SRZ ;  /* 0x0000000000127805 */ /* 0x002fe4000001ff00 */
[----:B------:R-:W-:-:S04]  /*0c20*/  @!P3 I2FP.F32.U32 R3, R16 ;  /* 0x000000100003b245 */ /* 0x000fc80000201000 */
[----:B------:R0:W2:Y:S01]  /*0c30*/  @!P4 LDG.E.64 R18, desc[UR4][R14.64] ;  /* 0x000000040e12c981 */ /* 0x0000a2000c1e1b00 */
[----:B------:R-:W-:Y:S01]  /*0c40*/  @!P3 FMUL.FTZ R24, R3, 1 ;  /* 0x3f8000000318b820 */ /* 0x000fe20000410000 */
[----:B------:R-:W-:-:S04]  /*0c50*/  @!P1 IMAD.IADD R3, R0, 0x1, R27 ;  /* 0x0000000100039824 */ /* 0x000fc800078e021b */
        /* <DEDUP_REMOVED lines=16> */
[----:B0-----:R-:W-:Y:S01]  /*0d60*/  @!P0 IMAD.WIDE.U32 R14, R15, 0x8, R8 ;  /* 0x000000080f0e8825 */ /* 0x001fe200078e0008 */
[----:B------:R-:W-:-:S05]  /*0d70*/  IADD3 R8, R25, 0x80, RZ ;  /* 0x0000008019087810 */ /* 0x000fca0007ffe0ff */
[----:B------:R-:W-:Y:S01]  /*0d80*/  @!P0 IMAD.MOV.U32 R25, RZ, RZ, R8 ;  /* 0x000000ffff198224 */ /* 0x000fe200078e0008 */
[----:B------:R0:W-:Y:S04]  /*0d90*/  @!P0 STG.E.64 desc[UR4][R14.64], R6 ;  /* 0x000000060e008986 */ /* 0x0001e8000c101b04 */
        /* <DEDUP_REMOVED lines=30> */
.L_x_8118:
[----:B------:R-:W-:-:S13]  /*0f80*/  ISETP.GE.AND P0, PT, R25, R2, PT ;  /* 0x000000021900720c */ /* 0x000fda0003f06270 */
[----:B------:R-:W-:Y:S05]  /*0f90*/  @P0 BRA `(.L_x_8120) ;  /* 0x0000000000300947 */ /* 0x000fea0003800000 */
[----:B0-----:R-:W0:Y:S01]  /*0fa0*/  LDC.64 R4, c[0x0][0x228] ;  /* 0x00008a00ff047b82 */ /* 0x001e220000000a00 */
[----:B------:R-:W-:Y:S02]  /*0fb0*/  IMAD.IADD R3, R0, 0x1, R25 ;  /* 0x0000000100037824 */ /* 0x000fe400078e0219 */
[----:B------:R-:W-:Y:S02]  /*0fc0*/  VIADD R25, R25, 0x80 ;  /* 0x0000008019197836 */ /* 0x000fe40000000000 */
[----:B0-----:R-:W-:-:S05]  /*0fd0*/  IMAD.WIDE.U32 R4, R3, 0x8, R4 ;  /* 0x0000000803047825 */ /* 0x001fca00078e0004 */
[----:B------:R1:W-:Y:S02]  /*0fe0*/  STG.E.64 desc[UR4][R4.64], R20 ;  /* 0x0000001404007986 */ /* 0x0003e4000c101b04 */
.L_x_8119:
[----:B------:R-:W-:-:S13]  /*0ff0*/  ISETP.GE.AND P0, PT, R25, R2, PT ;  /* 0x000000021900720c */ /* 0x000fda0003f06270 */
[----:B------:R-:W-:Y:S05]  /*1000*/  @P0 BRA `(.L_x_8121) ;  /* 0x0000000000340947 */ /* 0x000fea0003800000 */
[----:B01----:R-:W0:Y:S01]  /*1010*/  LDC.64 R4, c[0x0][0x228] ;  /* 0x00008a00ff047b82 */ /* 0x003e220000000a00 */
[----:B------:R-:W-:Y:S01]  /*1020*/  IADD3 R3, R0, R25, RZ ;  /* 0x0000001900037210 */ /* 0x000fe20007ffe0ff */
[----:B------:R-:W-:-:S04]  /*1030*/  VIADD R25, R25, 0x80 ;  /* 0x0000008019197836 */ /* 0x000fc80000000000 */
[----:B0-----:R-:W-:-:S05]  /*1040*/  IMAD.WIDE.U32 R4, R3, 0x8, R4 ;  /* 0x0000000803047825 */ /* 0x001fca00078e0004 */
[----:B------:R1:W-:Y:S02]  /*1050*/  STG.E.64 desc[UR4][R4.64], R12 ;  /* 0x0000000c04007986 */ /* 0x0003e4000c101b04 */
.L_x_8120:
[----:B------:R-:W-:-:S13]  /*1060*/  ISETP.GE.AND P0, PT, R25, R2, PT ;  /* 0x000000021900720c */ /* 0x000fda0003f06270 */
[----:B------:R-:W-:Y:S05]  /*1070*/  @P0 BREAK B1 ;  /* 0x0000000000010942 */ /* 0x000fea0003800000 */
[----:B------:R-:W-:Y:S05]  /*1080*/  @P0 BRA `(.L_x_8122) ;  /* 0x0000000000300947 */ /* 0x000fea0003800000 */
[----:B01----:R-:W0:Y:S01]  /*1090*/  LDC.64 R4, c[0x0][0x228] ;  /* 0x00008a00ff047b82 */ /* 0x003e220000000a00 */
[----:B------:R-:W-:Y:S02]  /*10a0*/  IMAD.IADD R3, R0, 0x1, R25 ;  /* 0x0000000100037824 */ /* 0x000fe400078e0219 */
[----:B------:R-:W-:Y:S02]  /*10b0*/  VIADD R25, R25, 0x80 ;  /* 0x0000008019197836 */ /* 0x000fe40000000000 */
[----:B0-----:R-:W-:-:S05]  /*10c0*/  IMAD.WIDE.U32 R4, R3, 0x8, R4 ;  /* 0x0000000803047825 */ /* 0x001fca00078e0004 */
[----:B------:R2:W-:Y:S02]  /*10d0*/  STG.E.64 desc[UR4][R4.64], R16 ;  /* 0x0000001004007986 */ /* 0x0005e4000c101b04 */
.L_x_8121:
[----:B------:R-:W-:Y:S05]  /*10e0*/  BSYNC B1 ;  /* 0x0000000000017941 */ /* 0x000fea0003800000 */
.L_x_8117:
[----:B------:R-:W-:-:S13]  /*10f0*/  ISETP.GE.AND P0, PT, R25, R2, PT ;  /* 0x000000021900720c */ /* 0x000fda0003f06270 */
[----:B012---:R-:W0:Y:S01]  /*1100*/  @!P0 LDC.64 R4, c[0x0][0x228] ;  /* 0x00008a00ff048b82 */ /* 0x007e220000000a00 */
[----:B------:R-:W-:Y:S02]  /*1110*/  @!P0 IMAD.IADD R3, R0, 0x1, R25 ;  /* 0x0000000100038824 */ /* 0x000fe400078e0219 */
[----:B------:R-:W-:Y:S02]  /*1120*/  @!P0 VIADD R25, R25, 0x80 ;  /* 0x0000008019198836 */ /* 0x000fe40000000000 */
[----:B0-----:R-:W-:-:S05]  /*1130*/  @!P0 IMAD.WIDE.U32 R4, R3, 0x8, R4 ;  /* 0x0000000803048825 */ /* 0x001fca00078e0004 */
[----:B------:R2:W-:Y:S02]  /*1140*/  @!P0 STG.E.64 desc[UR4][R4.64], R18 ;  /* 0x0000001204008986 */ /* 0x0005e4000c101b04 */
.L_x_8122:
[----:B------:R-:W-:Y:S05]  /*1150*/  BSYNC B0 ;  /* 0x0000000000007941 */ /* 0x000fea0003800000 */
.L_x_8116:
        /* <DEDUP_REMOVED lines=8> */
.L_x_8123:
        /* <DEDUP_REMOVED lines=10> */
.L_x_11791:


//--------------------- .text._ZN2at6native18elementwise_kernelILi128ELi4EZNS0_15gpu_kernel_implIZNS0_43_GLOBAL__N__7cc8d1ed_10_Dropout_cu_0e96ed3819masked_scale_kernelIbN3c108BFloat16EfEEvRNS_6TensorERKS7_SA_T1_EUlS6_bE_EEvRNS_18TensorIteratorBaseERKT_EUliE_EEviSB_ --------------------------
	.section	.text._ZN2at6native18elementwise_kernelILi128ELi4EZNS0_15gpu_kernel_implIZNS0_43_GLOBAL__N__7cc8d1ed_10_Dropout_cu_0e96ed3819masked_scale_kernelIbN3c108BFloat16EfEEvRNS_6TensorERKS7_SA_T1_EUlS6_bE_EEvRNS_18TensorIteratorBaseERKT_EUliE_EEviSB_,"ax",@progbits
	.align	128
        .global         _ZN2at6native18elementwise_kernelILi128ELi4EZNS0_15gpu_kernel_implIZNS0_43_GLOBAL__N__7cc8d1ed_10_Dropout_cu_0e96ed3819masked_scale_kernelIbN3c108BFloat16EfEEvRNS_6TensorERKS7_SA_T1_EUlS6_bE_EEvRNS_18TensorIteratorBaseERKT_EUliE_EEviSB_
        .type           _ZN2at6native18elementwise_kernelILi128ELi4EZNS0_15gpu_kernel_implIZNS0_43_GLOBAL__N__7cc8d1ed_10_Dropout_cu_0e96ed3819masked_scale_kernelIbN3c108BFloat16EfEEvRNS_6TensorERKS7_SA_T1_EUlS6_bE_EEvRNS_18TensorIteratorBaseERKT_EUliE_EEviSB_,@function
        .size           _ZN2at6native18elementwise_kernelILi128ELi4EZNS0_15gpu_kernel_implIZNS0_43_GLOBAL__N__7cc8d1ed_10_Dropout_cu_0e96ed3819masked_scale_kernelIbN3c108BFloat16EfEEvRNS_6TensorERKS7_SA_T1_EUlS6_bE_EEvRNS_18TensorIteratorBaseERKT_EUliE_EEviSB_,(.L_x_11792 - _ZN2at6native18elementwise_kernelILi128ELi4EZNS0_15gpu_kernel_implIZNS0_43_GLOBAL__N__7cc8d1ed_10_Dropout_cu_0e96ed3819masked_scale_kernelIbN3c108BFloat16EfEEvRNS_6TensorERKS7_SA_T1_EUlS6_bE_EEvRNS_18TensorIteratorBaseERKT_EUliE_EEviSB_)
        .other          _ZN2at6native18elementwise_kernelILi128ELi4EZNS0_15gpu_kernel_implIZNS0_43_GLOBAL__N__7cc8d1ed_10_Dropout_cu_0e96ed3819masked_scale_kernelIbN3c108BFloat16EfEEvRNS_6TensorERKS7_SA_T1_EUlS6_bE_EEvRNS_18TensorIteratorBaseERKT_EUliE_EEviSB_,@"STO_CUDA_ENTRY STV_DEFAULT"
_ZN2at6native18elementwise_kernelILi128ELi4EZNS0_15gpu_kernel_implIZNS0_43_GLOBAL__N__7cc8d1ed_10_Dropout_cu_0e96ed3819masked_scale_kernelIbN3c108BFloat16EfEEvRNS_6TensorERKS7_SA_T1_EUlS6_bE_EEvRNS_18TensorIteratorBaseERKT_EUliE_EEviSB_:
.text._ZN2at6native18elementwise_kernelILi128ELi4EZNS0_15gpu_kernel_implIZNS0_43_GLOBAL__N__7cc8d1ed_10_Dropout_cu_0e96ed3819masked_scale_kernelIbN3c108BFloat16EfEEvRNS_6TensorERKS7_SA_T1_EUlS6_bE_EEvRNS_18TensorIteratorBaseERKT_EUliE_EEviSB_:
        /* <DEDUP_REMOVED lines=365> */
.L_x_8126:
        /* <DEDUP_REMOVED lines=23> */
.L_x_8130:
[----:B------:R-:W2:Y:S02]  /*1840*/  LDG.E.U8 R2, desc[UR36][R2.64] ;  /* 0x0000002402027981 */ /* 0x000ea4000c1e1100 */
[----:B--2---:R-:W-:-:S04]  /*1850*/  I2FP.F32.U32 R0, R2 ;  /* 0x0000000200007245 */ /* 0x004fc80000201000 */
[----:B------:R-:W-:-:S04]  /*1860*/  F2FP.BF16.F32.PACK_AB R0, RZ, R0 ;  /* 0x00000000ff00723e */ /* 0x000fc800000010ff */
[----:B------:R-:W-:Y:S01]  /*1870*/  PRMT R19, R0, 0x7610, R19 ;  /* 0x0000761000137816 */ /* 0x000fe20000000013 */
[----:B------:R-:W-:Y:S06]  /*1880*/  BRA `(.L_x_8132) ;  /* 0x0000000c00c87947 */ /* 0x000fec0003800000 */
.L_x_8129:
        /* <DEDUP_REMOVED lines=11> */
.L_x_8134:
[----:B------:R-:W2:Y:S02]  /*1940*/  LDG.E R2, desc[UR36][R2.64] ;  /* 0x0000002402027981 */ /* 0x000ea4000c1e1900 */
[----:B--2---:R-:W-:-:S04]  /*1950*/  I2FP.F32.S32 R0, R2 ;  /* 0x0000000200007245 */ /* 0x004fc80000201400 */
[----:B------:R-:W-:-:S04]  /*1960*/  F2FP.BF16.F32.PACK_AB R0, RZ, R0 ;  /* 0x00000000ff00723e */ /* 0x000fc800000010ff */
[----:B------:R-:W-:Y:S01]  /*1970*/  PRMT R19, R0, 0x7610, R19 ;  /* 0x0000761000137816 */ /* 0x000fe20000000013 */
[----:B------:R-:W-:Y:S06]  /*1980*/  BRA `(.L_x_8132) ;  /* 0x0000000c00887947 */ /* 0x000fec0003800000 */
.L_x_8133:
[----:B------:R-:W2:Y:S02]  /*1990*/  LDG.E.U16 R2, desc[UR36][R2.64] ;  /* 0x0000002402027981 */ /* 0x000ea4000c1e1500 */
[----:B--2---:R-:W0:Y:S02]  /*19a0*/  I2F.S16 R0, R2 ;  /* 0x0000000200007306 */ /* 0x004e240000101400 */
[----:B0-----:R-:W-:-:S04]  /*19b0*/  F2FP.BF16.F32.PACK_AB R0, RZ, R0 ;  /* 0x00000000ff00723e */ /* 0x001fc800000010ff */
[----:B------:R-:W-:Y:S01]  /*19c0*/  PRMT R19, R0, 0x7610, R19 ;  /* 0x0000761000137816 */ /* 0x000fe20000000013 */
[----:B------:R-:W-:Y:S06]  /*19d0*/  BRA `(.L_x_8132) ;  /* 0x0000000c00747947 */ /* 0x000fec0003800000 */
.L_x_8128:
        /* <DEDUP_REMOVED lines=9> */
.L_x_8136:
[----:B------:R-:W2:Y:S02]  /*1a70*/  LDG.E.U16 R0, desc[UR36][R2.64] ;  /* 0x0000002402007981 */ /* 0x000ea4000c1e1500 */
[----:B--2---:R-:W-:-:S05]  /*1a80*/  HADD2.F32 R0, -RZ, R0.H0_H0 ;  /* 0x20000000ff007230 */ /* 0x004fca0000004100 */
[----:B------:R-:W-:-:S04]  /*1a90*/  F2FP.BF16.F32.PACK_AB R0, RZ, R0 ;  /* 0x00000000ff00723e */ /* 0x000fc800000010ff */
[----:B------:R-:W-:Y:S01]  /*1aa0*/  PRMT R19, R0, 0x7610, R19 ;  /* 0x0000761000137816 */ /* 0x000fe20000000013 */
[----:B------:R-:W-:Y:S06]  /*1ab0*/  BRA `(.L_x_8132) ;  /* 0x0000000c003c7947 */ /* 0x000fec0003800000 */
.L_x_8135:
        /* <DEDUP_REMOVED lines=9> */
.L_x_8138:
[----:B------:R-:W2:Y:S02]  /*1b50*/  LDG.E.U16 R2, desc[UR36][R2.64] ;  /* 0x0000002402027981 */ /* 0x000ea4000c1e1500 */
[----:B--2---:R-:W-:-:S05]  /*1b60*/  HADD2.F32 R0, -RZ, R2.H0_H0 ;  /* 0x20000002ff007230 */ /* 0x004fca0000004100 */
[----:B------:R-:W-:-:S04]  /*1b70*/  F2FP.BF16.F32.PACK_AB R0, RZ, R0 ;  /* 0x00000000ff00723e */ /* 0x000fc800000010ff */
[----:B------:R-:W-:Y:S01]  /*1b80*/  PRMT R19, R0, 0x7610, R19 ;  /* 0x0000761000137816 */ /* 0x000fe20000000013 */
[----:B------:R-:W-:Y:S06]  /*1b90*/  BRA `(.L_x_8132) ;  /* 0x0000000c00047947 */ /* 0x000fec0003800000 */
.L_x_8137:
        /* <DEDUP_REMOVED lines=9> */
.L_x_8127:
        /* <DEDUP_REMOVED lines=14> */
.L_x_8141:
        /* <DEDUP_REMOVED lines=9> */
.L_x_8140:
        /* <DEDUP_REMOVED lines=28> */
.L_x_8143:
        /* <DEDUP_REMOVED lines=15> */
.L_x_8142:
[----:B------:R0:W5:Y:S01]  /*2050*/  LDG.E.U16 R19, desc[UR36][R2.64] ;  /* 0x0000002402137981 */ /* 0x000162000c1e1500 */
[----:B------:R-:W-:Y:S05]  /*2060*/  BRA `(.L_x_8132) ;  /* 0x0000000400d07947 */ /* 0x000fea0003800000 */
.L_x_8139:
        /* <DEDUP_REMOVED lines=13> */
.L_x_8146:
        /* <DEDUP_REMOVED lines=21> */
.L_x_8150:
[----:B------:R-:W-:Y:S05]  /*2290*/  BSYNC B1 ;  /* 0x0000000000017941 */ /* 0x000fea0003800000 */
.L_x_8149:
[----:B------:R-:W-:Y:S01]  /*22a0*/  LEA R3, R0, 0x3b800000, 0x17 ;  /* 0x3b80000000037811 */ /* 0x000fe200078eb8ff */
[----:B------:R-:W-:-:S05]  /*22b0*/  IMAD.SHL.U32 R0, R2, 0x100000, RZ ;  /* 0x0010000002007824 */ /* 0x000fca00078e00ff */
[----:B------:R-:W-:-:S07]  /*22c0*/  LOP3.LUT R0, R3, R0, R4, 0xfe, !PT ;  /* 0x0000000003007212 */ /* 0x000fce00078efe04 */
.L_x_8148:
[----:B------:R-:W-:Y:S05]  /*22d0*/  BSYNC B0 ;  /* 0x0000000000007941 */ /* 0x000fea0003800000 */
.L_x_8147:
[----:B------:R-:W-:-:S04]  /*22e0*/  F2FP.BF16.F32.PACK_AB R0, RZ, R0 ;  /* 0x00000000ff00723e */ /* 0x000fc800000010ff */
[----:B------:R-:W-:Y:S01]  /*22f0*/  PRMT R19, R0, 0x7610, R19 ;  /* 0x0000761000137816 */ /* 0x000fe20000000013 */
[----:B------:R-:W-:Y:S06]  /*2300*/  BRA `(.L_x_8132) ;  /* 0x0000000400287947 */ /* 0x000fec0003800000 */
.L_x_8145:
        /* <DEDUP_REMOVED lines=21> */
.L_x_8154:
[----:B------:R-:W-:Y:S05]  /*2460*/  BSYNC B1 ;  /* 0x0000000000017941 */ /* 0x000fea0003800000 */
.L_x_8153:
[----:B------:R-:W-:Y:S01]  /*2470*/  LEA R3, R0, 0x37800000, 0x17 ;  /* 0x3780000000037811 */ /* 0x000fe200078eb8ff */
[----:B------:R-:W-:-:S05]  /*2480*/  IMAD.SHL.U32 R0, R2, 0x200000, RZ ;  /* 0x0020000002007824 */ /* 0x000fca00078e00ff */
[----:B------:R-:W-:-:S07]  /*2490*/  LOP3.LUT R0, R3, R0, R4, 0xfe, !PT ;  /* 0x0000000003007212 */ /* 0x000fce00078efe04 */
.L_x_8152:
[----:B------:R-:W-:Y:S05]  /*24a0*/  BSYNC B0 ;  /* 0x0000000000007941 */ /* 0x000fea0003800000 */
.L_x_8151:
[----:B------:R-:W-:-:S04]  /*24b0*/  F2FP.BF16.F32.PACK_AB R0, RZ, R0 ;  /* 0x00000000ff00723e */ /* 0x000fc800000010ff */
[----:B------:R-:W-:Y:S01]  /*24c0*/  PRMT R19, R0, 0x7610, R19 ;  /* 0x0000761000137816 */ /* 0x000fe20000000013 */
[----:B------:R-:W-:Y:S06]  /*24d0*/  BRA `(.L_x_8132) ;  /* 0x0000000000b47947 */ /* 0x000fec0003800000 */
.L_x_8144:
        /* <DEDUP_REMOVED lines=14> */
.L_x_8158:
[----:B------:R-:W-:Y:S05]  /*25c0*/  BSYNC B0 ;  /* 0x0000000000007941 */ /* 0x000fea0003800000 */
.L_x_8157:
[----:B------:R-:W-:-:S04]  /*25d0*/  F2FP.BF16.F32.PACK_AB R0, RZ, R0 ;  /* 0x00000000ff00723e */ /* 0x000fc800000010ff */
[----:B------:R-:W-:Y:S01]  /*25e0*/  PRMT R19, R0, 0x7610, R19 ;  /* 0x0000761000137816 */ /* 0x000fe20000000013 */
[----:B------:R-:W-:Y:S06]  /*25f0*/  BRA `(.L_x_8132) ;  /* 0x00000000006c7947 */ /* 0x000fec0003800000 */
.L_x_8131:
        /* <DEDUP_REMOVED lines=16> */
.L_x_8159:
[----:B------:R-:W-:Y:S01]  /*2700*/  PRMT R19, RZ, 0x7610, R19 ;  /* 0x00007610ff137816 */ /* 0x000fe20000000013 */
[----:B------:R-:W-:Y:S06]  /*2710*/  BRA `(.L_x_8132) ;  /* 0x0000000000247947 */ /* 0x000fec0003800000 */
.L_x_8156:
[----:B------:R-:W2:Y:S02]  /*2720*/  LDG.E.64 R2, desc[UR36][R2.64] ;  /* 0x0000002402027981 */ /* 0x000ea4000c1e1b00 */
[----:B--2---:R-:W0:Y:S02]  /*2730*/  I2F.U64 R0, R2 ;  /* 0x0000000200007312 */ /* 0x004e240000301000 */
[----:B0-----:R-:W-:-:S04]  /*2740*/  F2FP.BF16.F32.PACK_AB R0, RZ, R0 ;  /* 0x00000000ff00723e */ /* 0x001fc800000010ff */
[----:B------:R-:W-:Y:S01]  /*2750*/  PRMT R19, R0, 0x7610, R19 ;  /* 0x0000761000137816 */ /* 0x000fe20000000013 */
[----:B------:R-:W-:Y:S06]  /*2760*/  BRA `(.L_x_8132) ;  /* 0x0000000000107947 */ /* 0x000fec0003800000 */
.L_x_8155:
[----:B------:R-:W2:Y:S02]  /*2770*/  LDG.E R2, desc[UR36][R2.64] ;  /* 0x0000002402027981 */ /* 0x000ea4000c1e1900 */
[----:B--2---:R-:W-:-:S04]  /*2780*/  I2FP.F32.U32 R0, R2 ;  /* 0x0000000200007245 */ /* 0x004fc80000201000 */
[----:B------:R-:W-:-:S04]  /*2790*/  F2FP.BF16.F32.PACK_AB R0, RZ, R0 ;  /* 0x00000000ff00723e */ /* 0x000fc800000010ff */
[----:B------:R-:W-:-:S07]  /*27a0*/  PRMT R19, R0, 0x7610, R19 ;  /* 0x0000761000137816 */ /* 0x000fce0000000013 */
.L_x_8132:
[----:B------:R-:W1:Y:S01]  /*27b0*/  LDC.U8 R4, c[0x0][0x4a2] ;  /* 0x00012880ff047b82 */ /* 0x000e620000000000 */
[----:B------:R-:W-:Y:S02]  /*27c0*/  ULDC.64 UR4, c[0x0][0x488] ;  /* 0x0001220000047ab9 */ /* 0x000fe40000000a00 */
[----:B0-----:R-:W-:-:S05]  /*27d0*/  IADD3 R2, P1, R22, UR4, RZ ;  /* 0x0000000416027c10 */ /* 0x001fca000ff3e0ff */
        /* <DEDUP_REMOVED lines=12> */
[----:B------:R-:W2:Y:S02]  /*28a0*/  LDG.E.U8 R2, desc[UR36][R2.64] ;  /* 0x0000002402027981 */ /* 0x000ea4000c1e1100 */
[----:B--2---:R-:W-:Y:S01]  /*28b0*/  ISETP.NE.AND P0, PT, R2, RZ, PT ;  /* 0x000000ff0200720c */ /* 0x004fe20003f05270 */
[----:B------:R-:W-:-:S12]  /*28c0*/  BRA `(.L_x_8165) ;  /* 0x0000000c00807947 */ /* 0x000fd80003800000 */
.L_x_8163:
[----:B------:R-:W2:Y:S02]  /*28d0*/  LDG.E.U8 R2, desc[UR36][R2.64] ;  /* 0x0000002402027981 */ /* 0x000ea4000c1e1100 */
[----:B--2---:R-:W-:Y:S01]  /*28e0*/  ISETP.NE.AND P0, PT, R2, RZ, PT ;  /* 0x000000ff0200720c */ /* 0x004fe20003f05270 */
[----:B------:R-:W-:-:S12]  /*28f0*/  BRA `(.L_x_8165) ;  /* 0x0000000c00747947 */ /* 0x000fd80003800000 */
.L_x_8162:
[----:B------:R-:W-:-:S13]  /*2900*/  ISETP.NE.AND P0, PT, R0, 0x2, PT ;  /* 0x000000020000780c */ /* 0x000fda0003f05270 */
[----:B------:R-:W-:Y:S05]  /*2910*/  @!P0 BRA `(.L_x_8166) ;  /* 0x00000000002c8947 */ /* 0x000fea0003800000 */
[----:B------:R-:W-:-:S13]  /*2920*/  ISETP.NE.AND P0, PT, R0, 0x3, PT ;  /* 0x000000030000780c */ /* 0x000fda0003f05270 */
[----:B------:R-:W-:Y:S05]  /*2930*/  @!P0 BRA `(.L_x_8167) ;  /* 0x0000000000188947 */ /* 0x000fea0003800000 */
[----:B------:R-:W-:-:S13]  /*2940*/  ISETP.NE.AND P0, PT, R0, 0x4, PT ;  /* 0x000000040000780c */ /* 0x000fda0003f05270 */
[----:B------:R-:W-:Y:S05]  /*2950*/  @P0 BRA `(.L_x_8164) ;  /* 0x0000000800fc0947 */ /* 0x000fea0003800000 */
[----:B------:R-:W2:Y:S02]  /*2960*/  LDG.E.64 R2, desc[UR36][R2.64] ;  /* 0x0000002402027981 */ /* 0x000ea4000c1e1b00 */
[----:B--2---:R-:W-:-:S04]  /*2970*/  ISETP.NE.U32.AND P0, PT, R2, RZ, PT ;  /* 0x000000ff0200720c */ /* 0x004fc80003f05070 */
[----:B------:R-:W-:Y:S01]  /*2980*/  ISETP.NE.AND.EX P0, PT, R3, RZ, PT, P0 ;  /* 0x000000ff0300720c */ /* 0x000fe20003f05300 */
[----:B------:R-:W-:-:S12]  /*2990*/  BRA `(.L_x_8165) ;  /* 0x0000000c004c7947 */ /* 0x000fd80003800000 */
.L_x_8167:
[----:B------:R-:W2:Y:S02]  /*29a0*/  LDG.E R2, desc[UR36][R2.64] ;  /* 0x0000002402027981 */ /* 0x000ea4000c1e1900 */
[----:B--2---:R-:W-:Y:S01]  /*29b0*/  ISETP.NE.AND P0, PT, R2, RZ, PT ;  /* 0x000000ff0200720c */ /* 0x004fe20003f05270 */
[----:B------:R-:W-:-:S12]  /*29c0*/  BRA `(.L_x_8165) ;  /* 0x0000000c00407947 */ /* 0x000fd80003800000 */
.L_x_8166:
[----:B------:R-:W2:Y:S02]  /*29d0*/  LDG.E.U16 R2, desc[UR36][R2.64] ;  /* 0x0000002402027981 */ /* 0x000ea4000c1e1500 */
[----:B--2---:R-:W-:Y:S01]  /*29e0*/  ISETP.NE.AND P0, PT, R2, RZ, PT ;  /* 0x000000ff0200720c */ /* 0x004fe20003f05270 */
[----:B------:R-:W-:-:S12]  /*29f0*/  BRA `(.L_x_8165) ;  /* 0x0000000c00347947 */ /* 0x000fd80003800000 */
.L_x_8161:
[----:B------:R-:W-:-:S13]  /*2a00*/  ISETP.GT.AND P0, PT, R0, 0x6, PT ;  /* 0x000000060000780c */ /* 0x000fda0003f04270 */
[----:B------:R-:W-:Y:S05]  /*2a10*/  @P0 BRA `(.L_x_8168) ;  /* 0x00000000002c0947 */ /* 0x000fea0003800000 */
[----:B------:R-:W-:-:S13]  /*2a20*/  ISETP.NE.AND P0, PT, R0, 0x5, PT ;  /* 0x000000050000780c */ /* 0x000fda0003f05270 */
[----:B------:R-:W-:Y:S05]  /*2a30*/  @!P0 BRA `(.L_x_8169) ;  /* 0x0000000000148947 */ /* 0x000fea0003800000 */
[----:B------:R-:W-:-:S13]  /*2a40*/  ISETP.NE.AND P0, PT, R0, 0x6, PT ;  /* 0x000000060000780c */ /* 0x000fda0003f05270 */
[----:B------:R-:W-:Y:S05]  /*2a50*/  @P0 BRA `(.L_x_8164) ;  /* 0x0000000800bc0947 */ /* 0x000fea0003800000 */
[----:B------:R-:W2:Y:S02]  /*2a60*/  LDG.E R2, desc[UR36][R2.64] ;  /* 0x0000002402027981 */ /* 0x000ea4000c1e1900 */
[----:B--2---:R-:W-:Y:S01]  /*2a70*/  FSETP.NEU.FTZ.AND P0, PT, R2, RZ, PT ;  /* 0x000000ff0200720b */ /* 0x004fe20003f1d000 */
[----:B------:R-:W-:-:S12]  /*2a80*/  BRA `(.L_x_8165) ;  /* 0x0000000c00107947 */ /* 0x000fd80003800000 */
.L_x_8169:
[----:B------:R-:W2:Y:S02]  /*2a90*/  LDG.E.U16 R0, desc[UR36][R2.64] ;  /* 0x0000002402007981 */ /* 0x000ea4000c1e1500 */
[----:B--2---:R-:W-:-:S05]  /*2aa0*/  HADD2.F32 R0, -RZ, R0.H0_H0 ;  /* 0x20000000ff007230 */ /* 0x004fca0000004100 */
[----:B------:R-:W-:Y:S01]  /*2ab0*/  FSETP.NEU.FTZ.AND P0, PT, R0, RZ, PT ;  /* 0x000000ff0000720b */ /* 0x000fe20003f1d000 */
[----:B------:R-:W-:-:S12]  /*2ac0*/  BRA `(.L_x_8165) ;  /* 0x0000000c00007947 */ /* 0x000fd80003800000 */
.L_x_8168:
[----:B------:R-:W-:-:S13]  /*2ad0*/  ISETP.NE.AND P0, PT, R0, 0x7, PT ;  /* 0x000000070000780c */ /* 0x000fda0003f05270 */
[----:B------:R-:W-:Y:S05]  /*2ae0*/  @!P0 BRA `(.L_x_8170) ;  /* 0x00000000004c8947 */ /* 0x000fea0003800000 */
[----:B------:R-:W-:-:S13]  /*2af0*/  ISETP.NE.AND P0, PT, R0, 0x8, PT ;  /* 0x000000080000780c */ /* 0x000fda0003f05270 */
[----:B------:R-:W-:Y:S05]  /*2b00*/  @!P0 BRA `(.L_x_8171) ;  /* 0x00000000001c8947 */ /* 0x000fea0003800000 */
[----:B------:R-:W-:-:S13]  /*2b10*/  ISETP.NE.AND P0, PT, R0, 0x9, PT ;  /* 0x000000090000780c */ /* 0x000fda0003f05270 */
[----:B------:R-:W-:Y:S05]  /*2b20*/  @P0 BRA `(.L_x_8164) ;  /* 0x0000000800880947 */ /* 0x000fea0003800000 */
[----:B------:R-:W2:Y:S02]  /*2b30*/  LDG.E.64 R2, desc[UR36][R2.64] ;  /* 0x0000002402027981 */ /* 0x000ea4000c1e1b00 */
[----:B--2---:R-:W-:Y:S02]  /*2b40*/  FSETP.NEU.FTZ.AND P0, PT, R2, RZ, PT ;  /* 0x000000ff0200720b */ /* 0x004fe40003f1d000 */
[----:B------:R-:W-:-:S04]  /*2b50*/  FSETP.NEU.FTZ.AND P1, PT, R3, RZ, PT ;  /* 0x000000ff0300720b */ /* 0x000fc80003f3d000 */
[----:B------:R-:W-:Y:S01]  /*2b60*/  PLOP3.LUT P0, PT, P0, P1, PT, 0xa8, 0x0 ;  /* 0x000000000000781c */ /* 0x000fe20000703570 */
[----:B------:R-:W-:-:S12]  /*2b70*/  BRA `(.L_x_8165) ;  /* 0x0000000800d47947 */ /* 0x000fd80003800000 */
.L_x_8171:
[----:B------:R-:W2:Y:S02]  /*2b80*/  LDG.E R2, desc[UR36][R2.64] ;  /* 0x0000002402027981 */ /* 0x000ea4000c1e1900 */
[----:B--2---:R-:W-:-:S05]  /*2b90*/  HADD2.F32 R0, -RZ, R2.H0_H0 ;  /* 0x20000002ff007230 */ /* 0x004fca0000004100 */
[----:B------:R-:W-:Y:S01]  /*2ba0*/  FSETP.NEU.FTZ.AND P0, PT, R0, RZ, PT ;  /* 0x000000ff0000720b */ /* 0x000fe20003f1d000 */
[----:B------:R-:W-:-:S12]  /*2bb0*/  IMAD.MOV.U32 R0, RZ, RZ, 0x1 ;  /* 0x00000001ff007424 */ /* 0x000fd800078e00ff */
[----:B------:R-:W-:-:S05]  /*2bc0*/  @!P0 HADD2.F32 R4, -RZ, R2.H1_H1 ;  /* 0x30000002ff048230 */ /* 0x000fca0000004100 */
[----:B------:R-:W-:-:S04]  /*2bd0*/  @!P0 FSETP.NEU.FTZ.AND P1, PT, R4, RZ, PT ;  /* 0x000000ff0400820b */ /* 0x000fc80003f3d000 */
[----:B------:R-:W-:-:S04]  /*2be0*/  @!P0 SEL R0, RZ, 0x1, !P1 ;  /* 0x00000001ff008807 */ /* 0x000fc80004800000 */
[----:B------:R-:W-:-:S04]  /*2bf0*/  PRMT R0, R0, 0x9910, RZ ;  /* 0x0000991000007816 */ /* 0x000fc800000000ff */
[----:B------:R-:W-:Y:S01]  /*2c00*/  ISETP.NE.AND P0, PT, R0, RZ, PT ;  /* 0x000000ff0000720c */ /* 0x000fe20003f05270 */
[----:B------:R-:W-:-:S12]  /*2c10*/  BRA `(.L_x_8165) ;  /* 0x0000000800ac7947 */ /* 0x000fd80003800000 */
.L_x_8170:
[----:B------:R-:W2:Y:S02]  /*2c20*/  LDG.E.64 R2, desc[UR36][R2.64] ;  /* 0x0000002402027981 */ /* 0x000ea4000c1e1b00 */
[----:B--2---:R-:W-:Y:S01]  /*2c30*/  DSETP.NEU.AND P0, PT, R2, RZ, PT ;  /* 0x000000ff0200722a */ /* 0x004fe20003f0d000 */
[----:B------:R-:W-:-:S13]  /*2c40*/  BRA `(.L_x_8165) ;  /* 0x0000000800a07947 */ /* 0x000fda0003800000 */
.L_x_8160:
        /* <DEDUP_REMOVED lines=9> */
[----:B--2---:R-:W-:Y:S01]  /*2ce0*/  ISETP.NE.AND P0, PT, R2, RZ, PT ;  /* 0x000000ff0200720c */ /* 0x004fe20003f05270 */
[----:B------:R-:W-:-:S12]  /*2cf0*/  BRA `(.L_x_8165) ;  /* 0x0000000800747947 */ /* 0x000fd80003800000 */
.L_x_8174:
[----:B------:R-:W2:Y:S02]  /*2d00*/  LDG.E.128 R4, desc[UR36][R2.64] ;  /* 0x0000002402047981 */ /* 0x000ea4000c1e1d00 */
[----:B--2---:R-:W-:-:S06]  /*2d10*/  DSETP.NEU.AND P0, PT, R6, RZ, PT ;  /* 0x000000ff0600722a */ /* 0x004fcc0003f0d000 */
[----:B------:R-:W-:Y:S01]  /*2d20*/  DSETP.NEU.OR P0, PT, R4, RZ, P0 ;  /* 0x000000ff0400722a */ /* 0x000fe2000070d400 */
[----:B------:R-:W-:-:S13]  /*2d30*/  BRA `(.L_x_8165) ;  /* 0x0000000800647947 */ /* 0x000fda0003800000 */
.L_x_8173:
        /* <DEDUP_REMOVED lines=25> */
[----:B------:R-:W-:Y:S01]  /*2ed0*/  FSETP.NEU.FTZ.AND P0, PT, R5, RZ, PT ;  /* 0x000000ff0500720b */ /* 0x000fe20003f1d000 */
[----:B------:R-:W-:-:S12]  /*2ee0*/  BRA `(.L_x_8165) ;  /* 0x0000000400f87947 */ /* 0x000fd80003800000 */
.L_x_8176:
        /* <DEDUP_REMOVED lines=12> */
[----:B------:R-:W-:Y:S01]  /*2fb0*/  FSETP.NEU.FTZ.AND P0, PT, R4, RZ, PT ;  /* 0x000000ff0400720b */ /* 0x000fe20003f1d000 */
[----:B------:R-:W-:-:S12]  /*2fc0*/  BRA `(.L_x_8165) ;  /* 0x0000000400c07947 */ /* 0x000fd80003800000 */
.L_x_8175:
[----:B------:R-:W2:Y:S02]  /*2fd0*/  LDG.E.U16 R0, desc[UR36][R2.64] ;  /* 0x0000002402007981 */ /* 0x000ea4000c1e1500 */
[----:B--2---:R-:W-:-:S05]  /*2fe0*/  IMAD.U32 R0, R0, 0x10000, RZ ;  /* 0x0001000000007824 */ /* 0x004fca00078e00ff */
[----:B------:R-:W-:Y:S01]  /*2ff0*/  FSETP.NEU.FTZ.AND P0, PT, R0, RZ, PT ;  /* 0x000000ff0000720b */ /* 0x000fe20003f1d000 */
[----:B------:R-:W-:-:S12]  /*3000*/  BRA `(.L_x_8165) ;  /* 0x0000000400b07947 */ /* 0x000fd80003800000 */
.L_x_8172:
        /* <DEDUP_REMOVED lines=9> */
[----:B--2---:R-:W-:Y:S01]  /*30a0*/  ISETP.NE.AND P0, PT, R2, RZ, PT ;  /* 0x000000ff0200720c */ /* 0x004fe20003f05270 */
[----:B------:R-:W-:-:S12]  /*30b0*/  BRA `(.L_x_8165) ;  /* 0x0000000400847947 */ /* 0x000fd80003800000 */
.L_x_8179:
        /* <DEDUP_REMOVED lines=21> */
.L_x_8183:
[----:B------:R-:W-:Y:S05]  /*3210*/  BSYNC B1 ;  /* 0x0000000000017941 */ /* 0x000fea0003800000 */
.L_x_8182:
[----:B------:R-:W-:Y:S01]  /*3220*/  LEA R3, R0, 0x3b800000, 0x17 ;  /* 0x3b80000000037811 */ /* 0x000fe200078eb8ff */
[----:B------:R-:W-:-:S05]  /*3230*/  IMAD.SHL.U32 R0, R2, 0x100000, RZ ;  /* 0x0010000002007824 */ /* 0x000fca00078e00ff */
[----:B------:R-:W-:-:S07]  /*3240*/  LOP3.LUT R0, R3, R0, R4, 0xfe, !PT ;  /* 0x0000000003007212 */ /* 0x000fce00078efe04 */
.L_x_8181:
[----:B------:R-:W-:Y:S05]  /*3250*/  BSYNC B0 ;  /* 0x0000000000007941 */ /* 0x000fea0003800000 */
.L_x_8180:
[----:B------:R-:W-:Y:S01]  /*3260*/  FSETP.NEU.FTZ.AND P0, PT, R0, RZ, PT ;  /* 0x000000ff0000720b */ /* 0x000fe20003f1d000 */
[----:B------:R-:W-:-:S12]  /*3270*/  BRA `(.L_x_8165) ;  /* 0x0000000400147947 */ /* 0x000fd80003800000 */
.L_x_8178:
        /* <DEDUP_REMOVED lines=21> */
.L_x_8187:
[----:B------:R-:W-:Y:S05]  /*33d0*/  BSYNC B1 ;  /* 0x0000000000017941 */ /* 0x000fea0003800000 */
.L_x_8186:
[----:B------:R-:W-:Y:S01]  /*33e0*/  LEA R3, R0, 0x37800000, 0x17 ;  /* 0x3780000000037811 */ /* 0x000fe200078eb8ff */
[----:B------:R-:W-:-:S05]  /*33f0*/  IMAD.SHL.U32 R0, R2, 0x200000, RZ ;  /* 0x0020000002007824 */ /* 0x000fca00078e00ff */
[----:B------:R-:W-:-:S07]  /*3400*/  LOP3.LUT R0, R3, R0, R4, 0xfe, !PT ;  /* 0x0000000003007212 */ /* 0x000fce00078efe04 */
.L_x_8185:
[----:B------:R-:W-:Y:S05]  /*3410*/  BSYNC B0 ;  /* 0x0000000000007941 */ /* 0x000fea0003800000 */
.L_x_8184:
[----:B------:R-:W-:Y:S01]  /*3420*/  FSETP.NEU.FTZ.AND P0, PT, R0, RZ, PT ;  /* 0x000000ff0000720b */ /* 0x000fe20003f1d000 */
[----:B------:R-:W-:-:S12]  /*3430*/  BRA `(.L_x_8165) ;  /* 0x0000000000a47947 */ /* 0x000fd80003800000 */
.L_x_8177:
        /* <DEDUP_REMOVED lines=14> */
.L_x_8191:
[----:B------:R-:W-:Y:S05]  /*3520*/  BSYNC B0 ;  /* 0x0000000000007941 */ /* 0x000fea0003800000 */
.L_x_8190:
[----:B------:R-:W-:Y:S01]  /*3530*/  FSETP.NEU.FTZ.AND P0, PT, R0, RZ, PT ;  /* 0x000000ff0000720b */ /* 0x000fe20003f1d000 */
[----:B------:R-:W-:-:S12]  /*3540*/  BRA `(.L_x_8165) ;  /* 0x0000000000607947 */ /* 0x000fd80003800000 */
.L_x_8164:
        /* <DEDUP_REMOVED lines=16> */
.L_x_8192:
[----:B------:R-:W-:Y:S01]  /*3650*/  PLOP3.LUT P0, PT, PT, PT, PT, 0x8, 0x0 ;  /* 0x000000000000781c */ /* 0x000fe20003f0e170 */
[----:B------:R-:W-:-:S12]  /*3660*/  BRA `(.L_x_8165) ;  /* 0x0000000000187947 */ /* 0x000fd80003800000 */
.L_x_8189:
[----:B------:R-:W2:Y:S02]  /*3670*/  LDG.E.64 R2, desc[UR36][R2.64] ;  /* 0x0000002402027981 */ /* 0x000ea4000c1e1b00 */
[----:B--2---:R-:W-:-:S04]  /*3680*/  ISETP.NE.U32.AND P0, PT, R2, RZ, PT ;  /* 0x000000ff0200720c */ /* 0x004fc80003f05070 */
[----:B------:R-:W-:Y:S01]  /*3690*/  ISETP.NE.AND.EX P0, PT, R3, RZ, PT, P0 ;  /* 0x000000ff0300720c */ /* 0x000fe20003f05300 */
[----:B------:R-:W-:-:S12]  /*36a0*/  BRA `(.L_x_8165) ;  /* 0x0000000000087947 */ /* 0x000fd80003800000 */
.L_x_8188:
[----:B------:R-:W2:Y:S02]  /*36b0*/  LDG.E R2, desc[UR36][R2.64] ;  /* 0x0000002402027981 */ /* 0x000ea4000c1e1900 */
[----:B--2---:R-:W-:-:S13]  /*36c0*/  ISETP.NE.AND P0, PT, R2, RZ, PT ;  /* 0x000000ff0200720c */ /* 0x004fda0003f05270 */
.L_x_8165:
[----:B------:R-:W0:Y:S01]  /*36d0*/  LDC.U8 R4, c[0x0][0x4a0] ;  /* 0x00012800ff047b82 */ /* 0x000e220000000000 */
[----:B------:R-:W-:Y:S01]  /*36e0*/  SEL R0, RZ, 0x1, !P0 ;  /* 0x00000001ff007807 */ /* 0x000fe20004000000 */
[----:B-----5:R-:W-:Y:S01]  /*36f0*/  IMAD.U32 R19, R19, 0x10000, RZ ;  /* 0x0001000013137824 */ /* 0x020fe200078e00ff */
[----:B------:R-:W-:Y:S02]  /*3700*/  ULDC UR4, c[0x0][0x490] ;  /* 0x0001240000047ab9 */ /* 0x000fe40000000800 */
[----:B------:R-:W-:-:S05]  /*3710*/  I2FP.F32.U32 R0, R0 ;  /* 0x0000000000007245 */ /* 0x000fca0000201000 */
[----:B------:R-:W-:-:S04]  /*3720*/  FMUL.FTZ R0, R19, R0 ;  /* 0x0000000013007220 */ /* 0x000fc80000410000 */
[----:B------:R-:W-:-:S04]  /*3730*/  FMUL.FTZ R0, R0, UR4 ;  /* 0x0000000400007c20 */ /* 0x000fc80008410000 */
[----:B------:R1:W2:Y:S01]  /*3740*/  F2F.BF16.F32 R3, R0 ;  /* 0x0000000000037304 */ /* 0x0002a20000202000 */
[----:B0-----:R-:W-:-:S04]  /*3750*/  PRMT R2, R4, 0x9910, RZ ;  /* 0x0000991004027816 */ /* 0x001fc800000000ff */
[----:B------:R-:W-:-:S13]  /*3760*/  ISETP.GT.AND P0, PT, R2, 0x9, PT ;  /* 0x000000090200780c */ /* 0x000fda0003f04270 */
[----:B-12---:R-:W-:Y:S05]  /*3770*/  @P0 BRA `(.L_x_8193) ;  /* 0x00000004000c0947 */ /* 0x006fea0003800000 */
        /* <DEDUP_REMOVED lines=8> */
[----:B------:R-:W-:-:S04]  /*3800*/  IMAD.U32 R0, R3, 0x10000, RZ ;  /* 0x0001000003007824 */ /* 0x000fc800078e00ff */
[----:B------:R-:W0:Y:S02]  /*3810*/  F2I.FTZ.TRUNC.NTZ R3, R0 ;  /* 0x0000000000037305 */ /* 0x000e24000021f100 */
[----:B0-----:R0:W-:Y:S01]  /*3820*/  STG.E.U8 desc[UR36][R16.64], R3 ;  /* 0x0000000310007986 */ /* 0x0011e2000c101124 */
[----:B------:R-:W-:Y:S05]  /*3830*/  BRA `(.L_x_8198) ;  /* 0x0000000c00947947 */ /* 0x000fea0003800000 */
.L_x_8196:
[----:B------:R-:W-:-:S06]  /*3840*/  IMAD.U32 R3, R3, 0x10000, RZ ;  /* 0x0001000003037824 */ /* 0x000fcc00078e00ff */
[----:B------:R-:W0:Y:S02]  /*3850*/  F2I.S64.TRUNC R2, R3 ;  /* 0x0000000300027311 */ /* 0x000e24000020d900 */
[----:B0-----:R1:W-:Y:S01]  /*3860*/  STG.E.U8 desc[UR36][R16.64], R2 ;  /* 0x0000000210007986 */ /* 0x0013e2000c101124 */
[----:B------:R-:W-:Y:S05]  /*3870*/  BRA `(.L_x_8198) ;  /* 0x0000000c00847947 */ /* 0x000fea0003800000 */
.L_x_8195:
        /* <DEDUP_REMOVED lines=10> */
.L_x_8200:
[----:B------:R-:W-:-:S06]  /*3920*/  IMAD.U32 R3, R3, 0x10000, RZ ;  /* 0x0001000003037824 */ /* 0x000fcc00078e00ff */
[----:B------:R-:W0:Y:S02]  /*3930*/  F2I.FTZ.TRUNC.NTZ R3, R3 ;  /* 0x0000000300037305 */ /* 0x000e24000021f100 */
[----:B0-----:R3:W-:Y:S01]  /*3940*/  STG.E desc[UR36][R16.64], R3 ;  /* 0x0000000310007986 */ /* 0x0017e2000c101924 */
[----:B------:R-:W-:Y:S05]  /*3950*/  BRA `(.L_x_8198) ;  /* 0x0000000c004c7947 */ /* 0x000fea0003800000 */
.L_x_8199:
[----:B------:R-:W-:-:S06]  /*3960*/  IMAD.U32 R3, R3, 0x10000, RZ ;  /* 0x0001000003037824 */ /* 0x000fcc00078e00ff */
[----:B------:R-:W0:Y:S02]  /*3970*/  F2I.FTZ.TRUNC.NTZ R3, R3 ;  /* 0x0000000300037305 */ /* 0x000e24000021f100 */
[----:B0-----:R2:W-:Y:S01]  /*3980*/  STG.E.U16 desc[UR36][R16.64], R3 ;  /* 0x0000000310007986 */ /* 0x0015e2000c101524 */
[----:B------:R-:W-:Y:S05]  /*3990*/  BRA `(.L_x_8198) ;  /* 0x0000000c003c7947 */ /* 0x000fea0003800000 */
.L_x_8194:
        /* <DEDUP_REMOVED lines=9> */
.L_x_8202:
[----:B------:R-:W-:-:S05]  /*3a30*/  IMAD.U32 R0, R3, 0x10000, RZ ;  /* 0x0001000003007824 */ /* 0x000fca00078e00ff */
[----:B------:R-:W-:-:S05]  /*3a40*/  F2FP.F16.F32.PACK_AB R0, RZ, R0 ;  /* 0x00000000ff00723e */ /* 0x000fca00000000ff */
[----:B------:R0:W-:Y:S01]  /*3a50*/  STG.E.U16 desc[UR36][R16.64], R0 ;  /* 0x0000000010007986 */ /* 0x0001e2000c101524 */
[----:B------:R-:W-:Y:S05]  /*3a60*/  BRA `(.L_x_8198) ;  /* 0x0000000c00087947 */ /* 0x000fea0003800000 */
.L_x_8201:
        /* <DEDUP_REMOVED lines=10> */
.L_x_8204:
[----:B------:R-:W-:-:S05]  /*3b10*/  IMAD.U32 R3, R3, 0x10000, RZ ;  /* 0x0001000003037824 */ /* 0x000fca00078e00ff */
[----:B------:R-:W-:-:S04]  /*3b20*/  F2FP.F16.F32.PACK_AB R3, RZ, R3 ;  /* 0x00000003ff03723e */ /* 0x000fc800000000ff */
[----:B------:R-:W-:-:S05]  /*3b30*/  PRMT R3, R3, 0x5410, RZ ;  /* 0x0000541003037816 */ /* 0x000fca00000000ff */
[----:B------:R0:W-:Y:S01]  /*3b40*/  STG.E desc[UR36][R16.64], R3 ;  /* 0x0000000310007986 */ /* 0x0001e2000c101924 */
[----:B------:R-:W-:Y:S05]  /*3b50*/  BRA `(.L_x_8198) ;  /* 0x0000000800cc7947 */ /* 0x000fea0003800000 */
.L_x_8203:
[----:B------:R-:W-:-:S04]  /*3b60*/  IMAD.U32 R2, R3, 0x10000, RZ ;  /* 0x0001000003027824 */ /* 0x000fc800078e00ff */
[----:B------:R-:W-:-:S06]  /*3b70*/  FMUL.FTZ R2, R2, 1 ;  /* 0x3f80000002027820 */ /* 0x000fcc0000410000 */
[----:B------:R-:W0:Y:S02]  /*3b80*/  F2F.F64.F32 R2, R2 ;  /* 0x0000000200027310 */ /* 0x000e240000201800 */
[----:B0-----:R0:W-:Y:S01]  /*3b90*/  STG.E.64 desc[UR36][R16.64], R2 ;  /* 0x0000000210007986 */ /* 0x0011e2000c101b24 */
[----:B------:R-:W-:Y:S05]  /*3ba0*/  BRA `(.L_x_8198) ;  /* 0x0000000800b87947 */ /* 0x000fea0003800000 */
.L_x_8193:
        /* <DEDUP_REMOVED lines=13> */
.L_x_8207:
[----:B------:R-:W-:Y:S01]  /*3c80*/  IMAD.U32 R3, R3, 0x10000, RZ ;  /* 0x0001000003037824 */ /* 0x000fe200078e00ff */
[----:B------:R-:W-:-:S03]  /*3c90*/  CS2R R6, SRZ ;  /* 0x0000000000067805 */ /* 0x000fc6000001ff00 */
[----:B------:R-:W-:-:S04]  /*3ca0*/  FMUL.FTZ R3, R3, 1 ;  /* 0x3f80000003037820 */ /* 0x000fc80000410000 */
[----:B------:R-:W0:Y:S02]  /*3cb0*/  F2F.F64.F32 R4, R3 ;  /* 0x0000000300047310 */ /* 0x000e240000201800 */
[----:B0-----:R0:W-:Y:S01]  /*3cc0*/  STG.E.128 desc[UR36][R16.64], R4 ;  /* 0x0000000410007986 */ /* 0x0011e2000c101d24 */
[----:B------:R-:W-:Y:S05]  /*3cd0*/  BRA `(.L_x_8198) ;  /* 0x00000008006c7947 */ /* 0x000fea0003800000 */
.L_x_8206:
        /* <DEDUP_REMOVED lines=21> */
.L_x_8211:
[----:B------:R-:W-:Y:S05]  /*3e30*/  BSYNC B0 ;  /* 0x0000000000007941 */ /* 0x000fea0003800000 */
.L_x_8210:
[----:B------:R-:W-:-:S05]  /*3e40*/  LOP3.LUT R3, R0, R3, RZ, 0xfc, !PT ;  /* 0x0000000300037212 */ /* 0x000fca00078efcff */
[----:B------:R0:W-:Y:S01]  /*3e50*/  STG.E.U8 desc[UR36][R16.64], R3 ;  /* 0x0000000310007986 */ /* 0x0001e2000c101124 */
[----:B------:R-:W-:Y:S05]  /*3e60*/  BRA `(.L_x_8198) ;  /* 0x0000000800087947 */ /* 0x000fea0003800000 */
.L_x_8209:
        /* <DEDUP_REMOVED lines=13> */
.L_x_8213:
[----:B------:R-:W-:Y:S01]  /*3f40*/  IMAD.MOV.U32 R0, RZ, RZ, 0x7f ;  /* 0x0000007fff007424 */ /* 0x000fe200078e00ff */
[----:B------:R-:W-:-:S04]  /*3f50*/  ISETP.GT.U32.AND P0, PT, R2, 0x7f800000, PT ;  /* 0x7f8000000200780c */ /* 0x000fc80003f04070 */
[----:B------:R-:W-:-:S09]  /*3f60*/  SEL R0, R0, 0x7c, P0 ;  /* 0x0000007c00007807 */ /* 0x000fd20000000000 */
.L_x_8214:
[----:B------:R-:W-:Y:S05]  /*3f70*/  BSYNC B0 ;  /* 0x0000000000007941 */ /* 0x000fea0003800000 */
.L_x_8212:
[----:B------:R-:W-:-:S04]  /*3f80*/  LOP3.LUT R2, R3, 0x80000000, RZ, 0xc0, !PT ;  /* 0x8000000003027812 */ /* 0x000fc800078ec0ff */
[----:B------:R-:W-:-:S04]  /*3f90*/  SHF.R.U32.HI R3, RZ, 0x18, R2 ;  /* 0x00000018ff037819 */ /* 0x000fc80000011602 */
[----:B------:R-:W-:-:S05]  /*3fa0*/  LOP3.LUT R3, R0, R3, RZ, 0xfc, !PT ;  /* 0x0000000300037212 */ /* 0x000fca00078efcff */
[----:B------:R0:W-:Y:S01]  /*3fb0*/  STG.E.U8 desc[UR36][R16.64], R3 ;  /* 0x0000000310007986 */ /* 0x0001e2000c101124 */
[----:B------:R-:W-:Y:S05]  /*3fc0*/  BRA `(.L_x_8198) ;  /* 0x0000000400b07947 */ /* 0x000fea0003800000 */
.L_x_8208:
[----:B------:R0:W-:Y:S01]  /*3fd0*/  STG.E.U16 desc[UR36][R16.64], R3 ;  /* 0x0000000310007986 */ /* 0x0001e2000c101524 */
[----:B------:R-:W-:Y:S05]  /*3fe0*/  BRA `(.L_x_8198) ;  /* 0x0000000400a87947 */ /* 0x000fea0003800000 */
.L_x_8205:
        /* <DEDUP_REMOVED lines=12> */
.L_x_8217:
        /* <DEDUP_REMOVED lines=17> */
.L_x_8220:
[----:B------:R-:W-:-:S04]  /*41c0*/  LOP3.LUT R2, R3, 0x80000000, RZ, 0xc0, !PT ;  /* 0x8000000003027812 */ /* 0x000fc800078ec0ff */
[----:B------:R-:W-:-:S04]  /*41d0*/  SHF.R.U32.HI R3, RZ, 0x18, R2 ;  /* 0x00000018ff037819 */ /* 0x000fc80000011602 */
[----:B------:R-:W-:-:S04]  /*41e0*/  LOP3.LUT R0, R0, R3, RZ, 0xfc, !PT ;  /* 0x0000000300007212 */ /* 0x000fc800078efcff */
[----:B------:R-:W-:-:S07]  /*41f0*/  PRMT R8, R0, 0x7610, R8 ;  /* 0x0000761000087816 */ /* 0x000fce0000000008 */
.L_x_8219:
[----:B------:R-:W-:Y:S05]  /*4200*/  BSYNC B0 ;  /* 0x0000000000007941 */ /* 0x000fea0003800000 */
.L_x_8218:
[----:B------:R0:W-:Y:S01]  /*4210*/  STG.E.U8 desc[UR36][R16.64], R8 ;  /* 0x0000000810007986 */ /* 0x0001e2000c101124 */
[----:B------:R-:W-:Y:S05]  /*4220*/  BRA `(.L_x_8198) ;  /* 0x0000000400187947 */ /* 0x000fea0003800000 */
.L_x_8216:
        /* <DEDUP_REMOVED lines=17> */
.L_x_8223:
[----:B------:R-:W-:-:S04]  /*4340*/  LOP3.LUT R2, R3, 0x80000000, RZ, 0xc0, !PT ;  /* 0x8000000003027812 */ /* 0x000fc800078ec0ff */
[----:B------:R-:W-:-:S04]  /*4350*/  SHF.R.U32.HI R3, RZ, 0x18, R2 ;  /* 0x00000018ff037819 */ /* 0x000fc80000011602 */
[----:B------:R-:W-:-:S04]  /*4360*/  LOP3.LUT R0, R0, R3, RZ, 0xfc, !PT ;  /* 0x0000000300007212 */ /* 0x000fc800078efcff */
[----:B------:R-:W-:-:S07]  /*4370*/  PRMT R8, R0, 0x7610, R8 ;  /* 0x0000761000087816 */ /* 0x000fce0000000008 */
.L_x_8222:
[----:B------:R-:W-:Y:S05]  /*4380*/  BSYNC B0 ;  /* 0x0000000000007941 */ /* 0x000fea0003800000 */
.L_x_8221:
[----:B------:R0:W-:Y:S01]  /*4390*/  STG.E.U8 desc[UR36][R16.64], R8 ;  /* 0x0000000810007986 */ /* 0x0001e2000c101124 */
[----:B------:R-:W-:Y:S05]  /*43a0*/  BRA `(.L_x_8198) ;  /* 0x0000000000b87947 */ /* 0x000fea0003800000 */
.L_x_8215:
        /* <DEDUP_REMOVED lines=22> */
.L_x_8197:
        /* <DEDUP_REMOVED lines=16> */
.L_x_8226:
[----:B------:R-:W-:Y:S05]  /*4610*/  BRA `(.L_x_8198) ;  /* 0x00000000001c7947 */ /* 0x000fea0003800000 */
.L_x_8225:
[----:B------:R-:W-:-:S06]  /*4620*/  IMAD.U32 R3, R3, 0x10000, RZ ;  /* 0x0001000003037824 */ /* 0x000fcc00078e00ff */
[----:B------:R-:W0:Y:S02]  /*4630*/  F2I.U64.TRUNC R2, R3 ;  /* 0x0000000300027311 */ /* 0x000e24000020d800 */
[----:B0-----:R0:W-:Y:S01]  /*4640*/  STG.E.64 desc[UR36][R16.64], R2 ;  /* 0x0000000210007986 */ /* 0x0011e2000c101b24 */
[----:B------:R-:W-:Y:S05]  /*4650*/  BRA `(.L_x_8198) ;  /* 0x00000000000c7947 */ /* 0x000fea0003800000 */
.L_x_8224:
[----:B------:R-:W-:-:S06]  /*4660*/  IMAD.U32 R3, R3, 0x10000, RZ ;  /* 0x0001000003037824 */ /* 0x000fcc00078e00ff */
[----:B------:R-:W0:Y:S02]  /*4670*/  F2I.FTZ.U32.TRUNC.NTZ R3, R3 ;  /* 0x0000000300037305 */ /* 0x000e24000021f000 */
[----:B0-----:R0:W-:Y:S02]  /*4680*/  STG.E desc[UR36][R16.64], R3 ;  /* 0x0000000310007986 */ /* 0x0011e4000c101924 */
.L_x_8198:
[----:B------:R-:W-:-:S04]  /*4690*/  IMAD R18, R18, 0x200, R23 ;  /* 0x0000020012127824 */ /* 0x000fc800078e0217 */
[----:B------:R-:W-:-:S07]  /*46a0*/  VIADD R19, R18, 0x80 ;  /* 0x0000008012137836 */ /* 0x000fce0000000000 */
.L_x_8125:
[----:B------:R-:W-:Y:S05]  /*46b0*/  BSYNC B6 ;  /* 0x0000000000067941 */ /* 0x000fea0003800000 */
.L_x_8124:
        /* <DEDUP_REMOVED lines=358> */
.L_x_8229:
        /* <DEDUP_REMOVED lines=23> */
.L_x_8233:
[----:B------:R-:W2:Y:S02]  /*5e90*/  LDG.E.U8 R2, desc[UR36][R2.64] ;  /* 0x0000002402027981 */ /* 0x000ea4000c1e1100 */
[----:B--2---:R-:W-:-:S04]  /*5ea0*/  I2FP.F32.U32 R0, R2 ;  /* 0x0000000200007245 */ /* 0x004fc80000201000 */
[----:B------:R-:W-:-:S04]  /*5eb0*/  F2FP.BF16.F32.PACK_AB R0, RZ, R0 ;  /* 0x00000000ff00723e */ /* 0x000fc800000010ff */
[----:B------:R-:W-:Y:S01]  /*5ec0*/  PRMT R22, R0, 0x7610, R22 ;  /* 0x0000761000167816 */ /* 0x000fe20000000016 */
[----:B------:R-:W-:Y:S06]  /*5ed0*/  BRA `(.L_x_8235) ;  /* 0x0000000c00c87947 */ /* 0x000fec0003800000 */
.L_x_8232:
        /* <DEDUP_REMOVED lines=11> */
.L_x_8237:
[----:B------:R-:W2:Y:S02]  /*5f90*/  LDG.E R2, desc[UR36][R2.64] ;  /* 0x0000002402027981 */ /* 0x000ea4000c1e1900 */
[----:B--2---:R-:W-:-:S04]  /*5fa0*/  I2FP.F32.S32 R0, R2 ;  /* 0x0000000200007245 */ /* 0x004fc80000201400 */
[----:B------:R-:W-:-:S04]  /*5fb0*/  F2FP.BF16.F32.PACK_AB R0, RZ, R0 ;  /* 0x00000000ff00723e */ /* 0x000fc800000010ff */
[----:B------:R-:W-:Y:S01]  /*5fc0*/  PRMT R22, R0, 0x7610, R22 ;  /* 0x0000761000167816 */ /* 0x000fe20000000016 */
[----:B------:R-:W-:Y:S06]  /*5fd0*/  BRA `(.L_x_8235) ;  /* 0x0000000c00887947 */ /* 0x000fec0003800000 */
.L_x_8236:
[----:B------:R-:W2:Y:S02]  /*5fe0*/  LDG.E.U16 R2, desc[UR36][R2.64] ;  /* 0x0000002402027981 */ /* 0x000ea4000c1e1500 */
[----:B--2---:R-:W0:Y:S02]  /*5ff0*/  I2F.S16 R0, R2 ;  /* 0x0000000200007306 */ /* 0x004e240000101400 */
[----:B0-----:R-:W-:-:S04]  /*6000*/  F2FP.BF16.F32.PACK_AB R0, RZ, R0 ;  /* 0x00000000ff00723e */ /* 0x001fc800000010ff */
[----:B------:R-:W-:Y:S01]  /*6010*/  PRMT R22, R0, 0x7610, R22 ;  /* 0x0000761000167816 */ /* 0x000fe20000000016 */
[----:B------:R-:W-:Y:S06]  /*6020*/  BRA `(.L_x_8235) ;  /* 0x0000000c00747947 */ /* 0x000fec0003800000 */
.L_x_8231:
        /* <DEDUP_REMOVED lines=9> */
.L_x_8239:
[----:B------:R-:W2:Y:S02]  /*60c0*/  LDG.E.U16 R0, desc[UR36][R2.64] ;  /* 0x0000002402007981 */ /* 0x000ea4000c1e1500 */
[----:B--2---:R-:W-:-:S05]  /*60d0*/  HADD2.F32 R0, -RZ, R0.H0_H0 ;  /* 0x20000000ff007230 */ /* 0x004fca0000004100 */
[----:B------:R-:W-:-:S04]  /*60e0*/  F2FP.BF16.F32.PACK_AB R0, RZ, R0 ;  /* 0x00000000ff00723e */ /* 0x000fc800000010ff */
[----:B------:R-:W-:Y:S01]  /*60f0*/  PRMT R22, R0, 0x7610, R22 ;  /* 0x0000761000167816 */ /* 0x000fe20000000016 */
[----:B------:R-:W-:Y:S06]  /*6100*/  BRA `(.L_x_8235) ;  /* 0x0000000c003c7947 */ /* 0x000fec0003800000 */
.L_x_8238:
        /* <DEDUP_REMOVED lines=9> */
.L_x_8241:
[----:B------:R-:W2:Y:S02]  /*61a0*/  LDG.E.U16 R2, desc[UR36][R2.64] ;  /* 0x0000002402027981 */ /* 0x000ea4000c1e1500 */
[----:B--2---:R-:W-:-:S05]  /*61b0*/  HADD2.F32 R0, -RZ, R2.H0_H0 ;  /* 0x20000002ff007230 */ /* 0x004fca0000004100 */
[----:B------:R-:W-:-:S04]  /*61c0*/  F2FP.BF16.F32.PACK_AB R0, RZ, R0 ;  /* 0x00000000ff00723e */ /* 0x000fc800000010ff */
[----:B------:R-:W-:Y:S01]  /*61d0*/  PRMT R22, R0, 0x7610, R22 ;  /* 0x0000761000167816 */ /* 0x000fe20000000016 */
[----:B------:R-:W-:Y:S06]  /*61e0*/  BRA `(.L_x_8235) ;  /* 0x0000000c00047947 */ /* 0x000fec0003800000 */
.L_x_8240:
        /* <DEDUP_REMOVED lines=9> */
.L_x_8230:
        /* <DEDUP_REMOVED lines=14> */
.L_x_8244:
        /* <DEDUP_REMOVED lines=9> */
.L_x_8243:
        /* <DEDUP_REMOVED lines=28> */
.L_x_8246:
        /* <DEDUP_REMOVED lines=15> */
.L_x_8245:
[----:B------:R0:W5:Y:S01]  /*66a0*/  LDG.E.U16 R22, desc[UR36][R2.64] ;  /* 0x0000002402167981 */ /* 0x000162000c1e1500 */
[----:B------:R-:W-:Y:S05]  /*66b0*/  BRA `(.L_x_8235) ;  /* 0x0000000400d07947 */ /* 0x000fea0003800000 */
.L_x_8242:
        /* <DEDUP_REMOVED lines=13> */
.L_x_8249:
        /* <DEDUP_REMOVED lines=21> */
.L_x_8253:
[----:B------:R-:W-:Y:S05]  /*68e0*/  BSYNC B1 ;  /* 0x0000000000017941 */ /* 0x000fea0003800000 */
.L_x_8252:
[----:B------:R-:W-:Y:S01]  /*68f0*/  LEA R3, R0, 0x3b800000, 0x17 ;  /* 0x3b80000000037811 */ /* 0x000fe200078eb8ff */
[----:B------:R-:W-:-:S05]  /*6900*/  IMAD.SHL.U32 R0, R2, 0x100000, RZ ;  /* 0x0010000002007824 */ /* 0x000fca00078e00ff */
[----:B------:R-:W-:-:S07]  /*6910*/  LOP3.LUT R0, R3, R0, R4, 0xfe, !PT ;  /* 0x0000000003007212 */ /* 0x000fce00078efe04 */
.L_x_8251:
[----:B------:R-:W-:Y:S05]  /*6920*/  BSYNC B0 ;  /* 0x0000000000007941 */ /* 0x000fea0003800000 */
.L_x_8250:
[----:B------:R-:W-:-:S04]  /*6930*/  F2FP.BF16.F32.PACK_AB R0, RZ, R0 ;  /* 0x00000000ff00723e */ /* 0x000fc800000010ff */
[----:B------:R-:W-:Y:S01]  /*6940*/  PRMT R22, R0, 0x7610, R22 ;  /* 0x0000761000167816 */ /* 0x000fe20000000016 */
[----:B------:R-:W-:Y:S06]  /*6950*/  BRA `(.L_x_8235) ;  /* 0x0000000400287947 */ /* 0x000fec0003800000 */
.L_x_8248:
        /* <DEDUP_REMOVED lines=21> */
.L_x_8257:
[----:B------:R-:W-:Y:S05]  /*6ab0*/  BSYNC B1 ;  /* 0x0000000000017941 */ /* 0x000fea0003800000 */
.L_x_8256:
[----:B------:R-:W-:Y:S01]  /*6ac0*/  LEA R3, R0, 0x37800000, 0x17 ;  /* 0x3780000000037811 */ /* 0x000fe200078eb8ff */
[----:B------:R-:W-:-:S05]  /*6ad0*/  IMAD.SHL.U32 R0, R2, 0x200000, RZ ;  /* 0x0020000002007824 */ /* 0x000fca00078e00ff */
[----:B------:R-:W-:-:S07]  /*6ae0*/  LOP3.LUT R0, R3, R0, R4, 0xfe, !PT ;  /* 0x0000000003007212 */ /* 0x000fce00078efe04 */
.L_x_8255:
[----:B------:R-:W-:Y:S05]  /*6af0*/  BSYNC B0 ;  /* 0x0000000000007941 */ /* 0x000fea0003800000 */
.L_x_8254:
[----:B------:R-:W-:-:S04]  /*6b00*/  F2FP.BF16.F32.PACK_AB R0, RZ, R0 ;  /* 0x00000000ff00723e */ /* 0x000fc800000010ff */
[----:B------:R-:W-:Y:S01]  /*6b10*/  PRMT R22, R0, 0x7610, R22 ;  /* 0x0000761000167816 */ /* 0x000fe20000000016 */
[----:B------:R-:W-:Y:S06]  /*6b20*/  BRA `(.L_x_8235) ;  /* 0x0000000000b47947 */ /* 0x000fec0003800000 */
.L_x_8247:
        /* <DEDUP_REMOVED lines=14> */
.L_x_8261:
[----:B------:R-:W-:Y:S05]  /*6c10*/  BSYNC B0 ;  /* 0x0000000000007941 */ /* 0x000fea0003800000 */
.L_x_8260:
[----:B------:R-:W-:-:S04]  /*6c20*/  F2FP.BF16.F32.PACK_AB R0, RZ, R0 ;  /* 0x00000000ff00723e */ /* 0x000fc800000010ff */
[----:B------:R-:W-:Y:S01]  /*6c30*/  PRMT R22, R0, 0x7610, R22 ;  /* 0x0000761000167816 */ /* 0x000fe20000000016 */
[----:B------:R-:W-:Y:S06]  /*6c40*/  BRA `(.L_x_8235) ;  /* 0x00000000006c7947 */ /* 0x000fec0003800000 */
.L_x_8234:
        /* <DEDUP_REMOVED lines=16> */
.L_x_8262:
[----:B------:R-:W-:Y:S01]  /*6d50*/  PRMT R22, RZ, 0x7610, R22 ;  /* 0x00007610ff167816 */ /* 0x000fe20000000016 */
[----:B------:R-:W-:Y:S06]  /*6d60*/  BRA `(.L_x_8235) ;  /* 0x0000000000247947 */ /* 0x000fec0003800000 */
.L_x_8259:
[----:B------:R-:W2:Y:S02]  /*6d70*/  LDG.E.64 R2, desc[UR36][R2.64] ;  /* 0x0000002402027981 */ /* 0x000ea4000c1e1b00 */
[----:B--2---:R-:W0:Y:S02]  /*6d80*/  I2F.U64 R0, R2 ;  /* 0x0000000200007312 */ /* 0x004e240000301000 */
[----:B0-----:R-:W-:-:S04]  /*6d90*/  F2FP.BF16.F32.PACK_AB R0, RZ, R0 ;  /* 0x00000000ff00723e */ /* 0x001fc800000010ff */
[----:B------:R-:W-:Y:S01]  /*6da0*/  PRMT R22, R0, 0x7610, R22 ;  /* 0x0000761000167816 */ /* 0x000fe20000000016 */
[----:B------:R-:W-:Y:S06]  /*6db0*/  BRA `(.L_x_8235) ;  /* 0x0000000000107947 */ /* 0x000fec0003800000 */
.L_x_8258:
[----:B------:R-:W2:Y:S02]  /*6dc0*/  LDG.E R2, desc[UR36][R2.64] ;  /* 0x0000002402027981 */ /* 0x000ea4000c1e1900 */
[----:B--2---:R-:W-:-:S04]  /*6dd0*/  I2FP.F32.U32 R0, R2 ;  /* 0x0000000200007245 */ /* 0x004fc80000201000 */
[----:B------:R-:W-:-:S04]  /*6de0*/  F2FP.BF16.F32.PACK_AB R0, RZ, R0 ;  /* 0x00000000ff00723e */ /* 0x000fc800000010ff */
[----:B------:R-:W-:-:S07]  /*6df0*/  PRMT R22, R0, 0x7610, R22 ;  /* 0x0000761000167816 */ /* 0x000fce0000000016 */
.L_x_8235:
        /* <DEDUP_REMOVED lines=18> */
.L_x_8266:
[----:B------:R-:W2:Y:S02]  /*6f20*/  LDG.E.U8 R2, desc[UR36][R2.64] ;  /* 0x0000002402027981 */ /* 0x000ea4000c1e1100 */
[----:B--2---:R-:W-:Y:S01]  /*6f30*/  ISETP.NE.AND P0, PT, R2, RZ, PT ;  /* 0x000000ff0200720c */ /* 0x004fe20003f05270 */
[----:B------:R-:W-:-:S12]  /*6f40*/  BRA `(.L_x_8268) ;  /* 0x0000000c00747947 */ /* 0x000fd80003800000 */
.L_x_8265:
        /* <DEDUP_REMOVED lines=10> */
.L_x_8270:
[----:B------:R-:W2:Y:S02]  /*6ff0*/  LDG.E R2, desc[UR36][R2.64] ;  /* 0x0000002402027981 */ /* 0x000ea4000c1e1900 */
[----:B--2---:R-:W-:Y:S01]  /*7000*/  ISETP.NE.AND P0, PT, R2, RZ, PT ;  /* 0x000000ff0200720c */ /* 0x004fe20003f05270 */
[----:B------:R-:W-:-:S12]  /*7010*/  BRA `(.L_x_8268) ;  /* 0x0000000c00407947 */ /* 0x000fd80003800000 */
.L_x_8269:
[----:B------:R-:W2:Y:S02]  /*7020*/  LDG.E.U16 R2, desc[UR36][R2.64] ;  /* 0x0000002402027981 */ /* 0x000ea4000c1e1500 */
[----:B--2---:R-:W-:Y:S01]  /*7030*/  ISETP.NE.AND P0, PT, R2, RZ, PT ;  /* 0x000000ff0200720c */ /* 0x004fe20003f05270 */
[----:B------:R-:W-:-:S12]  /*7040*/  BRA `(.L_x_8268) ;  /* 0x0000000c00347947 */ /* 0x000fd80003800000 */
.L_x_8264:
        /* <DEDUP_REMOVED lines=9> */
.L_x_8272:
[----:B------:R-:W2:Y:S02]  /*70e0*/  LDG.E.U16 R0, desc[UR36][R2.64] ;  /* 0x0000002402007981 */ /* 0x000ea4000c1e1500 */
[----:B--2---:R-:W-:-:S05]  /*70f0*/  HADD2.F32 R0, -RZ, R0.H0_H0 ;  /* 0x20000000ff007230 */ /* 0x004fca0000004100 */
[----:B------:R-:W-:Y:S01]  /*7100*/  FSETP.NEU.FTZ.AND P0, PT, R0, RZ, PT ;  /* 0x000000ff0000720b */ /* 0x000fe20003f1d000 */
[----:B------:R-:W-:-:S12]  /*7110*/  BRA `(.L_x_8268) ;  /* 0x0000000c00007947 */ /* 0x000fd80003800000 */
.L_x_8271:
        /* <DEDUP_REMOVED lines=11> */
.L_x_8274:
        /* <DEDUP_REMOVED lines=10> */
.L_x_8273:
[----:B------:R-:W2:Y:S02]  /*7270*/  LDG.E.64 R2, desc[UR36][R2.64] ;  /* 0x0000002402027981 */ /* 0x000ea4000c1e1b00 */
[----:B--2---:R-:W-:Y:S01]  /*7280*/  DSETP.NEU.AND P0, PT, R2, RZ, PT ;  /* 0x000000ff0200722a */ /* 0x004fe20003f0d000 */
[----:B------:R-:W-:-:S13]  /*7290*/  BRA `(.L_x_8268) ;  /* 0x0000000800a07947 */ /* 0x000fda0003800000 */
.L_x_8263:
        /* <DEDUP_REMOVED lines=11> */
.L_x_8277:
[----:B------:R-:W2:Y:S02]  /*7350*/  LDG.E.128 R4, desc[UR36][R2.64] ;  /* 0x0000002402047981 */ /* 0x000ea4000c1e1d00 */
[----:B--2---:R-:W-:-:S06]  /*7360*/  DSETP.NEU.AND P0, PT, R6, RZ, PT ;  /* 0x000000ff0600722a */ /* 0x004fcc0003f0d000 */
[----:B------:R-:W-:Y:S01]  /*7370*/  DSETP.NEU.OR P0, PT, R4, RZ, P0 ;  /* 0x000000ff0400722a */ /* 0x000fe2000070d400 */
[----:B------:R-:W-:-:S13]  /*7380*/  BRA `(.L_x_8268) ;  /* 0x0000000800647947 */ /* 0x000fda0003800000 */
.L_x_8276:
        /* <DEDUP_REMOVED lines=27> */
.L_x_8279:
        /* <DEDUP_REMOVED lines=14> */
.L_x_8278:
[----:B------:R-:W2:Y:S02]  /*7620*/  LDG.E.U16 R0, desc[UR36][R2.64] ;  /* 0x0000002402007981 */ /* 0x000ea4000c1e1500 */
[----:B--2---:R-:W-:-:S05]  /*7630*/  IMAD.U32 R0, R0, 0x10000, RZ ;  /* 0x0001000000007824 */ /* 0x004fca00078e00ff */
[----:B------:R-:W-:Y:S01]  /*7640*/  FSETP.NEU.FTZ.AND P0, PT, R0, RZ, PT ;  /* 0x000000ff0000720b */ /* 0x000fe20003f1d000 */
[----:B------:R-:W-:-:S12]  /*7650*/  BRA `(.L_x_8268) ;  /* 0x0000000400b07947 */ /* 0x000fd80003800000 */
.L_x_8275:
        /* <DEDUP_REMOVED lines=11> */
.L_x_8282:
        /* <DEDUP_REMOVED lines=21> */
.L_x_8286:
[----:B------:R-:W-:Y:S05]  /*7860*/  BSYNC B1 ;  /* 0x0000000000017941 */ /* 0x000fea0003800000 */
.L_x_8285:
[----:B------:R-:W-:Y:S01]  /*7870*/  LEA R3, R0, 0x3b800000, 0x17 ;  /* 0x3b80000000037811 */ /* 0x000fe200078eb8ff */
[----:B------:R-:W-:-:S05]  /*7880*/  IMAD.SHL.U32 R0, R2, 0x100000, RZ ;  /* 0x0010000002007824 */ /* 0x000fca00078e00ff */
[----:B------:R-:W-:-:S07]  /*7890*/  LOP3.LUT R0, R3, R0, R4, 0xfe, !PT ;  /* 0x0000000003007212 */ /* 0x000fce00078efe04 */
.L_x_8284:
[----:B------:R-:W-:Y:S05]  /*78a0*/  BSYNC B0 ;  /* 0x0000000000007941 */ /* 0x000fea0003800000 */
.L_x_8283:
[----:B------:R-:W-:Y:S01]  /*78b0*/  FSETP.NEU.FTZ.AND P0, PT, R0, RZ, PT ;  /* 0x000000ff0000720b */ /* 0x000fe20003f1d000 */
[----:B------:R-:W-:-:S12]  /*78c0*/  BRA `(.L_x_8268) ;  /* 0x0000000400147947 */ /* 0x000fd80003800000 */
.L_x_8281:
        /* <DEDUP_REMOVED lines=21> */
.L_x_8290:
[----:B------:R-:W-:Y:S05]  /*7a20*/  BSYNC B1 ;  /* 0x0000000000017941 */ /* 0x000fea0003800000 */
.L_x_8289:
[----:B------:R-:W-:Y:S01]  /*7a30*/  LEA R3, R0, 0x37800000, 0x17 ;  /* 0x3780000000037811 */ /* 0x000fe200078eb8ff */
[----:B------:R-:W-:-:S05]  /*7a40*/  IMAD.SHL.U32 R0, R2, 0x200000, RZ ;  /* 0x0020000002007824 */ /* 0x000fca00078e00ff */
[----:B------:R-:W-:-:S07]  /*7a50*/  LOP3.LUT R0, R3, R0, R4, 0xfe, !PT ;  /* 0x0000000003007212 */ /* 0x000fce00078efe04 */
.L_x_8288:
[----:B------:R-:W-:Y:S05]  /*7a60*/  BSYNC B0 ;  /* 0x0000000000007941 */ /* 0x000fea0003800000 */
.L_x_8287:
[----:B------:R-:W-:Y:S01]  /*7a70*/  FSETP.NEU.FTZ.AND P0, PT, R0, RZ, PT ;  /* 0x000000ff0000720b */ /* 0x000fe20003f1d000 */
[----:B------:R-:W-:-:S12]  /*7a80*/  BRA `(.L_x_8268) ;  /* 0x0000000000a47947 */ /* 0x000fd80003800000 */
.L_x_8280:
        /* <DEDUP_REMOVED lines=14> */
.L_x_8294:
[----:B------:R-:W-:Y:S05]  /*7b70*/  BSYNC B0 ;  /* 0x0000000000007941 */ /* 0x000fea0003800000 */
.L_x_8293:
[----:B------:R-:W-:Y:S01]  /*7b80*/  FSETP.NEU.FTZ.AND P0, PT, R0, RZ, PT ;  /* 0x000000ff0000720b */ /* 0x000fe20003f1d000 */
[----:B------:R-:W-:-:S12]  /*7b90*/  BRA `(.L_x_8268) ;  /* 0x0000000000607947 */ /* 0x000fd80003800000 */
.L_x_8267:
        /* <DEDUP_REMOVED lines=16> */
.L_x_8295:
[----:B------:R-:W-:Y:S01]  /*7ca0*/  PLOP3.LUT P0, PT, PT, PT, PT, 0x8, 0x0 ;  /* 0x000000000000781c */ /* 0x000fe20003f0e170 */
[----:B------:R-:W-:-:S12]  /*7cb0*/  BRA `(.L_x_8268) ;  /* 0x0000000000187947 */ /* 0x000fd80003800000 */
.L_x_8292:
[----:B------:R-:W2:Y:S02]  /*7cc0*/  LDG.E.64 R2, desc[UR36][R2.64] ;  /* 0x0000002402027981 */ /* 0x000ea4000c1e1b00 */
[----:B--2---:R-:W-:-:S04]  /*7cd0*/  ISETP.NE.U32.AND P0, PT, R2, RZ, PT ;  /* 0x000000ff0200720c */ /* 0x004fc80003f05070 */
[----:B------:R-:W-:Y:S01]  /*7ce0*/  ISETP.NE.AND.EX P0, PT, R3, RZ, PT, P0 ;  /* 0x000000ff0300720c */ /* 0x000fe20003f05300 */
[----:B------:R-:W-:-:S12]  /*7cf0*/  BRA `(.L_x_8268) ;  /* 0x0000000000087947 */ /* 0x000fd80003800000 */
.L_x_8291:
[----:B------:R-:W2:Y:S02]  /*7d00*/  LDG.E R2, desc[UR36][R2.64] ;  /* 0x0000002402027981 */ /* 0x000ea4000c1e1900 */
[----:B--2---:R-:W-:-:S13]  /*7d10*/  ISETP.NE.AND P0, PT, R2, RZ, PT ;  /* 0x000000ff0200720c */ /* 0x004fda0003f05270 */
.L_x_8268:
[----:B------:R-:W0:Y:S01]  /*7d20*/  LDC.U8 R2, c[0x0][0x4a0] ;  /* 0x00012800ff027b82 */ /* 0x000e220000000000 */
[----:B------:R-:W-:Y:S01]  /*7d30*/  SEL R0, RZ, 0x1, !P0 ;  /* 0x00000001ff007807 */ /* 0x000fe20004000000 */
[----:B-----5:R-:W-:Y:S01]  /*7d40*/  IMAD.U32 R22, R22, 0x10000, RZ ;  /* 0x0001000016167824 */ /* 0x020fe200078e00ff */
[----:B------:R-:W-:Y:S02]  /*7d50*/  ULDC UR4, c[0x0][0x490] ;  /* 0x0001240000047ab9 */ /* 0x000fe40000000800 */
[----:B------:R-:W-:-:S05]  /*7d60*/  I2FP.F32.U32 R3, R0 ;  /* 0x0000000000037245 */ /* 0x000fca0000201000 */
[----:B------:R-:W-:-:S04]  /*7d70*/  FMUL.FTZ R3, R22, R3 ;  /* 0x0000000316037220 */ /* 0x000fc80000410000 */
[----:B------:R-:W-:-:S06]  /*7d80*/  FMUL.FTZ R3, R3, UR4 ;  /* 0x0000000403037c20 */ /* 0x000fcc0008410000 */
[----:B------:R-:W1:Y:S01]  /*7d90*/  F2F.BF16.F32 R3, R3 ;  /* 0x0000000300037304 */ /* 0x000e620000202000 */
[----:B0-----:R-:W-:-:S04]  /*7da0*/  PRMT R0, R2, 0x9910, RZ ;  /* 0x0000991002007816 */ /* 0x001fc800000000ff */
[----:B------:R-:W-:-:S13]  /*7db0*/  ISETP.GT.AND P0, PT, R0, 0x9, PT ;  /* 0x000000090000780c */ /* 0x000fda0003f04270 */
[----:B-1----:R-:W-:Y:S05]  /*7dc0*/  @P0 BRA `(.L_x_8296) ;  /* 0x00000004000c0947 */ /* 0x002fea0003800000 */
        /* <DEDUP_REMOVED lines=12> */
.L_x_8299:
[----:B------:R-:W-:-:S06]  /*7e90*/  IMAD.U32 R3, R3, 0x10000, RZ ;  /* 0x0001000003037824 */ /* 0x000fcc00078e00ff */
[----:B------:R-:W0:Y:S02]  /*7ea0*/  F2I.S64.TRUNC R2, R3 ;  /* 0x0000000300027311 */ /* 0x000e24000020d900 */
[----:B0-----:R0:W-:Y:S01]  /*7eb0*/  STG.E.U8 desc[UR36][R16.64], R2 ;  /* 0x0000000210007986 */ /* 0x0011e2000c101124 */
[----:B------:R-:W-:Y:S05]  /*7ec0*/  BRA `(.L_x_8301) ;  /* 0x0000000c00847947 */ /* 0x000fea0003800000 */
.L_x_8298:
        /* <DEDUP_REMOVED lines=10> */
.L_x_8303:
[----:B------:R-:W-:-:S06]  /*7f70*/  IMAD.U32 R3, R3, 0x10000, RZ ;  /* 0x0001000003037824 */ /* 0x000fcc00078e00ff */
[----:B------:R-:W0:Y:S02]  /*7f80*/  F2I.FTZ.TRUNC.NTZ R3, R3 ;  /* 0x0000000300037305 */ /* 0x000e24000021f100 */
[----:B0-----:R3:W-:Y:S01]  /*7f90*/  STG.E desc[UR36][R16.64], R3 ;  /* 0x0000000310007986 */ /* 0x0017e2000c101924 */
[----:B------:R-:W-:Y:S05]  /*7fa0*/  BRA `(.L_x_8301) ;  /* 0x0000000c004c7947 */ /* 0x000fea0003800000 */
.L_x_8302:
[----:B------:R-:W-:-:S06]  /*7fb0*/  IMAD.U32 R3, R3, 0x10000, RZ ;  /* 0x0001000003037824 */ /* 0x000fcc00078e00ff */
[----:B------:R-:W0:Y:S02]  /*7fc0*/  F2I.FTZ.TRUNC.NTZ R3, R3 ;  /* 0x0000000300037305 */ /* 0x000e24000021f100 */
[----:B0-----:R2:W-:Y:S01]  /*7fd0*/  STG.E.U16 desc[UR36][R16.64], R3 ;  /* 0x0000000310007986 */ /* 0x0015e2000c101524 */
[----:B------:R-:W-:Y:S05]  /*7fe0*/  BRA `(.L_x_8301) ;  /* 0x0000000c003c7947 */ /* 0x000fea0003800000 */
.L_x_8297:
        /* <DEDUP_REMOVED lines=9> */
.L_x_8305:
[----:B------:R-:W-:-:S05]  /*8080*/  IMAD.U32 R0, R3, 0x10000, RZ ;  /* 0x0001000003007824 */ /* 0x000fca00078e00ff */
[----:B------:R-:W-:-:S05]  /*8090*/  F2FP.F16.F32.PACK_AB R0, RZ, R0 ;  /* 0x00000000ff00723e */ /* 0x000fca00000000ff */
[----:B------:R0:W-:Y:S01]  /*80a0*/  STG.E.U16 desc[UR36][R16.64], R0 ;  /* 0x0000000010007986 */ /* 0x0001e2000c101524 */
[----:B------:R-:W-:Y:S05]  /*80b0*/  BRA `(.L_x_8301) ;  /* 0x0000000c00087947 */ /* 0x000fea0003800000 */
.L_x_8304:
        /* <DEDUP_REMOVED lines=10> */
.L_x_8307:
[----:B------:R-:W-:-:S05]  /*8160*/  IMAD.U32 R3, R3, 0x10000, RZ ;  /* 0x0001000003037824 */ /* 0x000fca00078e00ff */
[----:B------:R-:W-:-:S04]  /*8170*/  F2FP.F16.F32.PACK_AB R3, RZ, R3 ;  /* 0x00000003ff03723e */ /* 0x000fc800000000ff */
[----:B------:R-:W-:-:S05]  /*8180*/  PRMT R3, R3, 0x5410, RZ ;  /* 0x0000541003037816 */ /* 0x000fca00000000ff */
[----:B------:R0:W-:Y:S01]  /*8190*/  STG.E desc[UR36][R16.64], R3 ;  /* 0x0000000310007986 */ /* 0x0001e2000c101924 */
[----:B------:R-:W-:Y:S05]  /*81a0*/  BRA `(.L_x_8301) ;  /* 0x0000000800cc7947 */ /* 0x000fea0003800000 */
.L_x_8306:
[----:B------:R-:W-:-:S04]  /*81b0*/  IMAD.U32 R2, R3, 0x10000, RZ ;  /* 0x0001000003027824 */ /* 0x000fc800078e00ff */
[----:B------:R-:W-:-:S06]  /*81c0*/  FMUL.FTZ R2, R2, 1 ;  /* 0x3f80000002027820 */ /* 0x000fcc0000410000 */
[----:B------:R-:W0:Y:S02]  /*81d0*/  F2F.F64.F32 R2, R2 ;  /* 0x0000000200027310 */ /* 0x000e240000201800 */
[----:B0-----:R0:W-:Y:S01]  /*81e0*/  STG.E.64 desc[UR36][R16.64], R2 ;  /* 0x0000000210007986 */ /* 0x0011e2000c101b24 */
[----:B------:R-:W-:Y:S05]  /*81f0*/  BRA `(.L_x_8301) ;  /* 0x0000000800b87947 */ /* 0x000fea0003800000 */
.L_x_8296:
        /* <DEDUP_REMOVED lines=13> */
.L_x_8310:
[----:B------:R-:W-:Y:S01]  /*82d0*/  IMAD.U32 R3, R3, 0x10000, RZ ;  /* 0x0001000003037824 */ /* 0x000fe200078e00ff */
[----:B------:R-:W-:-:S03]  /*82e0*/  CS2R R6, SRZ ;  /* 0x0000000000067805 */ /* 0x000fc6000001ff00 */
[----:B------:R-:W-:-:S04]  /*82f0*/  FMUL.FTZ R3, R3, 1 ;  /* 0x3f80000003037820 */ /* 0x000fc80000410000 */
[----:B------:R-:W0:Y:S02]  /*8300*/  F2F.F64.F32 R4, R3 ;  /* 0x0000000300047310 */ /* 0x000e240000201800 */
[----:B0-----:R0:W-:Y:S01]  /*8310*/  STG.E.128 desc[UR36][R16.64], R4 ;  /* 0x0000000410007986 */ /* 0x0011e2000c101d24 */
[----:B------:R-:W-:Y:S05]  /*8320*/  BRA `(.L_x_8301) ;  /* 0x00000008006c7947 */ /* 0x000fea0003800000 */
.L_x_8309:
        /* <DEDUP_REMOVED lines=21> */
.L_x_8314:
[----:B------:R-:W-:Y:S05]  /*8480*/  BSYNC B0 ;  /* 0x0000000000007941 */ /* 0x000fea0003800000 */
.L_x_8313:
[----:B------:R-:W-:-:S05]  /*8490*/  LOP3.LUT R3, R0, R3, RZ, 0xfc, !PT ;  /* 0x0000000300037212 */ /* 0x000fca00078efcff */
[----:B------:R0:W-:Y:S01]  /*84a0*/  STG.E.U8 desc[UR36][R16.64], R3 ;  /* 0x0000000310007986 */ /* 0x0001e2000c101124 */
[----:B------:R-:W-:Y:S05]  /*84b0*/  BRA `(.L_x_8301) ;  /* 0x0000000800087947 */ /* 0x000fea0003800000 */
.L_x_8312:
        /* <DEDUP_REMOVED lines=13> */
.L_x_8316:
[----:B------:R-:W-:Y:S01]  /*8590*/  IMAD.MOV.U32 R0, RZ, RZ, 0x7f ;  /* 0x0000007fff007424 */ /* 0x000fe200078e00ff */
[----:B------:R-:W-:-:S04]  /*85a0*/  ISETP.GT.U32.AND P0, PT, R2, 0x7f800000, PT ;  /* 0x7f8000000200780c */ /* 0x000fc80003f04070 */
[----:B------:R-:W-:-:S09]  /*85b0*/  SEL R0, R0, 0x7c, P0 ;  /* 0x0000007c00007807 */ /* 0x000fd20000000000 */
.L_x_8317:
[----:B------:R-:W-:Y:S05]  /*85c0*/  BSYNC B0 ;  /* 0x0000000000007941 */ /* 0x000fea0003800000 */
.L_x_8315:
[----:B------:R-:W-:-:S04]  /*85d0*/  LOP3.LUT R2, R3, 0x80000000, RZ, 0xc0, !PT ;  /* 0x8000000003027812 */ /* 0x000fc800078ec0ff */
[----:B------:R-:W-:-:S04]  /*85e0*/  SHF.R.U32.HI R3, RZ, 0x18, R2 ;  /* 0x00000018ff037819 */ /* 0x000fc80000011602 */
[----:B------:R-:W-:-:S05]  /*85f0*/  LOP3.LUT R3, R0, R3, RZ, 0xfc, !PT ;  /* 0x0000000300037212 */ /* 0x000fca00078efcff */
[----:B------:R0:W-:Y:S01]  /*8600*/  STG.E.U8 desc[UR36][R16.64], R3 ;  /* 0x0000000310007986 */ /* 0x0001e2000c101124 */
[----:B------:R-:W-:Y:S05]  /*8610*/  BRA `(.L_x_8301) ;  /* 0x0000000400b07947 */ /* 0x000fea0003800000 */
.L_x_8311:
[----:B------:R0:W-:Y:S01]  /*8620*/  STG.E.U16 desc[UR36][R16.64], R3 ;  /* 0x0000000310007986 */ /* 0x0001e2000c101524 */
[----:B------:R-:W-:Y:S05]  /*8630*/  BRA `(.L_x_8301) ;  /* 0x0000000400a87947 */ /* 0x000fea0003800000 */
.L_x_8308:
        /* <DEDUP_REMOVED lines=12> */
.L_x_8320:
        /* <DEDUP_REMOVED lines=17> */
.L_x_8323:
[----:B------:R-:W-:-:S04]  /*8810*/  LOP3.LUT R2, R3, 0x80000000, RZ, 0xc0, !PT ;  /* 0x8000000003027812 */ /* 0x000fc800078ec0ff */
[----:B------:R-:W-:-:S04]  /*8820*/  SHF.R.U32.HI R3, RZ, 0x18, R2 ;  /* 0x00000018ff037819 */ /* 0x000fc80000011602 */
[----:B------:R-:W-:-:S04]  /*8830*/  LOP3.LUT R0, R0, R3, RZ, 0xfc, !PT ;  /* 0x0000000300007212 */ /* 0x000fc800078efcff */
[----:B------:R-:W-:-:S07]  /*8840*/  PRMT R8, R0, 0x7610, R8 ;  /* 0x0000761000087816 */ /* 0x000fce0000000008 */
.L_x_8322:
[----:B------:R-:W-:Y:S05]  /*8850*/  BSYNC B0 ;  /* 0x0000000000007941 */ /* 0x000fea0003800000 */
.L_x_8321:
[----:B------:R0:W-:Y:S01]  /*8860*/  STG.E.U8 desc[UR36][R16.64], R8 ;  /* 0x0000000810007986 */ /* 0x0001e2000c101124 */
[----:B------:R-:W-:Y:S05]  /*8870*/  BRA `(.L_x_8301) ;  /* 0x0000000400187947 */ /* 0x000fea0003800000 */
.L_x_8319:
        /* <DEDUP_REMOVED lines=17> */
.L_x_8326:
[----:B------:R-:W-:-:S04]  /*8990*/  LOP3.LUT R2, R3, 0x80000000, RZ, 0xc0, !PT ;  /* 0x8000000003027812 */ /* 0x000fc800078ec0ff */
[----:B------:R-:W-:-:S04]  /*89a0*/  SHF.R.U32.HI R3, RZ, 0x18, R2 ;  /* 0x00000018ff037819 */ /* 0x000fc80000011602 */
[----:B------:R-:W-:-:S04]  /*89b0*/  LOP3.LUT R0, R0, R3, RZ, 0xfc, !PT ;  /* 0x0000000300007212 */ /* 0x000fc800078efcff */
[----:B------:R-:W-:-:S07]  /*89c0*/  PRMT R8, R0, 0x7610, R8 ;  /* 0x0000761000087816 */ /* 0x000fce0000000008 */
.L_x_8325:
[----:B------:R-:W-:Y:S05]  /*89d0*/  BSYNC B0 ;  /* 0x0000000000007941 */ /* 0x000fea0003800000 */
.L_x_8324:
[----:B------:R0:W-:Y:S01]  /*89e0*/  STG.E.U8 desc[UR36][R16.64], R8 ;  /* 0x0000000810007986 */ /* 0x0001e2000c101124 */
[----:B------:R-:W-:Y:S05]  /*89f0*/  BRA `(.L_x_8301) ;  /* 0x0000000000b87947 */ /* 0x000fea0003800000 */
.L_x_8318:
        /* <DEDUP_REMOVED lines=22> */
.L_x_8300:
        /* <DEDUP_REMOVED lines=16> */
.L_x_8329:
[----:B------:R-:W-:Y:S05]  /*8c60*/  BRA `(.L_x_8301) ;  /* 0x00000000001c7947 */ /* 0x000fea0003800000 */
.L_x_8328:
[----:B------:R-:W-:-:S06]  /*8c70*/  IMAD.U32 R3, R3, 0x10000, RZ ;  /* 0x0001000003037824 */ /* 0x000fcc00078e00ff */
[----:B------:R-:W0:Y:S02]  /*8c80*/  F2I.U64.TRUNC R2, R3 ;  /* 0x0000000300027311 */ /* 0x000e24000020d800 */
[----:B0-----:R0:W-:Y:S01]  /*8c90*/  STG.E.64 desc[UR36][R16.64], R2 ;  /* 0x0000000210007986 */ /* 0x0011e2000c101b24 */
[----:B------:R-:W-:Y:S05]  /*8ca0*/  BRA `(.L_x_8301) ;  /* 0x00000000000c7947 */ /* 0x000fea0003800000 */
.L_x_8327:
[----:B------:R-:W-:-:S06]  /*8cb0*/  IMAD.U32 R3, R3, 0x10000, RZ ;  /* 0x0001000003037824 */ /* 0x000fcc00078e00ff */
[----:B------:R-:W0:Y:S02]  /*8cc0*/  F2I.FTZ.U32.TRUNC.NTZ R3, R3 ;  /* 0x0000000300037305 */ /* 0x000e24000021f000 */
[----:B0-----:R0:W-:Y:S02]  /*8cd0*/  STG.E desc[UR36][R16.64], R3 ;  /* 0x0000000310007986 */ /* 0x0011e4000c101924 */
.L_x_8301:
[----:B------:R-:W-:-:S07]  /*8ce0*/  VIADD R19, R19, 0x80 ;  /* 0x0000008013137836 */ /* 0x000fce0000000000 */
.L_x_8228:
[----:B------:R-:W-:Y:S05]  /*8cf0*/  BSYNC B6 ;  /* 0x0000000000067941 */ /* 0x000fea0003800000 */
.L_x_8227:
        /* <DEDUP_REMOVED lines=358> */
.L_x_8332:
        /* <DEDUP_REMOVED lines=23> */
.L_x_8336:
[----:B------:R-:W2:Y:S02]  /*a4d0*/  LDG.E.U8 R2, desc[UR36][R2.64] ;  /* 0x0000002402027981 */ /* 0x000ea4000c1e1100 */
[----:B--2---:R-:W-:-:S04]  /*a4e0*/  I2FP.F32.U32 R0, R2 ;  /* 0x0000000200007245 */ /* 0x004fc80000201000 */
[----:B------:R-:W-:-:S04]  /*a4f0*/  F2FP.BF16.F32.PACK_AB R0, RZ, R0 ;  /* 0x00000000ff00723e */ /* 0x000fc800000010ff */
[----:B------:R-:W-:Y:S01]  /*a500*/  PRMT R22, R0, 0x7610, R22 ;  /* 0x0000761000167816 */ /* 0x000fe20000000016 */
[----:B------:R-:W-:Y:S06]  /*a510*/  BRA `(.L_x_8338) ;  /* 0x0000000c00c87947 */ /* 0x000fec0003800000 */
.L_x_8335:
        /* <DEDUP_REMOVED lines=11> */
.L_x_8340:
[----:B------:R-:W2:Y:S02]  /*a5d0*/  LDG.E R2, desc[UR36][R2.64] ;  /* 0x0000002402027981 */ /* 0x000ea4000c1e1900 */
[----:B--2---:R-:W-:-:S04]  /*a5e0*/  I2FP.F32.S32 R0, R2 ;  /* 0x0000000200007245 */ /* 0x004fc80000201400 */
[----:B------:R-:W-:-:S04]  /*a5f0*/  F2FP.BF16.F32.PACK_AB R0, RZ, R0 ;  /* 0x00000000ff00723e */ /* 0x000fc800000010ff */
[----:B------:R-:W-:Y:S01]  /*a600*/  PRMT R22, R0, 0x7610, R22 ;  /* 0x0000761000167816 */ /* 0x000fe20000000016 */
[----:B------:R-:W-:Y:S06]  /*a610*/  BRA `(.L_x_8338) ;  /* 0x0000000c00887947 */ /* 0x000fec0003800000 */
.L_x_8339:
[----:B------:R-:W2:Y:S02]  /*a620*/  LDG.E.U16 R2, desc[UR36][R2.64] ;  /* 0x0000002402027981 */ /* 0x000ea4000c1e1500 */
[----:B--2---:R-:W0:Y:S02]  /*a630*/  I2F.S16 R0, R2 ;  /* 0x0000000200007306 */ /* 0x004e240000101400 */
[----:B0-----:R-:W-:-:S04]  /*a640*/  F2FP.BF16.F32.PACK_AB R0, RZ, R0 ;  /* 0x00000000ff00723e */ /* 0x001fc800000010ff */
[----:B------:R-:W-:Y:S01]  /*a650*/  PRMT R22, R0, 0x7610, R22 ;  /* 0x0000761000167816 */ /* 0x000fe20000000016 */
[----:B------:R-:W-:Y:S06]  /*a660*/  BRA `(.L_x_8338) ;  /* 0x0000000c00747947 */ /* 0x000fec0003800000 */
.L_x_8334:
        /* <DEDUP_REMOVED lines=9> */
.L_x_8342:
[----:B------:R-:W2:Y:S02]  /*a700*/  LDG.E.U16 R0, desc[UR36][R2.64] ;  /* 0x0000002402007981 */ /* 0x000ea4000c1e1500 */
[----:B--2---:R-:W-:-:S05]  /*a710*/  HADD2.F32 R0, -RZ, R0.H0_H0 ;  /* 0x20000000ff007230 */ /* 0x004fca0000004100 */
[----:B------:R-:W-:-:S04]  /*a720*/  F2FP.BF16.F32.PACK_AB R0, RZ, R0 ;  /* 0x00000000ff00723e */ /* 0x000fc800000010ff */
[----:B------:R-:W-:Y:S01]  /*a730*/  PRMT R22, R0, 0x7610, R22 ;  /* 0x0000761000167816 */ /* 0x000fe20000000016 */
[----:B------:R-:W-:Y:S06]  /*a740*/  BRA `(.L_x_8338) ;  /* 0x0000000c003c7947 */ /* 0x000fec0003800000 */
.L_x_8341:
        /* <DEDUP_REMOVED lines=9> */
.L_x_8344:
[----:B------:R-:W2:Y:S02]  /*a7e0*/  LDG.E.U16 R2, desc[UR36][R2.64] ;  /* 0x0000002402027981 */ /* 0x000ea4000c1e1500 */
[----:B--2---:R-:W-:-:S05]  /*a7f0*/  HADD2.F32 R0, -RZ, R2.H0_H0 ;  /* 0x20000002ff007230 */ /* 0x004fca0000004100 */
[----:B------:R-:W-:-:S04]  /*a800*/  F2FP.BF16.F32.PACK_AB R0, RZ, R0 ;  /* 0x00000000ff00723e */ /* 0x000fc800000010ff */
[----:B------:R-:W-:Y:S01]  /*a810*/  PRMT R22, R0, 0x7610, R22 ;  /* 0x0000761000167816 */ /* 0x000fe20000000016 */
[----:B------:R-:W-:Y:S06]  /*a820*/  BRA `(.L_x_8338) ;  /* 0x0000000c00047947 */ /* 0x000fec0003800000 */
.L_x_8343:
        /* <DEDUP_REMOVED lines=9> */
.L_x_8333:
        /* <DEDUP_REMOVED lines=14> */
.L_x_8347:
        /* <DEDUP_REMOVED lines=9> */
.L_x_8346:
        /* <DEDUP_REMOVED lines=28> */
.L_x_8349:
        /* <DEDUP_REMOVED lines=15> */
.L_x_8348:
[----:B------:R0:W5:Y:S01]  /*ace0*/  LDG.E.U16 R22, desc[UR36][R2.64] ;  /* 0x0000002402167981 */ /* 0x000162000c1e1500 */
[----:B------:R-:W-:Y:S05]  /*acf0*/  BRA `(.L_x_8338) ;  /* 0x0000000400d07947 */ /* 0x000fea0003800000 */
.L_x_8345:
        /* <DEDUP_REMOVED lines=13> */
.L_x_8352:
        /* <DEDUP_REMOVED lines=21> */
.L_x_8356:
[----:B------:R-:W-:Y:S05]  /*af20*/  BSYNC B1 ;  /* 0x0000000000017941 */ /* 0x000fea0003800000 */
.L_x_8355:
[----:B------:R-:W-:Y:S01]  /*af30*/  LEA R3, R0, 0x3b800000, 0x17 ;  /* 0x3b80000000037811 */ /* 0x000fe200078eb8ff */
[----:B------:R-:W-:-:S05]  /*af40*/  IMAD.SHL.U32 R0, R2, 0x100000, RZ ;  /* 0x0010000002007824 */ /* 0x000fca00078e00ff */
[----:B------:R-:W-:-:S07]  /*af50*/  LOP3.LUT R0, R3, R0, R4, 0xfe, !PT ;  /* 0x0000000003007212 */ /* 0x000fce00078efe04 */
.L_x_8354:
[----:B------:R-:W-:Y:S05]  /*af60*/  BSYNC B0 ;  /* 0x0000000000007941 */ /* 0x000fea0003800000 */
.L_x_8353:
[----:B------:R-:W-:-:S04]  /*af70*/  F2FP.BF16.F32.PACK_AB R0, RZ, R0 ;  /* 0x00000000ff00723e */ /* 0x000fc800000010ff */
[----:B------:R-:W-:Y:S01]  /*af80*/  PRMT R22, R0, 0x7610, R22 ;  /* 0x0000761000167816 */ /* 0x000fe20000000016 */
[----:B------:R-:W-:Y:S06]  /*af90*/  BRA `(.L_x_8338) ;  /* 0x0000000400287947 */ /* 0x000fec0003800000 */
.L_x_8351:
        /* <DEDUP_REMOVED lines=21> */
.L_x_8360:
[----:B------:R-:W-:Y:S05]  /*b0f0*/  BSYNC B1 ;  /* 0x0000000000017941 */ /* 0x000fea0003800000 */
.L_x_8359:
[----:B------:R-:W-:Y:S01]  /*b100*/  LEA R3, R0, 0x37800000, 0x17 ;  /* 0x3780000000037811 */ /* 0x000fe200078eb8ff */
[----:B------:R-:W-:-:S05]  /*b110*/  IMAD.SHL.U32 R0, R2, 0x200000, RZ ;  /* 0x0020000002007824 */ /* 0x000fca00078e00ff */
[----:B------:R-:W-:-:S07]  /*b120*/  LOP3.LUT R0, R3, R0, R4, 0xfe, !PT ;  /* 0x0000000003007212 */ /* 0x000fce00078efe04 */
.L_x_8358:
[----:B------:R-:W-:Y:S05]  /*b130*/  BSYNC B0 ;  /* 0x0000000000007941 */ /* 0x000fea0003800000 */
.L_x_8357:
[----:B------:R-:W-:-:S04]  /*b140*/  F2FP.BF16.F32.PACK_AB R0, RZ, R0 ;  /* 0x00000000ff00723e */ /* 0x000fc800000010ff */
[----:B------:R-:W-:Y:S01]  /*b150*/  PRMT R22, R0, 0x7610, R22 ;  /* 0x0000761000167816 */ /* 0x000fe20000000016 */
[----:B------:R-:W-:Y:S06]  /*b160*/  BRA `(.L_x_8338) ;  /* 0x0000000000b47947 */ /* 0x000fec0003800000 */
.L_x_8350:
        /* <DEDUP_REMOVED lines=14> */
.L_x_8364:
[----:B------:R-:W-:Y:S05]  /*b250*/  BSYNC B0 ;  /* 0x0000000000007941 */ /* 0x000fea0003800000 */
.L_x_8363:
[----:B------:R-:W-:-:S04]  /*b260*/  F2FP.BF16.F32.PACK_AB R0, RZ, R0 ;  /* 0x00000000ff00723e */ /* 0x000fc800000010ff */
[----:B------:R-:W-:Y:S01]  /*b270*/  PRMT R22, R0, 0x7610, R22 ;  /* 0x0000761000167816 */ /* 0x000fe20000000016 */
[----:B------:R-:W-:Y:S06]  /*b280*/  BRA `(.L_x_8338) ;  /* 0x00000000006c7947 */ /* 0x000fec0003800000 */
.L_x_8337:
        /* <DEDUP_REMOVED lines=16> */
.L_x_8365:
[----:B------:R-:W-:Y:S01]  /*b390*/  PRMT R22, RZ, 0x7610, R22 ;  /* 0x00007610ff167816 */ /* 0x000fe20000000016 */
[----:B------:R-:W-:Y:S06]  /*b3a0*/  BRA `(.L_x_8338) ;  /* 0x0000000000247947 */ /* 0x000fec0003800000 */
.L_x_8362:
[----:B------:R-:W2:Y:S02]  /*b3b0*/  LDG.E.64 R2, desc[UR36][R2.64] ;  /* 0x0000002402027981 */ /* 0x000ea4000c1e1b00 */
[----:B--2---:R-:W0:Y:S02]  /*b3c0*/  I2F.U64 R0, R2 ;  /* 0x0000000200007312 */ /* 0x004e240000301000 */
[----:B0-----:R-:W-:-:S04]  /*b3d0*/  F2FP.BF16.F32.PACK_AB R0, RZ, R0 ;  /* 0x00000000ff00723e */ /* 0x001fc800000010ff */
[----:B------:R-:W-:Y:S01]  /*b3e0*/  PRMT R22, R0, 0x7610, R22 ;  /* 0x0000761000167816 */ /* 0x000fe20000000016 */
[----:B------:R-:W-:Y:S06]  /*b3f0*/  BRA `(.L_x_8338) ;  /* 0x0000000000107947 */ /* 0x000fec0003800000 */
.L_x_8361:
[----:B------:R-:W2:Y:S02]  /*b400*/  LDG.E R2, desc[UR36][R2.64] ;  /* 0x0000002402027981 */ /* 0x000ea4000c1e1900 */
[----:B--2---:R-:W-:-:S04]  /*b410*/  I2FP.F32.U32 R0, R2 ;  /* 0x0000000200007245 */ /* 0x004fc80000201000 */
[----:B------:R-:W-:-:S04]  /*b420*/  F2FP.BF16.F32.PACK_AB R0, RZ, R0 ;  /* 0x00000000ff00723e */ /* 0x000fc800000010ff */
[----:B------:R-:W-:-:S07]  /*b430*/  PRMT R22, R0, 0x7610, R22 ;  /* 0x0000761000167816 */ /* 0x000fce0000000016 */
.L_x_8338:
        /* <DEDUP_REMOVED lines=18> */
.L_x_8369:
[----:B------:R-:W2:Y:S02]  /*b560*/  LDG.E.U8 R2, desc[UR36][R2.64] ;  /* 0x0000002402027981 */ /* 0x000ea4000c1e1100 */
[----:B--2---:R-:W-:Y:S01]  /*b570*/  ISETP.NE.AND P0, PT, R2, RZ, PT ;  /* 0x000000ff0200720c */ /* 0x004fe20003f05270 */
[----:B------:R-:W-:-:S12]  /*b580*/  BRA `(.L_x_8371) ;  /* 0x0000000c00747947 */ /* 0x000fd80003800000 */
.L_x_8368:
        /* <DEDUP_REMOVED lines=10> */
.L_x_8373:
[----:B------:R-:W2:Y:S02]  /*b630*/  LDG.E R2, desc[UR36][R2.64] ;  /* 0x0000002402027981 */ /* 0x000ea4000c1e1900 */
[----:B--2---:R-:W-:Y:S01]  /*b640*/  ISETP.NE.AND P0, PT, R2, RZ, PT ;  /* 0x000000ff0200720c */ /* 0x004fe20003f05270 */
[----:B------:R-:W-:-:S12]  /*b650*/  BRA `(.L_x_8371) ;  /* 0x0000000c00407947 */ /* 0x000fd80003800000 */
.L_x_8372:
[----:B------:R-:W2:Y:S02]  /*b660*/  LDG.E.U16 R2, desc[UR36][R2.64] ;  /* 0x0000002402027981 */ /* 0x000ea4000c1e1500 */
[----:B--2---:R-:W-:Y:S01]  /*b670*/  ISETP.NE.AND P0, PT, R2, RZ, PT ;  /* 0x000000ff0200720c */ /* 0x004fe20003f05270 */
[----:B------:R-:W-:-:S12]  /*b680*/  BRA `(.L_x_8371) ;  /* 0x0000000c00347947 */ /* 0x000fd80003800000 */
.L_x_8367:
        /* <DEDUP_REMOVED lines=9> */
.L_x_8375:
[----:B------:R-:W2:Y:S02]  /*b720*/  LDG.E.U16 R0, desc[UR36][R2.64] ;  /* 0x0000002402007981 */ /* 0x000ea4000c1e1500 */
[----:B--2---:R-:W-:-:S05]  /*b730*/  HADD2.F32 R0, -RZ, R0.H0_H0 ;  /* 0x20000000ff007230 */ /* 0x004fca0000004100 */
[----:B------:R-:W-:Y:S01]  /*b740*/  FSETP.NEU.FTZ.AND P0, PT, R0, RZ, PT ;  /* 0x000000ff0000720b */ /* 0x000fe20003f1d000 */
[----:B------:R-:W-:-:S12]  /*b750*/  BRA `(.L_x_8371) ;  /* 0x0000000c00007947 */ /* 0x000fd80003800000 */
.L_x_8374:
        /* <DEDUP_REMOVED lines=11> */
.L_x_8377:
        /* <DEDUP_REMOVED lines=10> */
.L_x_8376:
[----:B------:R-:W2:Y:S02]  /*b8b0*/  LDG.E.64 R2, desc[UR36][R2.64] ;  /* 0x0000002402027981 */ /* 0x000ea4000c1e1b00 */
[----:B--2---:R-:W-:Y:S01]  /*b8c0*/  DSETP.NEU.AND P0, PT, R2, RZ, PT ;  /* 0x000000ff0200722a */ /* 0x004fe20003f0d000 */
[----:B------:R-:W-:-:S13]  /*b8d0*/  BRA `(.L_x_8371) ;  /* 0x0000000800a07947 */ /* 0x000fda0003800000 */
.L_x_8366:
        /* <DEDUP_REMOVED lines=11> */
.L_x_8380:
[----:B------:R-:W2:Y:S02]  /*b990*/  LDG.E.128 R4, desc[UR36][R2.64] ;  /* 0x0000002402047981 */ /* 0x000ea4000c1e1d00 */
[----:B--2---:R-:W-:-:S06]  /*b9a0*/  DSETP.NEU.AND P0, PT, R6, RZ, PT ;  /* 0x000000ff0600722a */ /* 0x004fcc0003f0d000 */
[----:B------:R-:W-:Y:S01]  /*b9b0*/  DSETP.NEU.OR P0, PT, R4, RZ, P0 ;  /* 0x000000ff0400722a */ /* 0x000fe2000070d400 */
[----:B------:R-:W-:-:S13]  /*b9c0*/  BRA `(.L_x_8371) ;  /* 0x0000000800647947 */ /* 0x000fda0003800000 */
.L_x_8379:
        /* <DEDUP_REMOVED lines=27> */
.L_x_8382:
        /* <DEDUP_REMOVED lines=14> */
.L_x_8381:
[----:B------:R-:W2:Y:S02]  /*bc60*/  LDG.E.U16 R0, desc[UR36][R2.64] ;  /* 0x0000002402007981 */ /* 0x000ea4000c1e1500 */
[----:B--2---:R-:W-:-:S05]  /*bc70*/  IMAD.U32 R0, R0, 0x10000, RZ ;  /* 0x0001000000007824 */ /* 0x004fca00078e00ff */
[----:B------:R-:W-:Y:S01]  /*bc80*/  FSETP.NEU.FTZ.AND P0, PT, R0, RZ, PT ;  /* 0x000000ff0000720b */ /* 0x000fe20003f1d000 */
[----:B------:R-:W-:-:S12]  /*bc90*/  BRA `(.L_x_8371) ;  /* 0x0000000400b07947 */ /* 0x000fd80003800000 */
.L_x_8378:
        /* <DEDUP_REMOVED lines=11> */
.L_x_8385:
        /* <DEDUP_REMOVED lines=21> */
.L_x_8389:
[----:B------:R-:W-:Y:S05]  /*bea0*/  BSYNC B1 ;  /* 0x0000000000017941 */ /* 0x000fea0003800000 */
.L_x_8388:
[----:B------:R-:W-:Y:S01]  /*beb0*/  LEA R3, R0, 0x3b800000, 0x17 ;  /* 0x3b80000000037811 */ /* 0x000fe200078eb8ff */
[----:B------:R-:W-:-:S05]  /*bec0*/  IMAD.SHL.U32 R0, R2, 0x100000, RZ ;  /* 0x0010000002007824 */ /* 0x000fca00078e00ff */
[----:B------:R-:W-:-:S07]  /*bed0*/  LOP3.LUT R0, R3, R0, R4, 0xfe, !PT ;  /* 0x0000000003007212 */ /* 0x000fce00078efe04 */
.L_x_8387:
[----:B------:R-:W-:Y:S05]  /*bee0*/  BSYNC B0 ;  /* 0x0000000000007941 */ /* 0x000fea0003800000 */
.L_x_8386:
[----:B------:R-:W-:Y:S01]  /*bef0*/  FSETP.NEU.FTZ.AND P0, PT, R0, RZ, PT ;  /* 0x000000ff0000720b */ /* 0x000fe20003f1d000 */
[----:B------:R-:W-:-:S12]  /*bf00*/  BRA `(.L_x_8371) ;  /* 0x0000000400147947 */ /* 0x000fd80003800000 */
.L_x_8384:
        /* <DEDUP_REMOVED lines=21> */
.L_x_8393:
[----:B------:R-:W-:Y:S05]  /*c060*/  BSYNC B1 ;  /* 0x0000000000017941 */ /* 0x000fea0003800000 */
.L_x_8392:
[----:B------:R-:W-:Y:S01]  /*c070*/  LEA R3, R0, 0x37800000, 0x17 ;  /* 0x3780000000037811 */ /* 0x000fe200078eb8ff */
[----:B------:R-:W-:-:S05]  /*c080*/  IMAD.SHL.U32 R0, R2, 0x200000, RZ ;  /* 0x0020000002007824 */ /* 0x000fca00078e00ff */
[----:B------:R-:W-:-:S07]  /*c090*/  LOP3.LUT R0, R3, R0, R4, 0xfe, !PT ;  /* 0x0000000003007212 */ /* 0x000fce00078efe04 */
.L_x_8391:
[----:B------:R-:W-:Y:S05]  /*c0a0*/  BSYNC B0 ;  /* 0x0000000000007941 */ /* 0x000fea0003800000 */
.L_x_8390:
[----:B------:R-:W-:Y:S01]  /*c0b0*/  FSETP.NEU.FTZ.AND P0, PT, R0, RZ, PT ;  /* 0x000000ff0000720b */ /* 0x000fe20003f1d000 */
[----:B------:R-:W-:-:S12]  /*c0c0*/  BRA `(.L_x_8371) ;  /* 0x0000000000a47947 */ /* 0x000fd80003800000 */
.L_x_8383:
        /* <DEDUP_REMOVED lines=14> */
.L_x_8397:
[----:B------:R-:W-:Y:S05]  /*c1b0*/  BSYNC B0 ;  /* 0x0000000000007941 */ /* 0x000fea0003800000 */
.L_x_8396:
[----:B------:R-:W-:Y:S01]  /*c1c0*/  FSETP.NEU.FTZ.AND P0, PT, R0, RZ, PT ;  /* 0x000000ff0000720b */ /* 0x000fe20003f1d000 */
[----:B------:R-:W-:-:S12]  /*c1d0*/  BRA `(.L_x_8371) ;  /* 0x0000000000607947 */ /* 0x000fd80003800000 */
.L_x_8370:
        /* <DEDUP_REMOVED lines=16> */
.L_x_8398:
[----:B------:R-:W-:Y:S01]  /*c2e0*/  PLOP3.LUT P0, PT, PT, PT, PT, 0x8, 0x0 ;  /* 0x000000000000781c */ /* 0x000fe20003f0e170 */
[----:B------:R-:W-:-:S12]  /*c2f0*/  BRA `(.L_x_8371) ;  /* 0x0000000000187947 */ /* 0x000fd80003800000 */
.L_x_8395:
[----:B------:R-:W2:Y:S02]  /*c300*/  LDG.E.64 R2, desc[UR36][R2.64] ;  /* 0x0000002402027981 */ /* 0x000ea4000c1e1b00 */
[----:B--2---:R-:W-:-:S04]  /*c310*/  ISETP.NE.U32.AND P0, PT, R2, RZ, PT ;  /* 0x000000ff0200720c */ /* 0x004fc80003f05070 */
[----:B------:R-:W-:Y:S01]  /*c320*/  ISETP.NE.AND.EX P0, PT, R3, RZ, PT, P0 ;  /* 0x000000ff0300720c */ /* 0x000fe20003f05300 */
[----:B------:R-:W-:-:S12]  /*c330*/  BRA `(.L_x_8371) ;  /* 0x0000000000087947 */ /* 0x000fd80003800000 */
.L_x_8394:
[----:B------:R-:W2:Y:S02]  /*c340*/  LDG.E R2, desc[UR36][R2.64] ;  /* 0x0000002402027981 */ /* 0x000ea4000c1e1900 */
[----:B--2---:R-:W-:-:S13]  /*c350*/  ISETP.NE.AND P0, PT, R2, RZ, PT ;  /* 0x000000ff0200720c */ /* 0x004fda0003f05270 */
.L_x_8371:
        /* <DEDUP_REMOVED lines=23> */
.L_x_8402:
[----:B------:R-:W-:-:S06]  /*c4d0*/  IMAD.U32 R3, R3, 0x10000, RZ ;  /* 0x0001000003037824 */ /* 0x000fcc00078e00ff */
[----:B------:R-:W0:Y:S02]  /*c4e0*/  F2I.S64.TRUNC R2, R3 ;  /* 0x0000000300027311 */ /* 0x000e24000020d900 */
[----:B0-----:R0:W-:Y:S01]  /*c4f0*/  STG.E.U8 desc[UR36][R16.64], R2 ;  /* 0x0000000210007986 */ /* 0x0011e2000c101124 */
[----:B------:R-:W-:Y:S05]  /*c500*/  BRA `(.L_x_8404) ;  /* 0x0000000c00847947 */ /* 0x000fea0003800000 */
.L_x_8401:
        /* <DEDUP_REMOVED lines=10> */
.L_x_8406:
[----:B------:R-:W-:-:S06]  /*c5b0*/  IMAD.U32 R3, R3, 0x10000, RZ ;  /* 0x0001000003037824 */ /* 0x000fcc00078e00ff */
[----:B------:R-:W0:Y:S02]  /*c5c0*/  F2I.FTZ.TRUNC.NTZ R3, R3 ;  /* 0x0000000300037305 */ /* 0x000e24000021f100 */
[----:B0-----:R0:W-:Y:S01]  /*c5d0*/  STG.E desc[UR36][R16.64], R3 ;  /* 0x0000000310007986 */ /* 0x0011e2000c101924 */
[----:B------:R-:W-:Y:S05]  /*c5e0*/  BRA `(.L_x_8404) ;  /* 0x0000000c004c7947 */ /* 0x000fea0003800000 */
.L_x_8405:
[----:B------:R-:W-:-:S06]  /*c5f0*/  IMAD.U32 R3, R3, 0x10000, RZ ;  /* 0x0001000003037824 */ /* 0x000fcc00078e00ff */
[----:B------:R-:W0:Y:S02]  /*c600*/  F2I.FTZ.TRUNC.NTZ R3, R3 ;  /* 0x0000000300037305 */ /* 0x000e24000021f100 */
[----:B0-----:R0:W-:Y:S01]  /*c610*/  STG.E.U16 desc[UR36][R16.64], R3 ;  /* 0x0000000310007986 */ /* 0x0011e2000c101524 */
[----:B------:R-:W-:Y:S05]  /*c620*/  BRA `(.L_x_8404) ;  /* 0x0000000c003c7947 */ /* 0x000fea0003800000 */
.L_x_8400:
        /* <DEDUP_REMOVED lines=9> */
.L_x_8408:
[----:B------:R-:W-:-:S05]  /*c6c0*/  IMAD.U32 R0, R3, 0x10000, RZ ;  /* 0x0001000003007824 */ /* 0x000fca00078e00ff */
[----:B------:R-:W-:-:S05]  /*c6d0*/  F2FP.F16.F32.PACK_AB R0, RZ, R0 ;  /* 0x00000000ff00723e */ /* 0x000fca00000000ff */
[----:B------:R0:W-:Y:S01]  /*c6e0*/  STG.E.U16 desc[UR36][R16.64], R0 ;  /* 0x0000000010007986 */ /* 0x0001e2000c101524 */
[----:B------:R-:W-:Y:S05]  /*c6f0*/  BRA `(.L_x_8404) ;  /* 0x0000000c00087947 */ /* 0x000fea0003800000 */
.L_x_8407:
        /* <DEDUP_REMOVED lines=10> */
.L_x_8410:
[----:B------:R-:W-:-:S05]  /*c7a0*/  IMAD.U32 R3, R3, 0x10000, RZ ;  /* 0x0001000003037824 */ /* 0x000fca00078e00ff */
[----:B------:R-:W-:-:S04]  /*c7b0*/  F2FP.F16.F32.PACK_AB R3, RZ, R3 ;  /* 0x00000003ff03723e */ /* 0x000fc800000000ff */
[----:B------:R-:W-:-:S05]  /*c7c0*/  PRMT R3, R3, 0x5410, RZ ;  /* 0x0000541003037816 */ /* 0x000fca00000000ff */
[----:B------:R0:W-:Y:S01]  /*c7d0*/  STG.E desc[UR36][R16.64], R3 ;  /* 0x0000000310007986 */ /* 0x0001e2000c101924 */
[----:B------:R-:W-:Y:S05]  /*c7e0*/  BRA `(.L_x_8404) ;  /* 0x0000000800cc7947 */ /* 0x000fea0003800000 */
.L_x_8409:
[----:B------:R-:W-:-:S04]  /*c7f0*/  IMAD.U32 R2, R3, 0x10000, RZ ;  /* 0x0001000003027824 */ /* 0x000fc800078e00ff */
[----:B------:R-:W-:-:S06]  /*c800*/  FMUL.FTZ R2, R2, 1 ;  /* 0x3f80000002027820 */ /* 0x000fcc0000410000 */
[----:B------:R-:W0:Y:S02]  /*c810*/  F2F.F64.F32 R2, R2 ;  /* 0x0000000200027310 */ /* 0x000e240000201800 */
[----:B0-----:R0:W-:Y:S01]  /*c820*/  STG.E.64 desc[UR36][R16.64], R2 ;  /* 0x0000000210007986 */ /* 0x0011e2000c101b24 */
[----:B------:R-:W-:Y:S05]  /*c830*/  BRA `(.L_x_8404) ;  /* 0x0000000800b87947 */ /* 0x000fea0003800000 */
.L_x_8399:
        /* <DEDUP_REMOVED lines=13> */
.L_x_8413:
[----:B------:R-:W-:Y:S01]  /*c910*/  IMAD.U32 R3, R3, 0x10000, RZ ;  /* 0x0001000003037824 */ /* 0x000fe200078e00ff */
[----:B------:R-:W-:-:S03]  /*c920*/  CS2R R6, SRZ ;  /* 0x0000000000067805 */ /* 0x000fc6000001ff00 */
[----:B------:R-:W-:-:S04]  /*c930*/  FMUL.FTZ R3, R3, 1 ;  /* 0x3f80000003037820 */ /* 0x000fc80000410000 */
[----:B------:R-:W0:Y:S02]  /*c940*/  F2F.F64.F32 R4, R3 ;  /* 0x0000000300047310 */ /* 0x000e240000201800 */
[----:B0-----:R0:W-:Y:S01]  /*c950*/  STG.E.128 desc[UR36][R16.64], R4 ;  /* 0x0000000410007986 */ /* 0x0011e2000c101d24 */
[----:B------:R-:W-:Y:S05]  /*c960*/  BRA `(.L_x_8404) ;  /* 0x00000008006c7947 */ /* 0x000fea0003800000 */
.L_x_8412:
        /* <DEDUP_REMOVED lines=21> */
.L_x_8417:
[----:B------:R-:W-:Y:S05]  /*cac0*/  BSYNC B0 ;  /* 0x0000000000007941 */ /* 0x000fea0003800000 */
.L_x_8416:
[----:B------:R-:W-:-:S05]  /*cad0*/  LOP3.LUT R3, R0, R3, RZ, 0xfc, !PT ;  /* 0x0000000300037212 */ /* 0x000fca00078efcff */
[----:B------:R0:W-:Y:S01]  /*cae0*/  STG.E.U8 desc[UR36][R16.64], R3 ;  /* 0x0000000310007986 */ /* 0x0001e2000c101124 */
[----:B------:R-:W-:Y:S05]  /*caf0*/  BRA `(.L_x_8404) ;  /* 0x0000000800087947 */ /* 0x000fea0003800000 */
.L_x_8415:
        /* <DEDUP_REMOVED lines=13> */
.L_x_8419:
[----:B------:R-:W-:Y:S01]  /*cbd0*/  IMAD.MOV.U32 R0, RZ, RZ, 0x7f ;  /* 0x0000007fff007424 */ /* 0x000fe200078e00ff */
[----:B------:R-:W-:-:S04]  /*cbe0*/  ISETP.GT.U32.AND P0, PT, R2, 0x7f800000, PT ;  /* 0x7f8000000200780c */ /* 0x000fc80003f04070 */
[----:B------:R-:W-:-:S09]  /*cbf0*/  SEL R0, R0, 0x7c, P0 ;  /* 0x0000007c00007807 */ /* 0x000fd20000000000 */
.L_x_8420:
[----:B------:R-:W-:Y:S05]  /*cc00*/  BSYNC B0 ;  /* 0x0000000000007941 */ /* 0x000fea0003800000 */
.L_x_8418:
[----:B------:R-:W-:-:S04]  /*cc10*/  LOP3.LUT R2, R3, 0x80000000, RZ, 0xc0, !PT ;  /* 0x8000000003027812 */ /* 0x000fc800078ec0ff */
[----:B------:R-:W-:-:S04]  /*cc20*/  SHF.R.U32.HI R3, RZ, 0x18, R2 ;  /* 0x00000018ff037819 */ /* 0x000fc80000011602 */
[----:B------:R-:W-:-:S05]  /*cc30*/  LOP3.LUT R3, R0, R3, RZ, 0xfc, !PT ;  /* 0x0000000300037212 */ /* 0x000fca00078efcff */
[----:B------:R0:W-:Y:S01]  /*cc40*/  STG.E.U8 desc[UR36][R16.64], R3 ;  /* 0x0000000310007986 */ /* 0x0001e2000c101124 */
[----:B------:R-:W-:Y:S05]  /*cc50*/  BRA `(.L_x_8404) ;  /* 0x0000000400b07947 */ /* 0x000fea0003800000 */
.L_x_8414:
[----:B------:R0:W-:Y:S01]  /*cc60*/  STG.E.U16 desc[UR36][R16.64], R3 ;  /* 0x0000000310007986 */ /* 0x0001e2000c101524 */
[----:B------:R-:W-:Y:S05]  /*cc70*/  BRA `(.L_x_8404) ;  /* 0x0000000400a87947 */ /* 0x000fea0003800000 */
.L_x_8411:
        /* <DEDUP_REMOVED lines=12> */
.L_x_8423:
        /* <DEDUP_REMOVED lines=17> */
.L_x_8426:
[----:B------:R-:W-:-:S04]  /*ce50*/  LOP3.LUT R2, R3, 0x80000000, RZ, 0xc0, !PT ;  /* 0x8000000003027812 */ /* 0x000fc800078ec0ff */
[----:B------:R-:W-:-:S04]  /*ce60*/  SHF.R.U32.HI R3, RZ, 0x18, R2 ;  /* 0x00000018ff037819 */ /* 0x000fc80000011602 */
[----:B------:R-:W-:-:S04]  /*ce70*/  LOP3.LUT R0, R0, R3, RZ, 0xfc, !PT ;  /* 0x0000000300007212 */ /* 0x000fc800078efcff */
[----:B------:R-:W-:-:S07]  /*ce80*/  PRMT R8, R0, 0x7610, R8 ;  /* 0x0000761000087816 */ /* 0x000fce0000000008 */
.L_x_8425:
[----:B------:R-:W-:Y:S05]  /*ce90*/  BSYNC B0 ;  /* 0x0000000000007941 */ /* 0x000fea0003800000 */
.L_x_8424:
[----:B------:R3:W-:Y:S01]  /*cea0*/  STG.E.U8 desc[UR36][R16.64], R8 ;  /* 0x0000000810007986 */ /* 0x0007e2000c101124 */
[----:B------:R-:W-:Y:S05]  /*ceb0*/  BRA `(.L_x_8404) ;  /* 0x0000000400187947 */ /* 0x000fea0003800000 */
.L_x_8422:
        /* <DEDUP_REMOVED lines=17> */
.L_x_8429:
[----:B------:R-:W-:-:S04]  /*cfd0*/  LOP3.LUT R2, R3, 0x80000000, RZ, 0xc0, !PT ;  /* 0x8000000003027812 */ /* 0x000fc800078ec0ff */
[----:B------:R-:W-:-:S04]  /*cfe0*/  SHF.R.U32.HI R3, RZ, 0x18, R2 ;  /* 0x00000018ff037819 */ /* 0x000fc80000011602 */
[----:B------:R-:W-:-:S04]  /*cff0*/  LOP3.LUT R0, R0, R3, RZ, 0xfc, !PT ;  /* 0x0000000300007212 */ /* 0x000fc800078efcff */
[----:B------:R-:W-:-:S07]  /*d000*/  PRMT R8, R0, 0x7610, R8 ;  /* 0x0000761000087816 */ /* 0x000fce0000000008 */
.L_x_8428:
[----:B------:R-:W-:Y:S05]  /*d010*/  BSYNC B0 ;  /* 0x0000000000007941 */ /* 0x000fea0003800000 */
.L_x_8427:
[----:B------:R0:W-:Y:S01]  /*d020*/  STG.E.U8 desc[UR36][R16.64], R8 ;  /* 0x0000000810007986 */ /* 0x0001e2000c101124 */
[----:B------:R-:W-:Y:S05]  /*d030*/  BRA `(.L_x_8404) ;  /* 0x0000000000b87947 */ /* 0x000fea0003800000 */
.L_x_8421:
        /* <DEDUP_REMOVED lines=22> */
.L_x_8403:
        /* <DEDUP_REMOVED lines=16> */
.L_x_8432:
[----:B------:R-:W-:Y:S05]  /*d2a0*/  BRA `(.L_x_8404) ;  /* 0x00000000001c7947 */ /* 0x000fea0003800000 */
.L_x_8431:
[----:B------:R-:W-:-:S06]  /*d2b0*/  IMAD.U32 R3, R3, 0x10000, RZ ;  /* 0x0001000003037824 */ /* 0x000fcc00078e00ff */
[----:B------:R-:W0:Y:S02]  /*d2c0*/  F2I.U64.TRUNC R2, R3 ;  /* 0x0000000300027311 */ /* 0x000e24000020d800 */
[----:B0-----:R1:W-:Y:S01]  /*d2d0*/  STG.E.64 desc[UR36][R16.64], R2 ;  /* 0x0000000210007986 */ /* 0x0013e2000c101b24 */
[----:B------:R-:W-:Y:S05]  /*d2e0*/  BRA `(.L_x_8404) ;  /* 0x00000000000c7947 */ /* 0x000fea0003800000 */
.L_x_8430:
[----:B------:R-:W-:-:S06]  /*d2f0*/  IMAD.U32 R3, R3, 0x10000, RZ ;  /* 0x0001000003037824 */ /* 0x000fcc00078e00ff */
[----:B------:R-:W0:Y:S02]  /*d300*/  F2I.FTZ.U32.TRUNC.NTZ R3, R3 ;  /* 0x0000000300037305 */ /* 0x000e24000021f000 */
[----:B0-----:R0:W-:Y:S02]  /*d310*/  STG.E desc[UR36][R16.64], R3 ;  /* 0x0000000310007986 */ /* 0x0011e4000c101924 */
.L_x_8404:
[----:B------:R-:W-:-:S07]  /*d320*/  VIADD R19, R19, 0x80 ;  /* 0x0000008013137836 */ /* 0x000fce0000000000 */
.L_x_8331:
[----:B------:R-:W-:Y:S05]  /*d330*/  BSYNC B6 ;  /* 0x0000000000067941 */ /* 0x000fea0003800000 */
.L_x_8330:
        /* <DEDUP_REMOVED lines=357> */
.L_x_8433:
        /* <DEDUP_REMOVED lines=23> */
.L_x_8437:
[----:B------:R-:W2:Y:S02]  /*eb00*/  LDG.E.U8 R2, desc[UR36][R2.64] ;  /* 0x0000002402027981 */ /* 0x000ea4000c1e1100 */
[----:B--2---:R-:W-:-:S04]  /*eb10*/  I2FP.F32.U32 R0, R2 ;  /* 0x0000000200007245 */ /* 0x004fc80000201000 */
[----:B------:R-:W-:-:S04]  /*eb20*/  F2FP.BF16.F32.PACK_AB R0, RZ, R0 ;  /* 0x00000000ff00723e */ /* 0x000fc800000010ff */
[----:B------:R-:W-:Y:S01]  /*eb30*/  PRMT R19, R0, 0x7610, R19 ;  /* 0x0000761000137816 */ /* 0x000fe20000000013 */
[----:B------:R-:W-:Y:S06]  /*eb40*/  BRA `(.L_x_8439) ;  /* 0x0000000c00c87947 */ /* 0x000fec0003800000 */
.L_x_8436:
        /* <DEDUP_REMOVED lines=11> */
.L_x_8441:
[----:B------:R-:W2:Y:S02]  /*ec00*/  LDG.E R2, desc[UR36][R2.64] ;  /* 0x0000002402027981 */ /* 0x000ea4000c1e1900 */
[----:B--2---:R-:W-:-:S04]  /*ec10*/  I2FP.F32.S32 R0, R2 ;  /* 0x0000000200007245 */ /* 0x004fc80000201400 */
[----:B------:R-:W-:-:S04]  /*ec20*/  F2FP.BF16.F32.PACK_AB R0, RZ, R0 ;  /* 0x00000000ff00723e */ /* 0x000fc800000010ff */
[----:B------:R-:W-:Y:S01]  /*ec30*/  PRMT R19, R0, 0x7610, R19 ;  /* 0x0000761000137816 */ /* 0x000fe20000000013 */
[----:B------:R-:W-:Y:S06]  /*ec40*/  BRA `(.L_x_8439) ;  /* 0x0000000c00887947 */ /* 0x000fec0003800000 */
.L_x_8440:
[----:B------:R-:W2:Y:S02]  /*ec50*/  LDG.E.U16 R2, desc[UR36][R2.64] ;  /* 0x0000002402027981 */ /* 0x000ea4000c1e1500 */
[----:B--2---:R-:W0:Y:S02]  /*ec60*/  I2F.S16 R0, R2 ;  /* 0x0000000200007306 */ /* 0x004e240000101400 */
[----:B0-----:R-:W-:-:S04]  /*ec70*/  F2FP.BF16.F32.PACK_AB R0, RZ, R0 ;  /* 0x00000000ff00723e */ /* 0x001fc800000010ff */
[----:B------:R-:W-:Y:S01]  /*ec80*/  PRMT R19, R0, 0x7610, R19 ;  /* 0x0000761000137816 */ /* 0x000fe20000000013 */
[----:B------:R-:W-:Y:S06]  /*ec90*/  BRA `(.L_x_8439) ;  /* 0x0000000c00747947 */ /* 0x000fec0003800000 */
.L_x_8435:
        /* <DEDUP_REMOVED lines=9> */
.L_x_8443:
[----:B------:R-:W2:Y:S02]  /*ed30*/  LDG.E.U16 R0, desc[UR36][R2.64] ;  /* 0x0000002402007981 */ /* 0x000ea4000c1e1500 */
[----:B--2---:R-:W-:-:S05]  /*ed40*/  HADD2.F32 R0, -RZ, R0.H0_H0 ;  /* 0x20000000ff007230 */ /* 0x004fca0000004100 */
[----:B------:R-:W-:-:S04]  /*ed50*/  F2FP.BF16.F32.PACK_AB R0, RZ, R0 ;  /* 0x00000000ff00723e */ /* 0x000fc800000010ff */
[----:B------:R-:W-:Y:S01]  /*ed60*/  PRMT R19, R0, 0x7610, R19 ;  /* 0x0000761000137816 */ /* 0x000fe20000000013 */
[----:B------:R-:W-:Y:S06]  /*ed70*/  BRA `(.L_x_8439) ;  /* 0x0000000c003c7947 */ /* 0x000fec0003800000 */
.L_x_8442:
        /* <DEDUP_REMOVED lines=9> */
.L_x_8445:
[----:B------:R-:W2:Y:S02]  /*ee10*/  LDG.E.U16 R2, desc[UR36][R2.64] ;  /* 0x0000002402027981 */ /* 0x000ea4000c1e1500 */
[----:B--2---:R-:W-:-:S05]  /*ee20*/  HADD2.F32 R0, -RZ, R2.H0_H0 ;  /* 0x20000002ff007230 */ /* 0x004fca0000004100 */
[----:B------:R-:W-:-:S04]  /*ee30*/  F2FP.BF16.F32.PACK_AB R0, RZ, R0 ;  /* 0x00000000ff00723e */ /* 0x000fc800000010ff */
[----:B------:R-:W-:Y:S01]  /*ee40*/  PRMT R19, R0, 0x7610, R19 ;  /* 0x0000761000137816 */ /* 0x000fe20000000013 */
[----:B------:R-:W-:Y:S06]  /*ee50*/  BRA `(.L_x_8439) ;  /* 0x0000000c00047947 */ /* 0x000fec0003800000 */
.L_x_8444:
        /* <DEDUP_REMOVED lines=9> */
.L_x_8434:
        /* <DEDUP_REMOVED lines=14> */
.L_x_8448:
        /* <DEDUP_REMOVED lines=9> */
.L_x_8447:
        /* <DEDUP_REMOVED lines=28> */
.L_x_8450:
        /* <DEDUP_REMOVED lines=15> */
.L_x_8449:
[----:B------:R0:W5:Y:S01]  /*f310*/  LDG.E.U16 R19, desc[UR36][R2.64] ;  /* 0x0000002402137981 */ /* 0x000162000c1e1500 */
[----:B------:R-:W-:Y:S05]  /*f320*/  BRA `(.L_x_8439) ;  /* 0x0000000400d07947 */ /* 0x000fea0003800000 */
.L_x_8446:
        /* <DEDUP_REMOVED lines=13> */
.L_x_8453:
        /* <DEDUP_REMOVED lines=21> */
.L_x_8457:
[----:B------:R-:W-:Y:S05]  /*f550*/  BSYNC B1 ;  /* 0x0000000000017941 */ /* 0x000fea0003800000 */
.L_x_8456:
[----:B------:R-:W-:Y:S01]  /*f560*/  LEA R3, R0, 0x3b800000, 0x17 ;  /* 0x3b80000000037811 */ /* 0x000fe200078eb8ff */
[----:B------:R-:W-:-:S05]  /*f570*/  IMAD.SHL.U32 R0, R2, 0x100000, RZ ;  /* 0x0010000002007824 */ /* 0x000fca00078e00ff */
[----:B------:R-:W-:-:S07]  /*f580*/  LOP3.LUT R0, R3, R0, R4, 0xfe, !PT ;  /* 0x0000000003007212 */ /* 0x000fce00078efe04 */
.L_x_8455:
[----:B------:R-:W-:Y:S05]  /*f590*/  BSYNC B0 ;  /* 0x0000000000007941 */ /* 0x000fea0003800000 */
.L_x_8454:
[----:B------:R-:W-:-:S04]  /*f5a0*/  F2FP.BF16.F32.PACK_AB R0, RZ, R0 ;  /* 0x00000000ff00723e */ /* 0x000fc800000010ff */
[----:B------:R-:W-:Y:S01]  /*f5b0*/  PRMT R19, R0, 0x7610, R19 ;  /* 0x0000761000137816 */ /* 0x000fe20000000013 */
[----:B------:R-:W-:Y:S06]  /*f5c0*/  BRA `(.L_x_8439) ;  /* 0x0000000400287947 */ /* 0x000fec0003800000 */
.L_x_8452:
        /* <DEDUP_REMOVED lines=21> */
.L_x_8461:
[----:B------:R-:W-:Y:S05]  /*f720*/  BSYNC B1 ;  /* 0x0000000000017941 */ /* 0x000fea0003800000 */
.L_x_8460:
[----:B------:R-:W-:Y:S01]  /*f730*/  LEA R3, R0, 0x37800000, 0x17 ;  /* 0x3780000000037811 */ /* 0x000fe200078eb8ff */
[----:B------:R-:W-:-:S05]  /*f740*/  IMAD.SHL.U32 R0, R2, 0x200000, RZ ;  /* 0x0020000002007824 */ /* 0x000fca00078e00ff */
[----:B------:R-:W-:-:S07]  /*f750*/  LOP3.LUT R0, R3, R0, R4, 0xfe, !PT ;  /* 0x0000000003007212 */ /* 0x000fce00078efe04 */
.L_x_8459:
[----:B------:R-:W-:Y:S05]  /*f760*/  BSYNC B0 ;  /* 0x0000000000007941 */ /* 0x000fea0003800000 */
.L_x_8458:
[----:B------:R-:W-:-:S04]  /*f770*/  F2FP.BF16.F32.PACK_AB R0, RZ, R0 ;  /* 0x00000000ff00723e */ /* 0x000fc800000010ff */
[----:B------:R-:W-:Y:S01]  /*f780*/  PRMT R19, R0, 0x7610, R19 ;  /* 0x0000761000137816 */ /* 0x000fe20000000013 */
[----:B------:R-:W-:Y:S06]  /*f790*/  BRA `(.L_x_8439) ;  /* 0x0000000000b47947 */ /* 0x000fec0003800000 */
.L_x_8451:
        /* <DEDUP_REMOVED lines=14> */
.L_x_8465:
[----:B------:R-:W-:Y:S05]  /*f880*/  BSYNC B0 ;  /* 0x0000000000007941 */ /* 0x000fea0003800000 */
.L_x_8464:
[----:B------:R-:W-:-:S04]  /*f890*/  F2FP.BF16.F32.PACK_AB R0, RZ, R0 ;  /* 0x00000000ff00723e */ /* 0x000fc800000010ff */
[----:B------:R-:W-:Y:S01]  /*f8a0*/  PRMT R19, R0, 0x7610, R19 ;  /* 0x0000761000137816 */ /* 0x000fe20000000013 */
[----:B------:R-:W-:Y:S06]  /*f8b0*/  BRA `(.L_x_8439) ;  /* 0x00000000006c7947 */ /* 0x000fec0003800000 */
.L_x_8438:
        /* <DEDUP_REMOVED lines=16> */
.L_x_8466:
[----:B------:R-:W-:Y:S01]  /*f9c0*/  PRMT R19, RZ, 0x7610, R19 ;  /* 0x00007610ff137816 */ /* 0x000fe20000000013 */
[----:B------:R-:W-:Y:S06]  /*f9d0*/  BRA `(.L_x_8439) ;  /* 0x0000000000247947 */ /* 0x000fec0003800000 */
.L_x_8463:
[----:B------:R-:W2:Y:S02]  /*f9e0*/  LDG.E.64 R2, desc[UR36][R2.64] ;  /* 0x0000002402027981 */ /* 0x000ea4000c1e1b00 */
[----:B--2---:R-:W0:Y:S02]  /*f9f0*/  I2F.U64 R0, R2 ;  /* 0x0000000200007312 */ /* 0x004e240000301000 */
[----:B0-----:R-:W-:-:S04]  /*fa00*/  F2FP.BF16.F32.PACK_AB R0, RZ, R0 ;  /* 0x00000000ff00723e */ /* 0x001fc800000010ff */
[----:B------:R-:W-:Y:S01]  /*fa10*/  PRMT R19, R0, 0x7610, R19 ;  /* 0x0000761000137816 */ /* 0x000fe20000000013 */
[----:B------:R-:W-:Y:S06]  /*fa20*/  BRA `(.L_x_8439) ;  /* 0x0000000000107947 */ /* 0x000fec0003800000 */
.L_x_8462:
[----:B------:R-:W2:Y:S02]  /*fa30*/  LDG.E R2, desc[UR36][R2.64] ;  /* 0x0000002402027981 */ /* 0x000ea4000c1e1900 */
[----:B--2---:R-:W-:-:S04]  /*fa40*/  I2FP.F32.U32 R0, R2 ;  /* 0x0000000200007245 */ /* 0x004fc80000201000 */
[----:B------:R-:W-:-:S04]  /*fa50*/  F2FP.BF16.F32.PACK_AB R0, RZ, R0 ;  /* 0x00000000ff00723e */ /* 0x000fc800000010ff */
[----:B------:R-:W-:-:S07]  /*fa60*/  PRMT R19, R0, 0x7610, R19 ;  /* 0x0000761000137816 */ /* 0x000fce0000000013 */
.L_x_8439:
        /* <DEDUP_REMOVED lines=18> */
.L_x_8470:
[----:B------:R-:W2:Y:S02]  /*fb90*/  LDG.E.U8 R2, desc[UR36][R2.64] ;  /* 0x0000002402027981 */ /* 0x000ea4000c1e1100 */
[----:B--2---:R-:W-:Y:S01]  /*fba0*/  ISETP.NE.AND P0, PT, R2, RZ, PT ;  /* 0x000000ff0200720c */ /* 0x004fe20003f05270 */
[----:B------:R-:W-:-:S12]  /*fbb0*/  BRA `(.L_x_8472) ;  /* 0x0000000c00747947 */ /* 0x000fd80003800000 */
.L_x_8469:
        /* <DEDUP_REMOVED lines=10> */
.L_x_8474:
[----:B------:R-:W2:Y:S02]  /*fc60*/  LDG.E R2, desc[UR36][R2.64] ;  /* 0x0000002402027981 */ /* 0x000ea4000c1e1900 */
[----:B--2---:R-:W-:Y:S01]  /*fc70*/  ISETP.NE.AND P0, PT, R2, RZ, PT ;  /* 0x000000ff0200720c */ /* 0x004fe20003f05270 */
[----:B------:R-:W-:-:S12]  /*fc80*/  BRA `(.L_x_8472) ;  /* 0x0000000c00407947 */ /* 0x000fd80003800000 */
.L_x_8473:
[----:B------:R-:W2:Y:S02]  /*fc90*/  LDG.E.U16 R2, desc[UR36][R2.64] ;  /* 0x0000002402027981 */ /* 0x000ea4000c1e1500 */
[----:B--2---:R-:W-:Y:S01]  /*fca0*/  ISETP.NE.AND P0, PT, R2, RZ, PT ;  /* 0x000000ff0200720c */ /* 0x004fe20003f05270 */
[----:B------:R-:W-:-:S12]  /*fcb0*/  BRA `(.L_x_8472) ;  /* 0x0000000c00347947 */ /* 0x000fd80003800000 */
.L_x_8468:
        /* <DEDUP_REMOVED lines=9> */
.L_x_8476:
[----:B------:R-:W2:Y:S02]  /*fd50*/  LDG.E.U16 R0, desc[UR36][R2.64] ;  /* 0x0000002402007981 */ /* 0x000ea4000c1e1500 */
[----:B--2---:R-:W-:-:S05]  /*fd60*/  HADD2.F32 R0, -RZ, R0.H0_H0 ;  /* 0x20000000ff007230 */ /* 0x004fca0000004100 */
[----:B------:R-:W-:Y:S01]  /*fd70*/  FSETP.NEU.FTZ.AND P0, PT, R0, RZ, PT ;  /* 0x000000ff0000720b */ /* 0x000fe20003f1d000 */
[----:B------:R-:W-:-:S12]  /*fd80*/  BRA `(.L_x_8472) ;  /* 0x0000000c00007947 */ /* 0x000fd80003800000 */
.L_x_8475:
        /* <DEDUP_REMOVED lines=11> */
.L_x_8478:
        /* <DEDUP_REMOVED lines=10> */
.L_x_8477:
[----:B------:R-:W2:Y:S02]  /*fee0*/  LDG.E.64 R2, desc[UR36][R2.64] ;  /* 0x0000002402027981 */ /* 0x000ea4000c1e1b00 */
[----:B--2---:R-:W-:Y:S01]  /*fef0*/  DSETP.NEU.AND P0, PT, R2, RZ, PT ;  /* 0x000000ff0200722a */ /* 0x004fe20003f0d000 */
[----:B------:R-:W-:-:S13]  /*ff00*/  BRA `(.L_x_8472) ;  /* 0x0000000800a07947 */ /* 0x000fda0003800000 */
.L_x_8467:
        /* <DEDUP_REMOVED lines=11> */
.L_x_8481:
[----:B------:R-:W2:Y:S02]  /*ffc0*/  LDG.E.128 R4, desc[UR36][R2.64] ;  /* 0x0000002402047981 */ /* 0x000ea4000c1e1d00 */
[----:B--2---:R-:W-:-:S06]  /*ffd0*/  DSETP.NEU.AND P0, PT, R6, RZ, PT ;  /* 0x000000ff0600722a */ /* 0x004fcc0003f0d000 */
[----:B------:R-:W-:Y:S01]  /*ffe0*/  DSETP.NEU.OR P0, PT, R4, RZ, P0 ;  /* 0x000000ff0400722a */ /* 0x000fe2000070d400 */
[----:B------:R-:W-:-:S13]  /*fff0*/  BRA `(.L_x_8472) ;  /* 0x0000000800647947 */ /* 0x000fda0003800000 */
.L_x_8480:
        /* <DEDUP_REMOVED lines=27> */
.L_x_8483:
        /* <DEDUP_REMOVED lines=14> */
.L_x_8482:
[----:B------:R-:W2:Y:S02]  /*10290*/  LDG.E.U16 R0, desc[UR36][R2.64] ;  /* 0x0000002402007981 */ /* 0x000ea4000c1e1500 */
[----:B--2---:R-:W-:-:S05]  /*102a0*/  IMAD.U32 R0, R0, 0x10000, RZ ;  /* 0x0001000000007824 */ /* 0x004fca00078e00ff */
[----:B------:R-:W-:Y:S01]  /*102b0*/  FSETP.NEU.FTZ.AND P0, PT, R0, RZ, PT ;  /* 0x000000ff0000720b */ /* 0x000fe20003f1d000 */
[----:B------:R-:W-:-:S12]  /*102c0*/  BRA `(.L_x_8472) ;  /* 0x0000000400b07947 */ /* 0x000fd80003800000 */
.L_x_8479:
        /* <DEDUP_REMOVED lines=11> */
.L_x_8486:
        /* <DEDUP_REMOVED lines=21> */
.L_x_8490:
[----:B------:R-:W-:Y:S05]  /*104d0*/  BSYNC B1 ;  /* 0x0000000000017941 */ /* 0x000fea0003800000 */
.L_x_8489:
[----:B------:R-:W-:Y:S01]  /*104e0*/  LEA R3, R0, 0x3b800000, 0x17 ;  /* 0x3b80000000037811 */ /* 0x000fe200078eb8ff */
[----:B------:R-:W-:-:S05]  /*104f0*/  IMAD.SHL.U32 R0, R2, 0x100000, RZ ;  /* 0x0010000002007824 */ /* 0x000fca00078e00ff */
[----:B------:R-:W-:-:S07]  /*10500*/  LOP3.LUT R0, R3, R0, R4, 0xfe, !PT ;  /* 0x0000000003007212 */ /* 0x000fce00078efe04 */
.L_x_8488:
[----:B------:R-:W-:Y:S05]  /*10510*/  BSYNC B0 ;  /* 0x0000000000007941 */ /* 0x000fea0003800000 */
.L_x_8487:
[----:B------:R-:W-:Y:S01]  /*10520*/  FSETP.NEU.FTZ.AND P0, PT, R0, RZ, PT ;  /* 0x000000ff0000720b */ /* 0x000fe20003f1d000 */
[----:B------:R-:W-:-:S12]  /*10530*/  BRA `(.L_x_8472) ;  /* 0x0000000400147947 */ /* 0x000fd80003800000 */
.L_x_8485:
        /* <DEDUP_REMOVED lines=21> */
.L_x_8494:
[----:B------:R-:W-:Y:S05]  /*10690*/  BSYNC B1 ;  /* 0x0000000000017941 */ /* 0x000fea0003800000 */
.L_x_8493:
[----:B------:R-:W-:Y:S01]  /*106a0*/  LEA R3, R0, 0x37800000, 0x17 ;  /* 0x3780000000037811 */ /* 0x000fe200078eb8ff */
[----:B------:R-:W-:-:S05]  /*106b0*/  IMAD.SHL.U32 R0, R2, 0x200000, RZ ;  /* 0x0020000002007824 */ /* 0x000fca00078e00ff */
[----:B------:R-:W-:-:S07]  /*106c0*/  LOP3.LUT R0, R3, R0, R4, 0xfe, !PT ;  /* 0x0000000003007212 */ /* 0x000fce00078efe04 */
.L_x_8492:
[----:B------:R-:W-:Y:S05]  /*106d0*/  BSYNC B0 ;  /* 0x0000000000007941 */ /* 0x000fea0003800000 */
.L_x_8491:
[----:B------:R-:W-:Y:S01]  /*106e0*/  FSETP.NEU.FTZ.AND P0, PT, R0, RZ, PT ;  /* 0x000000ff0000720b */ /* 0x000fe20003f1d000 */
[----:B------:R-:W-:-:S12]  /*106f0*/  BRA `(.L_x_8472) ;  /* 0x0000000000a47947 */ /* 0x000fd80003800000 */
.L_x_8484:
        /* <DEDUP_REMOVED lines=14> */
.L_x_8498:
[----:B------:R-:W-:Y:S05]  /*107e0*/  BSYNC B0 ;  /* 0x0000000000007941 */ /* 0x000fea0003800000 */
.L_x_8497:
[----:B------:R-:W-:Y:S01]  /*107f0*/  FSETP.NEU.FTZ.AND P0, PT, R0, RZ, PT ;  /* 0x000000ff0000720b */ /* 0x000fe20003f1d000 */
[----:B------:R-:W-:-:S12]  /*10800*/  BRA `(.L_x_8472) ;  /* 0x0000000000607947 */ /* 0x000fd80003800000 */
.L_x_8471:
        /* <DEDUP_REMOVED lines=16> */
.L_x_8499:
[----:B------:R-:W-:Y:S01]  /*10910*/  PLOP3.LUT P0, PT, PT, PT, PT, 0x8, 0x0 ;  /* 0x000000000000781c */ /* 0x000fe20003f0e170 */
[----:B------:R-:W-:-:S12]  /*10920*/  BRA `(.L_x_8472) ;  /* 0x0000000000187947 */ /* 0x000fd80003800000 */
.L_x_8496:
[----:B------:R-:W2:Y:S02]  /*10930*/  LDG.E.64 R2, desc[UR36][R2.64] ;  /* 0x0000002402027981 */ /* 0x000ea4000c1e1b00 */
[----:B--2---:R-:W-:-:S04]  /*10940*/  ISETP.NE.U32.AND P0, PT, R2, RZ, PT ;  /* 0x000000ff0200720c */ /* 0x004fc80003f05070 */
[----:B------:R-:W-:Y:S01]  /*10950*/  ISETP.NE.AND.EX P0, PT, R3, RZ, PT, P0 ;  /* 0x000000ff0300720c */ /* 0x000fe20003f05300 */
[----:B------:R-:W-:-:S12]  /*10960*/  BRA `(.L_x_8472) ;  /* 0x0000000000087947 */ /* 0x000fd80003800000 */
.L_x_8495:
[----:B------:R-:W2:Y:S02]  /*10970*/  LDG.E R2, desc[UR36][R2.64] ;  /* 0x0000002402027981 */ /* 0x000ea4000c1e1900 */
[----:B--2---:R-:W-:-:S13]  /*10980*/  ISETP.NE.AND P0, PT, R2, RZ, PT ;  /* 0x000000ff0200720c */ /* 0x004fda0003f05270 */
.L_x_8472:
        /* <DEDUP_REMOVED lines=21> */
[----:B0-----:R-:W-:Y:S01]  /*10ae0*/  STG.E.U8 desc[UR36][R16.64], R3 ;  /* 0x0000000310007986 */ /* 0x001fe2000c101124 */
[----:B------:R-:W-:Y:S05]  /*10af0*/  EXIT ;  /* 0x000000000000794d */ /* 0x000fea0003800000 */
.L_x_8503:
[----:B------:R-:W-:-:S06]  /*10b00*/  IMAD.U32 R3, R3, 0x10000, RZ ;  /* 0x0001000003037824 */ /* 0x000fcc00078e00ff */
[----:B------:R-:W0:Y:S02]  /*10b10*/  F2I.S64.TRUNC R2, R3 ;  /* 0x0000000300027311 */ /* 0x000e24000020d900 */
[----:B0-----:R-:W-:Y:S01]  /*10b20*/  STG.E.U8 desc[UR36][R16.64], R2 ;  /* 0x0000000210007986 */ /* 0x001fe2000c101124 */
[----:B------:R-:W-:Y:S05]  /*10b30*/  EXIT ;  /* 0x000000000000794d */ /* 0x000fea0003800000 */
.L_x_8502:
        /* <DEDUP_REMOVED lines=8> */
[----:B0-----:R-:W-:Y:S01]  /*10bc0*/  STG.E.64 desc[UR36][R16.64], R2 ;  /* 0x0000000210007986 */ /* 0x001fe2000c101b24 */
[----:B------:R-:W-:Y:S05]  /*10bd0*/  EXIT ;  /* 0x000000000000794d */ /* 0x000fea0003800000 */
.L_x_8506:
[----:B------:R-:W-:-:S06]  /*10be0*/  IMAD.U32 R3, R3, 0x10000, RZ ;  /* 0x0001000003037824 */ /* 0x000fcc00078e00ff */
[----:B------:R-:W0:Y:S02]  /*10bf0*/  F2I.FTZ.TRUNC.NTZ R3, R3 ;  /* 0x0000000300037305 */ /* 0x000e24000021f100 */
[----:B0-----:R-:W-:Y:S01]  /*10c00*/  STG.E desc[UR36][R16.64], R3 ;  /* 0x0000000310007986 */ /* 0x001fe2000c101924 */
[----:B------:R-:W-:Y:S05]  /*10c10*/  EXIT ;  /* 0x000000000000794d */ /* 0x000fea0003800000 */
.L_x_8505:
[----:B------:R-:W-:-:S06]  /*10c20*/  IMAD.U32 R3, R3, 0x10000, RZ ;  /* 0x0001000003037824 */ /* 0x000fcc00078e00ff */
[----:B------:R-:W0:Y:S02]  /*10c30*/  F2I.FTZ.TRUNC.NTZ R3, R3 ;  /* 0x0000000300037305 */ /* 0x000e24000021f100 */
[----:B0-----:R-:W-:Y:S01]  /*10c40*/  STG.E.U16 desc[UR36][R16.64], R3 ;  /* 0x0000000310007986 */ /* 0x001fe2000c101524 */
[----:B------:R-:W-:Y:S05]  /*10c50*/  EXIT ;  /* 0x000000000000794d */ /* 0x000fea0003800000 */
.L_x_8501:
[----:B------:R-:W-:-:S13]  /*10c60*/  ISETP.GT.AND P0, PT, R2, 0x6, PT ;  /* 0x000000060200780c */ /* 0x000fda0003f04270 */
[----:B------:R-:W-:Y:S05]  /*10c70*/  @P0 BRA `(.L_x_8507) ;  /* 0x00000000002c0947 */ /* 0x000fea0003800000 */
[----:B------:R-:W-:-:S13]  /*10c80*/  ISETP.NE.AND P0, PT, R2, 0x5, PT ;  /* 0x000000050200780c */ /* 0x000fda0003f05270 */
[----:B------:R-:W-:Y:S05]  /*10c90*/  @!P0 BRA `(.L_x_8508) ;  /* 0x0000000000148947 */ /* 0x000fea0003800000 */
[----:B------:R-:W-:-:S13]  /*10ca0*/  ISETP.NE.AND P0, PT, R2, 0x6, PT ;  /* 0x000000060200780c */ /* 0x000fda0003f05270 */
[----:B------:R-:W-:Y:S05]  /*10cb0*/  @P0 BRA `(.L_x_8504) ;  /* 0x0000000800c40947 */ /* 0x000fea0003800000 */
[----:B------:R-:W-:-:S05]  /*10cc0*/  IMAD.U32 R3, R3, 0x10000, RZ ;  /* 0x0001000003037824 */ /* 0x000fca00078e00ff */
[----:B------:R-:W-:Y:S01]  /*10cd0*/  STG.E desc[UR36][R16.64], R3 ;  /* 0x0000000310007986 */ /* 0x000fe2000c101924 */
[----:B------:R-:W-:Y:S05]  /*10ce0*/  EXIT ;  /* 0x000000000000794d */ /* 0x000fea0003800000 */
.L_x_8508:
[----:B------:R-:W-:-:S05]  /*10cf0*/  IMAD.U32 R0, R3, 0x10000, RZ ;  /* 0x0001000003007824 */ /* 0x000fca00078e00ff */
[----:B------:R-:W-:-:S05]  /*10d00*/  F2FP.F16.F32.PACK_AB R0, RZ, R0 ;  /* 0x00000000ff00723e */ /* 0x000fca00000000ff */
[----:B------:R-:W-:Y:S01]  /*10d10*/  STG.E.U16 desc[UR36][R16.64], R0 ;  /* 0x0000000010007986 */ /* 0x000fe2000c101524 */
[----:B------:R-:W-:Y:S05]  /*10d20*/  EXIT ;  /* 0x000000000000794d */ /* 0x000fea0003800000 */
.L_x_8507:
        /* <DEDUP_REMOVED lines=8> */
[----:B------:R-:W-:Y:S01]  /*10db0*/  STG.E.64 desc[UR36][R16.64], R2 ;  /* 0x0000000210007986 */ /* 0x000fe2000c101b24 */
[----:B------:R-:W-:Y:S05]  /*10dc0*/  EXIT ;  /* 0x000000000000794d */ /* 0x000fea0003800000 */
.L_x_8510:
[----:B------:R-:W-:-:S05]  /*10dd0*/  IMAD.U32 R3, R3, 0x10000, RZ ;  /* 0x0001000003037824 */ /* 0x000fca00078e00ff */
[----:B------:R-:W-:-:S04]  /*10de0*/  F2FP.F16.F32.PACK_AB R3, RZ, R3 ;  /* 0x00000003ff03723e */ /* 0x000fc800000000ff */
[----:B------:R-:W-:-:S05]  /*10df0*/  PRMT R3, R3, 0x5410, RZ ;  /* 0x0000541003037816 */ /* 0x000fca00000000ff */
[----:B------:R-:W-:Y:S01]  /*10e00*/  STG.E desc[UR36][R16.64], R3 ;  /* 0x0000000310007986 */ /* 0x000fe2000c101924 */
[----:B------:R-:W-:Y:S05]  /*10e10*/  EXIT ;  /* 0x000000000000794d */ /* 0x000fea0003800000 */
.L_x_8509:
[----:B------:R-:W-:-:S04]  /*10e20*/  IMAD.U32 R2, R3, 0x10000, RZ ;  /* 0x0001000003027824 */ /* 0x000fc800078e00ff */
[----:B------:R-:W-:-:S06]  /*10e30*/  FMUL.FTZ R2, R2, 1 ;  /* 0x3f80000002027820 */ /* 0x000fcc0000410000 */
[----:B------:R-:W0:Y:S02]  /*10e40*/  F2F.F64.F32 R2, R2 ;  /* 0x0000000200027310 */ /* 0x000e240000201800 */
[----:B0-----:R-:W-:Y:S01]  /*10e50*/  STG.E.64 desc[UR36][R16.64], R2 ;  /* 0x0000000210007986 */ /* 0x001fe2000c101b24 */
[----:B------:R-:W-:Y:S05]  /*10e60*/  EXIT ;  /* 0x000000000000794d */ /* 0x000fea0003800000 */
.L_x_8500:
        /* <DEDUP_REMOVED lines=11> */
[----:B------:R-:W-:Y:S01]  /*10f20*/  STG.E.U8 desc[UR36][R16.64], R3 ;  /* 0x0000000310007986 */ /* 0x000fe2000c101124 */
[----:B------:R-:W-:Y:S05]  /*10f30*/  EXIT ;  /* 0x000000000000794d */ /* 0x000fea0003800000 */
.L_x_8513:
[----:B------:R-:W-:Y:S01]  /*10f40*/  IMAD.U32 R3, R3, 0x10000, RZ ;  /* 0x0001000003037824 */ /* 0x000fe200078e00ff */
[----:B------:R-:W-:-:S03]  /*10f50*/  CS2R R6, SRZ ;  /* 0x0000000000067805 */ /* 0x000fc6000001ff00 */
[----:B------:R-:W-:-:S04]  /*10f60*/  FMUL.FTZ R3, R3, 1 ;  /* 0x3f80000003037820 */ /* 0x000fc80000410000 */
[----:B------:R-:W0:Y:S02]  /*10f70*/  F2F.F64.F32 R4, R3 ;  /* 0x0000000300047310 */ /* 0x000e240000201800 */
[----:B0-----:R-:W-:Y:S01]  /*10f80*/  STG.E.128 desc[UR36][R16.64], R4 ;  /* 0x0000000410007986 */ /* 0x001fe2000c101d24 */
[----:B------:R-:W-:Y:S05]  /*10f90*/  EXIT ;  /* 0x000000000000794d */ /* 0x000fea0003800000 */
.L_x_8512:
        /* <DEDUP_REMOVED lines=21> */
.L_x_8517:
[----:B------:R-:W-:Y:S05]  /*110f0*/  BSYNC B0 ;  /* 0x0000000000007941 */ /* 0x000fea0003800000 */
.L_x_8516:
[----:B------:R-:W-:-:S05]  /*11100*/  LOP3.LUT R3, R0, R3, RZ, 0xfc, !PT ;  /* 0x0000000300037212 */ /* 0x000fca00078efcff */
[----:B------:R-:W-:Y:S01]  /*11110*/  STG.E.U8 desc[UR36][R16.64], R3 ;  /* 0x0000000310007986 */ /* 0x000fe2000c101124 */
[----:B------:R-:W-:Y:S05]  /*11120*/  EXIT ;  /* 0x000000000000794d */ /* 0x000fea0003800000 */
.L_x_8515:
        /* <DEDUP_REMOVED lines=13> */
.L_x_8519:
[----:B------:R-:W-:Y:S01]  /*11200*/  IMAD.MOV.U32 R0, RZ, RZ, 0x7f ;  /* 0x0000007fff007424 */ /* 0x000fe200078e00ff */
[----:B------:R-:W-:-:S04]  /*11210*/  ISETP.GT.U32.AND P0, PT, R2, 0x7f800000, PT ;  /* 0x7f8000000200780c */ /* 0x000fc80003f04070 */
[----:B------:R-:W-:-:S09]  /*11220*/  SEL R0, R0, 0x7c, P0 ;  /* 0x0000007c00007807 */ /* 0x000fd20000000000 */
.L_x_8520:
[----:B------:R-:W-:Y:S05]  /*11230*/  BSYNC B0 ;  /* 0x0000000000007941 */ /* 0x000fea0003800000 */
.L_x_8518:
[----:B------:R-:W-:-:S04]  /*11240*/  LOP3.LUT R2, R3, 0x80000000, RZ, 0xc0, !PT ;  /* 0x8000000003027812 */ /* 0x000fc800078ec0ff */
[----:B------:R-:W-:-:S04]  /*11250*/  SHF.R.U32.HI R3, RZ, 0x18, R2 ;  /* 0x00000018ff037819 */ /* 0x000fc80000011602 */
[----:B------:R-:W-:-:S05]  /*11260*/  LOP3.LUT R3, R0, R3, RZ, 0xfc, !PT ;  /* 0x0000000300037212 */ /* 0x000fca00078efcff */
[----:B------:R-:W-:Y:S01]  /*11270*/  STG.E.U8 desc[UR36][R16.64], R3 ;  /* 0x0000000310007986 */ /* 0x000fe2000c101124 */
[----:B------:R-:W-:Y:S05]  /*11280*/  EXIT ;  /* 0x000000000000794d */ /* 0x000fea0003800000 */
.L_x_8514:
[----:B------:R-:W-:Y:S01]  /*11290*/  STG.E.U16 desc[UR36][R16.64], R3 ;  /* 0x0000000310007986 */ /* 0x000fe2000c101524 */
[----:B------:R-:W-:Y:S05]  /*112a0*/  EXIT ;  /* 0x000000000000794d */ /* 0x000fea0003800000 */
.L_x_8511:
        /* <DEDUP_REMOVED lines=10> */
[----:B0-----:R-:W-:Y:S01]  /*11350*/  STG.E.U16 desc[UR36][R16.64], R3 ;  /* 0x0000000310007986 */ /* 0x001fe2000c101524 */
[----:B------:R-:W-:Y:S05]  /*11360*/  EXIT ;  /* 0x000000000000794d */ /* 0x000fea0003800000 */
.L_x_8523:
        /* <DEDUP_REMOVED lines=17> */
.L_x_8526:
[----:B------:R-:W-:-:S04]  /*11480*/  LOP3.LUT R2, R3, 0x80000000, RZ, 0xc0, !PT ;  /* 0x8000000003027812 */ /* 0x000fc800078ec0ff */
[----:B------:R-:W-:-:S04]  /*11490*/  SHF.R.U32.HI R3, RZ, 0x18, R2 ;  /* 0x00000018ff037819 */ /* 0x000fc80000011602 */
[----:B------:R-:W-:-:S04]  /*114a0*/  LOP3.LUT R0, R0, R3, RZ, 0xfc, !PT ;  /* 0x0000000300007212 */ /* 0x000fc800078efcff */
[----:B------:R-:W-:-:S07]  /*114b0*/  PRMT R8, R0, 0x7610, R8 ;  /* 0x0000761000087816 */ /* 0x000fce0000000008 */
.L_x_8525:
[----:B------:R-:W-:Y:S05]  /*114c0*/  BSYNC B0 ;  /* 0x0000000000007941 */ /* 0x000fea0003800000 */
.L_x_8524:
[----:B------:R-:W-:Y:S01]  /*114d0*/  STG.E.U8 desc[UR36][R16.64], R8 ;  /* 0x0000000810007986 */ /* 0x000fe2000c101124 */
[----:B------:R-:W-:Y:S05]  /*114e0*/  EXIT ;  /* 0x000000000000794d */ /* 0x000fea0003800000 */
.L_x_8522:
        /* <DEDUP_REMOVED lines=17> */
.L_x_8529:
[----:B------:R-:W-:-:S04]  /*11600*/  LOP3.LUT R2, R3, 0x80000000, RZ, 0xc0, !PT ;  /* 0x8000000003027812 */ /* 0x000fc800078ec0ff */
[----:B------:R-:W-:-:S04]  /*11610*/  SHF.R.U32.HI R3, RZ, 0x18, R2 ;  /* 0x00000018ff037819 */ /* 0x000fc80000011602 */
[----:B------:R-:W-:-:S04]  /*11620*/  LOP3.LUT R0, R0, R3, RZ, 0xfc, !PT ;  /* 0x0000000300007212 */ /* 0x000fc800078efcff */
[----:B------:R-:W-:-:S07]  /*11630*/  PRMT R8, R0, 0x7610, R8 ;  /* 0x0000761000087816 */ /* 0x000fce0000000008 */
.L_x_8528:
[----:B------:R-:W-:Y:S05]  /*11640*/  BSYNC B0 ;  /* 0x0000000000007941 */ /* 0x000fea0003800000 */
.L_x_8527:
[----:B------:R-:W-:Y:S01]  /*11650*/  STG.E.U8 desc[UR36][R16.64], R8 ;  /* 0x0000000810007986 */ /* 0x000fe2000c101124 */
[----:B------:R-:W-:Y:S05]  /*11660*/  EXIT ;  /* 0x000000000000794d */ /* 0x000fea0003800000 */
.L_x_8521:
        /* <DEDUP_REMOVED lines=22> */
.L_x_8504:
        /* <DEDUP_REMOVED lines=16> */
.L_x_8532:
[----:B------:R-:W-:Y:S05]  /*118d0*/  EXIT ;  /* 0x000000000000794d */ /* 0x000fea0003800000 */
.L_x_8531:
[----:B------:R-:W-:-:S06]  /*118e0*/  IMAD.U32 R3, R3, 0x10000, RZ ;  /* 0x0001000003037824 */ /* 0x000fcc00078e00ff */
[----:B------:R-:W0:Y:S02]  /*118f0*/  F2I.U64.TRUNC R2, R3 ;  /* 0x0000000300027311 */ /* 0x000e24000020d800 */
[----:B0-----:R-:W-:Y:S01]  /*11900*/  STG.E.64 desc[UR36][R16.64], R2 ;  /* 0x0000000210007986 */ /* 0x001fe2000c101b24 */
[----:B------:R-:W-:Y:S05]  /*11910*/  EXIT ;  /* 0x000000000000794d */ /* 0x000fea0003800000 */
.L_x_8530:
[----:B------:R-:W-:-:S06]  /*11920*/  IMAD.U32 R3, R3, 0x10000, RZ ;  /* 0x0001000003037824 */ /* 0x000fcc00078e00ff */
[----:B------:R-:W0:Y:S02]  /*11930*/  F2I.FTZ.U32.TRUNC.NTZ R3, R3 ;  /* 0x0000000300037305 */ /* 0x000e24000021f000 */
[----:B0-----:R-:W-:Y:S01]  /*11940*/  STG.E desc[UR36][R16.64], R3 ;  /* 0x0000000310007986 */ /* 0x001fe2000c101924 */
[----:B------:R-:W-:Y:S05]  /*11950*/  EXIT ;  /* 0x000000000000794d */ /* 0x000fea0003800000 */
.L_x_8533:
        /* <DEDUP_REMOVED lines=10> */
.L_x_11792:


//--------------------- .text._ZN2at6native27unrolled_elementwise_kernelIZNS0_43_GLOBAL__N__7cc8d1ed_10_Dropout_cu_0e96ed3819masked_scale_kernelIbN3c108BFloat16EfEEvRNS_6TensorERKS6_S9_T1_EUlS5_bE_St5arrayIPcLm3EELi4E23TrivialOffsetCalculatorILi2EjESF_ILi1EjENS0_6memory12LoadWithCastILi2EEENSI_13StoreWithCastILi1EEEEEviT_T0_T2_T3_T4_T5_ --------------------------
	.section	.text._ZN2at6native27unrolled_elementwise_kernelIZNS0_43_GLOBAL__N__7cc8d1ed_10_Dropout_cu_0e96ed3819masked_scale_kernelIbN3c108BFloat16EfEEvRNS_6TensorERKS6_S9_T1_EUlS5_bE_St5arrayIPcLm3EELi4E23TrivialOffsetCalculatorILi2EjESF_ILi1EjENS0_6memory12LoadWithCastILi2EEENSI_13StoreWithCastILi1EEEEEviT_T0_T2_T3_T4_T5_,"ax",@progbits
	.align	128
        .global         _ZN2at6native27unrolled_elementwise_kernelIZNS0_43_GLOBAL__N__7cc8d1ed_10_Dropout_cu_0e96ed3819masked_scale_kernelIbN3c108BFloat16EfEEvRNS_6TensorERKS6_S9_T1_EUlS5_bE_St5arrayIPcLm3EELi4E23TrivialOffsetCalculatorILi2EjESF_ILi1EjENS0_6memory12LoadWithCastILi2EEENSI_13StoreWithCastILi1EEEEEviT_T0_T2_T3_T4_T5_
        .type           _ZN2at6native27unrolled_elementwise_kernelIZNS0_43_GLOBAL__N__7cc8d1ed_10_Dropout_cu_0e96ed3819masked_scale_kernelIbN3c108BFloat16EfEEvRNS_6TensorERKS6_S9_T1_EUlS5_bE_St5arrayIPcLm3EELi4E23TrivialOffsetCalculatorILi2EjESF_ILi1EjENS0_6memory12LoadWithCastILi2EEENSI_13StoreWithCastILi1EEEEEviT_T0_T2_T3_T4_T5_,@function
        .size           _ZN2at6native27unrolled_elementwise_kernelIZNS0_43_GLOBAL__N__7cc8d1ed_10_Dropout_cu_0e96ed3819masked_scale_kernelIbN3c108BFloat16EfEEvRNS_6TensorERKS6_S9_T1_EUlS5_bE_St5arrayIPcLm3EELi4E23TrivialOffsetCalculatorILi2EjESF_ILi1EjENS0_6memory12LoadWithCastILi2EEENSI_13StoreWithCastILi1EEEEEviT_T0_T2_T3_T4_T5_,(.L_x_11793 - _ZN2at6native27unrolled_elementwise_kernelIZNS0_43_GLOBAL__N__7cc8d1ed_10_Dropout_cu_0e96ed3819masked_scale_kernelIbN3c108BFloat16EfEEvRNS_6TensorERKS6_S9_T1_EUlS5_bE_St5arrayIPcLm3EELi4E23TrivialOffsetCalculatorILi2EjESF_ILi1EjENS0_6memory12LoadWithCastILi2EEENSI_13StoreWithCastILi1EEEEEviT_T0_T2_T3_T4_T5_)
        .other          _ZN2at6native27unrolled_elementwise_kernelIZNS0_43_GLOBAL__N__7cc8d1ed_10_Dropout_cu_0e96ed3819masked_scale_kernelIbN3c108BFloat16EfEEvRNS_6TensorERKS6_S9_T1_EUlS5_bE_St5arrayIPcLm3EELi4E23TrivialOffsetCalculatorILi2EjESF_ILi1EjENS0_6memory12LoadWithCastILi2EEENSI_13StoreWithCastILi1EEEEEviT_T0_T2_T3_T4_T5_,@"STO_CUDA_ENTRY STV_DEFAULT"
_ZN2at6native27unrolled_elementwise_kernelIZNS0_43_GLOBAL__N__7cc8d1ed_10_Dropout_cu_0e96ed3819masked_scale_kernelIbN3c108BFloat16EfEEvRNS_6TensorERKS6_S9_T1_EUlS5_bE_St5arrayIPcLm3EELi4E23TrivialOffsetCalculatorILi2EjESF_ILi1EjENS0_6memory12LoadWithCastILi2EEENSI_13StoreWithCastILi1EEEEEviT_T0_T2_T3_T4_T5_:
.text._ZN2at6native27unrolled_elementwise_kernelIZNS0_43_GLOBAL__N__7cc8d1ed_10_Dropout_cu_0e96ed3819masked_scale_kernelIbN3c108BFloat16EfEEvRNS_6TensorERKS6_S9_T1_EUlS5_bE_St5arrayIPcLm3EELi4E23TrivialOffsetCalculatorILi2EjESF_ILi1EjENS0_6memory12LoadWithCastILi2EEENSI_13StoreWithCastILi1EEEEEviT_T0_T2_T3_T4_T5_:
        /* <DEDUP_REMOVED lines=36> */
.L_x_8539:
[----:B------:R-:W2:Y:S02]  /*0240*/  LDG.E.U8 R4, desc[UR36][R4.64] ;  /* 0x0000002404047981 */ /* 0x000ea4000c1e1100 */
[----:B--2---:R-:W-:-:S04]  /*0250*/  I2FP.F32.U32 R0, R4 ;  /* 0x0000000400007245 */ /* 0x004fc80000201000 */
[----:B------:R-:W-:-:S04]  /*0260*/  F2FP.BF16.F32.PACK_AB R0, RZ, R0 ;  /* 0x00000000ff00723e */ /* 0x000fc800000010ff */
[----:B------:R-:W-:Y:S01]  /*0270*/  PRMT R19, R0, 0x7610, R19 ;  /* 0x0000761000137816 */ /* 0x000fe20000000013 */
[----:B------:R-:W-:Y:S06]  /*0280*/  BRA `(.L_x_8541) ;  /* 0x0000000c00c87947 */ /* 0x000fec0003800000 */
.L_x_8538:
        /* <DEDUP_REMOVED lines=11> */
.L_x_8543:
[----:B------:R-:W2:Y:S02]  /*0340*/  LDG.E R4, desc[UR36][R4.64] ;  /* 0x0000002404047981 */ /* 0x000ea4000c1e1900 */
[----:B--2---:R-:W-:-:S04]  /*0350*/  I2FP.F32.S32 R0, R4 ;  /* 0x0000000400007245 */ /* 0x004fc80000201400 */
[----:B------:R-:W-:-:S04]  /*0360*/  F2FP.BF16.F32.PACK_AB R0, RZ, R0 ;  /* 0x00000000ff00723e */ /* 0x000fc800000010ff */
[----:B------:R-:W-:Y:S01]  /*0370*/  PRMT R19, R0, 0x7610, R19 ;  /* 0x0000761000137816 */ /* 0x000fe20000000013 */
[----:B------:R-:W-:Y:S06]  /*0380*/  BRA `(.L_x_8541) ;  /* 0x0000000c00887947 */ /* 0x000fec0003800000 */
.L_x_8542:
[----:B------:R-:W2:Y:S02]  /*0390*/  LDG.E.U16 R4, desc[UR36][R4.64] ;  /* 0x0000002404047981 */ /* 0x000ea4000c1e1500 */
[----:B--2---:R-:W0:Y:S02]  /*03a0*/  I2F.S16 R0, R4 ;  /* 0x0000000400007306 */ /* 0x004e240000101400 */
[----:B0-----:R-:W-:-:S04]  /*03b0*/  F2FP.BF16.F32.PACK_AB R0, RZ, R0 ;  /* 0x00000000ff00723e */ /* 0x001fc800000010ff */
[----:B------:R-:W-:Y:S01]  /*03c0*/  PRMT R19, R0, 0x7610, R19 ;  /* 0x0000761000137816 */ /* 0x000fe20000000013 */
[----:B------:R-:W-:Y:S06]  /*03d0*/  BRA `(.L_x_8541) ;  /* 0x0000000c00747947 */ /* 0x000fec0003800000 */
.L_x_8537:
        /* <DEDUP_REMOVED lines=9> */
.L_x_8545:
[----:B------:R-:W2:Y:S02]  /*0470*/  LDG.E.U16 R0, desc[UR36][R4.64] ;  /* 0x0000002404007981 */ /* 0x000ea4000c1e1500 */
[----:B--2---:R-:W-:-:S05]  /*0480*/  HADD2.F32 R0, -RZ, R0.H0_H0 ;  /* 0x20000000ff007230 */ /* 0x004fca0000004100 */
[----:B------:R-:W-:-:S04]  /*0490*/  F2FP.BF16.F32.PACK_AB R0, RZ, R0 ;  /* 0x00000000ff00723e */ /* 0x000fc800000010ff */
[----:B------:R-:W-:Y:S01]  /*04a0*/  PRMT R19, R0, 0x7610, R19 ;  /* 0x0000761000137816 */ /* 0x000fe20000000013 */
[----:B------:R-:W-:Y:S06]  /*04b0*/  BRA `(.L_x_8541) ;  /* 0x0000000c003c7947 */ /* 0x000fec0003800000 */
.L_x_8544:
        /* <DEDUP_REMOVED lines=9> */
.L_x_8547:
[----:B------:R-:W2:Y:S02]  /*0550*/  LDG.E.U16 R4, desc[UR36][R4.64] ;  /* 0x0000002404047981 */ /* 0x000ea4000c1e1500 */
[----:B--2---:R-:W-:-:S05]  /*0560*/  HADD2.F32 R0, -RZ, R4.H0_H0 ;  /* 0x20000004ff007230 */ /* 0x004fca0000004100 */
[----:B------:R-:W-:-:S04]  /*0570*/  F2FP.BF16.F32.PACK_AB R0, RZ, R0 ;  /* 0x00000000ff00723e */ /* 0x000fc800000010ff */
[----:B------:R-:W-:Y:S01]  /*0580*/  PRMT R19, R0, 0x7610, R19 ;  /* 0x0000761000137816 */ /* 0x000fe20000000013 */
[----:B------:R-:W-:Y:S06]  /*0590*/  BRA `(.L_x_8541) ;  /* 0x0000000c00047947 */ /* 0x000fec0003800000 */
.L_x_8546:
        /* <DEDUP_REMOVED lines=9> */
.L_x_8536:
        /* <DEDUP_REMOVED lines=14> */
.L_x_8550:
        /* <DEDUP_REMOVED lines=9> */
.L_x_8549:
        /* <DEDUP_REMOVED lines=28> */
.L_x_8552:
        /* <DEDUP_REMOVED lines=15> */
.L_x_8551:
[----:B------:R0:W5:Y:S01]  /*0a50*/  LDG.E.U16 R19, desc[UR36][R4.64] ;  /* 0x0000002404137981 */ /* 0x000162000c1e1500 */
[----:B------:R-:W-:Y:S05]  /*0a60*/  BRA `(.L_x_8541) ;  /* 0x0000000400d07947 */ /* 0x000fea0003800000 */
.L_x_8548:
        /* <DEDUP_REMOVED lines=13> */
.L_x_8555:
        /* <DEDUP_REMOVED lines=21> */
.L_x_8559:
[----:B------:R-:W-:Y:S05]  /*0c90*/  BSYNC B1 ;  /* 0x0000000000017941 */ /* 0x000fea0003800000 */
.L_x_8558:
[----:B------:R-:W-:Y:S01]  /*0ca0*/  LEA R5, R0, 0x3b800000, 0x17 ;  /* 0x3b80000000057811 */ /* 0x000fe200078eb8ff */
[----:B------:R-:W-:-:S05]  /*0cb0*/  IMAD.SHL.U32 R0, R3, 0x100000, RZ ;  /* 0x0010000003007824 */ /* 0x000fca00078e00ff */
[----:B------:R-:W-:-:S07]  /*0cc0*/  LOP3.LUT R0, R5, R0, R6, 0xfe, !PT ;  /* 0x0000000005007212 */ /* 0x000fce00078efe06 */
.L_x_8557:
[----:B------:R-:W-:Y:S05]  /*0cd0*/  BSYNC B0 ;  /* 0x0000000000007941 */ /* 0x000fea0003800000 */
.L_x_8556:
[----:B------:R-:W-:-:S04]  /*0ce0*/  F2FP.BF16.F32.PACK_AB R0, RZ, R0 ;  /* 0x00000000ff00723e */ /* 0x000fc800000010ff */
[----:B------:R-:W-:Y:S01]  /*0cf0*/  PRMT R19, R0, 0x7610, R19 ;  /* 0x0000761000137816 */ /* 0x000fe20000000013 */
[----:B------:R-:W-:Y:S06]  /*0d00*/  BRA `(.L_x_8541) ;  /* 0x0000000400287947 */ /* 0x000fec0003800000 */
.L_x_8554:
        /* <DEDUP_REMOVED lines=21> */
.L_x_8563:
[----:B------:R-:W-:Y:S05]  /*0e60*/  BSYNC B1 ;  /* 0x0000000000017941 */ /* 0x000fea0003800000 */
.L_x_8562:
[----:B------:R-:W-:Y:S01]  /*0e70*/  LEA R5, R0, 0x37800000, 0x17 ;  /* 0x3780000000057811 */ /* 0x000fe200078eb8ff */
[----:B------:R-:W-:-:S05]  /*0e80*/  IMAD.SHL.U32 R0, R3, 0x200000, RZ ;  /* 0x0020000003007824 */ /* 0x000fca00078e00ff */
[----:B------:R-:W-:-:S07]  /*0e90*/  LOP3.LUT R0, R5, R0, R6, 0xfe, !PT ;  /* 0x0000000005007212 */ /* 0x000fce00078efe06 */
.L_x_8561:
[----:B------:R-:W-:Y:S05]  /*0ea0*/  BSYNC B0 ;  /* 0x0000000000007941 */ /* 0x000fea0003800000 */
.L_x_8560:
[----:B------:R-:W-:-:S04]  /*0eb0*/  F2FP.BF16.F32.PACK_AB R0, RZ, R0 ;  /* 0x00000000ff00723e */ /* 0x000fc800000010ff */
[----:B------:R-:W-:Y:S01]  /*0ec0*/  PRMT R19, R0, 0x7610, R19 ;  /* 0x0000761000137816 */ /* 0x000fe20000000013 */
[----:B------:R-:W-:Y:S06]  /*0ed0*/  BRA `(.L_x_8541) ;  /* 0x0000000000b47947 */ /* 0x000fec0003800000 */
.L_x_8553:
        /* <DEDUP_REMOVED lines=14> */
.L_x_8567:
[----:B------:R-:W-:Y:S05]  /*0fc0*/  BSYNC B0 ;  /* 0x0000000000007941 */ /* 0x000fea0003800000 */
.L_x_8566:
[----:B------:R-:W-:-:S04]  /*0fd0*/  F2FP.BF16.F32.PACK_AB R0, RZ, R0 ;  /* 0x00000000ff00723e */ /* 0x000fc800000010ff */
[----:B------:R-:W-:Y:S01]  /*0fe0*/  PRMT R19, R0, 0x7610, R19 ;  /* 0x0000761000137816 */ /* 0x000fe20000000013 */
[----:B------:R-:W-:Y:S06]  /*0ff0*/  BRA `(.L_x_8541) ;  /* 0x00000000006c7947 */ /* 0x000fec0003800000 */
.L_x_8540:
        /* <DEDUP_REMOVED lines=16> */
.L_x_8568:
[----:B------:R-:W-:Y:S01]  /*1100*/  PRMT R19, RZ, 0x7610, R19 ;  /* 0x00007610ff137816 */ /* 0x000fe20000000013 */
[----:B------:R-:W-:Y:S06]  /*1110*/  BRA `(.L_x_8541) ;  /* 0x0000000000247947 */ /* 0x000fec0003800000 */
.L_x_8565:
[----:B------:R-:W2:Y:S02]  /*1120*/  LDG.E.64 R4, desc[UR36][R4.64] ;  /* 0x0000002404047981 */ /* 0x000ea4000c1e1b00 */
[----:B--2---:R-:W0:Y:S02]  /*1130*/  I2F.U64 R0, R4 ;  /* 0x0000000400007312 */ /* 0x004e240000301000 */
[----:B0-----:R-:W-:-:S04]  /*1140*/  F2FP.BF16.F32.PACK_AB R0, RZ, R0 ;  /* 0x00000000ff00723e */ /* 0x001fc800000010ff */
[----:B------:R-:W-:Y:S01]  /*1150*/  PRMT R19, R0, 0x7610, R19 ;  /* 0x0000761000137816 */ /* 0x000fe20000000013 */
[----:B------:R-:W-:Y:S06]  /*1160*/  BRA `(.L_x_8541) ;  /* 0x0000000000107947 */ /* 0x000fec0003800000 */
.L_x_8564:
[----:B------:R-:W2:Y:S02]  /*1170*/  LDG.E R4, desc[UR36][R4.64] ;  /* 0x0000002404047981 */ /* 0x000ea4000c1e1900 */
[----:B--2---:R-:W-:-:S04]  /*1180*/  I2FP.F32.U32 R0, R4 ;  /* 0x0000000400007245 */ /* 0x004fc80000201000 */
[----:B------:R-:W-:-:S04]  /*1190*/  F2FP.BF16.F32.PACK_AB R0, RZ, R0 ;  /* 0x00000000ff00723e */ /* 0x000fc800000010ff */
[----:B------:R-:W-:-:S07]  /*11a0*/  PRMT R19, R0, 0x7610, R19 ;  /* 0x0000761000137816 */ /* 0x000fce0000000013 */
.L_x_8541:
[----:B0-----:R-:W0:Y:S01]  /*11b0*/  LDC.64 R4, c[0x0][0x238] ;  /* 0x00008e00ff047b82 */ /* 0x001e220000000a00 */
[----:B------:R-:W-:Y:S01]  /*11c0*/  PRMT R0, R23, 0x9910, RZ ;  /* 0x0000991017007816 */ /* 0x000fe200000000ff */
        /* <DEDUP_REMOVED lines=17> */
.L_x_8572:
[----:B------:R-:W2:Y:S02]  /*12e0*/  LDG.E.U8 R4, desc[UR36][R4.64] ;  /* 0x0000002404047981 */ /* 0x000ea4000c1e1100 */
[----:B--2---:R-:W-:Y:S01]  /*12f0*/  ISETP.NE.AND P0, PT, R4, RZ, PT ;  /* 0x000000ff0400720c */ /* 0x004fe20003f05270 */
[----:B------:R-:W-:-:S12]  /*1300*/  BRA `(.L_x_8574) ;  /* 0x0000000c00747947 */ /* 0x000fd80003800000 */
.L_x_8571:
        /* <DEDUP_REMOVED lines=10> */
.L_x_8576:
[----:B------:R-:W2:Y:S02]  /*13b0*/  LDG.E R4, desc[UR36][R4.64] ;  /* 0x0000002404047981 */ /* 0x000ea4000c1e1900 */
[----:B--2---:R-:W-:Y:S01]  /*13c0*/  ISETP.NE.AND P0, PT, R4, RZ, PT ;  /* 0x000000ff0400720c */ /* 0x004fe20003f05270 */
[----:B------:R-:W-:-:S12]  /*13d0*/  BRA `(.L_x_8574) ;  /* 0x0000000c00407947 */ /* 0x000fd80003800000 */
.L_x_8575:
[----:B------:R-:W2:Y:S02]  /*13e0*/  LDG.E.U16 R4, desc[UR36][R4.64] ;  /* 0x0000002404047981 */ /* 0x000ea4000c1e1500 */
[----:B--2---:R-:W-:Y:S01]  /*13f0*/  ISETP.NE.AND P0, PT, R4, RZ, PT ;  /* 0x000000ff0400720c */ /* 0x004fe20003f05270 */
[----:B------:R-:W-:-:S12]  /*1400*/  BRA `(.L_x_8574) ;  /* 0x0000000c00347947 */ /* 0x000fd80003800000 */
.L_x_8570:
        /* <DEDUP_REMOVED lines=9> */
.L_x_8578:
[----:B------:R-:W2:Y:S02]  /*14a0*/  LDG.E.U16 R0, desc[UR36][R4.64] ;  /* 0x0000002404007981 */ /* 0x000ea4000c1e1500 */
[----:B--2---:R-:W-:-:S05]  /*14b0*/  HADD2.F32 R0, -RZ, R0.H0_H0 ;  /* 0x20000000ff007230 */ /* 0x004fca0000004100 */
[----:B------:R-:W-:Y:S01]  /*14c0*/  FSETP.NEU.FTZ.AND P0, PT, R0, RZ, PT ;  /* 0x000000ff0000720b */ /* 0x000fe20003f1d000 */
[----:B------:R-:W-:-:S12]  /*14d0*/  BRA `(.L_x_8574) ;  /* 0x0000000c00007947 */ /* 0x000fd80003800000 */
.L_x_8577:
        /* <DEDUP_REMOVED lines=11> */
.L_x_8580:
        /* <DEDUP_REMOVED lines=10> */
.L_x_8579:
[----:B------:R-:W2:Y:S02]  /*1630*/  LDG.E.64 R4, desc[UR36][R4.64] ;  /* 0x0000002404047981 */ /* 0x000ea4000c1e1b00 */
[----:B--2---:R-:W-:Y:S01]  /*1640*/  DSETP.NEU.AND P0, PT, R4, RZ, PT ;  /* 0x000000ff0400722a */ /* 0x004fe20003f0d000 */
[----:B------:R-:W-:-:S13]  /*1650*/  BRA `(.L_x_8574) ;  /* 0x0000000800a07947 */ /* 0x000fda0003800000 */
.L_x_8569:
        /* <DEDUP_REMOVED lines=11> */
.L_x_8583:
[----:B------:R-:W2:Y:S02]  /*1710*/  LDG.E.128 R4, desc[UR36][R4.64] ;  /* 0x0000002404047981 */ /* 0x000ea4000c1e1d00 */
[----:B--2---:R-:W-:-:S06]  /*1720*/  DSETP.NEU.AND P0, PT, R6, RZ, PT ;  /* 0x000000ff0600722a */ /* 0x004fcc0003f0d000 */
[----:B------:R-:W-:Y:S01]  /*1730*/  DSETP.NEU.OR P0, PT, R4, RZ, P0 ;  /* 0x000000ff0400722a */ /* 0x000fe2000070d400 */
[----:B------:R-:W-:-:S13]  /*1740*/  BRA `(.L_x_8574) ;  /* 0x0000000800647947 */ /* 0x000fda0003800000 */
.L_x_8582:
        /* <DEDUP_REMOVED lines=27> */
.L_x_8585:
        /* <DEDUP_REMOVED lines=12> */
[----:B------:R-:W-:Y:S01]  /*19c0*/  FSETP.NEU.FTZ.AND P0, PT, R0, RZ, PT ;  /* 0x000000ff0000720b */ /* 0x000fe20003f1d000 */
[----:B------:R-:W-:-:S12]  /*19d0*/  BRA `(.L_x_8574) ;  /* 0x0000000400c07947 */ /* 0x000fd80003800000 */
.L_x_8584:
[----:B------:R-:W2:Y:S02]  /*19e0*/  LDG.E.U16 R0, desc[UR36][R4.64] ;  /* 0x0000002404007981 */ /* 0x000ea4000c1e1500 */
[----:B--2---:R-:W-:-:S05]  /*19f0*/  IMAD.U32 R0, R0, 0x10000, RZ ;  /* 0x0001000000007824 */ /* 0x004fca00078e00ff */
[----:B------:R-:W-:Y:S01]  /*1a00*/  FSETP.NEU.FTZ.AND P0, PT, R0, RZ, PT ;  /* 0x000000ff0000720b */ /* 0x000fe20003f1d000 */
[----:B------:R-:W-:-:S12]  /*1a10*/  BRA `(.L_x_8574) ;  /* 0x0000000400b07947 */ /* 0x000fd80003800000 */
.L_x_8581:
        /* <DEDUP_REMOVED lines=11> */
.L_x_8588:
        /* <DEDUP_REMOVED lines=21> */
.L_x_8592:
[----:B------:R-:W-:Y:S05]  /*1c20*/  BSYNC B1 ;  /* 0x0000000000017941 */ /* 0x000fea0003800000 */
.L_x_8591:
[----:B------:R-:W-:Y:S01]  /*1c30*/  LEA R5, R0, 0x3b800000, 0x17 ;  /* 0x3b80000000057811 */ /* 0x000fe200078eb8ff */
[----:B------:R-:W-:-:S05]  /*1c40*/  IMAD.SHL.U32 R0, R3, 0x100000, RZ ;  /* 0x0010000003007824 */ /* 0x000fca00078e00ff */
[----:B------:R-:W-:-:S07]  /*1c50*/  LOP3.LUT R0, R5, R0, R6, 0xfe, !PT ;  /* 0x0000000005007212 */ /* 0x000fce00078efe06 */
.L_x_8590:
[----:B------:R-:W-:Y:S05]  /*1c60*/  BSYNC B0 ;  /* 0x0000000000007941 */ /* 0x000fea0003800000 */
.L_x_8589:
[----:B------:R-:W-:Y:S01]  /*1c70*/  FSETP.NEU.FTZ.AND P0, PT, R0, RZ, PT ;  /* 0x000000ff0000720b */ /* 0x000fe20003f1d000 */
[----:B------:R-:W-:-:S12]  /*1c80*/  BRA `(.L_x_8574) ;  /* 0x0000000400147947 */ /* 0x000fd80003800000 */
.L_x_8587:
        /* <DEDUP_REMOVED lines=21> */
.L_x_8596:
[----:B------:R-:W-:Y:S05]  /*1de0*/  BSYNC B1 ;  /* 0x0000000000017941 */ /* 0x000fea0003800000 */
.L_x_8595:
[----:B------:R-:W-:Y:S01]  /*1df0*/  LEA R5, R0, 0x37800000, 0x17 ;  /* 0x3780000000057811 */ /* 0x000fe200078eb8ff */
[----:B------:R-:W-:-:S05]  /*1e00*/  IMAD.SHL.U32 R0, R3, 0x200000, RZ ;  /* 0x0020000003007824 */ /* 0x000fca00078e00ff */
[----:B------:R-:W-:-:S07]  /*1e10*/  LOP3.LUT R0, R5, R0, R6, 0xfe, !PT ;  /* 0x0000000005007212 */ /* 0x000fce00078efe06 */
.L_x_8594:
[----:B------:R-:W-:Y:S05]  /*1e20*/  BSYNC B0 ;  /* 0x0000000000007941 */ /* 0x000fea0003800000 */
.L_x_8593:
[----:B------:R-:W-:Y:S01]  /*1e30*/  FSETP.NEU.FTZ.AND P0, PT, R0, RZ, PT ;  /* 0x000000ff0000720b */ /* 0x000fe20003f1d000 */
[----:B------:R-:W-:-:S12]  /*1e40*/  BRA `(.L_x_8574) ;  /* 0x0000000000a47947 */ /* 0x000fd80003800000 */
.L_x_8586:
        /* <DEDUP_REMOVED lines=14> */
.L_x_8600:
[----:B------:R-:W-:Y:S05]  /*1f30*/  BSYNC B0 ;  /* 0x0000000000007941 */ /* 0x000fea0003800000 */
.L_x_8599:
[----:B------:R-:W-:Y:S01]  /*1f40*/  FSETP.NEU.FTZ.AND P0, PT, R0, RZ, PT ;  /* 0x000000ff0000720b */ /* 0x000fe20003f1d000 */
[----:B------:R-:W-:-:S12]  /*1f50*/  BRA `(.L_x_8574) ;  /* 0x0000000000607947 */ /* 0x000fd80003800000 */
.L_x_8573:
        /* <DEDUP_REMOVED lines=16> */
.L_x_8601:
[----:B------:R-:W-:Y:S01]  /*2060*/  PLOP3.LUT P0, PT, PT, PT, PT, 0x8, 0x0 ;  /* 0x000000000000781c */ /* 0x000fe20003f0e170 */
[----:B------:R-:W-:-:S12]  /*2070*/  BRA `(.L_x_8574) ;  /* 0x0000000000187947 */ /* 0x000fd80003800000 */
.L_x_8598:
[----:B------:R-:W2:Y:S02]  /*2080*/  LDG.E.64 R4, desc[UR36][R4.64] ;  /* 0x0000002404047981 */ /* 0x000ea4000c1e1b00 */
[----:B--2---:R-:W-:-:S04]  /*2090*/  ISETP.NE.U32.AND P0, PT, R4, RZ, PT ;  /* 0x000000ff0400720c */ /* 0x004fc80003f05070 */
[----:B------:R-:W-:Y:S01]  /*20a0*/  ISETP.NE.AND.EX P0, PT, R5, RZ, PT, P0 ;  /* 0x000000ff0500720c */ /* 0x000fe20003f05300 */
[----:B------:R-:W-:-:S12]  /*20b0*/  BRA `(.L_x_8574) ;  /* 0x0000000000087947 */ /* 0x000fd80003800000 */
.L_x_8597:
[----:B------:R-:W2:Y:S02]  /*20c0*/  LDG.E R4, desc[UR36][R4.64] ;  /* 0x0000002404047981 */ /* 0x000ea4000c1e1900 */
[----:B--2---:R-:W-:-:S13]  /*20d0*/  ISETP.NE.AND P0, PT, R4, RZ, PT ;  /* 0x000000ff0400720c */ /* 0x004fda0003f05270 */
.L_x_8574:
[----:B------:R-:W-:Y:S01]  /*20e0*/  SEL R26, RZ, 0x1, !P0 ;  /* 0x00000001ff1a7807 */ /* 0x000fe20004000000 */
[----:B------:R-:W-:-:S07]  /*20f0*/  VIADD R17, R17, 0x80 ;  /* 0x0000008011117836 */ /* 0x000fce0000000000 */
.L_x_8535:
[----:B------:R-:W-:Y:S05]  /*2100*/  BSYNC B6 ;  /* 0x0000000000067941 */ /* 0x000fea0003800000 */
.L_x_8534:
[----:B------:R-:W-:Y:S01]  /*2110*/  ISETP.GE.AND P0, PT, R17, R22, PT ;  /* 0x000000161100720c */ /* 0x000fe20003f06270 */
[----:B------:R-:W-:Y:S01]  /*2120*/  BSSY B6, `(.L_x_8602) ;  /* 0x0000207000067945 */ /* 0x000fe20003800000 */
[----:B------:R-:W-:-:S11]  /*2130*/  PRMT R26, R26, 0x5410, RZ ;  /* 0x000054101a1a7816 */ /* 0x000fd600000000ff */
        /* <DEDUP_REMOVED lines=23> */
.L_x_8607:
[----:B------:R-:W2:Y:S02]  /*22b0*/  LDG.E.U8 R4, desc[UR36][R4.64] ;  /* 0x0000002404047981 */ /* 0x000ea4000c1e1100 */
[----:B--2---:R-:W-:-:S04]  /*22c0*/  I2FP.F32.U32 R0, R4 ;  /* 0x0000000400007245 */ /* 0x004fc80000201000 */
[----:B------:R-:W-:-:S04]  /*22d0*/  F2FP.BF16.F32.PACK_AB R0, RZ, R0 ;  /* 0x00000000ff00723e */ /* 0x000fc800000010ff */
[----:B------:R-:W-:Y:S01]  /*22e0*/  PRMT R18, R0, 0x7610, R18 ;  /* 0x0000761000127816 */ /* 0x000fe20000000012 */
[----:B------:R-:W-:Y:S06]  /*22f0*/  BRA `(.L_x_8609) ;  /* 0x0000000c00cc7947 */ /* 0x000fec0003800000 */
.L_x_8606:
        /* <DEDUP_REMOVED lines=11> */
.L_x_8611:
[----:B------:R-:W2:Y:S02]  /*23b0*/  LDG.E R4, desc[UR36][R4.64] ;  /* 0x0000002404047981 */ /* 0x000ea4000c1e1900 */
[----:B--2---:R-:W-:-:S04]  /*23c0*/  I2FP.F32.S32 R0, R4 ;  /* 0x0000000400007245 */ /* 0x004fc80000201400 */
[----:B------:R-:W-:-:S04]  /*23d0*/  F2FP.BF16.F32.PACK_AB R0, RZ, R0 ;  /* 0x00000000ff00723e */ /* 0x000fc800000010ff */
[----:B------:R-:W-:Y:S01]  /*23e0*/  PRMT R18, R0, 0x7610, R18 ;  /* 0x0000761000127816 */ /* 0x000fe20000000012 */
[----:B------:R-:W-:Y:S06]  /*23f0*/  BRA `(.L_x_8609) ;  /* 0x0000000c008c7947 */ /* 0x000fec0003800000 */
.L_x_8610:
[----:B------:R-:W2:Y:S02]  /*2400*/  LDG.E.U16 R4, desc[UR36][R4.64] ;  /* 0x0000002404047981 */ /* 0x000ea4000c1e1500 */
[----:B--2---:R-:W0:Y:S02]  /*2410*/  I2F.S16 R0, R4 ;  /* 0x0000000400007306 */ /* 0x004e240000101400 */
[----:B0-----:R-:W-:-:S04]  /*2420*/  F2FP.BF16.F32.PACK_AB R0, RZ, R0 ;  /* 0x00000000ff00723e */ /* 0x001fc800000010ff */
[----:B------:R-:W-:Y:S01]  /*2430*/  PRMT R18, R0, 0x7610, R18 ;  /* 0x0000761000127816 */ /* 0x000fe20000000012 */
[----:B------:R-:W-:Y:S06]  /*2440*/  BRA `(.L_x_8609) ;  /* 0x0000000c00787947 */ /* 0x000fec0003800000 */
.L_x_8605:
        /* <DEDUP_REMOVED lines=9> */
.L_x_8613:
[----:B------:R-:W2:Y:S02]  /*24e0*/  LDG.E.U16 R0, desc[UR36][R4.64] ;  /* 0x0000002404007981 */ /* 0x000ea4000c1e1500 */
[----:B--2---:R-:W-:-:S05]  /*24f0*/  HADD2.F32 R0, -RZ, R0.H0_H0 ;  /* 0x20000000ff007230 */ /* 0x004fca0000004100 */
[----:B------:R-:W-:-:S04]  /*2500*/  F2FP.BF16.F32.PACK_AB R0, RZ, R0 ;  /* 0x00000000ff00723e */ /* 0x000fc800000010ff */
[----:B------:R-:W-:Y:S01]  /*2510*/  PRMT R18, R0, 0x7610, R18 ;  /* 0x0000761000127816 */ /* 0x000fe20000000012 */
[----:B------:R-:W-:Y:S06]  /*2520*/  BRA `(.L_x_8609) ;  /* 0x0000000c00407947 */ /* 0x000fec0003800000 */
.L_x_8612:
        /* <DEDUP_REMOVED lines=9> */
.L_x_8615:
[----:B------:R-:W2:Y:S02]  /*25c0*/  LDG.E.U16 R4, desc[UR36][R4.64] ;  /* 0x0000002404047981 */ /* 0x000ea4000c1e1500 */
[----:B--2---:R-:W-:-:S05]  /*25d0*/  HADD2.F32 R0, -RZ, R4.H0_H0 ;  /* 0x20000004ff007230 */ /* 0x004fca0000004100 */
[----:B------:R-:W-:-:S04]  /*25e0*/  F2FP.BF16.F32.PACK_AB R0, RZ, R0 ;  /* 0x00000000ff00723e */ /* 0x000fc800000010ff */
[----:B------:R-:W-:Y:S01]  /*25f0*/  PRMT R18, R0, 0x7610, R18 ;  /* 0x0000761000127816 */ /* 0x000fe20000000012 */
[----:B------:R-:W-:Y:S06]  /*2600*/  BRA `(.L_x_8609) ;  /* 0x0000000c00087947 */ /* 0x000fec0003800000 */
.L_x_8614:
        /* <DEDUP_REMOVED lines=9> */
.L_x_8604:
        /* <DEDUP_REMOVED lines=14> */
.L_x_8618:
        /* <DEDUP_REMOVED lines=9> */
.L_x_8617:
        /* <DEDUP_REMOVED lines=28> */
.L_x_8620:
        /* <DEDUP_REMOVED lines=16> */
.L_x_8619:
[----:B------:R0:W5:Y:S01]  /*2ad0*/  LDG.E.U16 R18, desc[UR36][R4.64] ;  /* 0x0000002404127981 */ /* 0x000162000c1e1500 */
[----:B------:R-:W-:Y:S05]  /*2ae0*/  BRA `(.L_x_8609) ;  /* 0x0000000400d07947 */ /* 0x000fea0003800000 */
.L_x_8616:
        /* <DEDUP_REMOVED lines=13> */
.L_x_8623:
        /* <DEDUP_REMOVED lines=21> */
.L_x_8627:
[----:B------:R-:W-:Y:S05]  /*2d10*/  BSYNC B1 ;  /* 0x0000000000017941 */ /* 0x000fea0003800000 */
.L_x_8626:
[----:B------:R-:W-:Y:S01]  /*2d20*/  LEA R5, R0, 0x3b800000, 0x17 ;  /* 0x3b80000000057811 */ /* 0x000fe200078eb8ff */
[----:B------:R-:W-:-:S05]  /*2d30*/  IMAD.SHL.U32 R0, R3, 0x100000, RZ ;  /* 0x0010000003007824 */ /* 0x000fca00078e00ff */
[----:B------:R-:W-:-:S07]  /*2d40*/  LOP3.LUT R0, R5, R0, R6, 0xfe, !PT ;  /* 0x0000000005007212 */ /* 0x000fce00078efe06 */
.L_x_8625:
[----:B------:R-:W-:Y:S05]  /*2d50*/  BSYNC B0 ;  /* 0x0000000000007941 */ /* 0x000fea0003800000 */
.L_x_8624:
[----:B------:R-:W-:-:S04]  /*2d60*/  F2FP.BF16.F32.PACK_AB R0, RZ, R0 ;  /* 0x00000000ff00723e */ /* 0x000fc800000010ff */
[----:B------:R-:W-:Y:S01]  /*2d70*/  PRMT R18, R0, 0x7610, R18 ;  /* 0x0000761000127816 */ /* 0x000fe20000000012 */
[----:B------:R-:W-:Y:S06]  /*2d80*/  BRA `(.L_x_8609) ;  /* 0x0000000400287947 */ /* 0x000fec0003800000 */
.L_x_8622:
        /* <DEDUP_REMOVED lines=21> */
.L_x_8631:
[----:B------:R-:W-:Y:S05]  /*2ee0*/  BSYNC B1 ;  /* 0x0000000000017941 */ /* 0x000fea0003800000 */
.L_x_8630:
[----:B------:R-:W-:Y:S01]  /*2ef0*/  LEA R5, R0, 0x37800000, 0x17 ;  /* 0x3780000000057811 */ /* 0x000fe200078eb8ff */
[----:B------:R-:W-:-:S05]  /*2f00*/  IMAD.SHL.U32 R0, R3, 0x200000, RZ ;  /* 0x0020000003007824 */ /* 0x000fca00078e00ff */
[----:B------:R-:W-:-:S07]  /*2f10*/  LOP3.LUT R0, R5, R0, R6, 0xfe, !PT ;  /* 0x0000000005007212 */ /* 0x000fce00078efe06 */
.L_x_8629:
[----:B------:R-:W-:Y:S05]  /*2f20*/  BSYNC B0 ;  /* 0x0000000000007941 */ /* 0x000fea0003800000 */
.L_x_8628:
[----:B------:R-:W-:-:S04]  /*2f30*/  F2FP.BF16.F32.PACK_AB R0, RZ, R0 ;  /* 0x00000000ff00723e */ /* 0x000fc800000010ff */
[----:B------:R-:W-:Y:S01]  /*2f40*/  PRMT R18, R0, 0x7610, R18 ;  /* 0x0000761000127816 */ /* 0x000fe20000000012 */
[----:B------:R-:W-:Y:S06]  /*2f50*/  BRA `(.L_x_8609) ;  /* 0x0000000000b47947 */ /* 0x000fec0003800000 */
.L_x_8621:
        /* <DEDUP_REMOVED lines=14> */
.L_x_8635:
[----:B------:R-:W-:Y:S05]  /*3040*/  BSYNC B0 ;  /* 0x0000000000007941 */ /* 0x000fea0003800000 */
.L_x_8634:
[----:B------:R-:W-:-:S04]  /*3050*/  F2FP.BF16.F32.PACK_AB R0, RZ, R0 ;  /* 0x00000000ff00723e */ /* 0x000fc800000010ff */
[----:B------:R-:W-:Y:S01]  /*3060*/  PRMT R18, R0, 0x7610, R18 ;  /* 0x0000761000127816 */ /* 0x000fe20000000012 */
[----:B------:R-:W-:Y:S06]  /*3070*/  BRA `(.L_x_8609) ;  /* 0x00000000006c7947 */ /* 0x000fec0003800000 */
.L_x_8608:
        /* <DEDUP_REMOVED lines=16> */
.L_x_8636:
[----:B------:R-:W-:Y:S01]  /*3180*/  PRMT R18, RZ, 0x7610, R18 ;  /* 0x00007610ff127816 */ /* 0x000fe20000000012 */
[----:B------:R-:W-:Y:S06]  /*3190*/  BRA `(.L_x_8609) ;  /* 0x0000000000247947 */ /* 0x000fec0003800000 */
.L_x_8633:
[----:B------:R-:W2:Y:S02]  /*31a0*/  LDG.E.64 R4, desc[UR36][R4.64] ;  /* 0x0000002404047981 */ /* 0x000ea4000c1e1b00 */
[----:B--2---:R-:W0:Y:S02]  /*31b0*/  I2F.U64 R0, R4 ;  /* 0x0000000400007312 */ /* 0x004e240000301000 */
[----:B0-----:R-:W-:-:S04]  /*31c0*/  F2FP.BF16.F32.PACK_AB R0, RZ, R0 ;  /* 0x00000000ff00723e */ /* 0x001fc800000010ff */
[----:B------:R-:W-:Y:S01]  /*31d0*/  PRMT R18, R0, 0x7610, R18 ;  /* 0x0000761000127816 */ /* 0x000fe20000000012 */
[----:B------:R-:W-:Y:S06]  /*31e0*/  BRA `(.L_x_8609) ;  /* 0x0000000000107947 */ /* 0x000fec0003800000 */
.L_x_8632:
[----:B------:R-:W2:Y:S02]  /*31f0*/  LDG.E R4, desc[UR36][R4.64] ;  /* 0x0000002404047981 */ /* 0x000ea4000c1e1900 */
[----:B--2---:R-:W-:-:S04]  /*3200*/  I2FP.F32.U32 R0, R4 ;  /* 0x0000000400007245 */ /* 0x004fc80000201000 */
[----:B------:R-:W-:-:S04]  /*3210*/  F2FP.BF16.F32.PACK_AB R0, RZ, R0 ;  /* 0x00000000ff00723e */ /* 0x000fc800000010ff */
[----:B------:R-:W-:-:S07]  /*3220*/  PRMT R18, R0, 0x7610, R18 ;  /* 0x0000761000127816 */ /* 0x000fce0000000012 */
.L_x_8609:
        /* <DEDUP_REMOVED lines=19> */
.L_x_8640:
[----:B------:R-:W2:Y:S02]  /*3360*/  LDG.E.U8 R4, desc[UR36][R4.64] ;  /* 0x0000002404047981 */ /* 0x000ea4000c1e1100 */
[----:B--2---:R-:W-:Y:S01]  /*3370*/  ISETP.NE.AND P0, PT, R4, RZ, PT ;  /* 0x000000ff0400720c */ /* 0x004fe20003f05270 */
[----:B------:R-:W-:-:S12]  /*3380*/  BRA `(.L_x_8642) ;  /* 0x0000000c00747947 */ /* 0x000fd80003800000 */
.L_x_8639:
        /* <DEDUP_REMOVED lines=10> */
.L_x_8644:
[----:B------:R-:W2:Y:S02]  /*3430*/  LDG.E R4, desc[UR36][R4.64] ;  /* 0x0000002404047981 */ /* 0x000ea4000c1e1900 */
[----:B--2---:R-:W-:Y:S01]  /*3440*/  ISETP.NE.AND P0, PT, R4, RZ, PT ;  /* 0x000000ff0400720c */ /* 0x004fe20003f05270 */
[----:B------:R-:W-:-:S12]  /*3450*/  BRA `(.L_x_8642) ;  /* 0x0000000c00407947 */ /* 0x000fd80003800000 */
.L_x_8643:
[----:B------:R-:W2:Y:S02]  /*3460*/  LDG.E.U16 R4, desc[UR36][R4.64] ;  /* 0x0000002404047981 */ /* 0x000ea4000c1e1500 */
[----:B--2---:R-:W-:Y:S01]  /*3470*/  ISETP.NE.AND P0, PT, R4, RZ, PT ;  /* 0x000000ff0400720c */ /* 0x004fe20003f05270 */
[----:B------:R-:W-:-:S12]  /*3480*/  BRA `(.L_x_8642) ;  /* 0x0000000c00347947 */ /* 0x000fd80003800000 */
.L_x_8638:
        /* <DEDUP_REMOVED lines=9> */
.L_x_8646:
[----:B------:R-:W2:Y:S02]  /*3520*/  LDG.E.U16 R0, desc[UR36][R4.64] ;  /* 0x0000002404007981 */ /* 0x000ea4000c1e1500 */
[----:B--2---:R-:W-:-:S05]  /*3530*/  HADD2.F32 R0, -RZ, R0.H0_H0 ;  /* 0x20000000ff007230 */ /* 0x004fca0000004100 */
[----:B------:R-:W-:Y:S01]  /*3540*/  FSETP.NEU.FTZ.AND P0, PT, R0, RZ, PT ;  /* 0x000000ff0000720b */ /* 0x000fe20003f1d000 */
[----:B------:R-:W-:-:S12]  /*3550*/  BRA `(.L_x_8642) ;  /* 0x0000000c00007947 */ /* 0x000fd80003800000 */
.L_x_8645:
        /* <DEDUP_REMOVED lines=11> */
.L_x_8648:
        /* <DEDUP_REMOVED lines=10> */
.L_x_8647:
[----:B------:R-:W2:Y:S02]  /*36b0*/  LDG.E.64 R4, desc[UR36][R4.64] ;  /* 0x0000002404047981 */ /* 0x000ea4000c1e1b00 */
[----:B--2---:R-:W-:Y:S01]  /*36c0*/  DSETP.NEU.AND P0, PT, R4, RZ, PT ;  /* 0x000000ff0400722a */ /* 0x004fe20003f0d000 */
[----:B------:R-:W-:-:S13]  /*36d0*/  BRA `(.L_x_8642) ;  /* 0x0000000800a07947 */ /* 0x000fda0003800000 */
.L_x_8637:
        /* <DEDUP_REMOVED lines=11> */
.L_x_8651:
[----:B------:R-:W2:Y:S02]  /*3790*/  LDG.E.128 R4, desc[UR36][R4.64] ;  /* 0x0000002404047981 */ /* 0x000ea4000c1e1d00 */
[----:B--2---:R-:W-:-:S06]  /*37a0*/  DSETP.NEU.AND P0, PT, R6, RZ, PT ;  /* 0x000000ff0600722a */ /* 0x004fcc0003f0d000 */
[----:B------:R-:W-:Y:S01]  /*37b0*/  DSETP.NEU.OR P0, PT, R4, RZ, P0 ;  /* 0x000000ff0400722a */ /* 0x000fe2000070d400 */
[----:B------:R-:W-:-:S13]  /*37c0*/  BRA `(.L_x_8642) ;  /* 0x0000000800647947 */ /* 0x000fda0003800000 */
.L_x_8650:
        /* <DEDUP_REMOVED lines=27> */
.L_x_8653:
        /* <DEDUP_REMOVED lines=14> */
.L_x_8652:
[----:B------:R-:W2:Y:S02]  /*3a60*/  LDG.E.U16 R0, desc[UR36][R4.64] ;  /* 0x0000002404007981 */ /* 0x000ea4000c1e1500 */
[----:B--2---:R-:W-:-:S05]  /*3a70*/  IMAD.U32 R0, R0, 0x10000, RZ ;  /* 0x0001000000007824 */ /* 0x004fca00078e00ff */
[----:B------:R-:W-:Y:S01]  /*3a80*/  FSETP.NEU.FTZ.AND P0, PT, R0, RZ, PT ;  /* 0x000000ff0000720b */ /* 0x000fe20003f1d000 */
[----:B------:R-:W-:-:S12]  /*3a90*/  BRA `(.L_x_8642) ;  /* 0x0000000400b07947 */ /* 0x000fd80003800000 */
.L_x_8649:
        /* <DEDUP_REMOVED lines=11> */
.L_x_8656:
        /* <DEDUP_REMOVED lines=21> */
.L_x_8660:
[----:B------:R-:W-:Y:S05]  /*3ca0*/  BSYNC B1 ;  /* 0x0000000000017941 */ /* 0x000fea0003800000 */
.L_x_8659:
[----:B------:R-:W-:Y:S01]  /*3cb0*/  LEA R5, R0, 0x3b800000, 0x17 ;  /* 0x3b80000000057811 */ /* 0x000fe200078eb8ff */
[----:B------:R-:W-:-:S05]  /*3cc0*/  IMAD.SHL.U32 R0, R3, 0x100000, RZ ;  /* 0x0010000003007824 */ /* 0x000fca00078e00ff */
[----:B------:R-:W-:-:S07]  /*3cd0*/  LOP3.LUT R0, R5, R0, R6, 0xfe, !PT ;  /* 0x0000000005007212 */ /* 0x000fce00078efe06 */
.L_x_8658:
[----:B------:R-:W-:Y:S05]  /*3ce0*/  BSYNC B0 ;  /* 0x0000000000007941 */ /* 0x000fea0003800000 */
.L_x_8657:
[----:B------:R-:W-:Y:S01]  /*3cf0*/  FSETP.NEU.FTZ.AND P0, PT, R0, RZ, PT ;  /* 0x000000ff0000720b */ /* 0x000fe20003f1d000 */
[----:B------:R-:W-:-:S12]  /*3d00*/  BRA `(.L_x_8642) ;  /* 0x0000000400147947 */ /* 0x000fd80003800000 */
.L_x_8655:
        /* <DEDUP_REMOVED lines=21> */
.L_x_8664:
[----:B------:R-:W-:Y:S05]  /*3e60*/  BSYNC B1 ;  /* 0x0000000000017941 */ /* 0x000fea0003800000 */
.L_x_8663:
[----:B------:R-:W-:Y:S01]  /*3e70*/  LEA R5, R0, 0x37800000, 0x17 ;  /* 0x3780000000057811 */ /* 0x000fe200078eb8ff */
[----:B------:R-:W-:-:S05]  /*3e80*/  IMAD.SHL.U32 R0, R3, 0x200000, RZ ;  /* 0x0020000003007824 */ /* 0x000fca00078e00ff */
[----:B------:R-:W-:-:S07]  /*3e90*/  LOP3.LUT R0, R5, R0, R6, 0xfe, !PT ;  /* 0x0000000005007212 */ /* 0x000fce00078efe06 */
.L_x_8662:
[----:B------:R-:W-:Y:S05]  /*3ea0*/  BSYNC B0 ;  /* 0x0000000000007941 */ /* 0x000fea0003800000 */
.L_x_8661:
[----:B------:R-:W-:Y:S01]  /*3eb0*/  FSETP.NEU.FTZ.AND P0, PT, R0, RZ, PT ;  /* 0x000000ff0000720b */ /* 0x000fe20003f1d000 */
[----:B------:R-:W-:-:S12]  /*3ec0*/  BRA `(.L_x_8642) ;  /* 0x0000000000a47947 */ /* 0x000fd80003800000 */
.L_x_8654:
        /* <DEDUP_REMOVED lines=14> */
.L_x_8668:
[----:B------:R-:W-:Y:S05]  /*3fb0*/  BSYNC B0 ;  /* 0x0000000000007941 */ /* 0x000fea0003800000 */
.L_x_8667:
[----:B------:R-:W-:Y:S01]  /*3fc0*/  FSETP.NEU.FTZ.AND P0, PT, R0, RZ, PT ;  /* 0x000000ff0000720b */ /* 0x000fe20003f1d000 */
[----:B------:R-:W-:-:S12]  /*3fd0*/  BRA `(.L_x_8642) ;  /* 0x0000000000607947 */ /* 0x000fd80003800000 */
.L_x_8641:
        /* <DEDUP_REMOVED lines=16> */
.L_x_8669:
[----:B------:R-:W-:Y:S01]  /*40e0*/  PLOP3.LUT P0, PT, PT, PT, PT, 0x8, 0x0 ;  /* 0x000000000000781c */ /* 0x000fe20003f0e170 */
[----:B------:R-:W-:-:S12]  /*40f0*/  BRA `(.L_x_8642) ;  /* 0x0000000000187947 */ /* 0x000fd80003800000 */
.L_x_8666:
[----:B------:R-:W2:Y:S02]  /*4100*/  LDG.E.64 R4, desc[UR36][R4.64] ;  /* 0x0000002404047981 */ /* 0x000ea4000c1e1b00 */
[----:B--2---:R-:W-:-:S04]  /*4110*/  ISETP.NE.U32.AND P0, PT, R4, RZ, PT ;  /* 0x000000ff0400720c */ /* 0x004fc80003f05070 */
[----:B------:R-:W-:Y:S01]  /*4120*/  ISETP.NE.AND.EX P0, PT, R5, RZ, PT, P0 ;  /* 0x000000ff0500720c */ /* 0x000fe20003f05300 */
[----:B------:R-:W-:-:S12]  /*4130*/  BRA `(.L_x_8642) ;  /* 0x0000000000087947 */ /* 0x000fd80003800000 */
.L_x_8665:
[----:B------:R-:W2:Y:S02]  /*4140*/  LDG.E R4, desc[UR36][R4.64] ;  /* 0x0000002404047981 */ /* 0x000ea4000c1e1900 */
[----:B--2---:R-:W-:-:S13]  /*4150*/  ISETP.NE.AND P0, PT, R4, RZ, PT ;  /* 0x000000ff0400720c */ /* 0x004fda0003f05270 */
.L_x_8642:
[----:B------:R-:W-:Y:S01]  /*4160*/  SEL R0, RZ, 0x1, !P0 ;  /* 0x00000001ff007807 */ /* 0x000fe20004000000 */
[----:B------:R-:W-:-:S03]  /*4170*/  VIADD R17, R17, 0x80 ;  /* 0x0000008011117836 */ /* 0x000fc60000000000 */
[----:B------:R-:W-:-:S07]  /*4180*/  PRMT R26, R26, 0x5410, R0 ;  /* 0x000054101a1a7816 */ /* 0x000fce0000000000 */
.L_x_8603:
[----:B------:R-:W-:Y:S05]  /*4190*/  BSYNC B6 ;  /* 0x0000000000067941 */ /* 0x000fea0003800000 */
.L_x_8602:
[----:B------:R-:W-:Y:S01]  /*41a0*/  ISETP.GE.AND P0, PT, R17, R22, PT ;  /* 0x000000161100720c */ /* 0x000fe20003f06270 */
[----:B------:R-:W-:Y:S01]  /*41b0*/  BSSY B6, `(.L_x_8670) ;  /* 0x0000208000067945 */ /* 0x000fe20003800000 */
[----:B------:R-:W-:Y:S02]  /*41c0*/  PRMT R27, RZ, 0x7610, R27 ;  /* 0x00007610ff1b7816 */ /* 0x000fe4000000001b */
[----:B------:R-:W-:Y:S02]  /*41d0*/  PRMT R24, RZ, 0x7610, R24 ;  /* 0x00007610ff187816 */ /* 0x000fe40000000018 */
[----:B------:R-:W-:-:S07]  /*41e0*/  PRMT R23, RZ, 0x7610, R23 ;  /* 0x00007610ff177816 */ /* 0x000fce0000000017 */
        /* <DEDUP_REMOVED lines=23> */
.L_x_8675:
[----:B------:R-:W2:Y:S02]  /*4360*/  LDG.E.U8 R4, desc[UR36][R4.64] ;  /* 0x0000002404047981 */ /* 0x000ea4000c1e1100 */
[----:B--2---:R-:W-:-:S04]  /*4370*/  I2FP.F32.U32 R0, R4 ;  /* 0x0000000400007245 */ /* 0x004fc80000201000 */
[----:B------:R-:W-:-:S04]  /*4380*/  F2FP.BF16.F32.PACK_AB R0, RZ, R0 ;  /* 0x00000000ff00723e */ /* 0x000fc800000010ff */
[----:B------:R-:W-:Y:S01]  /*4390*/  PRMT R23, R0, 0x7610, R23 ;  /* 0x0000761000177816 */ /* 0x000fe20000000017 */
[----:B------:R-:W-:Y:S06]  /*43a0*/  BRA `(.L_x_8677) ;  /* 0x0000000c00c87947 */ /* 0x000fec0003800000 */
.L_x_8674:
        /* <DEDUP_REMOVED lines=11> */
.L_x_8679:
[----:B------:R-:W2:Y:S02]  /*4460*/  LDG.E R4, desc[UR36][R4.64] ;  /* 0x0000002404047981 */ /* 0x000ea4000c1e1900 */
[----:B--2---:R-:W-:-:S04]  /*4470*/  I2FP.F32.S32 R0, R4 ;  /* 0x0000000400007245 */ /* 0x004fc80000201400 */
[----:B------:R-:W-:-:S04]  /*4480*/  F2FP.BF16.F32.PACK_AB R0, RZ, R0 ;  /* 0x00000000ff00723e */ /* 0x000fc800000010ff */
[----:B------:R-:W-:Y:S01]  /*4490*/  PRMT R23, R0, 0x7610, R23 ;  /* 0x0000761000177816 */ /* 0x000fe20000000017 */
[----:B------:R-:W-:Y:S06]  /*44a0*/  BRA `(.L_x_8677) ;  /* 0x0000000c00887947 */ /* 0x000fec0003800000 */
.L_x_8678:
[----:B------:R-:W2:Y:S02]  /*44b0*/  LDG.E.U16 R4, desc[UR36][R4.64] ;  /* 0x0000002404047981 */ /* 0x000ea4000c1e1500 */
[----:B--2---:R-:W0:Y:S02]  /*44c0*/  I2F.S16 R0, R4 ;  /* 0x0000000400007306 */ /* 0x004e240000101400 */
[----:B0-----:R-:W-:-:S04]  /*44d0*/  F2FP.BF16.F32.PACK_AB R0, RZ, R0 ;  /* 0x00000000ff00723e */ /* 0x001fc800000010ff */
[----:B------:R-:W-:Y:S01]  /*44e0*/  PRMT R23, R0, 0x7610, R23 ;  /* 0x0000761000177816 */ /* 0x000fe20000000017 */
[----:B------:R-:W-:Y:S06]  /*44f0*/  BRA `(.L_x_8677) ;  /* 0x0000000c00747947 */ /* 0x000fec0003800000 */
.L_x_8673:
        /* <DEDUP_REMOVED lines=9> */
.L_x_8681:
[----:B------:R-:W2:Y:S02]  /*4590*/  LDG.E.U16 R0, desc[UR36][R4.64] ;  /* 0x0000002404007981 */ /* 0x000ea4000c1e1500 */
[----:B--2---:R-:W-:-:S05]  /*45a0*/  HADD2.F32 R0, -RZ, R0.H0_H0 ;  /* 0x20000000ff007230 */ /* 0x004fca0000004100 */
[----:B------:R-:W-:-:S04]  /*45b0*/  F2FP.BF16.F32.PACK_AB R0, RZ, R0 ;  /* 0x00000000ff00723e */ /* 0x000fc800000010ff */
[----:B------:R-:W-:Y:S01]  /*45c0*/  PRMT R23, R0, 0x7610, R23 ;  /* 0x0000761000177816 */ /* 0x000fe20000000017 */
[----:B------:R-:W-:Y:S06]  /*45d0*/  BRA `(.L_x_8677) ;  /* 0x0000000c003c7947 */ /* 0x000fec0003800000 */
.L_x_8680:
        /* <DEDUP_REMOVED lines=9> */
.L_x_8683:
[----:B------:R-:W2:Y:S02]  /*4670*/  LDG.E.U16 R4, desc[UR36][R4.64] ;  /* 0x0000002404047981 */ /* 0x000ea4000c1e1500 */
[----:B--2---:R-:W-:-:S05]  /*4680*/  HADD2.F32 R0, -RZ, R4.H0_H0 ;  /* 0x20000004ff007230 */ /* 0x004fca0000004100 */
[----:B------:R-:W-:-:S04]  /*4690*/  F2FP.BF16.F32.PACK_AB R0, RZ, R0 ;  /* 0x00000000ff00723e */ /* 0x000fc800000010ff */
[----:B------:R-:W-:Y:S01]  /*46a0*/  PRMT R23, R0, 0x7610, R23 ;  /* 0x0000761000177816 */ /* 0x000fe20000000017 */
[----:B------:R-:W-:Y:S06]  /*46b0*/  BRA `(.L_x_8677) ;  /* 0x0000000c00047947 */ /* 0x000fec0003800000 */
.L_x_8682:
        /* <DEDUP_REMOVED lines=9> */
.L_x_8672:
        /* <DEDUP_REMOVED lines=14> */
.L_x_8686:
        /* <DEDUP_REMOVED lines=9> */
.L_x_8685:
        /* <DEDUP_REMOVED lines=28> */
.L_x_8688:
        /* <DEDUP_REMOVED lines=15> */
.L_x_8687:
[----:B------:R0:W5:Y:S01]  /*4b70*/  LDG.E.U16 R23, desc[UR36][R4.64] ;  /* 0x0000002404177981 */ /* 0x000162000c1e1500 */
[----:B------:R-:W-:Y:S05]  /*4b80*/  BRA `(.L_x_8677) ;  /* 0x0000000400d07947 */ /* 0x000fea0003800000 */
.L_x_8684:
        /* <DEDUP_REMOVED lines=13> */
.L_x_8691:
        /* <DEDUP_REMOVED lines=21> */
.L_x_8695:
[----:B------:R-:W-:Y:S05]  /*4db0*/  BSYNC B1 ;  /* 0x0000000000017941 */ /* 0x000fea0003800000 */
.L_x_8694:
[----:B------:R-:W-:Y:S01]  /*4dc0*/  LEA R5, R0, 0x3b800000, 0x17 ;  /* 0x3b80000000057811 */ /* 0x000fe200078eb8ff */
[----:B------:R-:W-:-:S05]  /*4dd0*/  IMAD.SHL.U32 R0, R3, 0x100000, RZ ;  /* 0x0010000003007824 */ /* 0x000fca00078e00ff */
[----:B------:R-:W-:-:S07]  /*4de0*/  LOP3.LUT R0, R5, R0, R6, 0xfe, !PT ;  /* 0x0000000005007212 */ /* 0x000fce00078efe06 */
.L_x_8693:
[----:B------:R-:W-:Y:S05]  /*4df0*/  BSYNC B0 ;  /* 0x0000000000007941 */ /* 0x000fea0003800000 */
.L_x_8692:
[----:B------:R-:W-:-:S04]  /*4e00*/  F2FP.BF16.F32.PACK_AB R0, RZ, R0 ;  /* 0x00000000ff00723e */ /* 0x000fc800000010ff */
[----:B------:R-:W-:Y:S01]  /*4e10*/  PRMT R23, R0, 0x7610, R23 ;  /* 0x0000761000177816 */ /* 0x000fe20000000017 */
[----:B------:R-:W-:Y:S06]  /*4e20*/  BRA `(.L_x_8677) ;  /* 0x0000000400287947 */ /* 0x000fec0003800000 */
.L_x_8690:
        /* <DEDUP_REMOVED lines=21> */
.L_x_8699:
[----:B------:R-:W-:Y:S05]  /*4f80*/  BSYNC B1 ;  /* 0x0000000000017941 */ /* 0x000fea0003800000 */
.L_x_8698:
[----:B------:R-:W-:Y:S01]  /*4f90*/  LEA R5, R0, 0x37800000, 0x17 ;  /* 0x3780000000057811 */ /* 0x000fe200078eb8ff */
[----:B------:R-:W-:-:S05]  /*4fa0*/  IMAD.SHL.U32 R0, R3, 0x200000, RZ ;  /* 0x0020000003007824 */ /* 0x000fca00078e00ff */
[----:B------:R-:W-:-:S07]  /*4fb0*/  LOP3.LUT R0, R5, R0, R6, 0xfe, !PT ;  /* 0x0000000005007212 */ /* 0x000fce00078efe06 */
.L_x_8697:
[----:B------:R-:W-:Y:S05]  /*4fc0*/  BSYNC B0 ;  /* 0x0000000000007941 */ /* 0x000fea0003800000 */
.L_x_8696:
[----:B------:R-:W-:-:S04]  /*4fd0*/  F2FP.BF16.F32.PACK_AB R0, RZ, R0 ;  /* 0x00000000ff00723e */ /* 0x000fc800000010ff */
[----:B------:R-:W-:Y:S01]  /*4fe0*/  PRMT R23, R0, 0x7610, R23 ;  /* 0x0000761000177816 */ /* 0x000fe20000000017 */
[----:B------:R-:W-:Y:S06]  /*4ff0*/  BRA `(.L_x_8677) ;  /* 0x0000000000b47947 */ /* 0x000fec0003800000 */
.L_x_8689:
        /* <DEDUP_REMOVED lines=14> */
.L_x_8703:
[----:B------:R-:W-:Y:S05]  /*50e0*/  BSYNC B0 ;  /* 0x0000000000007941 */ /* 0x000fea0003800000 */
.L_x_8702:
[----:B------:R-:W-:-:S04]  /*50f0*/  F2FP.BF16.F32.PACK_AB R0, RZ, R0 ;  /* 0x00000000ff00723e */ /* 0x000fc800000010ff */
[----:B------:R-:W-:Y:S01]  /*5100*/  PRMT R23, R0, 0x7610, R23 ;  /* 0x0000761000177816 */ /* 0x000fe20000000017 */
[----:B------:R-:W-:Y:S06]  /*5110*/  BRA `(.L_x_8677) ;  /* 0x00000000006c7947 */ /* 0x000fec0003800000 */
.L_x_8676:
        /* <DEDUP_REMOVED lines=16> */
.L_x_8704:
[----:B------:R-:W-:Y:S01]  /*5220*/  PRMT R23, RZ, 0x7610, R23 ;  /* 0x00007610ff177816 */ /* 0x000fe20000000017 */
[----:B------:R-:W-:Y:S06]  /*5230*/  BRA `(.L_x_8677) ;  /* 0x0000000000247947 */ /* 0x000fec0003800000 */
.L_x_8701:
[----:B------:R-:W2:Y:S02]  /*5240*/  LDG.E.64 R4, desc[UR36][R4.64] ;  /* 0x0000002404047981 */ /* 0x000ea4000c1e1b00 */
[----:B--2---:R-:W0:Y:S02]  /*5250*/  I2F.U64 R0, R4 ;  /* 0x0000000400007312 */ /* 0x004e240000301000 */
[----:B0-----:R-:W-:-:S04]  /*5260*/  F2FP.BF16.F32.PACK_AB R0, RZ, R0 ;  /* 0x00000000ff00723e */ /* 0x001fc800000010ff */
[----:B------:R-:W-:Y:S01]  /*5270*/  PRMT R23, R0, 0x7610, R23 ;  /* 0x0000761000177816 */ /* 0x000fe20000000017 */
[----:B------:R-:W-:Y:S06]  /*5280*/  BRA `(.L_x_8677) ;  /* 0x0000000000107947 */ /* 0x000fec0003800000 */
.L_x_8700:
[----:B------:R-:W2:Y:S02]  /*5290*/  LDG.E R4, desc[UR36][R4.64] ;  /* 0x0000002404047981 */ /* 0x000ea4000c1e1900 */
[----:B--2---:R-:W-:-:S04]  /*52a0*/  I2FP.F32.U32 R0, R4 ;  /* 0x0000000400007245 */ /* 0x004fc80000201000 */
[----:B------:R-:W-:-:S04]  /*52b0*/  F2FP.BF16.F32.PACK_AB R0, RZ, R0 ;  /* 0x00000000ff00723e */ /* 0x000fc800000010ff */
[----:B------:R-:W-:-:S07]  /*52c0*/  PRMT R23, R0, 0x7610, R23 ;  /* 0x0000761000177816 */ /* 0x000fce0000000017 */
.L_x_8677:
[----:B------:R-:W1:Y:S01]  /*52d0*/  LDC.U8 R3, c[0x0][0x245] ;  /* 0x00009140ff037b82 */ /* 0x000e620000000000 */
[----:B------:R-:W-:Y:S02]  /*52e0*/  ULDC UR4, c[0x0][0x24c] ;  /* 0x0000930000047ab9 */ /* 0x000fe40000000800 */
[----:B------:R-:W-:-:S05]  /*52f0*/  IMAD R25, R25, UR4, RZ ;  /* 0x0000000419197c24 */ /* 0x000fca000f8e02ff */
[----:B0-----:R-:W0:Y:S01]  /*5300*/  LDC.64 R4, c[0x0][0x238] ;  /* 0x00008e00ff047b82 */ /* 0x001e220000000a00 */
        /* <DEDUP_REMOVED lines=16> */
.L_x_8708:
[----:B------:R-:W2:Y:S02]  /*5410*/  LDG.E.U8 R4, desc[UR36][R4.64] ;  /* 0x0000002404047981 */ /* 0x000ea4000c1e1100 */
[----:B--2---:R-:W-:Y:S01]  /*5420*/  ISETP.NE.AND P0, PT, R4, RZ, PT ;  /* 0x000000ff0400720c */ /* 0x004fe20003f05270 */
[----:B------:R-:W-:-:S12]  /*5430*/  BRA `(.L_x_8710) ;  /* 0x0000000c00747947 */ /* 0x000fd80003800000 */
.L_x_8707:
        /* <DEDUP_REMOVED lines=10> */
.L_x_8712:
[----:B------:R-:W2:Y:S02]  /*54e0*/  LDG.E R4, desc[UR36][R4.64] ;  /* 0x0000002404047981 */ /* 0x000ea4000c1e1900 */
[----:B--2---:R-:W-:Y:S01]  /*54f0*/  ISETP.NE.AND P0, PT, R4, RZ, PT ;  /* 0x000000ff0400720c */ /* 0x004fe20003f05270 */
[----:B------:R-:W-:-:S12]  /*5500*/  BRA `(.L_x_8710) ;  /* 0x0000000c00407947 */ /* 0x000fd80003800000 */
.L_x_8711:
[----:B------:R-:W2:Y:S02]  /*5510*/  LDG.E.U16 R4, desc[UR36][R4.64] ;  /* 0x0000002404047981 */ /* 0x000ea4000c1e1500 */
[----:B--2---:R-:W-:Y:S01]  /*5520*/  ISETP.NE.AND P0, PT, R4, RZ, PT ;  /* 0x000000ff0400720c */ /* 0x004fe20003f05270 */
[----:B------:R-:W-:-:S12]  /*5530*/  BRA `(.L_x_8710) ;  /* 0x0000000c00347947 */ /* 0x000fd80003800000 */
.L_x_8706:
        /* <DEDUP_REMOVED lines=9> */
.L_x_8714:
[----:B------:R-:W2:Y:S02]  /*55d0*/  LDG.E.U16 R0, desc[UR36][R4.64] ;  /* 0x0000002404007981 */ /* 0x000ea4000c1e1500 */
[----:B--2---:R-:W-:-:S05]  /*55e0*/  HADD2.F32 R0, -RZ, R0.H0_H0 ;  /* 0x20000000ff007230 */ /* 0x004fca0000004100 */
[----:B------:R-:W-:Y:S01]  /*55f0*/  FSETP.NEU.FTZ.AND P0, PT, R0, RZ, PT ;  /* 0x000000ff0000720b */ /* 0x000fe20003f1d000 */
[----:B------:R-:W-:-:S12]  /*5600*/  BRA `(.L_x_8710) ;  /* 0x0000000c00007947 */ /* 0x000fd80003800000 */
.L_x_8713:
        /* <DEDUP_REMOVED lines=11> */
.L_x_8716:
        /* <DEDUP_REMOVED lines=10> */
.L_x_8715:
[----:B------:R-:W2:Y:S02]  /*5760*/  LDG.E.64 R4, desc[UR36][R4.64] ;  /* 0x0000002404047981 */ /* 0x000ea4000c1e1b00 */
[----:B--2---:R-:W-:Y:S01]  /*5770*/  DSETP.NEU.AND P0, PT, R4, RZ, PT ;  /* 0x000000ff0400722a */ /* 0x004fe20003f0d000 */
[----:B------:R-:W-:-:S13]  /*5780*/  BRA `(.L_x_8710) ;  /* 0x0000000800a07947 */ /* 0x000fda0003800000 */
.L_x_8705:
        /* <DEDUP_REMOVED lines=11> */
.L_x_8719:
[----:B------:R-:W2:Y:S02]  /*5840*/  LDG.E.128 R4, desc[UR36][R4.64] ;  /* 0x0000002404047981 */ /* 0x000ea4000c1e1d00 */
[----:B--2---:R-:W-:-:S06]  /*5850*/  DSETP.NEU.AND P0, PT, R6, RZ, PT ;  /* 0x000000ff0600722a */ /* 0x004fcc0003f0d000 */
[----:B------:R-:W-:Y:S01]  /*5860*/  DSETP.NEU.OR P0, PT, R4, RZ, P0 ;  /* 0x000000ff0400722a */ /* 0x000fe2000070d400 */
[----:B------:R-:W-:-:S13]  /*5870*/  BRA `(.L_x_8710) ;  /* 0x0000000800647947 */ /* 0x000fda0003800000 */
.L_x_8718:
        /* <DEDUP_REMOVED lines=27> */
.L_x_8721:
        /* <DEDUP_REMOVED lines=14> */
.L_x_8720:
[----:B------:R-:W2:Y:S02]  /*5b10*/  LDG.E.U16 R0, desc[UR36][R4.64] ;  /* 0x0000002404007981 */ /* 0x000ea4000c1e1500 */
[----:B--2---:R-:W-:-:S05]  /*5b20*/  IMAD.U32 R0, R0, 0x10000, RZ ;  /* 0x0001000000007824 */ /* 0x004fca00078e00ff */
[----:B------:R-:W-:Y:S01]  /*5b30*/  FSETP.NEU.FTZ.AND P0, PT, R0, RZ, PT ;  /* 0x000000ff0000720b */ /* 0x000fe20003f1d000 */
[----:B------:R-:W-:-:S12]  /*5b40*/  BRA `(.L_x_8710) ;  /* 0x0000000400b07947 */ /* 0x000fd80003800000 */
.L_x_8717:
        /* <DEDUP_REMOVED lines=11> */
.L_x_8724:
        /* <DEDUP_REMOVED lines=21> */
.L_x_8728:
[----:B------:R-:W-:Y:S05]  /*5d50*/  BSYNC B1 ;  /* 0x0000000000017941 */ /* 0x000fea0003800000 */
.L_x_8727:
[----:B------:R-:W-:Y:S01]  /*5d60*/  LEA R5, R0, 0x3b800000, 0x17 ;  /* 0x3b80000000057811 */ /* 0x000fe200078eb8ff */
[----:B------:R-:W-:-:S05]  /*5d70*/  IMAD.SHL.U32 R0, R3, 0x100000, RZ ;  /* 0x0010000003007824 */ /* 0x000fca00078e00ff */
[----:B------:R-:W-:-:S07]  /*5d80*/  LOP3.LUT R0, R5, R0, R6, 0xfe, !PT ;  /* 0x0000000005007212 */ /* 0x000fce00078efe06 */
.L_x_8726:
[----:B------:R-:W-:Y:S05]  /*5d90*/  BSYNC B0 ;  /* 0x0000000000007941 */ /* 0x000fea0003800000 */
.L_x_8725:
[----:B------:R-:W-:Y:S01]  /*5da0*/  FSETP.NEU.FTZ.AND P0, PT, R0, RZ, PT ;  /* 0x000000ff0000720b */ /* 0x000fe20003f1d000 */
[----:B------:R-:W-:-:S12]  /*5db0*/  BRA `(.L_x_8710) ;  /* 0x0000000400147947 */ /* 0x000fd80003800000 */
.L_x_8723:
        /* <DEDUP_REMOVED lines=21> */
.L_x_8732:
[----:B------:R-:W-:Y:S05]  /*5f10*/  BSYNC B1 ;  /* 0x0000000000017941 */ /* 0x000fea0003800000 */
.L_x_8731:
[----:B------:R-:W-:Y:S01]  /*5f20*/  LEA R5, R0, 0x37800000, 0x17 ;  /* 0x3780000000057811 */ /* 0x000fe200078eb8ff */
[----:B------:R-:W-:-:S05]  /*5f30*/  IMAD.SHL.U32 R0, R3, 0x200000, RZ ;  /* 0x0020000003007824 */ /* 0x000fca00078e00ff */
[----:B------:R-:W-:-:S07]  /*5f40*/  LOP3.LUT R0, R5, R0, R6, 0xfe, !PT ;  /* 0x0000000005007212 */ /* 0x000fce00078efe06 */
.L_x_8730:
[----:B------:R-:W-:Y:S05]  /*5f50*/  BSYNC B0 ;  /* 0x0000000000007941 */ /* 0x000fea0003800000 */
.L_x_8729:
[----:B------:R-:W-:Y:S01]  /*5f60*/  FSETP.NEU.FTZ.AND P0, PT, R0, RZ, PT ;  /* 0x000000ff0000720b */ /* 0x000fe20003f1d000 */
[----:B------:R-:W-:-:S12]  /*5f70*/  BRA `(.L_x_8710) ;  /* 0x0000000000a47947 */ /* 0x000fd80003800000 */
.L_x_8722:
        /* <DEDUP_REMOVED lines=14> */
.L_x_8736:
[----:B------:R-:W-:Y:S05]  /*6060*/  BSYNC B0 ;  /* 0x0000000000007941 */ /* 0x000fea0003800000 */
.L_x_8735:
[----:B------:R-:W-:Y:S01]  /*6070*/  FSETP.NEU.FTZ.AND P0, PT, R0, RZ, PT ;  /* 0x000000ff0000720b */ /* 0x000fe20003f1d000 */
[----:B------:R-:W-:-:S12]  /*6080*/  BRA `(.L_x_8710) ;  /* 0x0000000000607947 */ /* 0x000fd80003800000 */
.L_x_8709:
        /* <DEDUP_REMOVED lines=16> */
.L_x_8737:
[----:B------:R-:W-:Y:S01]  /*6190*/  PLOP3.LUT P0, PT, PT, PT, PT, 0x8, 0x0 ;  /* 0x000000000000781c */ /* 0x000fe20003f0e170 */
[----:B------:R-:W-:-:S12]  /*61a0*/  BRA `(.L_x_8710) ;  /* 0x0000000000187947 */ /* 0x000fd80003800000 */
.L_x_8734:
[----:B------:R-:W2:Y:S02]  /*61b0*/  LDG.E.64 R4, desc[UR36][R4.64] ;  /* 0x0000002404047981 */ /* 0x000ea4000c1e1b00 */
[----:B--2---:R-:W-:-:S04]  /*61c0*/  ISETP.NE.U32.AND P0, PT, R4, RZ, PT ;  /* 0x000000ff0400720c */ /* 0x004fc80003f05070 */
[----:B------:R-:W-:Y:S01]  /*61d0*/  ISETP.NE.AND.EX P0, PT, R5, RZ, PT, P0 ;  /* 0x000000ff0500720c */ /* 0x000fe20003f05300 */
[----:B------:R-:W-:-:S12]  /*61e0*/  BRA `(.L_x_8710) ;  /* 0x0000000000087947 */ /* 0x000fd80003800000 */
.L_x_8733:
[----:B------:R-:W2:Y:S02]  /*61f0*/  LDG.E R4, desc[UR36][R4.64] ;  /* 0x0000002404047981 */ /* 0x000ea4000c1e1900 */
[----:B--2---:R-:W-:-:S13]  /*6200*/  ISETP.NE.AND P0, PT, R4, RZ, PT ;  /* 0x000000ff0400720c */ /* 0x004fda0003f05270 */
.L_x_8710:
[----:B------:R-:W-:Y:S01]  /*6210*/  SEL R27, RZ, 0x1, !P0 ;  /* 0x00000001ff1b7807 */ /* 0x000fe20004000000 */
[----:B------:R-:W-:-:S07]  /*6220*/  VIADD R17, R17, 0x80 ;  /* 0x0000008011117836 */ /* 0x000fce0000000000 */
.L_x_8671:
[----:B------:R-:W-:Y:S05]  /*6230*/  BSYNC B6 ;  /* 0x0000000000067941 */ /* 0x000fea0003800000 */
.L_x_8670:
        /* <DEDUP_REMOVED lines=26> */
.L_x_8743:
[----:B------:R-:W2:Y:S02]  /*63e0*/  LDG.E.U8 R4, desc[UR36][R4.64] ;  /* 0x0000002404047981 */ /* 0x000ea4000c1e1100 */
[----:B--2---:R-:W-:-:S04]  /*63f0*/  I2FP.F32.U32 R0, R4 ;  /* 0x0000000400007245 */ /* 0x004fc80000201000 */
[----:B------:R-:W-:-:S04]  /*6400*/  F2FP.BF16.F32.PACK_AB R0, RZ, R0 ;  /* 0x00000000ff00723e */ /* 0x000fc800000010ff */
[----:B------:R-:W-:Y:S01]  /*6410*/  PRMT R24, R0, 0x7610, R24 ;  /* 0x0000761000187816 */ /* 0x000fe20000000018 */
[----:B------:R-:W-:Y:S06]  /*6420*/  BRA `(.L_x_8745) ;  /* 0x0000000c00c87947 */ /* 0x000fec0003800000 */
.L_x_8742:
        /* <DEDUP_REMOVED lines=11> */
.L_x_8747:
[----:B------:R-:W2:Y:S02]  /*64e0*/  LDG.E R4, desc[UR36][R4.64] ;  /* 0x0000002404047981 */ /* 0x000ea4000c1e1900 */
[----:B--2---:R-:W-:-:S04]  /*64f0*/  I2FP.F32.S32 R0, R4 ;  /* 0x0000000400007245 */ /* 0x004fc80000201400 */
[----:B------:R-:W-:-:S04]  /*6500*/  F2FP.BF16.F32.PACK_AB R0, RZ, R0 ;  /* 0x00000000ff00723e */ /* 0x000fc800000010ff */
[----:B------:R-:W-:Y:S01]  /*6510*/  PRMT R24, R0, 0x7610, R24 ;  /* 0x0000761000187816 */ /* 0x000fe20000000018 */
[----:B------:R-:W-:Y:S06]  /*6520*/  BRA `(.L_x_8745) ;  /* 0x0000000c00887947 */ /* 0x000fec0003800000 */
.L_x_8746:
[----:B------:R-:W2:Y:S02]  /*6530*/  LDG.E.U16 R4, desc[UR36][R4.64] ;  /* 0x0000002404047981 */ /* 0x000ea4000c1e1500 */
[----:B--2---:R-:W0:Y:S02]  /*6540*/  I2F.S16 R0, R4 ;  /* 0x0000000400007306 */ /* 0x004e240000101400 */
[----:B0-----:R-:W-:-:S04]  /*6550*/  F2FP.BF16.F32.PACK_AB R0, RZ, R0 ;  /* 0x00000000ff00723e */ /* 0x001fc800000010ff */
[----:B------:R-:W-:Y:S01]  /*6560*/  PRMT R24, R0, 0x7610, R24 ;  /* 0x0000761000187816 */ /* 0x000fe20000000018 */
[----:B------:R-:W-:Y:S06]  /*6570*/  BRA `(.L_x_8745) ;  /* 0x0000000c00747947 */ /* 0x000fec0003800000 */
.L_x_8741:
        /* <DEDUP_REMOVED lines=9> */
.L_x_8749:
[----:B------:R-:W2:Y:S02]  /*6610*/  LDG.E.U16 R0, desc[UR36][R4.64] ;  /* 0x0000002404007981 */ /* 0x000ea4000c1e1500 */
[----:B--2---:R-:W-:-:S05]  /*6620*/  HADD2.F32 R0, -RZ, R0.H0_H0 ;  /* 0x20000000ff007230 */ /* 0x004fca0000004100 */
[----:B------:R-:W-:-:S04]  /*6630*/  F2FP.BF16.F32.PACK_AB R0, RZ, R0 ;  /* 0x00000000ff00723e */ /* 0x000fc800000010ff */
[----:B------:R-:W-:Y:S01]  /*6640*/  PRMT R24, R0, 0x7610, R24 ;  /* 0x0000761000187816 */ /* 0x000fe20000000018 */
[----:B------:R-:W-:Y:S06]  /*6650*/  BRA `(.L_x_8745) ;  /* 0x0000000c003c7947 */ /* 0x000fec0003800000 */
.L_x_8748:
        /* <DEDUP_REMOVED lines=9> */
.L_x_8751:
[----:B------:R-:W2:Y:S02]  /*66f0*/  LDG.E.U16 R4, desc[UR36][R4.64] ;  /* 0x0000002404047981 */ /* 0x000ea4000c1e1500 */
[----:B--2---:R-:W-:-:S05]  /*6700*/  HADD2.F32 R0, -RZ, R4.H0_H0 ;  /* 0x20000004ff007230 */ /* 0x004fca0000004100 */
[----:B------:R-:W-:-:S04]  /*6710*/  F2FP.BF16.F32.PACK_AB R0, RZ, R0 ;  /* 0x00000000ff00723e */ /* 0x000fc800000010ff */
[----:B------:R-:W-:Y:S01]  /*6720*/  PRMT R24, R0, 0x7610, R24 ;  /* 0x0000761000187816 */ /* 0x000fe20000000018 */
[----:B------:R-:W-:Y:S06]  /*6730*/  BRA `(.L_x_8745) ;  /* 0x0000000c00047947 */ /* 0x000fec0003800000 */
.L_x_8750:
        /* <DEDUP_REMOVED lines=9> */
.L_x_8740:
        /* <DEDUP_REMOVED lines=14> */
.L_x_8754:
        /* <DEDUP_REMOVED lines=9> */
.L_x_8753:
        /* <DEDUP_REMOVED lines=28> */
.L_x_8756:
        /* <DEDUP_REMOVED lines=15> */
.L_x_8755:
[----:B------:R0:W5:Y:S01]  /*6bf0*/  LDG.E.U16 R24, desc[UR36][R4.64] ;  /* 0x0000002404187981 */ /* 0x000162000c1e1500 */
[----:B------:R-:W-:Y:S05]  /*6c00*/  BRA `(.L_x_8745) ;  /* 0x0000000400d07947 */ /* 0x000fea0003800000 */
.L_x_8752:
        /* <DEDUP_REMOVED lines=13> */
.L_x_8759:
        /* <DEDUP_REMOVED lines=21> */
.L_x_8763:
[----:B------:R-:W-:Y:S05]  /*6e30*/  BSYNC B1 ;  /* 0x0000000000017941 */ /* 0x000fea0003800000 */
.L_x_8762:
[----:B------:R-:W-:Y:S01]  /*6e40*/  LEA R5, R0, 0x3b800000, 0x17 ;  /* 0x3b80000000057811 */ /* 0x000fe200078eb8ff */
[----:B------:R-:W-:-:S05]  /*6e50*/  IMAD.SHL.U32 R0, R3, 0x100000, RZ ;  /* 0x0010000003007824 */ /* 0x000fca00078e00ff */
[----:B------:R-:W-:-:S07]  /*6e60*/  LOP3.LUT R0, R5, R0, R6, 0xfe, !PT ;  /* 0x0000000005007212 */ /* 0x000fce00078efe06 */
.L_x_8761:
[----:B------:R-:W-:Y:S05]  /*6e70*/  BSYNC B0 ;  /* 0x0000000000007941 */ /* 0x000fea0003800000 */
.L_x_8760:
[----:B------:R-:W-:-:S04]  /*6e80*/  F2FP.BF16.F32.PACK_AB R0, RZ, R0 ;  /* 0x00000000ff00723e */ /* 0x000fc800000010ff */
[----:B------:R-:W-:Y:S01]  /*6e90*/  PRMT R24, R0, 0x7610, R24 ;  /* 0x0000761000187816 */ /* 0x000fe20000000018 */
[----:B------:R-:W-:Y:S06]  /*6ea0*/  BRA `(.L_x_8745) ;  /* 0x0000000400287947 */ /* 0x000fec0003800000 */
.L_x_8758:
        /* <DEDUP_REMOVED lines=21> */
.L_x_8767:
[----:B------:R-:W-:Y:S05]  /*7000*/  BSYNC B1 ;  /* 0x0000000000017941 */ /* 0x000fea0003800000 */
.L_x_8766:
[----:B------:R-:W-:Y:S01]  /*7010*/  LEA R5, R0, 0x37800000, 0x17 ;  /* 0x3780000000057811 */ /* 0x000fe200078eb8ff */
[----:B------:R-:W-:-:S05]  /*7020*/  IMAD.SHL.U32 R0, R3, 0x200000, RZ ;  /* 0x0020000003007824 */ /* 0x000fca00078e00ff */
[----:B------:R-:W-:-:S07]  /*7030*/  LOP3.LUT R0, R5, R0, R6, 0xfe, !PT ;  /* 0x0000000005007212 */ /* 0x000fce00078efe06 */
.L_x_8765:
[----:B------:R-:W-:Y:S05]  /*7040*/  BSYNC B0 ;  /* 0x0000000000007941 */ /* 0x000fea0003800000 */
.L_x_8764:
[----:B------:R-:W-:-:S04]  /*7050*/  F2FP.BF16.F32.PACK_AB R0, RZ, R0 ;  /* 0x00000000ff00723e */ /* 0x000fc800000010ff */
[----:B------:R-:W-:Y:S01]  /*7060*/  PRMT R24, R0, 0x7610, R24 ;  /* 0x0000761000187816 */ /* 0x000fe20000000018 */
[----:B------:R-:W-:Y:S06]  /*7070*/  BRA `(.L_x_8745) ;  /* 0x0000000000b47947 */ /* 0x000fec0003800000 */
.L_x_8757:
        /* <DEDUP_REMOVED lines=14> */
.L_x_8771:
[----:B------:R-:W-:Y:S05]  /*7160*/  BSYNC B0 ;  /* 0x0000000000007941 */ /* 0x000fea0003800000 */
.L_x_8770:
[----:B------:R-:W-:-:S04]  /*7170*/  F2FP.BF16.F32.PACK_AB R0, RZ, R0 ;  /* 0x00000000ff00723e */ /* 0x000fc800000010ff */
[----:B------:R-:W-:Y:S01]  /*7180*/  PRMT R24, R0, 0x7610, R24 ;  /* 0x0000761000187816 */ /* 0x000fe20000000018 */
[----:B------:R-:W-:Y:S06]  /*7190*/  BRA `(.L_x_8745) ;  /* 0x00000000006c7947 */ /* 0x000fec0003800000 */
.L_x_8744:
        /* <DEDUP_REMOVED lines=16> */
.L_x_8772:
[----:B------:R-:W-:Y:S01]  /*72a0*/  PRMT R24, RZ, 0x7610, R24 ;  /* 0x00007610ff187816 */ /* 0x000fe20000000018 */
[----:B------:R-:W-:Y:S06]  /*72b0*/  BRA `(.L_x_8745) ;  /* 0x0000000000247947 */ /* 0x000fec0003800000 */
.L_x_8769:
[----:B------:R-:W2:Y:S02]  /*72c0*/  LDG.E.64 R4, desc[UR36][R4.64] ;  /* 0x0000002404047981 */ /* 0x000ea4000c1e1b00 */
[----:B--2---:R-:W0:Y:S02]  /*72d0*/  I2F.U64 R0, R4 ;  /* 0x0000000400007312 */ /* 0x004e240000301000 */
[----:B0-----:R-:W-:-:S04]  /*72e0*/  F2FP.BF16.F32.PACK_AB R0, RZ, R0 ;  /* 0x00000000ff00723e */ /* 0x001fc800000010ff */
[----:B------:R-:W-:Y:S01]  /*72f0*/  PRMT R24, R0, 0x7610, R24 ;  /* 0x0000761000187816 */ /* 0x000fe20000000018 */
[----:B------:R-:W-:Y:S06]  /*7300*/  BRA `(.L_x_8745) ;  /* 0x0000000000107947 */ /* 0x000fec0003800000 */
.L_x_8768:
[----:B------:R-:W2:Y:S02]  /*7310*/  LDG.E R4, desc[UR36][R4.64] ;  /* 0x0000002404047981 */ /* 0x000ea4000c1e1900 */
[----:B--2---:R-:W-:-:S04]  /*7320*/  I2FP.F32.U32 R0, R4 ;  /* 0x0000000400007245 */ /* 0x004fc80000201000 */
[----:B------:R-:W-:-:S04]  /*7330*/  F2FP.BF16.F32.PACK_AB R0, RZ, R0 ;  /* 0x00000000ff00723e */ /* 0x000fc800000010ff */
[----:B------:R-:W-:-:S07]  /*7340*/  PRMT R24, R0, 0x7610, R24 ;  /* 0x0000761000187816 */ /* 0x000fce0000000018 */
.L_x_8745:
        /* <DEDUP_REMOVED lines=20> */
.L_x_8776:
[----:B------:R-:W2:Y:S02]  /*7490*/  LDG.E.U8 R4, desc[UR36][R4.64] ;  /* 0x0000002404047981 */ /* 0x000ea4000c1e1100 */
[----:B--2---:R-:W-:Y:S01]  /*74a0*/  ISETP.NE.AND P0, PT, R4, RZ, PT ;  /* 0x000000ff0400720c */ /* 0x004fe20003f05270 */
[----:B------:R-:W-:-:S12]  /*74b0*/  BRA `(.L_x_8778) ;  /* 0x0000000c00747947 */ /* 0x000fd80003800000 */
.L_x_8775:
        /* <DEDUP_REMOVED lines=10> */
.L_x_8780:
[----:B------:R-:W2:Y:S02]  /*7560*/  LDG.E R4, desc[UR36][R4.64] ;  /* 0x0000002404047981 */ /* 0x000ea4000c1e1900 */
[----:B--2---:R-:W-:Y:S01]  /*7570*/  ISETP.NE.AND P0, PT, R4, RZ, PT ;  /* 0x000000ff0400720c */ /* 0x004fe20003f05270 */
[----:B------:R-:W-:-:S12]  /*7580*/  BRA `(.L_x_8778) ;  /* 0x0000000c00407947 */ /* 0x000fd80003800000 */
.L_x_8779:
[----:B------:R-:W2:Y:S02]  /*7590*/  LDG.E.U16 R4, desc[UR36][R4.64] ;  /* 0x0000002404047981 */ /* 0x000ea4000c1e1500 */
[----:B--2---:R-:W-:Y:S01]  /*75a0*/  ISETP.NE.AND P0, PT, R4, RZ, PT ;  /* 0x000000ff0400720c */ /* 0x004fe20003f05270 */
[----:B------:R-:W-:-:S12]  /*75b0*/  BRA `(.L_x_8778) ;  /* 0x0000000c00347947 */ /* 0x000fd80003800000 */
.L_x_8774:
        /* <DEDUP_REMOVED lines=9> */
.L_x_8782:
[----:B------:R-:W2:Y:S02]  /*7650*/  LDG.E.U16 R0, desc[UR36][R4.64] ;  /* 0x0000002404007981 */ /* 0x000ea4000c1e1500 */
[----:B--2---:R-:W-:-:S05]  /*7660*/  HADD2.F32 R0, -RZ, R0.H0_H0 ;  /* 0x20000000ff007230 */ /* 0x004fca0000004100 */
[----:B------:R-:W-:Y:S01]  /*7670*/  FSETP.NEU.FTZ.AND P0, PT, R0, RZ, PT ;  /* 0x000000ff0000720b */ /* 0x000fe20003f1d000 */
[----:B------:R-:W-:-:S12]  /*7680*/  BRA `(.L_x_8778) ;  /* 0x0000000c00007947 */ /* 0x000fd80003800000 */
.L_x_8781:
        /* <DEDUP_REMOVED lines=11> */
.L_x_8784:
        /* <DEDUP_REMOVED lines=10> */
.L_x_8783:
[----:B------:R-:W2:Y:S02]  /*77e0*/  LDG.E.64 R4, desc[UR36][R4.64] ;  /* 0x0000002404047981 */ /* 0x000ea4000c1e1b00 */
[----:B--2---:R-:W-:Y:S01]  /*77f0*/  DSETP.NEU.AND P0, PT, R4, RZ, PT ;  /* 0x000000ff0400722a */ /* 0x004fe20003f0d000 */
[----:B------:R-:W-:-:S13]  /*7800*/  BRA `(.L_x_8778) ;  /* 0x0000000800a07947 */ /* 0x000fda0003800000 */
.L_x_8773:
        /* <DEDUP_REMOVED lines=11> */
.L_x_8787:
[----:B------:R-:W2:Y:S02]  /*78c0*/  LDG.E.128 R4, desc[UR36][R4.64] ;  /* 0x0000002404047981 */ /* 0x000ea4000c1e1d00 */
[----:B--2---:R-:W-:-:S06]  /*78d0*/  DSETP.NEU.AND P0, PT, R6, RZ, PT ;  /* 0x000000ff0600722a */ /* 0x004fcc0003f0d000 */
[----:B------:R-:W-:Y:S01]  /*78e0*/  DSETP.NEU.OR P0, PT, R4, RZ, P0 ;  /* 0x000000ff0400722a */ /* 0x000fe2000070d400 */
[----:B------:R-:W-:-:S13]  /*78f0*/  BRA `(.L_x_8778) ;  /* 0x0000000800647947 */ /* 0x000fda0003800000 */
.L_x_8786:
        /* <DEDUP_REMOVED lines=27> */
.L_x_8789:
        /* <DEDUP_REMOVED lines=14> */
.L_x_8788:
[----:B------:R-:W2:Y:S02]  /*7b90*/  LDG.E.U16 R0, desc[UR36][R4.64] ;  /* 0x0000002404007981 */ /* 0x000ea4000c1e1500 */
[----:B--2---:R-:W-:-:S05]  /*7ba0*/  IMAD.U32 R0, R0, 0x10000, RZ ;  /* 0x0001000000007824 */ /* 0x004fca00078e00ff */
[----:B------:R-:W-:Y:S01]  /*7bb0*/  FSETP.NEU.FTZ.AND P0, PT, R0, RZ, PT ;  /* 0x000000ff0000720b */ /* 0x000fe20003f1d000 */
[----:B------:R-:W-:-:S12]  /*7bc0*/  BRA `(.L_x_8778) ;  /* 0x0000000400b07947 */ /* 0x000fd80003800000 */
.L_x_8785:
        /* <DEDUP_REMOVED lines=11> */
.L_x_8792:
        /* <DEDUP_REMOVED lines=21> */
.L_x_8796:
[----:B------:R-:W-:Y:S05]  /*7dd0*/  BSYNC B1 ;  /* 0x0000000000017941 */ /* 0x000fea0003800000 */
.L_x_8795:
[----:B------:R-:W-:Y:S01]  /*7de0*/  LEA R5, R0, 0x3b800000, 0x17 ;  /* 0x3b80000000057811 */ /* 0x000fe200078eb8ff */
[----:B------:R-:W-:-:S05]  /*7df0*/  IMAD.SHL.U32 R0, R3, 0x100000, RZ ;  /* 0x0010000003007824 */ /* 0x000fca00078e00ff */
[----:B------:R-:W-:-:S07]  /*7e00*/  LOP3.LUT R0, R5, R0, R6, 0xfe, !PT ;  /* 0x0000000005007212 */ /* 0x000fce00078efe06 */
.L_x_8794:
[----:B------:R-:W-:Y:S05]  /*7e10*/  BSYNC B0 ;  /* 0x0000000000007941 */ /* 0x000fea0003800000 */
.L_x_8793:
[----:B------:R-:W-:Y:S01]  /*7e20*/  FSETP.NEU.FTZ.AND P0, PT, R0, RZ, PT ;  /* 0x000000ff0000720b */ /* 0x000fe20003f1d000 */
[----:B------:R-:W-:-:S12]  /*7e30*/  BRA `(.L_x_8778) ;  /* 0x0000000400147947 */ /* 0x000fd80003800000 */
.L_x_8791:
        /* <DEDUP_REMOVED lines=21> */
.L_x_8800:
[----:B------:R-:W-:Y:S05]  /*7f90*/  BSYNC B1 ;  /* 0x0000000000017941 */ /* 0x000fea0003800000 */
.L_x_8799:
[----:B------:R-:W-:Y:S01]  /*7fa0*/  LEA R5, R0, 0x37800000, 0x17 ;  /* 0x3780000000057811 */ /* 0x000fe200078eb8ff */
[----:B------:R-:W-:-:S05]  /*7fb0*/  IMAD.SHL.U32 R0, R3, 0x200000, RZ ;  /* 0x0020000003007824 */ /* 0x000fca00078e00ff */
[----:B------:R-:W-:-:S07]  /*7fc0*/  LOP3.LUT R0, R5, R0, R6, 0xfe, !PT ;  /* 0x0000000005007212 */ /* 0x000fce00078efe06 */
.L_x_8798:
[----:B------:R-:W-:Y:S05]  /*7fd0*/  BSYNC B0 ;  /* 0x0000000000007941 */ /* 0x000fea0003800000 */
.L_x_8797:
[----:B------:R-:W-:Y:S01]  /*7fe0*/  FSETP.NEU.FTZ.AND P0, PT, R0, RZ, PT ;  /* 0x000000ff0000720b */ /* 0x000fe20003f1d000 */
[----:B------:R-:W-:-:S12]  /*7ff0*/  BRA `(.L_x_8778) ;  /* 0x0000000000a47947 */ /* 0x000fd80003800000 */
.L_x_8790:
        /* <DEDUP_REMOVED lines=14> */
.L_x_8804:
[----:B------:R-:W-:Y:S05]  /*80e0*/  BSYNC B0 ;  /* 0x0000000000007941 */ /* 0x000fea0003800000 */
.L_x_8803:
[----:B------:R-:W-:Y:S01]  /*80f0*/  FSETP.NEU.FTZ.AND P0, PT, R0, RZ, PT ;  /* 0x000000ff0000720b */ /* 0x000fe20003f1d000 */
[----:B------:R-:W-:-:S12]  /*8100*/  BRA `(.L_x_8778) ;  /* 0x0000000000607947 */ /* 0x000fd80003800000 */
.L_x_8777:
        /* <DEDUP_REMOVED lines=16> */
.L_x_8805:
[----:B------:R-:W-:Y:S01]  /*8210*/  PLOP3.LUT P0, PT, PT, PT, PT, 0x8, 0x0 ;  /* 0x000000000000781c */ /* 0x000fe20003f0e170 */
[----:B------:R-:W-:-:S12]  /*8220*/  BRA `(.L_x_8778) ;  /* 0x0000000000187947 */ /* 0x000fd80003800000 */
.L_x_8802:
[----:B------:R-:W2:Y:S02]  /*8230*/  LDG.E.64 R4, desc[UR36][R4.64] ;  /* 0x0000002404047981 */ /* 0x000ea4000c1e1b00 */
[----:B--2---:R-:W-:-:S04]  /*8240*/  ISETP.NE.U32.AND P0, PT, R4, RZ, PT ;  /* 0x000000ff0400720c */ /* 0x004fc80003f05070 */
[----:B------:R-:W-:Y:S01]  /*8250*/  ISETP.NE.AND.EX P0, PT, R5, RZ, PT, P0 ;  /* 0x000000ff0500720c */ /* 0x000fe20003f05300 */
[----:B------:R-:W-:-:S12]  /*8260*/  BRA `(.L_x_8778) ;  /* 0x0000000000087947 */ /* 0x000fd80003800000 */
.L_x_8801:
[----:B------:R-:W2:Y:S02]  /*8270*/  LDG.E R4, desc[UR36][R4.64] ;  /* 0x0000002404047981 */ /* 0x000ea4000c1e1900 */
[----:B--2---:R-:W-:-:S13]  /*8280*/  ISETP.NE.AND P0, PT, R4, RZ, PT ;  /* 0x000000ff0400720c */ /* 0x004fda0003f05270 */
.L_x_8778:
[----:B------:R-:W-:-:S07]  /*8290*/  SEL R5, RZ, 0x1, !P0 ;  /* 0x00000001ff057807 */ /* 0x000fce0004000000 */
.L_x_8739:
[----:B------:R-:W-:Y:S05]  /*82a0*/  BSYNC B6 ;  /* 0x0000000000067941 */ /* 0x000fea0003800000 */
.L_x_8738:
[----:B------:R-:W0:Y:S01]  /*82b0*/  S2R R25, SR_TID.X ;  /* 0x0000000000197919 */ /* 0x000e220000002100 */
[----:B------:R-:W-:Y:S01]  /*82c0*/  BSSY B6, `(.L_x_8806) ;  /* 0x0000132000067945 */ /* 0x000fe20003800000 */
[C---:B0-----:R-:W-:Y:S01]  /*82d0*/  ISETP.GE.AND P3, PT, R25.reuse, R22, PT ;  /* 0x000000161900720c */ /* 0x041fe20003f66270 */
[C---:B------:R-:W-:Y:S02]  /*82e0*/  VIADD R7, R25.reuse, 0x100 ;  /* 0x0000010019077836 */ /* 0x040fe40000000000 */
[----:B------:R-:W-:-:S03]  /*82f0*/  VIADD R17, R25, 0x80 ;  /* 0x0000008019117836 */ /* 0x000fc60000000000 */
[-C--:B------:R-:W-:Y:S01]  /*8300*/  ISETP.GE.AND P1, PT, R7, R22.reuse, PT ;  /* 0x000000160700720c */ /* 0x080fe20003f26270 */
[----:B------:R-:W-:Y:S01]  /*8310*/  VIADD R7, R25, 0x180 ;  /* 0x0000018019077836 */ /* 0x000fe20000000000 */
[----:B------:R-:W-:-:S04]  /*8320*/  ISETP.GE.AND P0, PT, R17, R22, PT ;  /* 0x000000161100720c */ /* 0x000fc80003f06270 */
[----:B------:R-:W-:Y:S01]  /*8330*/  ISETP.GE.AND P2, PT, R7, R22, PT ;  /* 0x000000160700720c */ /* 0x000fe20003f46270 */
[----:B------:R-:W0:Y:S01]  /*8340*/  @!P3 I2F.S16 R4, R26 ;  /* 0x0000001a0004b306 */ /* 0x000e220000101400 */
[----:B-----5:R-:W-:Y:S01]  /*8350*/  @!P3 IMAD.U32 R7, R19, 0x10000, RZ ;  /* 0x000100001307b824 */ /* 0x020fe200078e00ff */
[----:B------:R-:W1:Y:S04]  /*8360*/  @!P3 LDC R8, c[0x0][0x218] ;  /* 0x00008600ff08bb82 */ /* 0x000e680000000800 */
[----:B------:R-:W-:Y:S02]  /*8370*/  @!P1 IMAD.U32 R6, R23, 0x10000, RZ ;  /* 0x0001000017069824 */ /* 0x000fe400078e00ff */
[----:B------:R-:W2:Y:S02]  /*8380*/  @!P1 I2F.S16 R27, R27 ;  /* 0x0000001b001b9306 */ /* 0x000ea40000101400 */
[----:B------:R-:W3:Y:S02]  /*8390*/  @!P1 LDC R9, c[0x0][0x218] ;  /* 0x00008600ff099b82 */ /* 0x000ee40000000800 */
[----:B------:R-:W-:-:S02]  /*83a0*/  @!P2 IMAD.U32 R24, R24, 0x10000, RZ ;  /* 0x000100001818a824 */ /* 0x000fc400078e00ff */
[----:B0-----:R-:W-:Y:S02]  /*83b0*/  @!P3 FMUL.FTZ R7, R4, R7 ;  /* 0x000000070407b220 */ /* 0x001fe40000410000 */
[----:B------:R-:W0:Y:S02]  /*83c0*/  @!P2 I2F.S16 R5, R5 ;  /* 0x000000050005a306 */ /* 0x000e240000101400 */
[----:B------:R-:W4:Y:S01]  /*83d0*/  @!P2 LDC R0, c[0x0][0x218] ;  /* 0x00008600ff00ab82 */ /* 0x000f220000000800 */
[----:B--2---:R-:W-:-:S05]  /*83e0*/  @!P1 FMUL.FTZ R6, R27, R6 ;  /* 0x000000061b069220 */ /* 0x004fca0000410000 */
[----:B------:R-:W2:Y:S02]  /*83f0*/  @!P0 I2F.S16 R26, R26.H1 ;  /* 0x1000001a001a8306 */ /* 0x000ea40000101400 */
[----:B------:R-:W4:Y:S01]  /*8400*/  @!P0 LDC R4, c[0x0][0x218] ;  /* 0x00008600ff048b82 */ /* 0x000f220000000800 */
[----:B-1----:R-:W-:-:S05]  /*8410*/  @!P3 FMUL.FTZ R7, R7, R8 ;  /* 0x000000080707b220 */ /* 0x002fca0000410000 */
[----:B------:R1:W1:Y:S01]  /*8420*/  @!P3 F2F.BF16.F32 R3, R7 ;  /* 0x000000070003b304 */ /* 0x0002620000202000 */
[----:B---3--:R-:W-:Y:S01]  /*8430*/  @!P1 FMUL.FTZ R6, R6, R9 ;  /* 0x0000000906069220 */ /* 0x008fe20000410000 */
[----:B0-----:R-:W-:Y:S01]  /*8440*/  @!P2 FMUL.FTZ R9, R5, R24 ;  /* 0x000000180509a220 */ /* 0x001fe20000410000 */
[----:B------:R-:W-:Y:S02]  /*8450*/  @!P0 IMAD.U32 R5, R18, 0x10000, RZ ;  /* 0x0001000012058824 */ /* 0x000fe400078e00ff */
[----:B------:R-:W0:Y:S02]  /*8460*/  LDC.U8 R18, c[0x0][0x250] ;  /* 0x00009400ff127b82 */ /* 0x000e240000000000 */
[----:B--2---:R-:W-:Y:S01]  /*8470*/  @!P0 FMUL.FTZ R5, R26, R5 ;  /* 0x000000051a058220 */ /* 0x004fe20000410000 */
[----:B------:R2:W3:Y:S01]  /*8480*/  @!P1 F2F.BF16.F32 R16, R6 ;  /* 0x0000000600109304 */ /* 0x0004e20000202000 */
[----:B----4-:R-:W-:-:S07]  /*8490*/  @!P2 FMUL.FTZ R0, R9, R0 ;  /* 0x000000000900a220 */ /* 0x010fce0000410000 */
[----:B------:R2:W4:Y:S01]  /*84a0*/  @!P2 F2F.BF16.F32 R19, R0 ;  /* 0x000000000013a304 */ /* 0x0005220000202000 */
[----:B------:R-:W-:-:S07]  /*84b0*/  @!P0 FMUL.FTZ R4, R5, R4 ;  /* 0x0000000405048220 */ /* 0x000fce0000410000 */
[----:B------:R2:W0:Y:S01]  /*84c0*/  @!P0 F2F.BF16.F32 R23, R4 ;  /* 0x0000000400178304 */ /* 0x0004220000202000 */
[----:B-1-3--:R-:W-:Y:S05]  /*84d0*/  @P3 BRA `(.L_x_8807) ;  /* 0x0000001000403947 */ /* 0x00afea0003800000 */
[----:B------:R-:W1:Y:S01]  /*84e0*/  LDC.64 R8, c[0x0][0x228] ;  /* 0x00008a00ff087b82 */ /* 0x000e620000000a00 */
[----:B0-2---:R-:W-:Y:S01]  /*84f0*/  PRMT R0, R18, 0x9910, RZ ;  /* 0x0000991012007816 */ /* 0x005fe200000000ff */
        /* <DEDUP_REMOVED lines=17> */
[----:B------:R-:W0:Y:S02]  /*8610*/  F2I.FTZ.TRUNC.NTZ R3, R3 ;  /* 0x0000000300037305 */ /* 0x000e24000021f100 */
[----:B0-----:R0:W-:Y:S01]  /*8620*/  STG.E.U8 desc[UR36][R8.64], R3 ;  /* 0x0000000308007986 */ /* 0x0011e2000c101124 */
[----:B------:R-:W-:Y:S05]  /*8630*/  BRA `(.L_x_8807) ;  /* 0x0000000c00e87947 */ /* 0x000fea0003800000 */
.L_x_8811:
[----:B------:R-:W-:Y:S02]  /*8640*/  IMAD.U32 R5, R3, 0x10000, RZ ;  /* 0x0001000003057824 */ /* 0x000fe400078e00ff */
[----:B------:R-:W-:-:S04]  /*8650*/  IMAD.MOV.U32 R25, RZ, RZ, R17 ;  /* 0x000000ffff197224 */ /* 0x000fc800078e0011 */
[----:B------:R-:W0:Y:S02]  /*8660*/  F2I.S64.TRUNC R4, R5 ;  /* 0x0000000500047311 */ /* 0x000e24000020d900 */
[----:B0-----:R0:W-:Y:S01]  /*8670*/  STG.E.U8 desc[UR36][R8.64], R4 ;  /* 0x0000000408007986 */ /* 0x0011e2000c101124 */
[----:B------:R-:W-:Y:S05]  /*8680*/  BRA `(.L_x_8807) ;  /* 0x0000000c00d47947 */ /* 0x000fea0003800000 */
.L_x_8810:
        /* <DEDUP_REMOVED lines=8> */
[----:B------:R-:W0:Y:S02]  /*8710*/  F2I.S64.TRUNC R4, R4 ;  /* 0x0000000400047311 */ /* 0x000e24000020d900 */
[----:B0-----:R0:W-:Y:S01]  /*8720*/  STG.E.64 desc[UR36][R8.64], R4 ;  /* 0x0000000408007986 */ /* 0x0011e2000c101b24 */
[----:B------:R-:W-:Y:S05]  /*8730*/  BRA `(.L_x_8807) ;  /* 0x0000000c00a87947 */ /* 0x000fea0003800000 */
.L_x_8814:
[----:B------:R-:W-:Y:S02]  /*8740*/  IMAD.U32 R3, R3, 0x10000, RZ ;  /* 0x0001000003037824 */ /* 0x000fe400078e00ff */
[----:B------:R-:W-:-:S04]  /*8750*/  IMAD.MOV.U32 R25, RZ, RZ, R17 ;  /* 0x000000ffff197224 */ /* 0x000fc800078e0011 */
[----:B------:R-:W0:Y:S02]  /*8760*/  F2I.FTZ.TRUNC.NTZ R3, R3 ;  /* 0x0000000300037305 */ /* 0x000e24000021f100 */
[----:B0-----:R0:W-:Y:S01]  /*8770*/  STG.E desc[UR36][R8.64], R3 ;  /* 0x0000000308007986 */ /* 0x0011e2000c101924 */
[----:B------:R-:W-:Y:S05]  /*8780*/  BRA `(.L_x_8807) ;  /* 0x0000000c00947947 */ /* 0x000fea0003800000 */
.L_x_8813:
[----:B------:R-:W-:Y:S02]  /*8790*/  IMAD.U32 R3, R3, 0x10000, RZ ;  /* 0x0001000003037824 */ /* 0x000fe400078e00ff */
[----:B------:R-:W-:-:S04]  /*87a0*/  IMAD.MOV.U32 R25, RZ, RZ, R17 ;  /* 0x000000ffff197224 */ /* 0x000fc800078e0011 */
[----:B------:R-:W0:Y:S02]  /*87b0*/  F2I.FTZ.TRUNC.NTZ R3, R3 ;  /* 0x0000000300037305 */ /* 0x000e24000021f100 */
[----:B0-----:R0:W-:Y:S01]  /*87c0*/  STG.E.U16 desc[UR36][R8.64], R3 ;  /* 0x0000000308007986 */ /* 0x0011e2000c101524 */
[----:B------:R-:W-:Y:S05]  /*87d0*/  BRA `(.L_x_8807) ;  /* 0x0000000c00807947 */ /* 0x000fea0003800000 */
.L_x_8809:
        /* <DEDUP_REMOVED lines=10> */
.L_x_8816:
[----:B------:R-:W-:Y:S02]  /*8880*/  IMAD.U32 R0, R3, 0x10000, RZ ;  /* 0x0001000003007824 */ /* 0x000fe400078e00ff */
[----:B------:R-:W-:-:S03]  /*8890*/  IMAD.MOV.U32 R25, RZ, RZ, R17 ;  /* 0x000000ffff197224 */ /* 0x000fc600078e0011 */
[----:B------:R-:W-:-:S05]  /*88a0*/  F2FP.F16.F32.PACK_AB R0, RZ, R0 ;  /* 0x00000000ff00723e */ /* 0x000fca00000000ff */
[----:B------:R0:W-:Y:S01]  /*88b0*/  STG.E.U16 desc[UR36][R8.64], R0 ;  /* 0x0000000008007986 */ /* 0x0001e2000c101524 */
[----:B------:R-:W-:Y:S05]  /*88c0*/  BRA `(.L_x_8807) ;  /* 0x0000000c00447947 */ /* 0x000fea0003800000 */
.L_x_8815:
        /* <DEDUP_REMOVED lines=11> */
.L_x_8818:
[----:B------:R-:W-:Y:S02]  /*8980*/  IMAD.U32 R3, R3, 0x10000, RZ ;  /* 0x0001000003037824 */ /* 0x000fe400078e00ff */
[----:B------:R-:W-:-:S03]  /*8990*/  IMAD.MOV.U32 R25, RZ, RZ, R17 ;  /* 0x000000ffff197224 */ /* 0x000fc600078e0011 */
[----:B------:R-:W-:-:S04]  /*89a0*/  F2FP.F16.F32.PACK_AB R3, RZ, R3 ;  /* 0x00000003ff03723e */ /* 0x000fc800000000ff */
[----:B------:R-:W-:-:S05]  /*89b0*/  PRMT R3, R3, 0x5410, RZ ;  /* 0x0000541003037816 */ /* 0x000fca00000000ff */
[----:B------:R0:W-:Y:S01]  /*89c0*/  STG.E desc[UR36][R8.64], R3 ;  /* 0x0000000308007986 */ /* 0x0001e2000c101924 */
[----:B------:R-:W-:Y:S05]  /*89d0*/  BRA `(.L_x_8807) ;  /* 0x0000000c00007947 */ /* 0x000fea0003800000 */
.L_x_8817:
[----:B------:R-:W-:Y:S02]  /*89e0*/  IMAD.U32 R4, R3, 0x10000, RZ ;  /* 0x0001000003047824 */ /* 0x000fe400078e00ff */
[----:B------:R-:W-:Y:S02]  /*89f0*/  IMAD.MOV.U32 R25, RZ, RZ, R17 ;  /* 0x000000ffff197224 */ /* 0x000fe400078e0011 */
[----:B------:R-:W-:-:S06]  /*8a00*/  FMUL.FTZ R4, R4, 1 ;  /* 0x3f80000004047820 */ /* 0x000fcc0000410000 */
[----:B------:R-:W0:Y:S02]  /*8a10*/  F2F.F64.F32 R4, R4 ;  /* 0x0000000400047310 */ /* 0x000e240000201800 */
[----:B0-----:R0:W-:Y:S01]  /*8a20*/  STG.E.64 desc[UR36][R8.64], R4 ;  /* 0x0000000408007986 */ /* 0x0011e2000c101b24 */
[----:B------:R-:W-:Y:S05]  /*8a30*/  BRA `(.L_x_8807) ;  /* 0x0000000800e87947 */ /* 0x000fea0003800000 */
.L_x_8808:
        /* <DEDUP_REMOVED lines=14> */
.L_x_8821:
[----:B------:R-:W-:Y:S01]  /*8b20*/  IMAD.U32 R3, R3, 0x10000, RZ ;  /* 0x0001000003037824 */ /* 0x000fe200078e00ff */
[----:B------:R-:W-:Y:S01]  /*8b30*/  CS2R R6, SRZ ;  /* 0x0000000000067805 */ /* 0x000fe2000001ff00 */
[----:B------:R-:W-:Y:S02]  /*8b40*/  IMAD.MOV.U32 R25, RZ, RZ, R17 ;  /* 0x000000ffff197224 */ /* 0x000fe400078e0011 */
[----:B------:R-:W-:-:S04]  /*8b50*/  FMUL.FTZ R3, R3, 1 ;  /* 0x3f80000003037820 */ /* 0x000fc80000410000 */
[----:B------:R-:W0:Y:S02]  /*8b60*/  F2F.F64.F32 R4, R3 ;  /* 0x0000000300047310 */ /* 0x000e240000201800 */
[----:B0-----:R0:W-:Y:S01]  /*8b70*/  STG.E.128 desc[UR36][R8.64], R4 ;  /* 0x0000000408007986 */ /* 0x0011e2000c101d24 */
[----:B------:R-:W-:Y:S05]  /*8b80*/  BRA `(.L_x_8807) ;  /* 0x0000000800947947 */ /* 0x000fea0003800000 */
.L_x_8820:
        /* <DEDUP_REMOVED lines=21> */
.L_x_8825:
[----:B------:R-:W-:Y:S05]  /*8ce0*/  BSYNC B0 ;  /* 0x0000000000007941 */ /* 0x000fea0003800000 */
.L_x_8824:
[----:B------:R-:W-:Y:S01]  /*8cf0*/  LOP3.LUT R5, R0, R5, RZ, 0xfc, !PT ;  /* 0x0000000500057212 */ /* 0x000fe200078efcff */
[----:B------:R-:W-:-:S04]  /*8d00*/  IMAD.MOV.U32 R25, RZ, RZ, R17 ;  /* 0x000000ffff197224 */ /* 0x000fc800078e0011 */
[----:B------:R0:W-:Y:S01]  /*8d10*/  STG.E.U8 desc[UR36][R8.64], R5 ;  /* 0x0000000508007986 */ /* 0x0001e2000c101124 */
[----:B------:R-:W-:Y:S05]  /*8d20*/  BRA `(.L_x_8807) ;  /* 0x00000008002c7947 */ /* 0x000fea0003800000 */
.L_x_8823:
        /* <DEDUP_REMOVED lines=13> */
.L_x_8827:
[----:B------:R-:W-:Y:S01]  /*8e00*/  IMAD.MOV.U32 R0, RZ, RZ, 0x7f ;  /* 0x0000007fff007424 */ /* 0x000fe200078e00ff */
[----:B------:R-:W-:-:S04]  /*8e10*/  ISETP.GT.U32.AND P0, PT, R3, 0x7f800000, PT ;  /* 0x7f8000000300780c */ /* 0x000fc80003f04070 */
[----:B------:R-:W-:-:S09]  /*8e20*/  SEL R0, R0, 0x7c, P0 ;  /* 0x0000007c00007807 */ /* 0x000fd20000000000 */
.L_x_8828:
[----:B------:R-:W-:Y:S05]  /*8e30*/  BSYNC B0 ;  /* 0x0000000000007941 */ /* 0x000fea0003800000 */
.L_x_8826:
[----:B------:R-:W-:Y:S01]  /*8e40*/  LOP3.LUT R3, R5, 0x80000000, RZ, 0xc0, !PT ;  /* 0x8000000005037812 */ /* 0x000fe200078ec0ff */
[----:B------:R-:W-:-:S03]  /*8e50*/  IMAD.MOV.U32 R25, RZ, RZ, R17 ;  /* 0x000000ffff197224 */ /* 0x000fc600078e0011 */
[----:B------:R-:W-:-:S04]  /*8e60*/  SHF.R.U32.HI R3, RZ, 0x18, R3 ;  /* 0x00000018ff037819 */ /* 0x000fc80000011603 */
[----:B------:R-:W-:-:S05]  /*8e70*/  LOP3.LUT R3, R0, R3, RZ, 0xfc, !PT ;  /* 0x0000000300037212 */ /* 0x000fca00078efcff */
[----:B------:R0:W-:Y:S01]  /*8e80*/  STG.E.U8 desc[UR36][R8.64], R3 ;  /* 0x0000000308007986 */ /* 0x0001e2000c101124 */
[----:B------:R-:W-:Y:S05]  /*8e90*/  BRA `(.L_x_8807) ;  /* 0x0000000400d07947 */ /* 0x000fea0003800000 */
.L_x_8822:
[----:B------:R0:W-:Y:S01]  /*8ea0*/  STG.E.U16 desc[UR36][R8.64], R3 ;  /* 0x0000000308007986 */ /* 0x0001e2000c101524 */
[----:B------:R-:W-:Y:S01]  /*8eb0*/  IMAD.MOV.U32 R25, RZ, RZ, R17 ;  /* 0x000000ffff197224 */ /* 0x000fe200078e0011 */
[----:B------:R-:W-:Y:S06]  /*8ec0*/  BRA `(.L_x_8807) ;  /* 0x0000000400c47947 */ /* 0x000fec0003800000 */
.L_x_8819:
        /* <DEDUP_REMOVED lines=10> */
[----:B------:R-:W0:Y:S02]  /*8f70*/  F2I.FTZ.U32.TRUNC.NTZ R3, R3 ;  /* 0x0000000300037305 */ /* 0x000e24000021f000 */
[----:B0-----:R0:W-:Y:S01]  /*8f80*/  STG.E.U16 desc[UR36][R8.64], R3 ;  /* 0x0000000308007986 */ /* 0x0011e2000c101524 */
[----:B------:R-:W-:Y:S05]  /*8f90*/  BRA `(.L_x_8807) ;  /* 0x0000000400907947 */ /* 0x000fea0003800000 */
.L_x_8831:
        /* <DEDUP_REMOVED lines=17> */
.L_x_8834:
[----:B------:R-:W-:-:S04]  /*90b0*/  LOP3.LUT R3, R5, 0x80000000, RZ, 0xc0, !PT ;  /* 0x8000000005037812 */ /* 0x000fc800078ec0ff */
[----:B------:R-:W-:-:S04]  /*90c0*/  SHF.R.U32.HI R3, RZ, 0x18, R3 ;  /* 0x00000018ff037819 */ /* 0x000fc80000011603 */
[----:B------:R-:W-:-:S04]  /*90d0*/  LOP3.LUT R0, R0, R3, RZ, 0xfc, !PT ;  /* 0x0000000300007212 */ /* 0x000fc800078efcff */
[----:B------:R-:W-:-:S07]  /*90e0*/  PRMT R4, R0, 0x7610, R4 ;  /* 0x0000761000047816 */ /* 0x000fce0000000004 */
.L_x_8833:
[----:B------:R-:W-:Y:S05]  /*90f0*/  BSYNC B0 ;  /* 0x0000000000007941 */ /* 0x000fea0003800000 */
.L_x_8832:
[----:B------:R0:W-:Y:S01]  /*9100*/  STG.E.U8 desc[UR36][R8.64], R4 ;  /* 0x0000000408007986 */ /* 0x0001e2000c101124 */
[----:B------:R-:W-:Y:S01]  /*9110*/  IMAD.MOV.U32 R25, RZ, RZ, R17 ;  /* 0x000000ffff197224 */ /* 0x000fe200078e0011 */
[----:B------:R-:W-:Y:S06]  /*9120*/  BRA `(.L_x_8807) ;  /* 0x00000004002c7947 */ /* 0x000fec0003800000 */
.L_x_8830:
        /* <DEDUP_REMOVED lines=17> */
.L_x_8837:
[----:B------:R-:W-:-:S04]  /*9240*/  LOP3.LUT R3, R5, 0x80000000, RZ, 0xc0, !PT ;  /* 0x8000000005037812 */ /* 0x000fc800078ec0ff */
[----:B------:R-:W-:-:S04]  /*9250*/  SHF.R.U32.HI R3, RZ, 0x18, R3 ;  /* 0x00000018ff037819 */ /* 0x000fc80000011603 */
[----:B------:R-:W-:-:S04]  /*9260*/  LOP3.LUT R0, R0, R3, RZ, 0xfc, !PT ;  /* 0x0000000300007212 */ /* 0x000fc800078efcff */
[----:B------:R-:W-:-:S07]  /*9270*/  PRMT R4, R0, 0x7610, R4 ;  /* 0x0000761000047816 */ /* 0x000fce0000000004 */
.L_x_8836:
[----:B------:R-:W-:Y:S05]  /*9280*/  BSYNC B0 ;  /* 0x0000000000007941 */ /* 0x000fea0003800000 */
.L_x_8835:
[----:B------:R0:W-:Y:S01]  /*9290*/  STG.E.U8 desc[UR36][R8.64], R4 ;  /* 0x0000000408007986 */ /* 0x0001e2000c101124 */
[----:B------:R-:W-:Y:S01]  /*92a0*/  IMAD.MOV.U32 R25, RZ, RZ, R17 ;  /* 0x000000ffff197224 */ /* 0x000fe200078e0011 */
[----:B------:R-:W-:Y:S06]  /*92b0*/  BRA `(.L_x_8807) ;  /* 0x0000000000c87947 */ /* 0x000fec0003800000 */
.L_x_8829:
        /* <DEDUP_REMOVED lines=23> */
.L_x_8812:
        /* <DEDUP_REMOVED lines=16> */
.L_x_8840:
[----:B------:R-:W-:Y:S01]  /*9530*/  IMAD.MOV.U32 R25, RZ, RZ, R17 ;  /* 0x000000ffff197224 */ /* 0x000fe200078e0011 */
[----:B------:R-:W-:Y:S06]  /*9540*/  BRA `(.L_x_8807) ;  /* 0x0000000000247947 */ /* 0x000fec0003800000 */
.L_x_8839:
[----:B------:R-:W-:Y:S02]  /*9550*/  IMAD.U32 R4, R3, 0x10000, RZ ;  /* 0x0001000003047824 */ /* 0x000fe400078e00ff */
[----:B------:R-:W-:-:S04]  /*9560*/  IMAD.MOV.U32 R25, RZ, RZ, R17 ;  /* 0x000000ffff197224 */ /* 0x000fc800078e0011 */
[----:B------:R-:W0:Y:S02]  /*9570*/  F2I.U64.TRUNC R4, R4 ;  /* 0x0000000400047311 */ /* 0x000e24000020d800 */
[----:B0-----:R3:W-:Y:S01]  /*9580*/  STG.E.64 desc[UR36][R8.64], R4 ;  /* 0x0000000408007986 */ /* 0x0017e2000c101b24 */
[----:B------:R-:W-:Y:S05]  /*9590*/  BRA `(.L_x_8807) ;  /* 0x0000000000107947 */ /* 0x000fea0003800000 */
.L_x_8838:
[----:B------:R-:W-:Y:S02]  /*95a0*/  IMAD.U32 R3, R3, 0x10000, RZ ;  /* 0x0001000003037824 */ /* 0x000fe400078e00ff */
[----:B------:R-:W-:-:S04]  /*95b0*/  IMAD.MOV.U32 R25, RZ, RZ, R17 ;  /* 0x000000ffff197224 */ /* 0x000fc800078e0011 */
[----:B------:R-:W0:Y:S02]  /*95c0*/  F2I.FTZ.U32.TRUNC.NTZ R3, R3 ;  /* 0x0000000300037305 */ /* 0x000e24000021f000 */
[----:B0-----:R1:W-:Y:S02]  /*95d0*/  STG.E desc[UR36][R8.64], R3 ;  /* 0x0000000308007986 */ /* 0x0013e4000c101924 */
.L_x_8807:
[----:B------:R-:W-:Y:S05]  /*95e0*/  BSYNC B6 ;  /* 0x0000000000067941 */ /* 0x000fea0003800000 */
.L_x_8806:
[----:B------:R-:W-:Y:S01]  /*95f0*/  ISETP.GE.AND P0, PT, R25, R22, PT ;  /* 0x000000161900720c */ /* 0x000fe20003f06270 */
[----:B------:R-:W-:-:S12]  /*9600*/  BSSY B6, `(.L_x_8841) ;  /* 0x00001fc000067945 */ /* 0x000fd80003800000 */
[----:B------:R-:W-:Y:S05]  /*9610*/  @P0 BRA `(.L_x_8842) ;  /* 0x0000001c00e80947 */ /* 0x000fea0003800000 */
[----:B01-3--:R-:W0:Y:S01]  /*9620*/  LDC.64 R8, c[0x0][0x228] ;  /* 0x00008a00ff087b82 */ /* 0x00be220000000a00 */
[----:B--2---:R-:W-:Y:S01]  /*9630*/  IMAD R0, R2, 0x200, R25 ;  /* 0x0000020002007824 */ /* 0x004fe200078e0219 */
        /* <DEDUP_REMOVED lines=20> */
.L_x_8846:
[----:B------:R-:W-:-:S06]  /*9780*/  IMAD.U32 R5, R23, 0x10000, RZ ;  /* 0x0001000017057824 */ /* 0x000fcc00078e00ff */
[----:B------:R-:W0:Y:S02]  /*9790*/  F2I.S64.TRUNC R4, R5 ;  /* 0x0000000500047311 */ /* 0x000e24000020d900 */
[----:B0-----:R0:W-:Y:S01]  /*97a0*/  STG.E.U8 desc[UR36][R8.64], R4 ;  /* 0x0000000408007986 */ /* 0x0011e2000c101124 */
[----:B------:R-:W-:Y:S05]  /*97b0*/  BRA `(.L_x_8848) ;  /* 0x0000000c00847947 */ /* 0x000fea0003800000 */
.L_x_8845:
        /* <DEDUP_REMOVED lines=10> */
.L_x_8850:
[----:B------:R-:W-:-:S06]  /*9860*/  IMAD.U32 R23, R23, 0x10000, RZ ;  /* 0x0001000017177824 */ /* 0x000fcc00078e00ff */
[----:B------:R-:W0:Y:S02]  /*9870*/  F2I.FTZ.TRUNC.NTZ R23, R23 ;  /* 0x0000001700177305 */ /* 0x000e24000021f100 */
[----:B0-----:R0:W-:Y:S01]  /*9880*/  STG.E desc[UR36][R8.64], R23 ;  /* 0x0000001708007986 */ /* 0x0011e2000c101924 */
[----:B------:R-:W-:Y:S05]  /*9890*/  BRA `(.L_x_8848) ;  /* 0x0000000c004c7947 */ /* 0x000fea0003800000 */
.L_x_8849:
[----:B------:R-:W-:-:S06]  /*98a0*/  IMAD.U32 R23, R23, 0x10000, RZ ;  /* 0x0001000017177824 */ /* 0x000fcc00078e00ff */
[----:B------:R-:W0:Y:S02]  /*98b0*/  F2I.FTZ.TRUNC.NTZ R23, R23 ;  /* 0x0000001700177305 */ /* 0x000e24000021f100 */
[----:B0-----:R0:W-:Y:S01]  /*98c0*/  STG.E.U16 desc[UR36][R8.64], R23 ;  /* 0x0000001708007986 */ /* 0x0011e2000c101524 */
[----:B------:R-:W-:Y:S05]  /*98d0*/  BRA `(.L_x_8848) ;  /* 0x0000000c003c7947 */ /* 0x000fea0003800000 */
.L_x_8844:
        /* <DEDUP_REMOVED lines=9> */
.L_x_8852:
[----:B------:R-:W-:-:S05]  /*9970*/  IMAD.U32 R0, R23, 0x10000, RZ ;  /* 0x0001000017007824 */ /* 0x000fca00078e00ff */
[----:B------:R-:W-:-:S05]  /*9980*/  F2FP.F16.F32.PACK_AB R0, RZ, R0 ;  /* 0x00000000ff00723e */ /* 0x000fca00000000ff */
[----:B------:R0:W-:Y:S01]  /*9990*/  STG.E.U16 desc[UR36][R8.64], R0 ;  /* 0x0000000008007986 */ /* 0x0001e2000c101524 */
[----:B------:R-:W-:Y:S05]  /*99a0*/  BRA `(.L_x_8848) ;  /* 0x0000000c00087947 */ /* 0x000fea0003800000 */
.L_x_8851:
        /* <DEDUP_REMOVED lines=10> */
.L_x_8854:
[----:B------:R-:W-:-:S05]  /*9a50*/  IMAD.U32 R23, R23, 0x10000, RZ ;  /* 0x0001000017177824 */ /* 0x000fca00078e00ff */
[----:B------:R-:W-:-:S04]  /*9a60*/  F2FP.F16.F32.PACK_AB R3, RZ, R23 ;  /* 0x00000017ff03723e */ /* 0x000fc800000000ff */
[----:B------:R-:W-:-:S05]  /*9a70*/  PRMT R3, R3, 0x5410, RZ ;  /* 0x0000541003037816 */ /* 0x000fca00000000ff */
[----:B------:R0:W-:Y:S01]  /*9a80*/  STG.E desc[UR36][R8.64], R3 ;  /* 0x0000000308007986 */ /* 0x0001e2000c101924 */
[----:B------:R-:W-:Y:S05]  /*9a90*/  BRA `(.L_x_8848) ;  /* 0x0000000800cc7947 */ /* 0x000fea0003800000 */
.L_x_8853:
[----:B------:R-:W-:-:S04]  /*9aa0*/  IMAD.U32 R4, R23, 0x10000, RZ ;  /* 0x0001000017047824 */ /* 0x000fc800078e00ff */
[----:B------:R-:W-:-:S06]  /*9ab0*/  FMUL.FTZ R4, R4, 1 ;  /* 0x3f80000004047820 */ /* 0x000fcc0000410000 */
[----:B------:R-:W0:Y:S02]  /*9ac0*/  F2F.F64.F32 R4, R4 ;  /* 0x0000000400047310 */ /* 0x000e240000201800 */
[----:B0-----:R0:W-:Y:S01]  /*9ad0*/  STG.E.64 desc[UR36][R8.64], R4 ;  /* 0x0000000408007986 */ /* 0x0011e2000c101b24 */
[----:B------:R-:W-:Y:S05]  /*9ae0*/  BRA `(.L_x_8848) ;  /* 0x0000000800b87947 */ /* 0x000fea0003800000 */
.L_x_8843:
        /* <DEDUP_REMOVED lines=13> */
.L_x_8857:
[----:B------:R-:W-:Y:S01]  /*9bc0*/  IMAD.U32 R23, R23, 0x10000, RZ ;  /* 0x0001000017177824 */ /* 0x000fe200078e00ff */
[----:B------:R-:W-:-:S03]  /*9bd0*/  CS2R R6, SRZ ;  /* 0x0000000000067805 */ /* 0x000fc6000001ff00 */
[----:B------:R-:W-:-:S06]  /*9be0*/  FMUL.FTZ R4, R23, 1 ;  /* 0x3f80000017047820 */ /* 0x000fcc0000410000 */
[----:B------:R-:W0:Y:S02]  /*9bf0*/  F2F.F64.F32 R4, R4 ;  /* 0x0000000400047310 */ /* 0x000e240000201800 */
[----:B0-----:R0:W-:Y:S01]  /*9c00*/  STG.E.128 desc[UR36][R8.64], R4 ;  /* 0x0000000408007986 */ /* 0x0011e2000c101d24 */
[----:B------:R-:W-:Y:S05]  /*9c10*/  BRA `(.L_x_8848) ;  /* 0x00000008006c7947 */ /* 0x000fea0003800000 */
.L_x_8856:
        /* <DEDUP_REMOVED lines=21> */
.L_x_8861:
[----:B------:R-:W-:Y:S05]  /*9d70*/  BSYNC B0 ;  /* 0x0000000000007941 */ /* 0x000fea0003800000 */
.L_x_8860:
[----:B------:R-:W-:-:S05]  /*9d80*/  LOP3.LUT R5, R0, R5, RZ, 0xfc, !PT ;  /* 0x0000000500057212 */ /* 0x000fca00078efcff */
[----:B------:R0:W-:Y:S01]  /*9d90*/  STG.E.U8 desc[UR36][R8.64], R5 ;  /* 0x0000000508007986 */ /* 0x0001e2000c101124 */
[----:B------:R-:W-:Y:S05]  /*9da0*/  BRA `(.L_x_8848) ;  /* 0x0000000800087947 */ /* 0x000fea0003800000 */
.L_x_8859:
        /* <DEDUP_REMOVED lines=13> */
.L_x_8863:
[----:B------:R-:W-:Y:S01]  /*9e80*/  IMAD.MOV.U32 R0, RZ, RZ, 0x7f ;  /* 0x0000007fff007424 */ /* 0x000fe200078e00ff */
[----:B------:R-:W-:-:S04]  /*9e90*/  ISETP.GT.U32.AND P0, PT, R3, 0x7f800000, PT ;  /* 0x7f8000000300780c */ /* 0x000fc80003f04070 */
[----:B------:R-:W-:-:S09]  /*9ea0*/  SEL R0, R0, 0x7c, P0 ;  /* 0x0000007c00007807 */ /* 0x000fd20000000000 */
.L_x_8864:
[----:B------:R-:W-:Y:S05]  /*9eb0*/  BSYNC B0 ;  /* 0x0000000000007941 */ /* 0x000fea0003800000 */
.L_x_8862:
[----:B------:R-:W-:-:S04]  /*9ec0*/  LOP3.LUT R3, R23, 0x80000000, RZ, 0xc0, !PT ;  /* 0x8000000017037812 */ /* 0x000fc800078ec0ff */
[----:B------:R-:W-:-:S04]  /*9ed0*/  SHF.R.U32.HI R3, RZ, 0x18, R3 ;  /* 0x00000018ff037819 */ /* 0x000fc80000011603 */
[----:B------:R-:W-:-:S05]  /*9ee0*/  LOP3.LUT R3, R0, R3, RZ, 0xfc, !PT ;  /* 0x0000000300037212 */ /* 0x000fca00078efcff */
[----:B------:R0:W-:Y:S01]  /*9ef0*/  STG.E.U8 desc[UR36][R8.64], R3 ;  /* 0x0000000308007986 */ /* 0x0001e2000c101124 */
[----:B------:R-:W-:Y:S05]  /*9f00*/  BRA `(.L_x_8848) ;  /* 0x0000000400b07947 */ /* 0x000fea0003800000 */
.L_x_8858:
[----:B------:R0:W-:Y:S01]  /*9f10*/  STG.E.U16 desc[UR36][R8.64], R23 ;  /* 0x0000001708007986 */ /* 0x0001e2000c101524 */
[----:B------:R-:W-:Y:S05]  /*9f20*/  BRA `(.L_x_8848) ;  /* 0x0000000400a87947 */ /* 0x000fea0003800000 */
.L_x_8855:
        /* <DEDUP_REMOVED lines=12> */
.L_x_8867:
        /* <DEDUP_REMOVED lines=17> */
.L_x_8870:
[----:B------:R-:W-:-:S04]  /*a100*/  LOP3.LUT R3, R23, 0x80000000, RZ, 0xc0, !PT ;  /* 0x8000000017037812 */ /* 0x000fc800078ec0ff */
[----:B------:R-:W-:-:S04]  /*a110*/  SHF.R.U32.HI R3, RZ, 0x18, R3 ;  /* 0x00000018ff037819 */ /* 0x000fc80000011603 */
[----:B------:R-:W-:-:S04]  /*a120*/  LOP3.LUT R0, R0, R3, RZ, 0xfc, !PT ;  /* 0x0000000300007212 */ /* 0x000fc800078efcff */
[----:B------:R-:W-:-:S07]  /*a130*/  PRMT R4, R0, 0x7610, R4 ;  /* 0x0000761000047816 */ /* 0x000fce0000000004 */
.L_x_8869:
[----:B------:R-:W-:Y:S05]  /*a140*/  BSYNC B0 ;  /* 0x0000000000007941 */ /* 0x000fea0003800000 */
.L_x_8868:
[----:B------:R3:W-:Y:S01]  /*a150*/  STG.E.U8 desc[UR36][R8.64], R4 ;  /* 0x0000000408007986 */ /* 0x0007e2000c101124 */
[----:B------:R-:W-:Y:S05]  /*a160*/  BRA `(.L_x_8848) ;  /* 0x0000000400187947 */ /* 0x000fea0003800000 */
.L_x_8866:
        /* <DEDUP_REMOVED lines=17> */
.L_x_8873:
[----:B------:R-:W-:-:S04]  /*a280*/  LOP3.LUT R3, R23, 0x80000000, RZ, 0xc0, !PT ;  /* 0x8000000017037812 */ /* 0x000fc800078ec0ff */
[----:B------:R-:W-:-:S04]  /*a290*/  SHF.R.U32.HI R3, RZ, 0x18, R3 ;  /* 0x00000018ff037819 */ /* 0x000fc80000011603 */
[----:B------:R-:W-:-:S04]  /*a2a0*/  LOP3.LUT R0, R0, R3, RZ, 0xfc, !PT ;  /* 0x0000000300007212 */ /* 0x000fc800078efcff */
[----:B------:R-:W-:-:S07]  /*a2b0*/  PRMT R4, R0, 0x7610, R4 ;  /* 0x0000761000047816 */ /* 0x000fce0000000004 */
.L_x_8872:
[----:B------:R-:W-:Y:S05]  /*a2c0*/  BSYNC B0 ;  /* 0x0000000000007941 */ /* 0x000fea0003800000 */
.L_x_8871:
[----:B------:R0:W-:Y:S01]  /*a2d0*/  STG.E.U8 desc[UR36][R8.64], R4 ;  /* 0x0000000408007986 */ /* 0x0001e2000c101124 */
[----:B------:R-:W-:Y:S05]  /*a2e0*/  BRA `(.L_x_8848) ;  /* 0x0000000000b87947 */ /* 0x000fea0003800000 */
.L_x_8865:
        /* <DEDUP_REMOVED lines=22> */
.L_x_8847:
        /* <DEDUP_REMOVED lines=16> */
.L_x_8876:
[----:B------:R-:W-:Y:S05]  /*a550*/  BRA `(.L_x_8848) ;  /* 0x00000000001c7947 */ /* 0x000fea0003800000 */
.L_x_8875:
[----:B------:R-:W-:-:S06]  /*a560*/  IMAD.U32 R4, R23, 0x10000, RZ ;  /* 0x0001000017047824 */ /* 0x000fcc00078e00ff */
[----:B------:R-:W0:Y:S02]  /*a570*/  F2I.U64.TRUNC R4, R4 ;  /* 0x0000000400047311 */ /* 0x000e24000020d800 */
[----:B0-----:R1:W-:Y:S01]  /*a580*/  STG.E.64 desc[UR36][R8.64], R4 ;  /* 0x0000000408007986 */ /* 0x0013e2000c101b24 */
[----:B------:R-:W-:Y:S05]  /*a590*/  BRA `(.L_x_8848) ;  /* 0x00000000000c7947 */ /* 0x000fea0003800000 */
.L_x_8874:
[----:B------:R-:W-:-:S06]  /*a5a0*/  IMAD.U32 R23, R23, 0x10000, RZ ;  /* 0x0001000017177824 */ /* 0x000fcc00078e00ff */
[----:B------:R-:W0:Y:S02]  /*a5b0*/  F2I.FTZ.U32.TRUNC.NTZ R23, R23 ;  /* 0x0000001700177305 */ /* 0x000e24000021f000 */
[----:B0-----:R0:W-:Y:S02]  /*a5c0*/  STG.E desc[UR36][R8.64], R23 ;  /* 0x0000001708007986 */ /* 0x0011e4000c101924 */
.L_x_8848:
        /* <DEDUP_REMOVED lines=25> */
.L_x_8880:
[----:B------:R-:W-:-:S06]  /*a760*/  IMAD.U32 R5, R16, 0x10000, RZ ;  /* 0x0001000010057824 */ /* 0x000fcc00078e00ff */
[----:B------:R-:W0:Y:S02]  /*a770*/  F2I.S64.TRUNC R4, R5 ;  /* 0x0000000500047311 */ /* 0x000e24000020d900 */
[----:B0-----:R0:W-:Y:S01]  /*a780*/  STG.E.U8 desc[UR36][R8.64], R4 ;  /* 0x0000000408007986 */ /* 0x0011e2000c101124 */
[----:B------:R-:W-:Y:S05]  /*a790*/  BRA `(.L_x_8882) ;  /* 0x0000000c00847947 */ /* 0x000fea0003800000 */
.L_x_8879:
        /* <DEDUP_REMOVED lines=10> */
.L_x_8884:
[----:B------:R-:W-:-:S04]  /*a840*/  IMAD.U32 R16, R16, 0x10000, RZ ;  /* 0x0001000010107824 */ /* 0x000fc800078e00ff */
[----:B------:R-:W0:Y:S02]  /*a850*/  F2I.FTZ.TRUNC.NTZ R3, R16 ;  /* 0x0000001000037305 */ /* 0x000e24000021f100 */
[----:B0-----:R0:W-:Y:S01]  /*a860*/  STG.E desc[UR36][R8.64], R3 ;  /* 0x0000000308007986 */ /* 0x0011e2000c101924 */
[----:B------:R-:W-:Y:S05]  /*a870*/  BRA `(.L_x_8882) ;  /* 0x0000000c004c7947 */ /* 0x000fea0003800000 */
.L_x_8883:
[----:B------:R-:W-:-:S04]  /*a880*/  IMAD.U32 R16, R16, 0x10000, RZ ;  /* 0x0001000010107824 */ /* 0x000fc800078e00ff */
[----:B------:R-:W0:Y:S02]  /*a890*/  F2I.FTZ.TRUNC.NTZ R3, R16 ;  /* 0x0000001000037305 */ /* 0x000e24000021f100 */
[----:B0-----:R0:W-:Y:S01]  /*a8a0*/  STG.E.U16 desc[UR36][R8.64], R3 ;  /* 0x0000000308007986 */ /* 0x0011e2000c101524 */
[----:B------:R-:W-:Y:S05]  /*a8b0*/  BRA `(.L_x_8882) ;  /* 0x0000000c003c7947 */ /* 0x000fea0003800000 */
.L_x_8878:
        /* <DEDUP_REMOVED lines=9> */
.L_x_8886:
[----:B------:R-:W-:-:S05]  /*a950*/  IMAD.U32 R0, R16, 0x10000, RZ ;  /* 0x0001000010007824 */ /* 0x000fca00078e00ff */
[----:B------:R-:W-:-:S05]  /*a960*/  F2FP.F16.F32.PACK_AB R0, RZ, R0 ;  /* 0x00000000ff00723e */ /* 0x000fca00000000ff */
[----:B------:R0:W-:Y:S01]  /*a970*/  STG.E.U16 desc[UR36][R8.64], R0 ;  /* 0x0000000008007986 */ /* 0x0001e2000c101524 */
[----:B------:R-:W-:Y:S05]  /*a980*/  BRA `(.L_x_8882) ;  /* 0x0000000c00087947 */ /* 0x000fea0003800000 */
.L_x_8885:
        /* <DEDUP_REMOVED lines=10> */
.L_x_8888:
[----:B------:R-:W-:-:S05]  /*aa30*/  IMAD.U32 R16, R16, 0x10000, RZ ;  /* 0x0001000010107824 */ /* 0x000fca00078e00ff */
[----:B------:R-:W-:-:S04]  /*aa40*/  F2FP.F16.F32.PACK_AB R3, RZ, R16 ;  /* 0x00000010ff03723e */ /* 0x000fc800000000ff */
[----:B------:R-:W-:-:S05]  /*aa50*/  PRMT R3, R3, 0x5410, RZ ;  /* 0x0000541003037816 */ /* 0x000fca00000000ff */
[----:B------:R3:W-:Y:S01]  /*aa60*/  STG.E desc[UR36][R8.64], R3 ;  /* 0x0000000308007986 */ /* 0x0007e2000c101924 */
[----:B------:R-:W-:Y:S05]  /*aa70*/  BRA `(.L_x_8882) ;  /* 0x0000000800cc7947 */ /* 0x000fea0003800000 */
.L_x_8887:
[----:B------:R-:W-:-:S04]  /*aa80*/  IMAD.U32 R4, R16, 0x10000, RZ ;  /* 0x0001000010047824 */ /* 0x000fc800078e00ff */
[----:B------:R-:W-:-:S06]  /*aa90*/  FMUL.FTZ R4, R4, 1 ;  /* 0x3f80000004047820 */ /* 0x000fcc0000410000 */
[----:B------:R-:W0:Y:S02]  /*aaa0*/  F2F.F64.F32 R4, R4 ;  /* 0x0000000400047310 */ /* 0x000e240000201800 */
[----:B0-----:R0:W-:Y:S01]  /*aab0*/  STG.E.64 desc[UR36][R8.64], R4 ;  /* 0x0000000408007986 */ /* 0x0011e2000c101b24 */
[----:B------:R-:W-:Y:S05]  /*aac0*/  BRA `(.L_x_8882) ;  /* 0x0000000800b87947 */ /* 0x000fea0003800000 */
.L_x_8877:
        /* <DEDUP_REMOVED lines=13> */
.L_x_8891:
[----:B------:R-:W-:Y:S01]  /*aba0*/  IMAD.U32 R16, R16, 0x10000, RZ ;  /* 0x0001000010107824 */ /* 0x000fe200078e00ff */
[----:B------:R-:W-:-:S03]  /*abb0*/  CS2R R6, SRZ ;  /* 0x0000000000067805 */ /* 0x000fc6000001ff00 */
[----:B------:R-:W-:-:S06]  /*abc0*/  FMUL.FTZ R4, R16, 1 ;  /* 0x3f80000010047820 */ /* 0x000fcc0000410000 */
[----:B------:R-:W0:Y:S02]  /*abd0*/  F2F.F64.F32 R4, R4 ;  /* 0x0000000400047310 */ /* 0x000e240000201800 */
[----:B0-----:R0:W-:Y:S01]  /*abe0*/  STG.E.128 desc[UR36][R8.64], R4 ;  /* 0x0000000408007986 */ /* 0x0011e2000c101d24 */
[----:B------:R-:W-:Y:S05]  /*abf0*/  BRA `(.L_x_8882) ;  /* 0x00000008006c7947 */ /* 0x000fea0003800000 */
.L_x_8890:
        /* <DEDUP_REMOVED lines=21> */
.L_x_8895:
[----:B------:R-:W-:Y:S05]  /*ad50*/  BSYNC B0 ;  /* 0x0000000000007941 */ /* 0x000fea0003800000 */
.L_x_8894:
[----:B------:R-:W-:-:S05]  /*ad60*/  LOP3.LUT R5, R0, R5, RZ, 0xfc, !PT ;  /* 0x0000000500057212 */ /* 0x000fca00078efcff */
[----:B------:R0:W-:Y:S01]  /*ad70*/  STG.E.U8 desc[UR36][R8.64], R5 ;  /* 0x0000000508007986 */ /* 0x0001e2000c101124 */
[----:B------:R-:W-:Y:S05]  /*ad80*/  BRA `(.L_x_8882) ;  /* 0x0000000800087947 */ /* 0x000fea0003800000 */
.L_x_8893:
        /* <DEDUP_REMOVED lines=13> */
.L_x_8897:
[----:B------:R-:W-:Y:S01]  /*ae60*/  IMAD.MOV.U32 R0, RZ, RZ, 0x7f ;  /* 0x0000007fff007424 */ /* 0x000fe200078e00ff */
[----:B------:R-:W-:-:S04]  /*ae70*/  ISETP.GT.U32.AND P0, PT, R3, 0x7f800000, PT ;  /* 0x7f8000000300780c */ /* 0x000fc80003f04070 */
[----:B------:R-:W-:-:S09]  /*ae80*/  SEL R0, R0, 0x7c, P0 ;  /* 0x0000007c00007807 */ /* 0x000fd20000000000 */
.L_x_8898:
[----:B------:R-:W-:Y:S05]  /*ae90*/  BSYNC B0 ;  /* 0x0000000000007941 */ /* 0x000fea0003800000 */
.L_x_8896:
[----:B------:R-:W-:-:S04]  /*aea0*/  LOP3.LUT R3, R5, 0x80000000, RZ, 0xc0, !PT ;  /* 0x8000000005037812 */ /* 0x000fc800078ec0ff */
[----:B------:R-:W-:-:S04]  /*aeb0*/  SHF.R.U32.HI R3, RZ, 0x18, R3 ;  /* 0x00000018ff037819 */ /* 0x000fc80000011603 */
[----:B------:R-:W-:-:S05]  /*aec0*/  LOP3.LUT R3, R0, R3, RZ, 0xfc, !PT ;  /* 0x0000000300037212 */ /* 0x000fca00078efcff */
[----:B------:R0:W-:Y:S01]  /*aed0*/  STG.E.U8 desc[UR36][R8.64], R3 ;  /* 0x0000000308007986 */ /* 0x0001e2000c101124 */
[----:B------:R-:W-:Y:S05]  /*aee0*/  BRA `(.L_x_8882) ;  /* 0x0000000400b07947 */ /* 0x000fea0003800000 */
.L_x_8892:
[----:B------:R0:W-:Y:S01]  /*aef0*/  STG.E.U16 desc[UR36][R8.64], R16 ;  /* 0x0000001008007986 */ /* 0x0001e2000c101524 */
[----:B------:R-:W-:Y:S05]  /*af00*/  BRA `(.L_x_8882) ;  /* 0x0000000400a87947 */ /* 0x000fea0003800000 */
.L_x_8889:
        /* <DEDUP_REMOVED lines=12> */
.L_x_8901:
        /* <DEDUP_REMOVED lines=17> */
.L_x_8904:
[----:B------:R-:W-:-:S04]  /*b0e0*/  LOP3.LUT R3, R5, 0x80000000, RZ, 0xc0, !PT ;  /* 0x8000000005037812 */ /* 0x000fc800078ec0ff */
[----:B------:R-:W-:-:S04]  /*b0f0*/  SHF.R.U32.HI R3, RZ, 0x18, R3 ;  /* 0x00000018ff037819 */ /* 0x000fc80000011603 */
[----:B------:R-:W-:-:S04]  /*b100*/  LOP3.LUT R0, R0, R3, RZ, 0xfc, !PT ;  /* 0x0000000300007212 */ /* 0x000fc800078efcff */
[----:B------:R-:W-:-:S07]  /*b110*/  PRMT R4, R0, 0x7610, R4 ;  /* 0x0000761000047816 */ /* 0x000fce0000000004 */
.L_x_8903:
[----:B------:R-:W-:Y:S05]  /*b120*/  BSYNC B0 ;  /* 0x0000000000007941 */ /* 0x000fea0003800000 */
.L_x_8902:
[----:B------:R0:W-:Y:S01]  /*b130*/  STG.E.U8 desc[UR36][R8.64], R4 ;  /* 0x0000000408007986 */ /* 0x0001e2000c101124 */
[----:B------:R-:W-:Y:S05]  /*b140*/  BRA `(.L_x_8882) ;  /* 0x0000000400187947 */ /* 0x000fea0003800000 */
.L_x_8900:
        /* <DEDUP_REMOVED lines=17> */
.L_x_8907:
[----:B------:R-:W-:-:S04]  /*b260*/  LOP3.LUT R3, R5, 0x80000000, RZ, 0xc0, !PT ;  /* 0x8000000005037812 */ /* 0x000fc800078ec0ff */
[----:B------:R-:W-:-:S04]  /*b270*/  SHF.R.U32.HI R3, RZ, 0x18, R3 ;  /* 0x00000018ff037819 */ /* 0x000fc80000011603 */
[----:B------:R-:W-:-:S04]  /*b280*/  LOP3.LUT R0, R0, R3, RZ, 0xfc, !PT ;  /* 0x0000000300007212 */ /* 0x000fc800078efcff */
[----:B------:R-:W-:-:S07]  /*b290*/  PRMT R4, R0, 0x7610, R4 ;  /* 0x0000761000047816 */ /* 0x000fce0000000004 */
.L_x_8906:
[----:B------:R-:W-:Y:S05]  /*b2a0*/  BSYNC B0 ;  /* 0x0000000000007941 */ /* 0x000fea0003800000 */
.L_x_8905:
[----:B------:R0:W-:Y:S01]  /*b2b0*/  STG.E.U8 desc[UR36][R8.64], R4 ;  /* 0x0000000408007986 */ /* 0x0001e2000c101124 */
[----:B------:R-:W-:Y:S05]  /*b2c0*/  BRA `(.L_x_8882) ;  /* 0x0000000000b87947 */ /* 0x000fea0003800000 */
.L_x_8899:
        /* <DEDUP_REMOVED lines=22> */
.L_x_8881:
        /* <DEDUP_REMOVED lines=16> */
.L_x_8910:
[----:B------:R-:W-:Y:S05]  /*b530*/  BRA `(.L_x_8882) ;  /* 0x00000000001c7947 */ /* 0x000fea0003800000 */
.L_x_8909:
[----:B------:R-:W-:-:S06]  /*b540*/  IMAD.U32 R4, R16, 0x10000, RZ ;  /* 0x0001000010047824 */ /* 0x000fcc00078e00ff */
[----:B------:R-:W0:Y:S02]  /*b550*/  F2I.U64.TRUNC R4, R4 ;  /* 0x0000000400047311 */ /* 0x000e24000020d800 */
[----:B0-----:R0:W-:Y:S01]  /*b560*/  STG.E.64 desc[UR36][R8.64], R4 ;  /* 0x0000000408007986 */ /* 0x0011e2000c101b24 */
[----:B------:R-:W-:Y:S05]  /*b570*/  BRA `(.L_x_8882) ;  /* 0x00000000000c7947 */ /* 0x000fea0003800000 */
.L_x_8908:
[----:B------:R-:W-:-:S04]  /*b580*/  IMAD.U32 R16, R16, 0x10000, RZ ;  /* 0x0001000010107824 */ /* 0x000fc800078e00ff */
[----:B------:R-:W0:Y:S02]  /*b590*/  F2I.FTZ.U32.TRUNC.NTZ R3, R16 ;  /* 0x0000001000037305 */ /* 0x000e24000021f000 */
[----:B0-----:R0:W-:Y:S02]  /*b5a0*/  STG.E desc[UR36][R8.64], R3 ;  /* 0x0000000308007986 */ /* 0x0011e4000c101924 */
.L_x_8882:
[----:B------:R-:W-:-:S07]  /*b5b0*/  VIADD R25, R25, 0x80 ;  /* 0x0000008019197836 */ /* 0x000fce0000000000 */
.L_x_8842:
[----:B------:R-:W-:Y:S05]  /*b5c0*/  BSYNC B6 ;  /* 0x0000000000067941 */ /* 0x000fea0003800000 */
.L_x_8841:
[----:B------:R-:W-:-:S13]  /*b5d0*/  ISETP.GE.AND P0, PT, R25, R22, PT ;  /* 0x000000161900720c */ /* 0x000fda0003f06270 */
[----:B------:R-:W-:Y:S05]  /*b5e0*/  @P0 EXIT ;  /* 0x000000000000094d */ /* 0x000fea0003800000 */
[----:B0123--:R-:W0:Y:S01]  /*b5f0*/  LDC.64 R4, c[0x0][0x228] ;  /* 0x00008a00ff047b82 */ /* 0x00fe220000000a00 */
        /* <DEDUP_REMOVED lines=20> */
.L_x_8914:
[----:B----4-:R-:W-:-:S06]  /*b740*/  IMAD.U32 R5, R19, 0x10000, RZ ;  /* 0x0001000013057824 */ /* 0x010fcc00078e00ff */
[----:B------:R-:W0:Y:S02]  /*b750*/  F2I.S64.TRUNC R4, R5 ;  /* 0x0000000500047311 */ /* 0x000e24000020d900 */
[----:B0-----:R-:W-:Y:S01]  /*b760*/  STG.E.U8 desc[UR36][R2.64], R4 ;  /* 0x0000000402007986 */ /* 0x001fe2000c101124 */
[----:B------:R-:W-:Y:S05]  /*b770*/  EXIT ;  /* 0x000000000000794d */ /* 0x000fea0003800000 */
.L_x_8913:
        /* <DEDUP_REMOVED lines=10> */
.L_x_8917:
[----:B----4-:R-:W-:-:S06]  /*b820*/  IMAD.U32 R19, R19, 0x10000, RZ ;  /* 0x0001000013137824 */ /* 0x010fcc00078e00ff */
[----:B------:R-:W0:Y:S02]  /*b830*/  F2I.FTZ.TRUNC.NTZ R19, R19 ;  /* 0x0000001300137305 */ /* 0x000e24000021f100 */
[----:B0-----:R-:W-:Y:S01]  /*b840*/  STG.E desc[UR36][R2.64], R19 ;  /* 0x0000001302007986 */ /* 0x001fe2000c101924 */
[----:B------:R-:W-:Y:S05]  /*b850*/  EXIT ;  /* 0x000000000000794d */ /* 0x000fea0003800000 */
.L_x_8916:
[----:B----4-:R-:W-:-:S06]  /*b860*/  IMAD.U32 R19, R19, 0x10000, RZ ;  /* 0x0001000013137824 */ /* 0x010fcc00078e00ff */
[----:B------:R-:W0:Y:S02]  /*b870*/  F2I.FTZ.TRUNC.NTZ R19, R19 ;  /* 0x0000001300137305 */ /* 0x000e24000021f100 */
[----:B0-----:R-:W-:Y:S01]  /*b880*/  STG.E.U16 desc[UR36][R2.64], R19 ;  /* 0x0000001302007986 */ /* 0x001fe2000c101524 */
[----:B------:R-:W-:Y:S05]  /*b890*/  EXIT ;  /* 0x000000000000794d */ /* 0x000fea0003800000 */
.L_x_8912:
        /* <DEDUP_REMOVED lines=9> */
.L_x_8919:
[----:B----4-:R-:W-:-:S05]  /*b930*/  IMAD.U32 R0, R19, 0x10000, RZ ;  /* 0x0001000013007824 */ /* 0x010fca00078e00ff */
[----:B------:R-:W-:-:S05]  /*b940*/  F2FP.F16.F32.PACK_AB R0, RZ, R0 ;  /* 0x00000000ff00723e */ /* 0x000fca00000000ff */
[----:B------:R-:W-:Y:S01]  /*b950*/  STG.E.U16 desc[UR36][R2.64], R0 ;  /* 0x0000000002007986 */ /* 0x000fe2000c101524 */
[----:B------:R-:W-:Y:S05]  /*b960*/  EXIT ;  /* 0x000000000000794d */ /* 0x000fea0003800000 */
.L_x_8918:
        /* <DEDUP_REMOVED lines=10> */
.L_x_8921:
[----:B----4-:R-:W-:-:S05]  /*ba10*/  IMAD.U32 R19, R19, 0x10000, RZ ;  /* 0x0001000013137824 */ /* 0x010fca00078e00ff */
[----:B------:R-:W-:-:S04]  /*ba20*/  F2FP.F16.F32.PACK_AB R5, RZ, R19 ;  /* 0x00000013ff05723e */ /* 0x000fc800000000ff */
[----:B------:R-:W-:-:S05]  /*ba30*/  PRMT R5, R5, 0x5410, RZ ;  /* 0x0000541005057816 */ /* 0x000fca00000000ff */
[----:B------:R-:W-:Y:S01]  /*ba40*/  STG.E desc[UR36][R2.64], R5 ;  /* 0x0000000502007986 */ /* 0x000fe2000c101924 */
[----:B------:R-:W-:Y:S05]  /*ba50*/  EXIT ;  /* 0x000000000000794d */ /* 0x000fea0003800000 */
.L_x_8920:
[----:B----4-:R-:W-:-:S04]  /*ba60*/  IMAD.U32 R4, R19, 0x10000, RZ ;  /* 0x0001000013047824 */ /* 0x010fc800078e00ff */
[----:B------:R-:W-:-:S06]  /*ba70*/  FMUL.FTZ R4, R4, 1 ;  /* 0x3f80000004047820 */ /* 0x000fcc0000410000 */
[----:B------:R-:W0:Y:S02]  /*ba80*/  F2F.F64.F32 R4, R4 ;  /* 0x0000000400047310 */ /* 0x000e240000201800 */
[----:B0-----:R-:W-:Y:S01]  /*ba90*/  STG.E.64 desc[UR36][R2.64], R4 ;  /* 0x0000000402007986 */ /* 0x001fe2000c101b24 */
[----:B------:R-:W-:Y:S05]  /*baa0*/  EXIT ;  /* 0x000000000000794d */ /* 0x000fea0003800000 */
.L_x_8911:
        /* <DEDUP_REMOVED lines=13> */
.L_x_8924:
[----:B----4-:R-:W-:Y:S01]  /*bb80*/  IMAD.U32 R19, R19, 0x10000, RZ ;  /* 0x0001000013137824 */ /* 0x010fe200078e00ff */
[----:B------:R-:W-:-:S03]  /*bb90*/  CS2R R6, SRZ ;  /* 0x0000000000067805 */ /* 0x000fc6000001ff00 */
[----:B------:R-:W-:-:S06]  /*bba0*/  FMUL.FTZ R4, R19, 1 ;  /* 0x3f80000013047820 */ /* 0x000fcc0000410000 */
[----:B------:R-:W0:Y:S02]  /*bbb0*/  F2F.F64.F32 R4, R4 ;  /* 0x0000000400047310 */ /* 0x000e240000201800 */
[----:B0-----:R-:W-:Y:S01]  /*bbc0*/  STG.E.128 desc[UR36][R2.64], R4 ;  /* 0x0000000402007986 */ /* 0x001fe2000c101d24 */
[----:B------:R-:W-:Y:S05]  /*bbd0*/  EXIT ;  /* 0x000000000000794d */ /* 0x000fea0003800000 */
.L_x_8923:
        /* <DEDUP_REMOVED lines=21> */
.L_x_8928:
[----:B------:R-:W-:Y:S05]  /*bd30*/  BSYNC B0 ;  /* 0x0000000000007941 */ /* 0x000fea0003800000 */
.L_x_8927:
[----:B------:R-:W-:-:S05]  /*bd40*/  LOP3.LUT R5, R0, R5, RZ, 0xfc, !PT ;  /* 0x0000000500057212 */ /* 0x000fca00078efcff */
[----:B------:R-:W-:Y:S01]  /*bd50*/  STG.E.U8 desc[UR36][R2.64], R5 ;  /* 0x0000000502007986 */ /* 0x000fe2000c101124 */
[----:B------:R-:W-:Y:S05]  /*bd60*/  EXIT ;  /* 0x000000000000794d */ /* 0x000fea0003800000 */
.L_x_8926:
        /* <DEDUP_REMOVED lines=13> */
.L_x_8930:
[----:B------:R-:W-:Y:S01]  /*be40*/  IMAD.MOV.U32 R0, RZ, RZ, 0x7f ;  /* 0x0000007fff007424 */ /* 0x000fe200078e00ff */
[----:B------:R-:W-:-:S04]  /*be50*/  ISETP.GT.U32.AND P0, PT, R4, 0x7f800000, PT ;  /* 0x7f8000000400780c */ /* 0x000fc80003f04070 */
[----:B------:R-:W-:-:S09]  /*be60*/  SEL R0, R0, 0x7c, P0 ;  /* 0x0000007c00007807 */ /* 0x000fd20000000000 */
.L_x_8931:
[----:B------:R-:W-:Y:S05]  /*be70*/  BSYNC B0 ;  /* 0x0000000000007941 */ /* 0x000fea0003800000 */
.L_x_8929:
[----:B------:R-:W-:-:S04]  /*be80*/  LOP3.LUT R4, R19, 0x80000000, RZ, 0xc0, !PT ;  /* 0x8000000013047812 */ /* 0x000fc800078ec0ff */
[----:B------:R-:W-:-:S04]  /*be90*/  SHF.R.U32.HI R5, RZ, 0x18, R4 ;  /* 0x00000018ff057819 */ /* 0x000fc80000011604 */
[----:B------:R-:W-:-:S05]  /*bea0*/  LOP3.LUT R5, R0, R5, RZ, 0xfc, !PT ;  /* 0x0000000500057212 */ /* 0x000fca00078efcff */
[----:B------:R-:W-:Y:S01]  /*beb0*/  STG.E.U8 desc[UR36][R2.64], R5 ;  /* 0x0000000502007986 */ /* 0x000fe2000c101124 */
[----:B------:R-:W-:Y:S05]  /*bec0*/  EXIT ;  /* 0x000000000000794d */ /* 0x000fea0003800000 */
.L_x_8925:
[----:B----4-:R-:W-:Y:S01]  /*bed0*/  STG.E.U16 desc[UR36][R2.64], R19 ;  /* 0x0000001302007986 */ /* 0x010fe2000c101524 */
[----:B------:R-:W-:Y:S05]  /*bee0*/  EXIT ;  /* 0x000000000000794d */ /* 0x000fea0003800000 */
.L_x_8922:
        /* <DEDUP_REMOVED lines=12> */
.L_x_8934:
        /* <DEDUP_REMOVED lines=17> */
.L_x_8937:
[----:B------:R-:W-:-:S04]  /*c0c0*/  LOP3.LUT R0, R19, 0x80000000, RZ, 0xc0, !PT ;  /* 0x8000000013007812 */ /* 0x000fc800078ec0ff */
[----:B------:R-:W-:-:S04]  /*c0d0*/  SHF.R.U32.HI R5, RZ, 0x18, R0 ;  /* 0x00000018ff057819 */ /* 0x000fc80000011600 */
[----:B------:R-:W-:-:S04]  /*c0e0*/  LOP3.LUT R4, R4, R5, RZ, 0xfc, !PT ;  /* 0x0000000504047212 */ /* 0x000fc800078efcff */
[----:B------:R-:W-:-:S07]  /*c0f0*/  PRMT R0, R4, 0x7610, R0 ;  /* 0x0000761004007816 */ /* 0x000fce0000000000 */
.L_x_8936:
[----:B------:R-:W-:Y:S05]  /*c100*/  BSYNC B0 ;  /* 0x0000000000007941 */ /* 0x000fea0003800000 */
.L_x_8935:
[----:B------:R-:W-:Y:S01]  /*c110*/  STG.E.U8 desc[UR36][R2.64], R0 ;  /* 0x0000000002007986 */ /* 0x000fe2000c101124 */
[----:B------:R-:W-:Y:S05]  /*c120*/  EXIT ;  /* 0x000000000000794d */ /* 0x000fea0003800000 */
.L_x_8933:
        /* <DEDUP_REMOVED lines=17> */
.L_x_8940:
[----:B------:R-:W-:-:S04]  /*c240*/  LOP3.LUT R0, R19, 0x80000000, RZ, 0xc0, !PT ;  /* 0x8000000013007812 */ /* 0x000fc800078ec0ff */
[----:B------:R-:W-:-:S04]  /*c250*/  SHF.R.U32.HI R5, RZ, 0x18, R0 ;  /* 0x00000018ff057819 */ /* 0x000fc80000011600 */
[----:B------:R-:W-:-:S04]  /*c260*/  LOP3.LUT R4, R4, R5, RZ, 0xfc, !PT ;  /* 0x0000000504047212 */ /* 0x000fc800078efcff */
[----:B------:R-:W-:-:S07]  /*c270*/  PRMT R0, R4, 0x7610, R0 ;  /* 0x0000761004007816 */ /* 0x000fce0000000000 */
.L_x_8939:
[----:B------:R-:W-:Y:S05]  /*c280*/  BSYNC B0 ;  /* 0x0000000000007941 */ /* 0x000fea0003800000 */
.L_x_8938:
[----:B------:R-:W-:Y:S01]  /*c290*/  STG.E.U8 desc[UR36][R2.64], R0 ;  /* 0x0000000002007986 */ /* 0x000fe2000c101124 */
[----:B------:R-:W-:Y:S05]  /*c2a0*/  EXIT ;  /* 0x000000000000794d */ /* 0x000fea0003800000 */
.L_x_8932:
        /* <DEDUP_REMOVED lines=22> */
.L_x_8915:
        /* <DEDUP_REMOVED lines=16> */
.L_x_8943:
[----:B------:R-:W-:Y:S05]  /*c510*/  EXIT ;  /* 0x000000000000794d */ /* 0x000fea0003800000 */
.L_x_8942:
[----:B----4-:R-:W-:-:S06]  /*c520*/  IMAD.U32 R4, R19, 0x10000, RZ ;  /* 0x0001000013047824 */ /* 0x010fcc00078e00ff */
[----:B------:R-:W0:Y:S02]  /*c530*/  F2I.U64.TRUNC R4, R4 ;  /* 0x0000000400047311 */ /* 0x000e24000020d800 */
[----:B0-----:R-:W-:Y:S01]  /*c540*/  STG.E.64 desc[UR36][R2.64], R4 ;  /* 0x0000000402007986 */ /* 0x001fe2000c101b24 */
[----:B------:R-:W-:Y:S05]  /*c550*/  EXIT ;  /* 0x000000000000794d */ /* 0x000fea0003800000 */
.L_x_8941:
[----:B----4-:R-:W-:-:S06]  /*c560*/  IMAD.U32 R19, R19, 0x10000, RZ ;  /* 0x0001000013137824 */ /* 0x010fcc00078e00ff */
[----:B------:R-:W0:Y:S02]  /*c570*/  F2I.FTZ.U32.TRUNC.NTZ R19, R19 ;  /* 0x0000001300137305 */ /* 0x000e24000021f000 */
[----:B0-----:R-:W-:Y:S01]  /*c580*/  STG.E desc[UR36][R2.64], R19 ;  /* 0x0000001302007986 */ /* 0x001fe2000c101924 */
[----:B------:R-:W-:Y:S05]  /*c590*/  EXIT ;  /* 0x000000000000794d */ /* 0x000fea0003800000 */
.L_x_8944:
        /* <DEDUP_REMOVED lines=14> */
.L_x_11793:


//--------------------- .text._ZN2at6native18elementwise_kernelILi128ELi4EZNS0_22gpu_kernel_impl_nocastIZNS0_43_GLOBAL__N__7cc8d1ed_10_Dropout_cu_0e96ed3819masked_scale_kernelIbN3c108BFloat16EfEEvRNS_6TensorERKS7_SA_T1_EUlS6_bE_EEvRNS_18TensorIteratorBaseERKT_EUliE_EEviSB_ --------------------------
	.section	.text._ZN2at6native18elementwise_kernelILi128ELi4EZNS0_22gpu_kernel_impl_nocastIZNS0_43_GLOBAL__N__7cc8d1ed_10_Dropout_cu_0e96ed3819masked_scale_kernelIbN3c108BFloat16EfEEvRNS_6TensorERKS7_SA_T1_EUlS6_bE_EEvRNS_18TensorIteratorBaseERKT_EUliE_EEviSB_,"ax",@progbits
	.align	128
        .global         _ZN2at6native18elementwise_kernelILi128ELi4EZNS0_22gpu_kernel_impl_nocastIZNS0_43_GLOBAL__N__7cc8d1ed_10_Dropout_cu_0e96ed3819masked_scale_kernelIbN3c108BFloat16EfEEvRNS_6TensorERKS7_SA_T1_EUlS6_bE_EEvRNS_18TensorIteratorBaseERKT_EUliE_EEviSB_
        .type           _ZN2at6native18elementwise_kernelILi128ELi4EZNS0_22gpu_kernel_impl_nocastIZNS0_43_GLOBAL__N__7cc8d1ed_10_Dropout_cu_0e96ed3819masked_scale_kernelIbN3c108BFloat16EfEEvRNS_6TensorERKS7_SA_T1_EUlS6_bE_EEvRNS_18TensorIteratorBaseERKT_EUliE_EEviSB_,@function
        .size           _ZN2at6native18elementwise_kernelILi128ELi4EZNS0_22gpu_kernel_impl_nocastIZNS0_43_GLOBAL__N__7cc8d1ed_10_Dropout_cu_0e96ed3819masked_scale_kernelIbN3c108BFloat16EfEEvRNS_6TensorERKS7_SA_T1_EUlS6_bE_EEvRNS_18TensorIteratorBaseERKT_EUliE_EEviSB_,(.L_x_11794 - _ZN2at6native18elementwise_kernelILi128ELi4EZNS0_22gpu_kernel_impl_nocastIZNS0_43_GLOBAL__N__7cc8d1ed_10_Dropout_cu_0e96ed3819masked_scale_kernelIbN3c108BFloat16EfEEvRNS_6TensorERKS7_SA_T1_EUlS6_bE_EEvRNS_18TensorIteratorBaseERKT_EUliE_EEviSB_)
        .other          _ZN2at6native18elementwise_kernelILi128ELi4EZNS0_22gpu_kernel_impl_nocastIZNS0_43_GLOBAL__N__7cc8d1ed_10_Dropout_cu_0e96ed3819masked_scale_kernelIbN3c108BFloat16EfEEvRNS_6TensorERKS7_SA_T1_EUlS6_bE_EEvRNS_18TensorIteratorBaseERKT_EUliE_EEviSB_,@"STO_CUDA_ENTRY STV_DEFAULT"
_ZN2at6native18elementwise_kernelILi128ELi4EZNS0_22gpu_kernel_impl_nocastIZNS0_43_GLOBAL__N__7cc8d1ed_10_Dropout_cu_0e96ed3819masked_scale_kernelIbN3c108BFloat16EfEEvRNS_6TensorERKS7_SA_T1_EUlS6_bE_EEvRNS_18TensorIteratorBaseERKT_EUliE_EEviSB_:
.text._ZN2at6native18elementwise_kernelILi128ELi4EZNS0_22gpu_kernel_impl_nocastIZNS0_43_GLOBAL__N__7cc8d1ed_10_Dropout_cu_0e96ed3819masked_scale_kernelIbN3c108BFloat16EfEEvRNS_6TensorERKS7_SA_T1_EUlS6_bE_EEvRNS_18TensorIteratorBaseERKT_EUliE_EEviSB_:
        /* <DEDUP_REMOVED lines=363> */
.L_x_8947:
        /* <DEDUP_REMOVED lines=9> */
[----:B------:R-:W3:Y:S01]  /*1740*/  LDG.E.U16 R6, desc[UR4][R6.64] ;  /* 0x0000000406067981 */ /* 0x000ee2000c1e1500 */
[----:B------:R-:W-:-:S02]  /*1750*/  IADD3 R3, R3, 0x80, RZ ;  /* 0x0000008003037810 */ /* 0x000fc40007ffe0ff */
[----:B--2---:R-:W-:Y:S02]  /*1760*/  ISETP.NE.AND P0, PT, R8, RZ, PT ;  /* 0x000000ff0800720c */ /* 0x004fe40003f05270 */
[----:B---3--:R-:W-:Y:S02]  /*1770*/  SHF.L.U32 R11, R6, 0x10, RZ ;  /* 0x00000010060b7819 */ /* 0x008fe400000006ff */
[----:B------:R-:W-:Y:S02]  /*1780*/  FSEL R0, RZ, 1, !P0 ;  /* 0x3f800000ff007808 */ /* 0x000fe40004000000 */
[----:B------:R-:W-:-:S03]  /*1790*/  IADD3 R4, P0, R5, UR8, RZ ;  /* 0x0000000805047c10 */ /* 0x000fc6000ff1e0ff */
[----:B------:R-:W-:Y:S01]  /*17a0*/  FMUL.FTZ R0, R0, R11 ;  /* 0x0000000b00007220 */ /* 0x000fe20000410000 */
[----:B------:R-:W-:-:S03]  /*17b0*/  IADD3.X R5, RZ, UR9, RZ, P0, !PT ;  /* 0x00000009ff057c10 */ /* 0x000fc600087fe4ff */
[----:B------:R-:W-:-:S05]  /*17c0*/  FMUL.FTZ R0, R0, UR7 ;  /* 0x0000000700007c20 */ /* 0x000fca0008410000 */
[----:B------:R-:W-:-:S05]  /*17d0*/  F2FP.BF16.F32.PACK_AB R0, RZ, R0 ;  /* 0x00000000ff00723e */ /* 0x000fca00000010ff */
[----:B------:R0:W-:Y:S02]  /*17e0*/  STG.E.U16 desc[UR4][R4.64], R0 ;  /* 0x0000000004007986 */ /* 0x0001e4000c101504 */
.L_x_8946:
[----:B------:R-:W-:Y:S05]  /*17f0*/  BSYNC B0 ;  /* 0x0000000000007941 */ /* 0x000fea0003800000 */
.L_x_8945:
        /* <DEDUP_REMOVED lines=356> */
.L_x_8950:
        /* <DEDUP_REMOVED lines=16> */
[----:B------:R-:W-:Y:S02]  /*2f40*/  IADD3.X R5, RZ, UR9, RZ, P0, !PT ;  /* 0x00000009ff057c10 */ /* 0x000fe400087fe4ff */
[----:B------:R-:W-:Y:S01]  /*2f50*/  ISETP.GE.AND P0, PT, R3, UR6, PT ;  /* 0x0000000603007c0c */ /* 0x000fe2000bf06270 */
[----:B------:R-:W-:-:S05]  /*2f60*/  FMUL.FTZ R0, R0, UR7 ;  /* 0x0000000700007c20 */ /* 0x000fca0008410000 */
[----:B------:R-:W-:-:S05]  /*2f70*/  F2FP.BF16.F32.PACK_AB R0, RZ, R0 ;  /* 0x00000000ff00723e */ /* 0x000fca00000010ff */
[----:B------:R1:W-:Y:S02]  /*2f80*/  STG.E.U16 desc[UR4][R4.64], R0 ;  /* 0x0000000004007986 */ /* 0x0003e4000c101504 */
        /* <DEDUP_REMOVED lines=354> */
.L_x_8951:
        /* <DEDUP_REMOVED lines=20> */
.L_x_8949:
[----:B------:R-:W-:Y:S05]  /*46f0*/  BSYNC B0 ;  /* 0x0000000000007941 */ /* 0x000fea0003800000 */
.L_x_8948:
        /* <DEDUP_REMOVED lines=355> */
.L_x_8952:
[----:B------:R-:W-:Y:S01]  /*5d30*/  ULDC.64 UR8, c[0x0][0x488] ;  /* 0x0001220000087ab9 */ /* 0x000fe20000000a00 */
[----:B------:R-:W-:Y:S01]  /*5d40*/  ULDC.64 UR6, c[0x0][0x480] ;  /* 0x0001200000067ab9 */ /* 0x000fe20000000a00 */
[----:B------:R-:W-:Y:S02]  /*5d50*/  IADD3 R6, P1, R2, UR8, RZ ;  /* 0x0000000802067c10 */ /* 0x000fe4000ff3e0ff */
[----:B------:R-:W-:Y:S01]  /*5d60*/  IADD3 R2, P0, R0, UR6, RZ ;  /* 0x0000000600027c10 */ /* 0x000fe2000ff1e0ff */
[----:B------:R-:W-:Y:S01]  /*5d70*/  ULDC UR6, c[0x0][0x490] ;  /* 0x0001240000067ab9 */ /* 0x000fe20000000800 */
[----:B------:R-:W-:Y:S02]  /*5d80*/  IADD3.X R7, RZ, UR9, RZ, P1, !PT ;  /* 0x00000009ff077c10 */ /* 0x000fe40008ffe4ff */
[----:B------:R-:W-:-:S03]  /*5d90*/  IADD3.X R3, RZ, UR7, RZ, P0, !PT ;  /* 0x00000007ff037c10 */ /* 0x000fc600087fe4ff */
[----:B------:R-:W2:Y:S04]  /*5da0*/  LDG.E.U8 R6, desc[UR4][R6.64] ;  /* 0x0000000406067981 */ /* 0x000ea8000c1e1100 */
[----:B------:R-:W3:Y:S01]  /*5db0*/  LDG.E.U16 R2, desc[UR4][R2.64] ;  /* 0x0000000402027981 */ /* 0x000ee2000c1e1500 */
[----:B--2---:R-:W-:Y:S02]  /*5dc0*/  ISETP.NE.AND P0, PT, R6, RZ, PT ;  /* 0x000000ff0600720c */ /* 0x004fe40003f05270 */
[----:B---3--:R-:W-:Y:S02]  /*5dd0*/  SHF.L.U32 R9, R2, 0x10, RZ ;  /* 0x0000001002097819 */ /* 0x008fe400000006ff */
[----:B------:R-:W-:-:S05]  /*5de0*/  FSEL R0, RZ, 1, !P0 ;  /* 0x3f800000ff007808 */ /* 0x000fca0004000000 */
        /* <DEDUP_REMOVED lines=8> */
.L_x_8953:
        /* <DEDUP_REMOVED lines=9> */
.L_x_11794:


//--------------------- .text._ZN2at6native27unrolled_elementwise_kernelIZNS0_43_GLOBAL__N__7cc8d1ed_10_Dropout_cu_0e96ed3819masked_scale_kernelIbN3c108BFloat16EfEEvRNS_6TensorERKS6_S9_T1_EUlS5_bE_St5arrayIPcLm3EELi4E23TrivialOffsetCalculatorILi2EjESF_ILi1EjENS0_6memory15LoadWithoutCastENSI_16StoreWithoutCastEEEviT_T0_T2_T3_T4_T5_ --------------------------
	.section	.text._ZN2at6native27unrolled_elementwise_kernelIZNS0_43_GLOBAL__N__7cc8d1ed_10_Dropout_cu_0e96ed3819masked_scale_kernelIbN3c108BFloat16EfEEvRNS_6TensorERKS6_S9_T1_EUlS5_bE_St5arrayIPcLm3EELi4E23TrivialOffsetCalculatorILi2EjESF_ILi1EjENS0_6memory15LoadWithoutCastENSI_16StoreWithoutCastEEEviT_T0_T2_T3_T4_T5_,"ax",@progbits
	.align	128
        .global         _ZN2at6native27unrolled_elementwise_kernelIZNS0_43_GLOBAL__N__7cc8d1ed_10_Dropout_cu_0e96ed3819masked_scale_kernelIbN3c108BFloat16EfEEvRNS_6TensorERKS6_S9_T1_EUlS5_bE_St5arrayIPcLm3EELi4E23TrivialOffsetCalculatorILi2EjESF_ILi1EjENS0_6memory15LoadWithoutCastENSI_16StoreWithoutCastEEEviT_T0_T2_T3_T4_T5_
        .type           _ZN2at6native27unrolled_elementwise_kernelIZNS0_43_GLOBAL__N__7cc8d1ed_10_Dropout_cu_0e96ed3819masked_scale_kernelIbN3c108BFloat16EfEEvRNS_6TensorERKS6_S9_T1_EUlS5_bE_St5arrayIPcLm3EELi4E23TrivialOffsetCalculatorILi2EjESF_ILi1EjENS0_6memory15LoadWithoutCastENSI_16StoreWithoutCastEEEviT_T0_T2_T3_T4_T5_,@function
        .size           _ZN2at6native27unrolled_elementwise_kernelIZNS0_43_GLOBAL__N__7cc8d1ed_10_Dropout_cu_0e96ed3819masked_scale_kernelIbN3c108BFloat16EfEEvRNS_6TensorERKS6_S9_T1_EUlS5_bE_St5arrayIPcLm3EELi4E23TrivialOffsetCalculatorILi2EjESF_ILi1EjENS0_6memory15LoadWithoutCastENSI_16StoreWithoutCastEEEviT_T0_T2_T3_T4_T5_,(.L_x_11795 - _ZN2at6native27unrolled_elementwise_kernelIZNS0_43_GLOBAL__N__7cc8d1ed_10_Dropout_cu_0e96ed3819masked_scale_kernelIbN3c108BFloat16EfEEvRNS_6TensorERKS6_S9_T1_EUlS5_bE_St5arrayIPcLm3EELi4E23TrivialOffsetCalculatorILi2EjESF_ILi1EjENS0_6memory15LoadWithoutCastENSI_16StoreWithoutCastEEEviT_T0_T2_T3_T4_T5_)
        .other          _ZN2at6native27unrolled_elementwise_kernelIZNS0_43_GLOBAL__N__7cc8d1ed_10_Dropout_cu_0e96ed3819masked_scale_kernelIbN3c108BFloat16EfEEvRNS_6TensorERKS6_S9_T1_EUlS5_bE_St5arrayIPcLm3EELi4E23TrivialOffsetCalculatorILi2EjESF_ILi1EjENS0_6memory15LoadWithoutCastENSI_16StoreWithoutCastEEEviT_T0_T2_T3_T4_T5_,@"STO_CUDA_ENTRY STV_DEFAULT"
_ZN2at6native27unrolled_elementwise_kernelIZNS0_43_GLOBAL__N__7cc8d1ed_10_Dropout_cu_0e96ed3819masked_scale_kernelIbN3c108BFloat16EfEEvRNS_6TensorERKS6_S9_T1_EUlS5_bE_St5arrayIPcLm3EELi4E23TrivialOffsetCalculatorILi2EjESF_ILi1EjENS0_6memory15LoadWithoutCastENSI_16StoreWithoutCastEEEviT_T0_T2_T3_T4_T5_:
.text._ZN2at6native27unrolled_elementwise_kernelIZNS0_43_GLOBAL__N__7cc8d1ed_10_Dropout_cu_0e96ed3819masked_scale_kernelIbN3c108BFloat16EfEEvRNS_6TensorERKS6_S9_T1_EUlS5_bE_St5arrayIPcLm3EELi4E23TrivialOffsetCalculatorILi2EjESF_ILi1EjENS0_6memory15LoadWithoutCastENSI_16StoreWithoutCastEEEviT_T0_T2_T3_T4_T5_:
        /* <DEDUP_REMOVED lines=11> */
[----:B------:R-:W-:Y:S02]  /*00b0*/  ISETP.GE.AND P5, PT, R15, R14, PT ;  /* 0x0000000e0f00720c */ /* 0x000fe40003fa6270 */
[----:B------:R-:W1:Y:S01]  /*00c0*/  @!P2 LDC.64 R12, c[0x0][0x230] ;  /* 0x00008c00ff0cab82 */ /* 0x000e620000000a00 */
[----:B------:R-:W-:-:S07]  /*00d0*/  PRMT R20, RZ, 0x7610, R20 ;  /* 0x00007610ff147816 */ /* 0x000fce0000000014 */
[----:B------:R-:W2:Y:S03]  /*00e0*/  @!P2 LDC R25, c[0x0][0x218] ;  /* 0x00008600ff19ab82 */ /* 0x000ea60000000800 */
[----:B------:R-:W-:Y:S01]  /*00f0*/  @!P5 LEA R21, R0, R15, 0x9 ;  /* 0x0000000f0015d211 */ /* 0x000fe200078e48ff */
[----:B------:R-:W-:-:S04]  /*0100*/  @!P5 VIADD R15, R15, 0x80 ;  /* 0x000000800f0fd836 */ /* 0x000fc80000000000 */
[----:B------:R-:W3:Y:S01]  /*0110*/  @!P5 LDC.64 R8, c[0x0][0x238] ;  /* 0x00008e00ff08db82 */ /* 0x000ee20000000a00 */
[----:B------:R-:W-:Y:S02]  /*0120*/  ISETP.GE.AND P1, PT, R15, R14, PT ;  /* 0x0000000e0f00720c */ /* 0x000fe40003f26270 */
[----:B0-----:R-:W-:-:S05]  /*0130*/  @!P2 IADD3 R10, P0, R23, R10, RZ ;  /* 0x0000000a170aa210 */ /* 0x001fca0007f1e0ff */
[----:B------:R-:W-:Y:S01]  /*0140*/  @!P2 IMAD.X R11, RZ, RZ, R11, P0 ;  /* 0x000000ffff0ba224 */ /* 0x000fe200000e060b */
[----:B------:R-:W0:Y:S01]  /*0150*/  @!P5 LDC.64 R4, c[0x0][0x230] ;  /* 0x00008c00ff04db82 */ /* 0x000e220000000a00 */
[----:B-1----:R-:W-:-:S03]  /*0160*/  @!P2 IMAD.WIDE.U32 R12, R23, 0x2, R12 ;  /* 0x00000002170ca825 */ /* 0x002fc600078e000c */
[----:B------:R1:W4:Y:S01]  /*0170*/  @!P2 LDG.E.U8 R10, desc[UR4][R10.64] ;  /* 0x000000040a0aa981 */ /* 0x000322000c1e1100 */
[----:B------:R-:W-:Y:S01]  /*0180*/  @!P1 LEA R23, R0, R15, 0x9 ;  /* 0x0000000f00179211 */ /* 0x000fe200078e48ff */
[----:B------:R-:W-:Y:S02]  /*0190*/  @!P1 VIADD R15, R15, 0x80 ;  /* 0x000000800f0f9836 */ /* 0x000fe40000000000 */
[----:B------:R-:W2:Y:S01]  /*01a0*/  @!P1 LDC.64 R2, c[0x0][0x238] ;  /* 0x00008e00ff029b82 */ /* 0x000ea20000000a00 */
[----:B------:R-:W4:Y:S01]  /*01b0*/  @!P2 LDG.E.U16 R20, desc[UR4][R12.64] ;  /* 0x000000040c14a981 */ /* 0x000f22000c1e1500 */
[----:B---3--:R-:W-:-:S06]  /*01c0*/  @!P5 IADD3 R8, P0, R21, R8, RZ ;  /* 0x000000081508d210 */ /* 0x008fcc0007f1e0ff */
[----:B------:R-:W3:Y:S01]  /*01d0*/  @!P1 LDC.64 R6, c[0x0][0x230] ;  /* 0x00008c00ff069b82 */ /* 0x000ee20000000a00 */
[----:B------:R-:W-:-:S05]  /*01e0*/  @!P5 IMAD.X R9, RZ, RZ, R9, P0 ;  /* 0x000000ffff09d224 */ /* 0x000fca00000e0609 */
[----:B------:R-:W4:Y:S01]  /*01f0*/  @!P5 LDG.E.U8 R8, desc[UR4][R8.64] ;  /* 0x000000040808d981 */ /* 0x000f22000c1e1100 */
[----:B--2---:R-:W-:-:S04]  /*0200*/  @!P1 IADD3 R2, P3, R23, R2, RZ ;  /* 0x0000000217029210 */ /* 0x004fc80007f7e0ff */
[----:B------:R-:W-:Y:S01]  /*0210*/  @!P1 IADD3.X R3, RZ, R3, RZ, P3, !PT ;  /* 0x00000003ff039210 */ /* 0x000fe20001ffe4ff */
[----:B0-----:R-:W-:-:S04]  /*0220*/  @!P5 IMAD.WIDE.U32 R4, R21, 0x2, R4 ;  /* 0x000000021504d825 */ /* 0x001fc800078e0004 */
[----:B------:R0:W2:Y:S01]  /*0230*/  @!P1 LDG.E.U8 R2, desc[UR4][R2.64] ;  /* 0x0000000402029981 */ /* 0x0000a2000c1e1100 */
[----:B------:R-:W-:Y:S01]  /*0240*/  PRMT R21, RZ, 0x7610, R21 ;  /* 0x00007610ff157816 */ /* 0x000fe20000000015 */
[----:B---3--:R-:W-:Y:S01]  /*0250*/  @!P1 IMAD.WIDE.U32 R22, R23, 0x2, R6 ;  /* 0x0000000217169825 */ /* 0x008fe200078e0006 */
[----:B-1----:R-:W-:-:S04]  /*0260*/  PRMT R11, RZ, 0x7610, R11 ;  /* 0x00007610ff0b7816 */ /* 0x002fc8000000000b */
[----:B------:R1:W3:Y:S04]  /*0270*/  @!P5 LDG.E.U16 R21, desc[UR4][R4.64] ;  /* 0x000000040415d981 */ /* 0x0002e8000c1e1500 */
[----:B------:R-:W3:Y:S01]  /*0280*/  @!P1 LDG.E.U16 R11, desc[UR4][R22.64] ;  /* 0x00000004160b9981 */ /* 0x000ee2000c1e1500 */
[----:B------:R-:W-:Y:S01]  /*0290*/  ISETP.GE.AND P0, PT, R15, R14, PT ;  /* 0x0000000e0f00720c */ /* 0x000fe20003f06270 */
[C---:B0-----:R-:W-:Y:S01]  /*02a0*/  VIADD R3, R17.reuse, 0x100 ;  /* 0x0000010011037836 */ /* 0x041fe20000000000 */
[----:B-1----:R-:W0:Y:S11]  /*02b0*/  @!P2 LDC.64 R4, c[0x0][0x228] ;  /* 0x00008a00ff04ab82 */ /* 0x002e360000000a00 */
[----:B------:R-:W1:Y:S08]  /*02c0*/  @!P0 LDC.64 R6, c[0x0][0x238] ;  /* 0x00008e00ff068b82 */ /* 0x000e700000000a00 */
[----:B------:R-:W0:Y:S01]  /*02d0*/  @!P0 LDC.64 R12, c[0x0][0x230] ;  /* 0x00008c00ff0c8b82 */ /* 0x000e220000000a00 */
[----:B------:R-:W-:Y:S01]  /*02e0*/  @!P0 IMAD R9, R0, 0x200, R15 ;  /* 0x0000020000098824 */ /* 0x000fe200078e020f */
[----:B------:R-:W-:-:S04]  /*02f0*/  IADD3 R15, R17, 0x80, RZ ;  /* 0x00000080110f7810 */ /* 0x000fc80007ffe0ff */
[----:B------:R-:W-:Y:S02]  /*0300*/  ISETP.GE.AND P4, PT, R15, R14, PT ;  /* 0x0000000e0f00720c */ /* 0x000fe40003f86270 */
[C---:B-1----:R-:W-:Y:S01]  /*0310*/  @!P0 IADD3 R6, P3, R9.reuse, R6, RZ ;  /* 0x0000000609068210 */ /* 0x042fe20007f7e0ff */
[----:B0-----:R-:W-:Y:S01]  /*0320*/  @!P0 IMAD.WIDE.U32 R12, R9, 0x2, R12 ;  /* 0x00000002090c8825 */ /* 0x001fe200078e000c */
[----:B------:R-:W-:-:S03]  /*0330*/  PRMT R9, RZ, 0x7610, R9 ;  /* 0x00007610ff097816 */ /* 0x000fc60000000009 */
[----:B------:R-:W-:Y:S01]  /*0340*/  @!P0 IMAD.X R7, RZ, RZ, R7, P3 ;  /* 0x000000ffff078224 */ /* 0x000fe200018e0607 */
[----:B------:R-:W-:Y:S02]  /*0350*/  ISETP.GE.AND P3, PT, R3, R14, PT ;  /* 0x0000000e0300720c */ /* 0x000fe40003f66270 */
[----:B------:R-:W5:Y:S04]  /*0360*/  @!P0 LDG.E.U16 R9, desc[UR4][R12.64] ;  /* 0x000000040c098981 */ /* 0x000f68000c1e1500 */
[----:B------:R0:W5:Y:S07]  /*0370*/  @!P0 LDG.E.U8 R6, desc[UR4][R6.64] ;  /* 0x0000000406068981 */ /* 0x00016e000c1e1100 */
[----:B------:R-:W1:Y:S08]  /*0380*/  @!P3 LDC R3, c[0x0][0x218] ;  /* 0x00008600ff03bb82 */ /* 0x000e700000000800 */
[----:B0-----:R-:W0:Y:S01]  /*0390*/  @!P4 LDC R7, c[0x0][0x218] ;  /* 0x00008600ff07cb82 */ /* 0x001e220000000800 */
[----:B------:R-:W-:Y:S01]  /*03a0*/  VIADD R23, R17, 0x180 ;  /* 0x0000018011177836 */ /* 0x000fe20000000000 */
[----:B------:R-:W-:Y:S01]  /*03b0*/  BSSY B0, `(.L_x_8954) ;  /* 0x0000027000007945 */ /* 0x000fe20003800000 */
[----:B----4-:R-:W-:Y:S01]  /*03c0*/  @!P2 ISETP.NE.AND P6, PT, R10, RZ, PT ;  /* 0x000000ff0a00a20c */ /* 0x010fe20003fc5270 */
[----:B------:R-:W-:-:S03]  /*03d0*/  IMAD.MOV.U32 R10, RZ, RZ, RZ ;  /* 0x000000ffff0a7224 */ /* 0x000fc600078e00ff */
[----:B------:R-:W-:Y:S02]  /*03e0*/  @!P2 FSEL R10, RZ, 1, !P6 ;  /* 0x3f800000ff0aa808 */ /* 0x000fe40007000000 */
[----:B------:R-:W-:-:S05]  /*03f0*/  @!P2 SHF.L.U32 R13, R20, 0x10, RZ ;  /* 0x00000010140da819 */ /* 0x000fca00000006ff */
[----:B------:R-:W-:Y:S01]  /*0400*/  @!P2 FMUL.FTZ R10, R13, R10 ;  /* 0x0000000a0d0aa220 */ /* 0x000fe20000410000 */
[----:B------:R-:W-:-:S03]  /*0410*/  @!P2 LEA R13, R0, R17, 0x9 ;  /* 0x00000011000da211 */ /* 0x000fc600078e48ff */
[----:B------:R-:W-:Y:S02]  /*0420*/  @!P2 FMUL.FTZ R10, R10, R25 ;  /* 0x000000190a0aa220 */ /* 0x000fe40000410000 */
[----:B------:R-:W-:Y:S01]  /*0430*/  @!P2 IMAD.WIDE.U32 R4, R13, 0x2, R4 ;  /* 0x000000020d04a825 */ /* 0x000fe200078e0004 */
[----:B------:R-:W-:-:S03]  /*0440*/  @!P5 ISETP.NE.AND P6, PT, R8, RZ, PT ;  /* 0x000000ff0800d20c */ /* 0x000fc60003fc5270 */
[----:B------:R-:W-:Y:S01]  /*0450*/  IMAD.MOV.U32 R8, RZ, RZ, RZ ;  /* 0x000000ffff087224 */ /* 0x000fe200078e00ff */
[----:B------:R-:W-:Y:S02]  /*0460*/  @!P2 F2FP.BF16.F32.PACK_AB R19, RZ, R10 ;  /* 0x0000000aff13a23e */ /* 0x000fe400000010ff */
[----:B------:R-:W-:Y:S01]  /*0470*/  @!P5 FSEL R8, RZ, 1, !P6 ;  /* 0x3f800000ff08d808 */ /* 0x000fe20007000000 */
[----:B------:R-:W-:Y:S02]  /*0480*/  @!P2 IMAD.MOV.U32 R17, RZ, RZ, R15 ;  /* 0x000000ffff11a224 */ /* 0x000fe400078e000f */
[----:B------:R4:W-:Y:S01]  /*0490*/  @!P2 STG.E.U16 desc[UR4][R4.64], R19 ;  /* 0x000000130400a986 */ /* 0x0009e2000c101504 */
[----:B--2---:R-:W-:Y:S01]  /*04a0*/  @!P1 ISETP.NE.AND P6, PT, R2, RZ, PT ;  /* 0x000000ff0200920c */ /* 0x004fe20003fc5270 */
[----:B------:R-:W-:-:S06]  /*04b0*/  HFMA2.MMA R2, -RZ, RZ, 0, 0 ;  /* 0x00000000ff027435 */ /* 0x000fcc00000001ff */
[----:B------:R-:W-:Y:S02]  /*04c0*/  @!P1 FSEL R2, RZ, 1, !P6 ;  /* 0x3f800000ff029808 */ /* 0x000fe40007000000 */
[----:B------:R-:W-:Y:S01]  /*04d0*/  ISETP.GE.AND P1, PT, R17, R14, PT ;  /* 0x0000000e1100720c */ /* 0x000fe20003f26270 */
[----:B---3--:R-:W-:Y:S02]  /*04e0*/  @!P4 IMAD.U32 R21, R21, 0x10000, RZ ;  /* 0x000100001515c824 */ /* 0x008fe400078e00ff */
[----:B------:R-:W-:Y:S02]  /*04f0*/  @!P3 IMAD.U32 R11, R11, 0x10000, RZ ;  /* 0x000100000b0bb824 */ /* 0x000fe400078e00ff */
[----:B------:R-:W-:Y:S02]  /*0500*/  @!P4 FMUL.FTZ R8, R21, R8 ;  /* 0x000000081508c220 */ /* 0x000fe40000410000 */
[----:B------:R-:W-:Y:S02]  /*0510*/  @!P3 FMUL.FTZ R2, R11, R2 ;  /* 0x000000020b02b220 */ /* 0x000fe40000410000 */
[----:B0-----:R-:W-:-:S02]  /*0520*/  @!P4 FMUL.FTZ R7, R8, R7 ;  /* 0x000000070807c220 */ /* 0x001fc40000410000 */
[----:B-1----:R-:W-:Y:S01]  /*0530*/  @!P3 FMUL.FTZ R2, R2, R3 ;  /* 0x000000030202b220 */ /* 0x002fe20000410000 */
[----:B------:R-:W-:Y:S02]  /*0540*/  ISETP.GE.AND P5, PT, R23, R14, PT ;  /* 0x0000000e1700720c */ /* 0x000fe40003fa6270 */
[----:B------:R-:W-:Y:S02]  /*0550*/  @!P4 F2FP.BF16.F32.PACK_AB R16, RZ, R7 ;  /* 0x00000007ff10c23e */ /* 0x000fe400000010ff */
[----:B------:R-:W-:Y:S01]  /*0560*/  @!P3 F2FP.BF16.F32.PACK_AB R18, RZ, R2 ;  /* 0x00000002ff12b23e */ /* 0x000fe200000010ff */
[----:B----4-:R-:W-:Y:S08]  /*0570*/  @P1 BRA `(.L_x_8955) ;  /* 0x0000000000281947 */ /* 0x010ff00003800000 */
[----:B------:R-:W0:Y:S01]  /*0580*/  LDC.64 R4, c[0x0][0x228] ;  /* 0x00008a00ff047b82 */ /* 0x000e220000000a00 */
[----:B------:R-:W-:Y:S01]  /*0590*/  IMAD R3, R0, 0x200, R17 ;  /* 0x0000020000037824 */ /* 0x000fe200078e0211 */
[----:B------:R-:W-:-:S04]  /*05a0*/  IADD3 R17, R17, 0x80, RZ ;  /* 0x0000008011117810 */ /* 0x000fc80007ffe0ff */
[----:B------:R-:W-:-:S13]  /*05b0*/  ISETP.GE.AND P1, PT, R17, R14, PT ;  /* 0x0000000e1100720c */ /* 0x000fda0003f26270 */
[----:B------:R-:W-:Y:S02]  /*05c0*/  @!P1 IMAD R7, R0, 0x200, R17 ;  /* 0x0000020000079824 */ /* 0x000fe400078e0211 */
[----:B------:R-:W-:Y:S02]  /*05d0*/  @!P1 VIADD R17, R17, 0x80 ;  /* 0x0000008011119836 */ /* 0x000fe40000000000 */
[----:B0-----:R-:W-:-:S04]  /*05e0*/  IMAD.WIDE.U32 R2, R3, 0x2, R4 ;  /* 0x0000000203027825 */ /* 0x001fc800078e0004 */
[----:B------:R-:W-:Y:S01]  /*05f0*/  @!P1 IMAD.WIDE.U32 R4, R7, 0x2, R4 ;  /* 0x0000000207049825 */ /* 0x000fe200078e0004 */
[----:B------:R0:W-:Y:S04]  /*0600*/  STG.E.U16 desc[UR4][R2.64], R16 ;  /* 0x0000001002007986 */ /* 0x0001e8000c101504 */
[----:B------:R0:W-:Y:S02]  /*0610*/  @!P1 STG.E.U16 desc[UR4][R4.64], R18 ;  /* 0x0000001204009986 */ /* 0x0001e4000c101504 */
.L_x_8955:
[----:B------:R-:W-:Y:S05]  /*0620*/  BSYNC B0 ;  /* 0x0000000000007941 */ /* 0x000fea0003800000 */
.L_x_8954:
[----:B0-----:R-:W0:Y:S01]  /*0630*/  @!P5 LDC R5, c[0x0][0x218] ;  /* 0x00008600ff05db82 */ /* 0x001e220000000800 */
[----:B------:R-:W-:Y:S02]  /*0640*/  ISETP.GE.AND P2, PT, R17, R14, PT ;  /* 0x0000000e1100720c */ /* 0x000fe40003f46270 */
[----:B-----5:R-:W-:Y:S02]  /*0650*/  @!P0 ISETP.NE.AND P1, PT, R6, RZ, PT ;  /* 0x000000ff0600820c */ /* 0x020fe40003f25270 */
[----:B------:R-:W-:-:S09]  /*0660*/  MOV R4, RZ ;  /* 0x000000ff00047202 */ /* 0x000fd20000000f00 */
[----:B------:R-:W-:Y:S05]  /*0670*/  @P2 EXIT ;  /* 0x000000000000294d */ /* 0x000fea0003800000 */
[----:B------:R-:W1:Y:S01]  /*0680*/  LDC.64 R2, c[0x0][0x228] ;  /* 0x00008a00ff027b82 */ /* 0x000e620000000a00 */
[----:B------:R-:W-:Y:S01]  /*0690*/  @!P0 FSEL R4, RZ, 1, !P1 ;  /* 0x3f800000ff048808 */ /* 0x000fe20004800000 */
[----:B------:R-:W-:Y:S01]  /*06a0*/  @!P5 IMAD.U32 R9, R9, 0x10000, RZ ;  /* 0x000100000909d824 */ /* 0x000fe200078e00ff */
[----:B------:R-:W-:-:S03]  /*06b0*/  LEA R17, R0, R17, 0x9 ;  /* 0x0000001100117211 */ /* 0x000fc600078e48ff */
[----:B------:R-:W-:-:S04]  /*06c0*/  @!P5 FMUL.FTZ R4, R9, R4 ;  /* 0x000000040904d220 */ /* 0x000fc80000410000 */
[----:B0-----:R-:W-:-:S05]  /*06d0*/  @!P5 FMUL.FTZ R4, R4, R5 ;  /* 0x000000050404d220 */ /* 0x001fca0000410000 */
[----:B------:R-:W-:Y:S01]  /*06e0*/  @!P5 F2FP.BF16.F32.PACK_AB R5, RZ, R4 ;  /* 0x00000004ff05d23e */ /* 0x000fe200000010ff */
[----:B-1----:R-:W-:-:S05]  /*06f0*/  IMAD.WIDE.U32 R2, R17, 0x2, R2 ;  /* 0x0000000211027825 */ /* 0x002fca00078e0002 */
[----:B------:R-:W-:Y:S01]  /*0700*/  STG.E.U16 desc[UR4][R2.64], R5 ;  /* 0x0000000502007986 */ /* 0x000fe2000c101504 */
[----:B------:R-:W-:Y:S05]  /*0710*/  EXIT ;  /* 0x000000000000794d */ /* 0x000fea0003800000 */
.L_x_8956:
        /* <DEDUP_REMOVED lines=14> */
.L_x_11795:


//--------------------- .text._ZN2at6native29vectorized_elementwise_kernelILi2EZNS0_43_GLOBAL__N__7cc8d1ed_10_Dropout_cu_0e96ed3819masked_scale_kernelIbN3c108BFloat16EfEEvRNS_6TensorERKS6_S9_T1_EUlS5_bE_St5arrayIPcLm3EEEEviT0_SA_ --------------------------
	.section	.text._ZN2at6native29vectorized_elementwise_kernelILi2EZNS0_43_GLOBAL__N__7cc8d1ed_10_Dropout_cu_0e96ed3819masked_scale_kernelIbN3c108BFloat16EfEEvRNS_6TensorERKS6_S9_T1_EUlS5_bE_St5arrayIPcLm3EEEEviT0_SA_,"ax",@progbits
	.align	128
        .global         _ZN2at6native29vectorized_elementwise_kernelILi2EZNS0_43_GLOBAL__N__7cc8d1ed_10_Dropout_cu_0e96ed3819masked_scale_kernelIbN3c108BFloat16EfEEvRNS_6TensorERKS6_S9_T1_EUlS5_bE_St5arrayIPcLm3EEEEviT0_SA_
        .type           _ZN2at6native29vectorized_elementwise_kernelILi2EZNS0_43_GLOBAL__N__7cc8d1ed_10_Dropout_cu_0e96ed3819masked_scale_kernelIbN3c108BFloat16EfEEvRNS_6TensorERKS6_S9_T1_EUlS5_bE_St5arrayIPcLm3EEEEviT0_SA_,@function
        .size           _ZN2at6native29vectorized_elementwise_kernelILi2EZNS0_43_GLOBAL__N__7cc8d1ed_10_Dropout_cu_0e96ed3819masked_scale_kernelIbN3c108BFloat16EfEEvRNS_6TensorERKS6_S9_T1_EUlS5_bE_St5arrayIPcLm3EEEEviT0_SA_,(.L_x_11796 - _ZN2at6native29vectorized_elementwise_kernelILi2EZNS0_43_GLOBAL__N__7cc8d1ed_10_Dropout_cu_0e96ed3819masked_scale_kernelIbN3c108BFloat16EfEEvRNS_6TensorERKS6_S9_T1_EUlS5_bE_St5arrayIPcLm3EEEEviT0_SA_)
        .other          _ZN2at6native29vectorized_elementwise_kernelILi2EZNS0_43_GLOBAL__N__7cc8d1ed_10_Dropout_cu_0e96ed3819masked_scale_kernelIbN3c108BFloat16EfEEvRNS_6TensorERKS6_S9_T1_EUlS5_bE_St5arrayIPcLm3EEEEviT0_SA_,@"STO_CUDA_ENTRY STV_DEFAULT"
_ZN2at6native29vectorized_elementwise_kernelILi2EZNS0_43_GLOBAL__N__7cc8d1ed_10_Dropout_cu_0e96ed3819masked_scale_kernelIbN3c108BFloat16EfEEvRNS_6TensorERKS6_S9_T1_EUlS5_bE_St5arrayIPcLm3EEEEviT0_SA_:
.text._ZN2at6native29vectorized_elementwise_kernelILi2EZNS0_43_GLOBAL__N__7cc8d1ed_10_Dropout_cu_0e96ed3819masked_scale_kernelIbN3c108BFloat16EfEEvRNS_6TensorERKS6_S9_T1_EUlS5_bE_St5arrayIPcLm3EEEEviT0_SA_:
        /* <DEDUP_REMOVED lines=19> */
[----:B------:R-:W3:Y:S04]  /*0130*/  LDG.E.U16 R16, desc[UR4][R12.64+0x100] ;  /* 0x000100040c107981 */ /* 0x000ee8000c1e1500 */
[----:B------:R-:W4:Y:S04]  /*0140*/  LDG.E R18, desc[UR4][R10.64+0x200] ;  /* 0x000200040a127981 */ /* 0x000f28000c1e1900 */
        /* <DEDUP_REMOVED lines=8> */
[----:B------:R-:W-:Y:S02]  /*01d0*/  PRMT R14, R14, 0x7771, RZ ;  /* 0x000077710e0e7816 */ /* 0x000fe400000000ff */
[C---:B---3--:R-:W-:Y:S02]  /*01e0*/  PRMT R15, R16.reuse, 0x7770, RZ ;  /* 0x00007770100f7816 */ /* 0x048fe400000000ff */
[----:B------:R-:W-:Y:S02]  /*01f0*/  PRMT R16, R16, 0x7771, RZ ;  /* 0x0000777110107816 */ /* 0x000fe400000000ff */
[----:B----4-:R-:W-:Y:S02]  /*0200*/  PRMT R10, R18, 0x7632, R10 ;  /* 0x00007632120a7816 */ /* 0x010fe4000000000a */
[----:B------:R-:W-:-:S02]  /*0210*/  ISETP.NE.AND P0, PT, R9, RZ, PT ;  /* 0x000000ff0900720c */ /* 0x000fc40003f05270 */
[----:B------:R-:W-:Y:S02]  /*0220*/  ISETP.NE.AND P1, PT, R14, RZ, PT ;  /* 0x000000ff0e00720c */ /* 0x000fe40003f25270 */
[----:B-----5:R-:W-:Y:S02]  /*0230*/  PRMT R9, R17, 0x7632, R9 ;  /* 0x0000763211097816 */ /* 0x020fe40000000009 */
[----:B------:R-:W-:Y:S02]  /*0240*/  ISETP.NE.AND P2, PT, R15, RZ, PT ;  /* 0x000000ff0f00720c */ /* 0x000fe40003f45270 */
[----:B------:R-:W-:Y:S01]  /*0250*/  ISETP.NE.AND P3, PT, R16, RZ, PT ;  /* 0x000000ff1000720c */ /* 0x000fe20003f65270 */
[----:B------:R-:W-:Y:S01]  /*0260*/  IMAD.U32 R16, R10, 0x10000, RZ ;  /* 0x000100000a107824 */ /* 0x000fe200078e00ff */
[----:B------:R-:W-:Y:S01]  /*0270*/  FSEL R10, RZ, 1, !P1 ;  /* 0x3f800000ff0a7808 */ /* 0x000fe20004800000 */
[----:B------:R-:W-:Y:S01]  /*0280*/  IMAD.U32 R11, R9, 0x10000, RZ ;  /* 0x00010000090b7824 */ /* 0x000fe200078e00ff */
[----:B------:R-:W-:Y:S01]  /*0290*/  FSEL R13, RZ, 1, !P2 ;  /* 0x3f800000ff0d7808 */ /* 0x000fe20005000000 */
[----:B------:R-:W-:-:S02]  /*02a0*/  IMAD.U32 R14, R18, 0x10000, RZ ;  /* 0x00010000120e7824 */ /* 0x000fc400078e00ff */
[----:B------:R-:W-:Y:S02]  /*02b0*/  FMUL.FTZ R10, R10, R11 ;  /* 0x0000000b0a0a7220 */ /* 0x000fe40000410000 */
[----:B------:R-:W-:Y:S01]  /*02c0*/  FMUL.FTZ R11, R13, R14 ;  /* 0x0000000e0d0b7220 */ /* 0x000fe20000410000 */
[C---:B------:R-:W-:Y:S02]  /*02d0*/  PRMT R13, R8.reuse, 0x7770, RZ ;  /* 0x00007770080d7816 */ /* 0x040fe400000000ff */
[----:B------:R-:W-:Y:S02]  /*02e0*/  PRMT R3, R7, 0x7770, RZ ;  /* 0x0000777007037816 */ /* 0x000fe400000000ff */
[----:B------:R-:W-:Y:S02]  /*02f0*/  PRMT R8, R8, 0x7771, RZ ;  /* 0x0000777108087816 */ /* 0x000fe400000000ff */
[----:B------:R-:W-:Y:S02]  /*0300*/  FSEL R9, RZ, 1, !P0 ;  /* 0x3f800000ff097808 */ /* 0x000fe40004000000 */
[----:B------:R-:W-:Y:S01]  /*0310*/  FSEL R15, RZ, 1, !P3 ;  /* 0x3f800000ff0f7808 */ /* 0x000fe20005800000 */
[----:B------:R-:W-:Y:S01]  /*0320*/  IMAD.U32 R12, R17, 0x10000, RZ ;  /* 0x00010000110c7824 */ /* 0x000fe200078e00ff */
[----:B------:R-:W-:-:S02]  /*0330*/  PRMT R7, R7, 0x7771, RZ ;  /* 0x0000777107077816 */ /* 0x000fc400000000ff */
[----:B------:R-:W-:Y:S02]  /*0340*/  ISETP.NE.AND P0, PT, R3, RZ, PT ;  /* 0x000000ff0300720c */ /* 0x000fe40003f05270 */
[----:B------:R-:W-:Y:S02]  /*0350*/  ISETP.NE.AND P3, PT, R8, RZ, PT ;  /* 0x000000ff0800720c */ /* 0x000fe40003f65270 */
[C---:B------:R-:W-:Y:S02]  /*0360*/  PRMT R3, R2.reuse, 0x7632, R3 ;  /* 0x0000763202037816 */ /* 0x040fe40000000003 */
[----:B------:R-:W-:Y:S02]  /*0370*/  SHF.L.U32 R8, R2, 0x10, RZ ;  /* 0x0000001002087819 */ /* 0x000fe400000006ff */
[----:B------:R-:W-:Y:S01]  /*0380*/  PRMT R2, R6, 0x7632, R2 ;  /* 0x0000763206027816 */ /* 0x000fe20000000002 */
[----:B------:R-:W-:Y:S01]  /*0390*/  FMUL.FTZ R9, R9, R12 ;  /* 0x0000000c09097220 */ /* 0x000fe20000410000 */
[----:B------:R-:W-:-:S02]  /*03a0*/  ISETP.NE.AND P1, PT, R7, RZ, PT ;  /* 0x000000ff0700720c */ /* 0x000fc40003f25270 */
[----:B------:R-:W-:Y:S01]  /*03b0*/  ISETP.NE.AND P2, PT, R13, RZ, PT ;  /* 0x000000ff0d00720c */ /* 0x000fe20003f45270 */
[----:B------:R-:W-:Y:S01]  /*03c0*/  FMUL.FTZ R12, R15, R16 ;  /* 0x000000100f0c7220 */ /* 0x000fe20000410000 */
[----:B------:R-:W-:Y:S01]  /*03d0*/  IMAD.U32 R14, R6, 0x10000, RZ ;  /* 0x00010000060e7824 */ /* 0x000fe200078e00ff */
[----:B------:R-:W-:Y:S01]  /*03e0*/  FSEL R6, RZ, 1, !P1 ;  /* 0x3f800000ff067808 */ /* 0x000fe20004800000 */
[----:B------:R-:W-:Y:S01]  /*03f0*/  IMAD.U32 R7, R3, 0x10000, RZ ;  /* 0x0001000003077824 */ /* 0x000fe200078e00ff */
[----:B------:R-:W-:Y:S01]  /*0400*/  FSEL R3, RZ, 1, !P0 ;  /* 0x3f800000ff037808 */ /* 0x000fe20004000000 */
[----:B------:R-:W-:Y:S01]  /*0410*/  IMAD.U32 R15, R2, 0x10000, RZ ;  /* 0x00010000020f7824 */ /* 0x000fe200078e00ff */
[----:B------:R-:W-:Y:S02]  /*0420*/  FSEL R13, RZ, 1, !P2 ;  /* 0x3f800000ff0d7808 */ /* 0x000fe40005000000 */
[----:B------:R-:W-:Y:S01]  /*0430*/  FSEL R2, RZ, 1, !P3 ;  /* 0x3f800000ff027808 */ /* 0x000fe20005800000 */
[----:B------:R-:W-:Y:S01]  /*0440*/  FMUL.FTZ R3, R3, R8 ;  /* 0x0000000803037220 */ /* 0x000fe20000410000 */
[----:B------:R-:W-:Y:S01]  /*0450*/  FMUL.FTZ R6, R6, R7 ;  /* 0x0000000706067220 */ /* 0x000fe20000410000 */
[----:B------:R-:W-:-:S02]  /*0460*/  FMUL.FTZ R13, R13, R14 ;  /* 0x0000000e0d0d7220 */ /* 0x000fc40000410000 */
        /* <DEDUP_REMOVED lines=9> */
[----:B------:R-:W-:Y:S02]  /*0500*/  F2FP.BF16.F32.PACK_AB R9, R10, R9 ;  /* 0x000000090a09723e */ /* 0x000fe400000010ff */
[----:B------:R-:W-:-:S02]  /*0510*/  F2FP.BF16.F32.PACK_AB R11, R12, R11 ;  /* 0x0000000b0c0b723e */ /* 0x000fc400000010ff */
[----:B------:R-:W-:Y:S02]  /*0520*/  F2FP.BF16.F32.PACK_AB R3, R6, R3 ;  /* 0x000000030603723e */ /* 0x000fe400000010ff */
[----:B------:R-:W-:Y:S01]  /*0530*/  F2FP.BF16.F32.PACK_AB R13, R2, R13 ;  /* 0x0000000d020d723e */ /* 0x000fe200000010ff */
[----:B------:R-:W-:Y:S04]  /*0540*/  STG.E desc[UR4][R4.64], R9 ;  /* 0x0000000904007986 */ /* 0x000fe8000c101904 */
[----:B------:R-:W-:Y:S04]  /*0550*/  STG.E desc[UR4][R4.64+0x200], R11 ;  /* 0x0002000b04007986 */ /* 0x000fe8000c101904 */
[----:B------:R-:W-:Y:S04]  /*0560*/  STG.E desc[UR4][R4.64+0x400], R3 ;  /* 0x0004000304007986 */ /* 0x000fe8000c101904 */
[----:B------:R-:W-:Y:S01]  /*0570*/  STG.E desc[UR4][R4.64+0x600], R13 ;  /* 0x0006000d04007986 */ /* 0x000fe2000c101904 */
[----:B------:R-:W-:Y:S05]  /*0580*/  EXIT ;  /* 0x000000000000794d */ /* 0x000fea0003800000 */
.L_x_8957:
[----:B------:R-:W0:Y:S02]  /*0590*/  S2R R0, SR_TID.X ;  /* 0x0000000000007919 */ /* 0x000e240000002100 */
[----:B0-----:R-:W-:-:S13]  /*05a0*/  ISETP.GE.AND P0, PT, R0, R5, PT ;  /* 0x000000050000720c */ /* 0x001fda0003f06270 */
[----:B------:R-:W-:Y:S01]  /*05b0*/  @!P0 IMAD.IADD R31, R3, 0x1, R0 ;  /* 0x00000001031f8824 */ /* 0x000fe200078e0200 */
[----:B------:R-:W0:Y:S01]  /*05c0*/  @!P0 LDC.64 R12, c[0x0][0x238] ;  /* 0x00008e00ff0c8b82 */ /* 0x000e220000000a00 */
[----:B------:R-:W-:-:S05]  /*05d0*/  @!P0 VIADD R0, R0, 0x80 ;  /* 0x0000008000008836 */ /* 0x000fca0000000000 */
[----:B------:R-:W-:-:S13]  /*05e0*/  ISETP.GE.AND P1, PT, R0, R5, PT ;  /* 0x000000050000720c */ /* 0x000fda0003f26270 */
[----:B------:R-:W1:Y:S01]  /*05f0*/  @!P1 LDC.64 R14, c[0x0][0x238] ;  /* 0x00008e00ff0e9b82 */ /* 0x000e620000000a00 */
[----:B------:R-:W-:Y:S01]  /*0600*/  @!P1 IADD3 R29, R3, R0, RZ ;  /* 0x00000000031d9210 */ /* 0x000fe20007ffe0ff */
[----:B------:R-:W-:Y:S01]  /*0610*/  @!P1 VIADD R0, R0, 0x80 ;  /* 0x0000008000009836 */ /* 0x000fe20000000000 */
[----:B0-----:R-:W-:-:S04]  /*0620*/  @!P0 IADD3 R20, P3, R31, R12, RZ ;  /* 0x0000000c1f148210 */ /* 0x001fc80007f7e0ff */
[----:B------:R-:W-:Y:S01]  /*0630*/  ISETP.GE.AND P2, PT, R0, R5, PT ;  /* 0x000000050000720c */ /* 0x000fe20003f46270 */
[----:B------:R-:W0:Y:S01]  /*0640*/  @!P1 LDC.64 R22, c[0x0][0x230] ;  /* 0x00008c00ff169b82 */ /* 0x000e220000000a00 */
[----:B------:R-:W-:-:S05]  /*0650*/  @!P0 IMAD.X R21, RZ, RZ, R13, P3 ;  /* 0x000000ffff158224 */ /* 0x000fca00018e060d */
[----:B------:R-:W2:Y:S06]  /*0660*/  @!P0 LDG.E.U8 R20, desc[UR4][R20.64] ;  /* 0x0000000414148981 */ /* 0x000eac000c1e1100 */
[----:B------:R-:W3:Y:S01]  /*0670*/  @!P2 LDC.64 R12, c[0x0][0x238] ;  /* 0x00008e00ff0cab82 */ /* 0x000ee20000000a00 */
[----:B-1----:R-:W-:-:S05]  /*0680*/  @!P1 IADD3 R16, P3, R29, R14, RZ ;  /* 0x0000000e1d109210 */ /* 0x002fca0007f7e0ff */
[----:B------:R-:W-:-:S05]  /*0690*/  @!P1 IMAD.X R17, RZ, RZ, R15, P3 ;  /* 0x000000ffff119224 */ /* 0x000fca00018e060f */
[----:B------:R1:W4:Y:S01]  /*06a0*/  @!P1 LDG.E.U8 R15, desc[UR4][R16.64] ;  /* 0x00000004100f9981 */ /* 0x000322000c1e1100 */
[----:B------:R-:W-:-:S05]  /*06b0*/  @!P2 IMAD.IADD R19, R3, 0x1, R0 ;  /* 0x000000010313a824 */ /* 0x000fca00078e0200 */
[----:B---3--:R-:W-:Y:S01]  /*06c0*/  @!P2 IADD3 R24, P3, R19, R12, RZ ;  /* 0x0000000c1318a210 */ /* 0x008fe20007f7e0ff */
[----:B-1----:R-:W1:Y:S04]  /*06d0*/  @!P2 LDC.64 R16, c[0x0][0x230] ;  /* 0x00008c00ff10ab82 */ /* 0x002e680000000a00 */
[----:B------:R-:W-:Y:S01]  /*06e0*/  @!P2 IMAD.X R25, RZ, RZ, R13, P3 ;  /* 0x000000ffff19a224 */ /* 0x000fe200018e060d */
[----:B------:R-:W-:-:S03]  /*06f0*/  @!P2 IADD3 R0, R0, 0x80, RZ ;  /* 0x000000800000a810 */ /* 0x000fc60007ffe0ff */
[----:B------:R-:W3:Y:S01]  /*0700*/  @!P0 LDC.64 R12, c[0x0][0x230] ;  /* 0x00008c00ff0c8b82 */ /* 0x000ee20000000a00 */
[----:B------:R5:W4:Y:S01]  /*0710*/  @!P2 LDG.E.U8 R14, desc[UR4][R24.64] ;  /* 0x00000004180ea981 */ /* 0x000b22000c1e1100 */
[----:B------:R-:W-:-:S13]  /*0720*/  ISETP.GE.AND P3, PT, R0, R5, PT ;  /* 0x000000050000720c */ /* 0x000fda0003f66270 */
[----:B------:R-:W-:Y:S01]  /*0730*/  @!P3 IMAD.IADD R35, R3, 0x1, R0 ;  /* 0x000000010323b824 */ /* 0x000fe200078e0200 */
[----:B------:R-:W1:Y:S01]  /*0740*/  @!P3 LDC.64 R26, c[0x0][0x230] ;  /* 0x00008c00ff1abb82 */ /* 0x000e620000000a00 */
[----:B------:R-:W-:-:S05]  /*0750*/  @!P3 VIADD R0, R0, 0x80 ;  /* 0x000000800000b836 */ /* 0x000fca0000000000 */
[CC--:B------:R-:W-:Y:S01]  /*0760*/  ISETP.GE.AND P4, PT, R0.reuse, R5.reuse, PT ;  /* 0x000000050000720c */ /* 0x0c0fe20003f86270 */
[----:B---3--:R-:W-:Y:S02]  /*0770*/  @!P0 IMAD.WIDE.U32 R30, R31, 0x2, R12 ;  /* 0x000000021f1e8825 */ /* 0x008fe400078e000c */
[----:B------:R-:W3:Y:S10]  /*0780*/  @!P3 LDC.64 R12, c[0x0][0x238] ;  /* 0x00008e00ff0cbb82 */ /* 0x000ef40000000a00 */
[----:B-----5:R-:W-:Y:S01]  /*0790*/  @!P4 IMAD.IADD R25, R3, 0x1, R0 ;  /* 0x000000010319c824 */ /* 0x020fe200078e0200 */
[----:B------:R-:W-:Y:S01]  /*07a0*/  PRMT R11, RZ, 0x7610, R11 ;  /* 0x00007610ff0b7816 */ /* 0x000fe2000000000b */
[----:B------:R-:W-:Y:S01]  /*07b0*/  @!P4 VIADD R0, R0, 0x80 ;  /* 0x000000800000c836 */ /* 0x000fe20000000000 */
[----:B------:R-:W-:Y:S01]  /*07c0*/  PRMT R21, RZ, 0x7610, R21 ;  /* 0x00007610ff157816 */ /* 0x000fe20000000015 */
[----:B0-----:R-:W-:Y:S01]  /*07d0*/  @!P1 IMAD.WIDE.U32 R28, R29, 0x2, R22 ;  /* 0x000000021d1c9825 */ /* 0x001fe200078e0016 */
[----:B------:R-:W0:Y:S02]  /*07e0*/  @!P4 LDC.64 R36, c[0x0][0x230] ;  /* 0x00008c00ff24cb82 */ /* 0x000e240000000a00 */
[----:B------:R-:W-:Y:S01]  /*07f0*/  ISETP.GE.AND P5, PT, R0, R5, PT ;  /* 0x000000050000720c */ /* 0x000fe20003fa6270 */
[----:B------:R5:W3:Y:S01]  /*0800*/  @!P0 LDG.E.U16 R11, desc[UR4][R30.64] ;  /* 0x000000041e0b8981 */ /* 0x000ae2000c1e1500 */
[----:B------:R-:W-:Y:S01]  /*0810*/  PRMT R22, RZ, 0x7610, R22 ;  /* 0x00007610ff167816 */ /* 0x000fe20000000016 */
[----:B-1----:R-:W-:Y:S01]  /*0820*/  @!P2 IMAD.WIDE.U32 R16, R19, 0x2, R16 ;  /* 0x000000021310a825 */ /* 0x002fe200078e0010 */
[----:B------:R-:W-:Y:S01]  /*0830*/  PRMT R19, RZ, 0x7610, R19 ;  /* 0x00007610ff137816 */ /* 0x000fe20000000013 */
[----:B------:R-:W3:Y:S01]  /*0840*/  @!P1 LDG.E.U16 R21, desc[UR4][R28.64] ;  /* 0x000000041c159981 */ /* 0x000ee2000c1e1500 */
[----:B------:R-:W-:-:S04]  /*0850*/  PRMT R23, RZ, 0x7610, R23 ;  /* 0x00007610ff177816 */ /* 0x000fc80000000017 */
[----:B------:R1:W3:Y:S03]  /*0860*/  @!P2 LDG.E.U16 R19, desc[UR4][R16.64] ;  /* 0x000000041013a981 */ /* 0x0002e6000c1e1500 */
[----:B-----5:R-:W-:Y:S01]  /*0870*/  @!P5 IADD3 R30, R3, R0, RZ ;  /* 0x00000000031ed210 */ /* 0x020fe20007ffe0ff */
[----:B------:R-:W-:Y:S01]  /*0880*/  @!P5 VIADD R0, R0, 0x80 ;  /* 0x000000800000d836 */ /* 0x000fe20000000000 */
[----:B------:R-:W5:Y:S01]  /*0890*/  @!P5 LDC.64 R32, c[0x0][0x230] ;  /* 0x00008c00ff20db82 */ /* 0x000f620000000a00 */
[----:B------:R-:W-:-:S05]  /*08a0*/  @!P3 IMAD.WIDE.U32 R26, R35, 0x2, R26 ;  /* 0x00000002231ab825 */ /* 0x000fca00078e001a */
[----:B------:R3:W3:Y:S02]  /*08b0*/  @!P3 LDG.E.U16 R23, desc[UR4][R26.64] ;  /* 0x000000041a17b981 */ /* 0x0006e4000c1e1500 */
[----:B-1----:R-:W1:Y:S01]  /*08c0*/  @!P4 LDC.64 R16, c[0x0][0x238] ;  /* 0x00008e00ff10cb82 */ /* 0x002e620000000a00 */
[----:B------:R-:W-:Y:S01]  /*08d0*/  IMAD.MOV.U32 R29, RZ, RZ, RZ ;  /* 0x000000ffff1d7224 */ /* 0x000fe200078e00ff */
[----:B------:R-:W-:Y:S01]  /*08e0*/  PRMT R24, RZ, 0x7610, R24 ;  /* 0x00007610ff187816 */ /* 0x000fe20000000018 */
[----:B0-----:R-:W-:-:S05]  /*08f0*/  @!P4 IMAD.WIDE.U32 R36, R25, 0x2, R36 ;  /* 0x000000021924c825 */ /* 0x001fca00078e0024 */
[----:B------:R1:W3:Y:S01]  /*0900*/  @!P4 LDG.E.U16 R24, desc[UR4][R36.64] ;  /* 0x000000042418c981 */ /* 0x0002e2000c1e1500 */
[----:B------:R-:W-:Y:S01]  /*0910*/  PRMT R28, RZ, 0x7610, R28 ;  /* 0x00007610ff1c7816 */ /* 0x000fe2000000001c */
[----:B-----5:R-:W-:-:S05]  /*0920*/  @!P5 IMAD.WIDE.U32 R32, R30, 0x2, R32 ;  /* 0x000000021e20d825 */ /* 0x020fca00078e0020 */
[----:B------:R-:W5:Y:S01]  /*0930*/  @!P5 LDG.E.U16 R28, desc[UR4][R32.64] ;  /* 0x00000004201cd981 */ /* 0x000f62000c1e1500 */
[----:B--2---:R-:W-:-:S04]  /*0940*/  @!P0 ISETP.NE.AND P6, PT, R20, RZ, PT ;  /* 0x000000ff1400820c */ /* 0x004fc80003fc5270 */
[----:B------:R-:W-:Y:S01]  /*0950*/  @!P0 SEL R22, RZ, 0x1, !P6 ;  /* 0x00000001ff168807 */ /* 0x000fe20007000000 */
[----:B------:R-:W-:Y:S01]  /*0960*/  IMAD.MOV.U32 R20, RZ, RZ, RZ ;  /* 0x000000ffff147224 */ /* 0x000fe200078e00ff */
[----:B----4-:R-:W-:-:S04]  /*0970*/  @!P1 ISETP.NE.AND P6, PT, R15, RZ, PT ;  /* 0x000000ff0f00920c */ /* 0x010fc80003fc5270 */
[----:B------:R-:W-:Y:S02]  /*0980*/  @!P1 FSEL R20, RZ, 1, !P6 ;  /* 0x3f800000ff149808 */ /* 0x000fe40007000000 */
[----:B------:R-:W-:Y:S02]  /*0990*/  ISETP.GE.AND P1, PT, R0, R5, PT ;  /* 0x000000050000720c */ /* 0x000fe40003f26270 */
[----:B---3--:R-:W-:-:S05]  /*09a0*/  @!P3 IADD3 R34, P6, R35, R12, RZ ;  /* 0x0000000c2322b210 */ /* 0x008fca0007fde0ff */
[----:B------:R-:W-:Y:S02]  /*09b0*/  @!P3 IMAD.X R35, RZ, RZ, R13, P6 ;  /* 0x000000ffff23b224 */ /* 0x000fe400030e060d */
[----:B------:R-:W0:Y:S03]  /*09c0*/  @!P5 LDC.64 R12, c[0x0][0x238] ;  /* 0x00008e00ff0cdb82 */ /* 0x000e260000000a00 */
[----:B------:R0:W2:Y:S01]  /*09d0*/  @!P3 LDG.E.U8 R26, desc[UR4][R34.64] ;  /* 0x00000004221ab981 */ /* 0x0000a2000c1e1100 */
[----:B------:R-:W-:Y:S01]  /*09e0*/  @!P1 IMAD.IADD R27, R3, 0x1, R0 ;  /* 0x00000001031b9824 */ /* 0x000fe200078e0200 */
[----:B------:R-:W-:Y:S01]  /*09f0*/  @!P2 ISETP.NE.AND P6, PT, R14, RZ, PT ;  /* 0x000000ff0e00a20c */ /* 0x000fe20003fc5270 */
[----:B------:R-:W-:Y:S02]  /*0a00*/  @!P1 VIADD R0, R0, 0x80 ;  /* 0x0000008000009836 */ /* 0x000fe40000000000 */
[----:B------:R-:W3:Y:S01]  /*0a10*/  @!P1 LDC.64 R14, c[0x0][0x238] ;  /* 0x00008e00ff0e9b82 */ /* 0x000ee20000000a00 */
[----:B------:R-:W-:-:S02]  /*0a20*/  @!P2 FSEL R29, RZ, 1, !P6 ;  /* 0x3f800000ff1da808 */ /* 0x000fc40007000000 */
[----:B------:R-:W-:Y:S02]  /*0a30*/  ISETP.GE.AND P2, PT, R0, R5, PT ;  /* 0x000000050000720c */ /* 0x000fe40003f46270 */
[----:B-1----:R-:W-:-:S04]  /*0a40*/  @!P4 IADD3 R36, P6, R25, R16, RZ ;  /* 0x000000101924c210 */ /* 0x002fc80007fde0ff */
[----:B------:R-:W-:-:S05]  /*0a50*/  @!P4 IADD3.X R37, RZ, R17, RZ, P6, !PT ;  /* 0x00000011ff25c210 */ /* 0x000fca00037fe4ff */
[----:B------:R1:W4:Y:S02]  /*0a60*/  @!P4 LDG.E.U8 R25, desc[UR4][R36.64] ;  /* 0x000000042419c981 */ /* 0x000324000c1e1100 */
[----:B------:R-:W1:Y:S01]  /*0a70*/  @!P2 LDC.64 R16, c[0x0][0x238] ;  /* 0x00008e00ff10ab82 */ /* 0x000e620000000a00 */
[----:B0-----:R-:W-:Y:S01]  /*0a80*/  @!P5 IADD3 R34, P6, R30, R12, RZ ;  /* 0x0000000c1e22d210 */ /* 0x001fe20007fde0ff */
[----:B------:R-:W-:-:S04]  /*0a90*/  @!P2 IMAD.IADD R31, R3, 0x1, R0 ;  /* 0x00000001031fa824 */ /* 0x000fc800078e0200 */
[----:B------:R-:W-:Y:S01]  /*0aa0*/  @!P5 IMAD.X R35, RZ, RZ, R13, P6 ;  /* 0x000000ffff23d224 */ /* 0x000fe200030e060d */
[----:B---3--:R-:W-:-:S04]  /*0ab0*/  @!P1 IADD3 R32, P6, R27, R14, RZ ;  /* 0x0000000e1b209210 */ /* 0x008fc80007fde0ff */
[----:B------:R-:W3:Y:S01]  /*0ac0*/  @!P5 LDG.E.U8 R12, desc[UR4][R34.64] ;  /* 0x00000004220cd981 */ /* 0x000ee2000c1e1100 */
[----:B------:R-:W-:Y:S02]  /*0ad0*/  @!P1 IMAD.X R33, RZ, RZ, R15, P6 ;  /* 0x000000ffff219224 */ /* 0x000fe400030e060f */
[----:B------:R-:W0:Y:S03]  /*0ae0*/  @!P1 LDC.64 R14, c[0x0][0x230] ;  /* 0x00008c00ff0e9b82 */ /* 0x000e260000000a00 */
[----:B------:R0:W5:Y:S01]  /*0af0*/  @!P1 LDG.E.U8 R13, desc[UR4][R32.64] ;  /* 0x00000004200d9981 */ /* 0x000162000c1e1100 */
[----:B-1----:R-:W-:-:S05]  /*0b00*/  @!P2 IADD3 R36, P6, R31, R16, RZ ;  /* 0x000000101f24a210 */ /* 0x002fca0007fde0ff */
[----:B------:R-:W-:Y:S02]  /*0b10*/  @!P2 IMAD.X R37, RZ, RZ, R17, P6 ;  /* 0x000000ffff25a224 */ /* 0x000fe400030e0611 */
[----:B------:R-:W1:Y:S03]  /*0b20*/  @!P2 LDC.64 R16, c[0x0][0x230] ;  /* 0x00008c00ff10ab82 */ /* 0x000e660000000a00 */
[----:B------:R-:W5:Y:S01]  /*0b30*/  @!P2 LDG.E.U8 R0, desc[UR4][R36.64] ;  /* 0x000000042400a981 */ /* 0x000f62000c1e1100 */
[--C-:B0-----:R-:W-:Y:S01]  /*0b40*/  @!P1 IMAD.WIDE.U32 R32, R27, 0x2, R14.reuse ;  /* 0x000000021b209825 */ /* 0x101fe200078e000e */
[----:B------:R-:W-:Y:S02]  /*0b50*/  PRMT R15, RZ, 0x7610, R15 ;  /* 0x00007610ff0f7816 */ /* 0x000fe4000000000f */
[----:B------:R-:W-:-:S04]  /*0b60*/  PRMT R14, RZ, 0x7610, R14 ;  /* 0x00007610ff0e7816 */ /* 0x000fc8000000000e */
[----:B------:R-:W5:Y:S01]  /*0b70*/  @!P1 LDG.E.U16 R15, desc[UR4][R32.64] ;  /* 0x00000004200f9981 */ /* 0x000f62000c1e1500 */
[----:B-1----:R-:W-:-:S05]  /*0b80*/  @!P2 IMAD.WIDE.U32 R30, R31, 0x2, R16 ;  /* 0x000000021f1ea825 */ /* 0x002fca00078e0010 */
[----:B------:R0:W5:Y:S01]  /*0b90*/  @!P2 LDG.E.U16 R14, desc[UR4][R30.64] ;  /* 0x000000041e0ea981 */ /* 0x000162000c1e1500 */
[----:B------:R-:W1:Y:S01]  /*0ba0*/  S2R R16, SR_TID.X ;  /* 0x0000000000107919 */ /* 0x000e620000002100 */
[----:B------:R-:W-:Y:S02]  /*0bb0*/  IMAD.MOV.U32 R17, RZ, RZ, RZ ;  /* 0x000000ffff117224 */ /* 0x000fe400078e00ff */
[----:B------:R-:W-:Y:S01]  /*0bc0*/  @!P0 IMAD.U32 R27, R11, 0x10000, RZ ;  /* 0x000100000b1b8824 */ /* 0x000fe200078e00ff */
[----:B------:R-:W0:Y:S03]  /*0bd0*/  @!P0 I2F.S16 R22, R22 ;  /* 0x0000001600168306 */ /* 0x000e260000101400 */
[----:B0-----:R-:W-:Y:S01]  /*0be0*/  @!P0 FMUL.FTZ R27, R22, R27 ;  /* 0x0000001b161b8220 */ /* 0x001fe20000410000 */
[C---:B-1----:R-:W-:Y:S01]  /*0bf0*/  IADD3 R22, R16.reuse, 0x100, RZ ;  /* 0x0000010010167810 */ /* 0x042fe20007ffe0ff */
[----:B------:R-:W-:Y:S01]  /*0c00*/  VIADD R30, R16, 0x180 ;  /* 0x00000180101e7836 */ /* 0x000fe20000000000 */
[----:B------:R-:W-:Y:S04]  /*0c10*/  BSSY B0, `(.L_x_8958) ;  /* 0x0000073000007945 */ /* 0x000fe80003800000 */
[----:B------:R-:W-:Y:S01]  /*0c20*/  BSSY B1, `(.L_x_8959) ;  /* 0x000006b000017945 */ /* 0x000fe20003800000 */
[----:B--2---:R-:W-:-:S02]  /*0c30*/  @!P3 ISETP.NE.AND P6, PT, R26, RZ, PT ;  /* 0x000000ff1a00b20c */ /* 0x004fc40003fc5270 */
[----:B------:R-:W-:Y:S02]  /*0c40*/  IADD3 R26, R16, 0x80, RZ ;  /* 0x00000080101a7810 */ /* 0x000fe40007ffe0ff */
[----:B------:R-:W-:Y:S02]  /*0c50*/  @!P3 FSEL R17, RZ, 1, !P6 ;  /* 0x3f800000ff11b808 */ /* 0x000fe40007000000 */
[----:B------:R-:W-:-:S13]  /*0c60*/  ISETP.GE.AND P3, PT, R26, R5, PT ;  /* 0x000000051a00720c */ /* 0x000fda0003f66270 */
[----:B------:R-:W0:Y:S01]  /*0c70*/  @!P3 LDC R11, c[0x0][0x218] ;  /* 0x00008600ff0bbb82 */ /* 0x000e220000000800 */
[----:B----4-:R-:W-:Y:S01]  /*0c80*/  @!P4 ISETP.NE.AND P6, PT, R25, RZ, PT ;  /* 0x000000ff1900c20c */ /* 0x010fe20003fc5270 */
[----:B------:R-:W-:-:S04]  /*0c90*/  @!P3 IMAD.U32 R25, R21, 0x10000, RZ ;  /* 0x000100001519b824 */ /* 0x000fc800078e00ff */
[----:B------:R-:W-:Y:S01]  /*0ca0*/  @!P3 FMUL.FTZ R20, R25, R20 ;  /* 0x000000141914b220 */ /* 0x000fe20000410000 */
[----:B------:R-:W-:Y:S01]  /*0cb0*/  IMAD.MOV.U32 R21, RZ, RZ, RZ ;  /* 0x000000ffff157224 */ /* 0x000fe200078e00ff */
[----:B------:R-:W-:Y:S01]  /*0cc0*/  @!P4 FSEL R21, RZ, 1, !P6 ;  /* 0x3f800000ff15c808 */ /* 0x000fe20007000000 */
[----:B------:R-:W-:Y:S01]  /*0cd0*/  IMAD.MOV.U32 R25, RZ, RZ, RZ ;  /* 0x000000ffff197224 */ /* 0x000fe200078e00ff */
[----:B---3--:R-:W-:Y:S02]  /*0ce0*/  @!P5 ISETP.NE.AND P6, PT, R12, RZ, PT ;  /* 0x000000ff0c00d20c */ /* 0x008fe40003fc5270 */
[----:B------:R-:W1:Y:S01]  /*0cf0*/  @!P0 LDC R12, c[0x0][0x218] ;  /* 0x00008600ff0c8b82 */ /* 0x000e620000000800 */
[----:B-----5:R-:W-:Y:S01]  /*0d00*/  @!P1 ISETP.NE.AND P4, PT, R13, RZ, PT ;  /* 0x000000ff0d00920c */ /* 0x020fe20003f85270 */
[----:B0-----:R-:W-:Y:S01]  /*0d10*/  @!P3 FMUL.FTZ R11, R20, R11 ;  /* 0x0000000b140bb220 */ /* 0x001fe20000410000 */
[----:B------:R-:W-:Y:S02]  /*0d20*/  VIADD R20, R16, 0x200 ;  /* 0x0000020010147836 */ /* 0x000fe40000000000 */
[----:B------:R-:W-:-:S02]  /*0d30*/  @!P1 FSEL R25, RZ, 1, !P4 ;  /* 0x3f800000ff199808 */ /* 0x000fc40006000000 */
[----:B------:R-:W-:Y:S02]  /*0d40*/  @!P3 F2FP.BF16.F32.PACK_AB R2, RZ, R11 ;  /* 0x0000000bff02b23e */ /* 0x000fe400000010ff */
[-C--:B------:R-:W-:Y:S01]  /*0d50*/  ISETP.GE.AND P4, PT, R20, R5.reuse, PT ;  /* 0x000000051400720c */ /* 0x080fe20003f86270 */
[----:B------:R-:W-:Y:S01]  /*0d60*/  VIADD R20, R16, 0x300 ;  /* 0x0000030010147836 */ /* 0x000fe20000000000 */
[----:B------:R-:W-:Y:S01]  /*0d70*/  @!P2 ISETP.NE.AND P3, PT, R0, RZ, PT ;  /* 0x000000ff0000a20c */ /* 0x000fe20003f65270 */
[----:B------:R-:W-:Y:S01]  /*0d80*/  HFMA2.MMA R0, -RZ, RZ, 0, 0 ;  /* 0x00000000ff007435 */ /* 0x000fe200000001ff */
[----:B------:R-:W-:Y:S01]  /*0d90*/  IMAD.MOV.U32 R13, RZ, RZ, RZ ;  /* 0x000000ffff0d7224 */ /* 0x000fe200078e00ff */
[----:B------:R-:W-:Y:S02]  /*0da0*/  @!P5 FSEL R13, RZ, 1, !P6 ;  /* 0x3f800000ff0dd808 */ /* 0x000fe40007000000 */
[-C--:B------:R-:W-:Y:S02]  /*0db0*/  ISETP.GE.AND P6, PT, R22, R5.reuse, PT ;  /* 0x000000051600720c */ /* 0x080fe40003fc6270 */
[----:B------:R-:W-:Y:S01]  /*0dc0*/  @!P2 FSEL R0, RZ, 1, !P3 ;  /* 0x3f800000ff00a808 */ /* 0x000fe20005800000 */
[----:B------:R-:W-:Y:S01]  /*0dd0*/  VIADD R22, R16, 0x280 ;  /* 0x0000028010167836 */ /* 0x000fe20000000000 */
[-C--:B------:R-:W-:Y:S01]  /*0de0*/  ISETP.GE.AND P3, PT, R20, R5.reuse, PT ;  /* 0x000000051400720c */ /* 0x080fe20003f66270 */
[----:B------:R-:W-:Y:S01]  /*0df0*/  VIADD R20, R16, 0x380 ;  /* 0x0000038010147836 */ /* 0x000fe20000000000 */
[----:B------:R-:W-:-:S02]  /*0e00*/  ISETP.GE.AND P5, PT, R30, R5, PT ;  /* 0x000000051e00720c */ /* 0x000fc40003fa6270 */
[----:B------:R-:W0:Y:S01]  /*0e10*/  @!P0 LDC.64 R30, c[0x0][0x228] ;  /* 0x00008a00ff1e8b82 */ /* 0x000e220000000a00 */
[-C--:B------:R-:W-:Y:S02]  /*0e20*/  ISETP.GE.AND P1, PT, R22, R5.reuse, PT ;  /* 0x000000051600720c */ /* 0x080fe40003f26270 */
[----:B------:R-:W-:Y:S01]  /*0e30*/  ISETP.GE.AND P2, PT, R20, R5, PT ;  /* 0x000000051400720c */ /* 0x000fe20003f46270 */
[----:B-1----:R-:W-:Y:S01]  /*0e40*/  @!P0 FMUL.FTZ R12, R27, R12 ;  /* 0x0000000c1b0c8220 */ /* 0x002fe20000410000 */
[----:B------:R-:W-:Y:S01]  /*0e50*/  @!P4 SHF.L.U32 R24, R24, 0x10, RZ ;  /* 0x000000101818c819 */ /* 0x000fe200000006ff */
[----:B------:R-:W-:-:S03]  /*0e60*/  @!P6 IMAD.U32 R22, R19, 0x10000, RZ ;  /* 0x000100001316e824 */ /* 0x000fc600078e00ff */
[----:B------:R-:W-:Y:S01]  /*0e70*/  @!P0 F2FP.BF16.F32.PACK_AB R18, RZ, R12 ;  /* 0x0000000cff12823e */ /* 0x000fe200000010ff */
[----:B------:R-:W-:Y:S01]  /*0e80*/  @!P4 FMUL.FTZ R21, R24, R21 ;  /* 0x000000151815c220 */ /* 0x000fe20000410000 */
[----:B------:R-:W-:Y:S01]  /*0e90*/  @!P5 IMAD.U32 R32, R23, 0x10000, RZ ;  /* 0x000100001720d824 */ /* 0x000fe200078e00ff */
[----:B------:R-:W1:Y:S01]  /*0ea0*/  @!P5 LDC R20, c[0x0][0x218] ;  /* 0x00008600ff14db82 */ /* 0x000e620000000800 */
[----:B------:R-:W-:-:S07]  /*0eb0*/  @!P0 IMAD.IADD R27, R3, 0x1, R16 ;  /* 0x00000001031b8824 */ /* 0x000fce00078e0210 */
[----:B------:R-:W2:Y:S08]  /*0ec0*/  @!P6 LDC R23, c[0x0][0x218] ;  /* 0x00008600ff17eb82 */ /* 0x000eb00000000800 */
[----:B------:R-:W3:Y:S01]  /*0ed0*/  @!P4 LDC R12, c[0x0][0x218] ;  /* 0x00008600ff0ccb82 */ /* 0x000ee20000000800 */
[----:B0-----:R-:W-:-:S07]  /*0ee0*/  @!P0 IMAD.WIDE.U32 R30, R27, 0x2, R30 ;  /* 0x000000021b1e8825 */ /* 0x001fce00078e001e */
[----:B------:R-:W0:Y:S08]  /*0ef0*/  @!P1 LDC R19, c[0x0][0x218] ;  /* 0x00008600ff139b82 */ /* 0x000e300000000800 */
[----:B------:R-:W4:Y:S08]  /*0f00*/  @!P3 LDC R11, c[0x0][0x218] ;  /* 0x00008600ff0bbb82 */ /* 0x000f300000000800 */
[----:B------:R-:W5:Y:S01]  /*0f10*/  @!P2 LDC R24, c[0x0][0x218] ;  /* 0x00008600ff18ab82 */ /* 0x000f620000000800 */
[----:B------:R-:W-:-:S02]  /*0f20*/  PRMT R27, R18, 0x7610, R27 ;  /* 0x00007610121b7816 */ /* 0x000fc4000000001b */
[----:B------:R-:W-:Y:S01]  /*0f30*/  @!P0 MOV R16, R26 ;  /* 0x0000001a00108202 */ /* 0x000fe20000000f00 */
[----:B------:R-:W-:Y:S02]  /*0f40*/  @!P3 IMAD.U32 R18, R15, 0x10000, RZ ;  /* 0x000100000f12b824 */ /* 0x000fe400078e00ff */
[----:B------:R0:W-:Y:S01]  /*0f50*/  @!P0 STG.E.U16 desc[UR4][R30.64], R27 ;  /* 0x0000001b1e008986 */ /* 0x0001e2000c101504 */
[----:B------:R-:W-:Y:S01]  /*0f60*/  ISETP.GE.AND P0, PT, R16, R5, PT ;  /* 0x000000051000720c */ /* 0x000fe20003f06270 */
[----:B------:R-:W-:Y:S02]  /*0f70*/  @!P1 IMAD.U32 R28, R28, 0x10000, RZ ;  /* 0x000100001c1c9824 */ /* 0x000fe400078e00ff */
[----:B------:R-:W-:Y:S02]  /*0f80*/  @!P2 IMAD.U32 R15, R14, 0x10000, RZ ;  /* 0x000100000e0fa824 */ /* 0x000fe400078e00ff */
[----:B------:R-:W-:Y:S01]  /*0f90*/  @!P6 FMUL.FTZ R22, R22, R29 ;  /* 0x0000001d1616e220 */ /* 0x000fe20000410000 */
[----:B------:R-:W-:Y:S01]  /*0fa0*/  @!P5 FMUL.FTZ R17, R32, R17 ;  /* 0x000000112011d220 */ /* 0x000fe20000410000 */
[----:B------:R-:W-:Y:S01]  /*0fb0*/  @!P1 FMUL.FTZ R28, R28, R13 ;  /* 0x0000000d1c1c9220 */ /* 0x000fe20000410000 */
[----:B------:R-:W-:Y:S01]  /*0fc0*/  @!P3 FMUL.FTZ R18, R18, R25 ;  /* 0x000000191212b220 */ /* 0x000fe20000410000 */
[----:B------:R-:W-:Y:S01]  /*0fd0*/  @!P2 FMUL.FTZ R15, R15, R0 ;  /* 0x000000000f0fa220 */ /* 0x000fe20000410000 */
[----:B--2---:R-:W-:Y:S01]  /*0fe0*/  @!P6 FMUL.FTZ R22, R22, R23 ;  /* 0x000000171616e220 */ /* 0x004fe20000410000 */
[----:B-1----:R-:W-:Y:S01]  /*0ff0*/  @!P5 FMUL.FTZ R17, R17, R20 ;  /* 0x000000141111d220 */ /* 0x002fe20000410000 */
[----:B---3--:R-:W-:Y:S01]  /*1000*/  @!P4 FMUL.FTZ R12, R21, R12 ;  /* 0x0000000c150cc220 */ /* 0x008fe20000410000 */
[----:B0-----:R-:W-:Y:S01]  /*1010*/  @!P1 FMUL.FTZ R19, R28, R19 ;  /* 0x000000131c139220 */ /* 0x001fe20000410000 */
[----:B----4-:R-:W-:Y:S01]  /*1020*/  @!P3 FMUL.FTZ R11, R18, R11 ;  /* 0x0000000b120bb220 */ /* 0x010fe20000410000 */
[----:B-----5:R-:W-:Y:S01]  /*1030*/  @!P2 FMUL.FTZ R15, R15, R24 ;  /* 0x000000180f0fa220 */ /* 0x020fe20000410000 */
[----:B------:R-:W-:-:S02]  /*1040*/  @!P6 F2FP.BF16.F32.PACK_AB R4, RZ, R22 ;  /* 0x00000016ff04e23e */ /* 0x000fc400000010ff */
[----:B------:R-:W-:Y:S02]  /*1050*/  @!P5 F2FP.BF16.F32.PACK_AB R6, RZ, R17 ;  /* 0x00000011ff06d23e */ /* 0x000fe400000010ff */
[----:B------:R-:W-:Y:S02]  /*1060*/  @!P4 F2FP.BF16.F32.PACK_AB R7, RZ, R12 ;  /* 0x0000000cff07c23e */ /* 0x000fe400000010ff */
[----:B------:R-:W-:Y:S02]  /*1070*/  @!P1 F2FP.BF16.F32.PACK_AB R8, RZ, R19 ;  /* 0x00000013ff08923e */ /* 0x000fe400000010ff */
[----:B------:R-:W-:Y:S02]  /*1080*/  @!P3 F2FP.BF16.F32.PACK_AB R9, RZ, R11 ;  /* 0x0000000bff09b23e */ /* 0x000fe400000010ff */
[----:B------:R-:W-:Y:S01]  /*1090*/  @!P2 F2FP.BF16.F32.PACK_AB R10, RZ, R15 ;  /* 0x0000000fff0aa23e */ /* 0x000fe200000010ff */
[----:B------:R-:W-:Y:S06]  /*10a0*/  @P0 BRA `(.L_x_8960) ;  /* 0x0000000000300947 */ /* 0x000fec0003800000 */
        /* <DEDUP_REMOVED lines=12> */
.L_x_8960:
[----:B------:R-:W-:-:S13]  /*1170*/  ISETP.GE.AND P0, PT, R16, R5, PT ;  /* 0x000000051000720c */ /* 0x000fda0003f06270 */
[----:B------:R-:W-:Y:S05]  /*1180*/  @P0 BRA `(.L_x_8962) ;  /* 0x0000000000300947 */ /* 0x000fea0003800000 */
[----:B0-----:R-:W0:Y:S01]  /*1190*/  LDC.64 R12, c[0x0][0x228] ;  /* 0x00008a00ff0c7b82 */ /* 0x001e220000000a00 */
[----:B------:R-:W-:Y:S01]  /*11a0*/  IADD3 R11, R3, R16, RZ ;  /* 0x00000010030b7210 */ /* 0x000fe20007ffe0ff */
[----:B------:R-:W-:-:S04]  /*11b0*/  VIADD R16, R16, 0x80 ;  /* 0x0000008010107836 */ /* 0x000fc80000000000 */
[----:B0-----:R-:W-:-:S05]  /*11c0*/  IMAD.WIDE.U32 R12, R11, 0x2, R12 ;  /* 0x000000020b0c7825 */ /* 0x001fca00078e000c */
[----:B------:R1:W-:Y:S02]  /*11d0*/  STG.E.U16 desc[UR4][R12.64], R6 ;  /* 0x000000060c007986 */ /* 0x0003e4000c101504 */
.L_x_8961:
[----:B------:R-:W-:-:S13]  /*11e0*/  ISETP.GE.AND P0, PT, R16, R5, PT ;  /* 0x000000051000720c */ /* 0x000fda0003f06270 */
[----:B------:R-:W-:Y:S05]  /*11f0*/  @P0 BRA `(.L_x_8963) ;  /* 0x0000000000340947 */ /* 0x000fea0003800000 */
[----:B01----:R-:W0:Y:S01]  /*1200*/  LDC.64 R12, c[0x0][0x228] ;  /* 0x00008a00ff0c7b82 */ /* 0x003e220000000a00 */
[----:B------:R-:W-:Y:S02]  /*1210*/  IMAD.IADD R11, R3, 0x1, R16 ;  /* 0x00000001030b7824 */ /* 0x000fe400078e0210 */
[----:B------:R-:W-:Y:S02]  /*1220*/  VIADD R16, R16, 0x80 ;  /* 0x0000008010107836 */ /* 0x000fe40000000000 */
[----:B0-----:R-:W-:-:S05]  /*1230*/  IMAD.WIDE.U32 R12, R11, 0x2, R12 ;  /* 0x000000020b0c7825 */ /* 0x001fca00078e000c */
[----:B------:R1:W-:Y:S02]  /*1240*/  STG.E.U16 desc[UR4][R12.64], R7 ;  /* 0x000000070c007986 */ /* 0x0003e4000c101504 */
.L_x_8962:
[----:B------:R-:W-:-:S13]  /*1250*/  ISETP.GE.AND P0, PT, R16, R5, PT ;  /* 0x000000051000720c */ /* 0x000fda0003f06270 */
[----:B------:R-:W-:Y:S05]  /*1260*/  @P0 BREAK B1 ;  /* 0x0000000000010942 */ /* 0x000fea0003800000 */
[----:B------:R-:W-:Y:S05]  /*1270*/  @P0 BRA `(.L_x_8964) ;  /* 0x0000000000300947 */ /* 0x000fea0003800000 */
[----:B-1----:R-:W1:Y:S01]  /*1280*/  LDC.64 R6, c[0x0][0x228] ;  /* 0x00008a00ff067b82 */ /* 0x002e620000000a00 */
[----:B------:R-:W-:Y:S01]  /*1290*/  IMAD.IADD R11, R3, 0x1, R16 ;  /* 0x00000001030b7824 */ /* 0x000fe200078e0210 */
[----:B------:R-:W-:-:S03]  /*12a0*/  IADD3 R16, R16, 0x80, RZ ;  /* 0x0000008010107810 */ /* 0x000fc60007ffe0ff */
[----:B-1----:R-:W-:-:S05]  /*12b0*/  IMAD.WIDE.U32 R6, R11, 0x2, R6 ;  /* 0x000000020b067825 */ /* 0x002fca00078e0006 */
[----:B------:R2:W-:Y:S02]  /*12c0*/  STG.E.U16 desc[UR4][R6.64], R8 ;  /* 0x0000000806007986 */ /* 0x0005e4000c101504 */
.L_x_8963:
[----:B------:R-:W-:Y:S05]  /*12d0*/  BSYNC B1 ;  /* 0x0000000000017941 */ /* 0x000fea0003800000 */
.L_x_8959:
[----:B------:R-:W-:-:S13]  /*12e0*/  ISETP.GE.AND P0, PT, R16, R5, PT ;  /* 0x000000051000720c */ /* 0x000fda0003f06270 */
[----:B-12---:R-:W1:Y:S01]  /*12f0*/  @!P0 LDC.64 R6, c[0x0][0x228] ;  /* 0x00008a00ff068b82 */ /* 0x006e620000000a00 */
[----:B------:R-:W-:Y:S02]  /*1300*/  @!P0 IMAD.IADD R11, R3, 0x1, R16 ;  /* 0x00000001030b8824 */ /* 0x000fe400078e0210 */
[----:B------:R-:W-:Y:S02]  /*1310*/  @!P0 VIADD R16, R16, 0x80 ;  /* 0x0000008010108836 */ /* 0x000fe40000000000 */
[----:B-1----:R-:W-:-:S05]  /*1320*/  @!P0 IMAD.WIDE.U32 R6, R11, 0x2, R6 ;  /* 0x000000020b068825 */ /* 0x002fca00078e0006 */
[----:B------:R2:W-:Y:S02]  /*1330*/  @!P0 STG.E.U16 desc[UR4][R6.64], R9 ;  /* 0x0000000906008986 */ /* 0x0005e4000c101504 */
.L_x_8964:
[----:B------:R-:W-:Y:S05]  /*1340*/  BSYNC B0 ;  /* 0x0000000000007941 */ /* 0x000fea0003800000 */
.L_x_8958:
[----:B------:R-:W-:Y:S05]  /*1350*/  WARPSYNC.ALL ;  /* 0x0000000000007948 */ /* 0x000fea0003800000 */
[----:B------:R-:W-:-:S13]  /*1360*/  ISETP.GE.AND P0, PT, R16, R5, PT ;  /* 0x000000051000720c */ /* 0x000fda0003f06270 */
[----:B------:R-:W-:Y:S05]  /*1370*/  @P0 EXIT ;  /* 0x000000000000094d */ /* 0x000fea0003800000 */
[----:B0-----:R-:W0:Y:S01]  /*1380*/  LDC.64 R4, c[0x0][0x228] ;  /* 0x00008a00ff047b82 */ /* 0x001e220000000a00 */
[----:B------:R-:W-:-:S04]  /*1390*/  IMAD.IADD R3, R3, 0x1, R16 ;  /* 0x0000000103037824 */ /* 0x000fc800078e0210 */
[----:B0-----:R-:W-:-:S05]  /*13a0*/  IMAD.WIDE.U32 R2, R3, 0x2, R4 ;  /* 0x0000000203027825 */ /* 0x001fca00078e0004 */
[----:B------:R-:W-:Y:S01]  /*13b0*/  STG.E.U16 desc[UR4][R2.64], R10 ;  /* 0x0000000a02007986 */ /* 0x000fe2000c101504 */
[----:B------:R-:W-:Y:S05]  /*13c0*/  EXIT ;  /* 0x000000000000794d */ /* 0x000fea0003800000 */
.L_x_8965:
        /* <DEDUP_REMOVED lines=11> */
.L_x_11796:


//--------------------- .text._ZN2at6native29vectorized_elementwise_kernelILi4EZNS0_43_GLOBAL__N__7cc8d1ed_10_Dropout_cu_0e96ed3819masked_scale_kernelIbN3c108BFloat16EfEEvRNS_6TensorERKS6_S9_T1_EUlS5_bE_St5arrayIPcLm3EEEEviT0_SA_ --------------------------
	.section	.text._ZN2at6native29vectorized_elementwise_kernelILi4EZNS0_43_GLOBAL__N__7cc8d1ed_10_Dropout_cu_0e96ed3819masked_scale_kernelIbN3c108BFloat16EfEEvRNS_6TensorERKS6_S9_T1_EUlS5_bE_St5arrayIPcLm3EEEEviT0_SA_,"ax",@progbits
	.align	128
        .global         _ZN2at6native29vectorized_elementwise_kernelILi4EZNS0_43_GLOBAL__N__7cc8d1ed_10_Dropout_cu_0e96ed3819masked_scale_kernelIbN3c108BFloat16EfEEvRNS_6TensorERKS6_S9_T1_EUlS5_bE_St5arrayIPcLm3EEEEviT0_SA_
        .type           _ZN2at6native29vectorized_elementwise_kernelILi4EZNS0_43_GLOBAL__N__7cc8d1ed_10_Dropout_cu_0e96ed3819masked_scale_kernelIbN3c108BFloat16EfEEvRNS_6TensorERKS6_S9_T1_EUlS5_bE_St5arrayIPcLm3EEEEviT0_SA_,@function
        .size           _ZN2at6native29vectorized_elementwise_kernelILi4EZNS0_43_GLOBAL__N__7cc8d1ed_10_Dropout_cu_0e96ed3819masked_scale_kernelIbN3c108BFloat16EfEEvRNS_6TensorERKS6_S9_T1_EUlS5_bE_St5arrayIPcLm3EEEEviT0_SA_,(.L_x_11797 - _ZN2at6native29vectorized_elementwise_kernelILi4EZNS0_43_GLOBAL__N__7cc8d1ed_10_Dropout_cu_0e96ed3819masked_scale_kernelIbN3c108BFloat16EfEEvRNS_6TensorERKS6_S9_T1_EUlS5_bE_St5arrayIPcLm3EEEEviT0_SA_)
        .other          _ZN2at6native29vectorized_elementwise_kernelILi4EZNS0_43_GLOBAL__N__7cc8d1ed_10_Dropout_cu_0e96ed3819masked_scale_kernelIbN3c108BFloat16EfEEvRNS_6TensorERKS6_S9_T1_EUlS5_bE_St5arrayIPcLm3EEEEviT0_SA_,@"STO_CUDA_ENTRY STV_DEFAULT"
_ZN2at6native29vectorized_elementwise_kernelILi4EZNS0_43_GLOBAL__N__7cc8d1ed_10_Dropout_cu_0e96ed3819masked_scale_kernelIbN3c108BFloat16EfEEvRNS_6TensorERKS6_S9_T1_EUlS5_bE_St5arrayIPcLm3EEEEviT0_SA_:
.text._ZN2at6native29vectorized_elementwise_kernelILi4EZNS0_43_GLOBAL__N__7cc8d1ed_10_Dropout_cu_0e96ed3819masked_scale_kernelIbN3c108BFloat16EfEEvRNS_6TensorERKS6_S9_T1_EUlS5_bE_St5arrayIPcLm3EEEEviT0_SA_:
        /* <DEDUP_REMOVED lines=15> */
[----:B--2---:R-:W-:Y:S01]  /*00f0*/  IMAD.WIDE R4, R3, 0x2, R4 ;  /* 0x0000000203047825 */ /* 0x004fe200078e0204 */
[----:B------:R-:W2:Y:S04]  /*0100*/  LDG.E R14, desc[UR4][R10.64] ;  /* 0x000000040a0e7981 */ /* 0x000ea8000c1e1900 */
[----:B------:R-:W3:Y:S01]  /*0110*/  LDG.E R16, desc[UR4][R10.64+0x200] ;  /* 0x000200040a107981 */ /* 0x000ee2000c1e1900 */
[----:B------:R-:W-:-:S05]  /*0120*/  IMAD.WIDE.U32 R8, R0, 0x8, R4 ;  /* 0x0000000800087825 */ /* 0x000fca00078e0004 */
[----:B------:R-:W4:Y:S04]  /*0130*/  LDG.E.64 R6, desc[UR4][R8.64] ;  /* 0x0000000408067981 */ /* 0x000f28000c1e1b00 */
[----:B------:R3:W5:Y:S01]  /*0140*/  LDG.E.64 R4, desc[UR4][R8.64+0x400] ;  /* 0x0004000408047981 */ /* 0x000762000c1e1b00 */
[C---:B--2---:R-:W-:Y:S02]  /*0150*/  PRMT R2, R14.reuse, 0x7770, RZ ;  /* 0x000077700e027816 */ /* 0x044fe400000000ff */
[----:B------:R-:W-:Y:S02]  /*0160*/  PRMT R12, R14, 0x7771, RZ ;  /* 0x000077710e0c7816 */ /* 0x000fe400000000ff */
[----:B------:R-:W-:Y:S02]  /*0170*/  ISETP.NE.AND P4, PT, R2, RZ, PT ;  /* 0x000000ff0200720c */ /* 0x000fe40003f85270 */
[----:B------:R-:W-:-:S02]  /*0180*/  PRMT R2, R14, 0x7773, RZ ;  /* 0x000077730e027816 */ /* 0x000fc400000000ff */
[----:B---3--:R-:W-:Y:S02]  /*0190*/  PRMT R8, R16, 0x7772, RZ ;  /* 0x0000777210087816 */ /* 0x008fe400000000ff */
[----:B------:R-:W-:Y:S01]  /*01a0*/  ISETP.NE.AND P3, PT, R2, RZ, PT ;  /* 0x000000ff0200720c */ /* 0x000fe20003f65270 */
[----:B----4-:R-:W-:Y:S01]  /*01b0*/  IMAD.U32 R15, R7, 0x10000, RZ ;  /* 0x00010000070f7824 */ /* 0x010fe200078e00ff */
[----:B------:R-:W-:Y:S02]  /*01c0*/  PRMT R13, R14, 0x7772, RZ ;  /* 0x000077720e0d7816 */ /* 0x000fe400000000ff */
[----:B------:R-:W-:Y:S02]  /*01d0*/  PRMT R11, R16, 0x7771, RZ ;  /* 0x00007771100b7816 */ /* 0x000fe400000000ff */
[----:B------:R-:W-:Y:S02]  /*01e0*/  PRMT R2, R6, 0x7632, R2 ;  /* 0x0000763206027816 */ /* 0x000fe40000000002 */
[----:B------:R-:W-:-:S02]  /*01f0*/  PRMT R10, R16, 0x7770, RZ ;  /* 0x00007770100a7816 */ /* 0x000fc400000000ff */
[----:B------:R-:W-:Y:S02]  /*0200*/  ISETP.NE.AND P5, PT, R12, RZ, PT ;  /* 0x000000ff0c00720c */ /* 0x000fe40003fa5270 */
[----:B------:R-:W-:Y:S01]  /*0210*/  ISETP.NE.AND P6, PT, R13, RZ, PT ;  /* 0x000000ff0d00720c */ /* 0x000fe20003fc5270 */
[----:B------:R-:W-:Y:S01]  /*0220*/  IMAD.U32 R13, R2, 0x10000, RZ ;  /* 0x00010000020d7824 */ /* 0x000fe200078e00ff */
[----:B------:R-:W-:Y:S01]  /*0230*/  ISETP.NE.AND P1, PT, R11, RZ, PT ;  /* 0x000000ff0b00720c */ /* 0x000fe20003f25270 */
[----:B------:R-:W-:Y:S01]  /*0240*/  IMAD.U32 R11, R6, 0x10000, RZ ;  /* 0x00010000060b7824 */ /* 0x000fe200078e00ff */
[----:B------:R-:W-:Y:S02]  /*0250*/  ISETP.NE.AND P0, PT, R8, RZ, PT ;  /* 0x000000ff0800720c */ /* 0x000fe40003f05270 */
[----:B------:R-:W0:Y:S01]  /*0260*/  LDC.64 R8, c[0x0][0x228] ;  /* 0x00008a00ff087b82 */ /* 0x000e220000000a00 */
[----:B------:R-:W-:Y:S02]  /*0270*/  ISETP.NE.AND P2, PT, R10, RZ, PT ;  /* 0x000000ff0a00720c */ /* 0x000fe40003f45270 */
[----:B------:R-:W-:-:S02]  /*0280*/  PRMT R2, R16, 0x7773, RZ ;  /* 0x0000777310027816 */ /* 0x000fc400000000ff */
[----:B------:R-:W-:Y:S02]  /*0290*/  FSEL R6, RZ, 1, !P4 ;  /* 0x3f800000ff067808 */ /* 0x000fe40006000000 */
[----:B------:R-:W-:Y:S02]  /*02a0*/  FSEL R10, RZ, 1, !P5 ;  /* 0x3f800000ff0a7808 */ /* 0x000fe40006800000 */
[----:B------:R-:W-:Y:S02]  /*02b0*/  FSEL R12, RZ, 1, !P6 ;  /* 0x3f800000ff0c7808 */ /* 0x000fe40007000000 */
[----:B------:R-:W-:Y:S01]  /*02c0*/  ISETP.NE.AND P4, PT, R2, RZ, PT ;  /* 0x000000ff0200720c */ /* 0x000fe20003f85270 */
[----:B------:R-:W-:Y:S01]  /*02d0*/  FMUL.FTZ R2, R6, R11 ;  /* 0x0000000b06027220 */ /* 0x000fe20000410000 */
[----:B------:R-:W-:Y:S01]  /*02e0*/  FMUL.FTZ R6, R10, R13 ;  /* 0x0000000d0a067220 */ /* 0x000fe20000410000 */
[----:B------:R-:W-:Y:S01]  /*02f0*/  FMUL.FTZ R10, R12, R15 ;  /* 0x0000000f0c0a7220 */ /* 0x000fe20000410000 */
[C---:B-----5:R-:W-:Y:S01]  /*0300*/  PRMT R11, R4.reuse, 0x7632, R11 ;  /* 0x00007632040b7816 */ /* 0x060fe2000000000b */
[----:B------:R-:W-:Y:S01]  /*0310*/  IMAD.U32 R12, R4, 0x10000, RZ ;  /* 0x00010000040c7824 */ /* 0x000fe200078e00ff */
[----:B------:R-:W-:Y:S01]  /*0320*/  PRMT R4, R5, 0x7632, R4 ;  /* 0x0000763205047816 */ /* 0x000fe20000000004 */
[----:B------:R-:W-:Y:S01]  /*0330*/  FMUL.FTZ R2, R2, UR6 ;  /* 0x0000000602027c20 */ /* 0x000fe20008410000 */
[----:B------:R-:W-:Y:S01]  /*0340*/  PRMT R7, R7, 0x7632, R7 ;  /* 0x0000763207077816 */ /* 0x000fe20000000007 */
[----:B------:R-:W-:Y:S01]  /*0350*/  IMAD.U32 R14, R11, 0x10000, RZ ;  /* 0x000100000b0e7824 */ /* 0x000fe200078e00ff */
[----:B------:R-:W-:Y:S01]  /*0360*/  SHF.L.U32 R16, R5, 0x10, RZ ;  /* 0x0000001005107819 */ /* 0x000fe200000006ff */
[----:B------:R-:W-:Y:S01]  /*0370*/  IMAD.U32 R18, R4, 0x10000, RZ ;  /* 0x0001000004127824 */ /* 0x000fe200078e00ff */
[----:B------:R-:W-:Y:S01]  /*0380*/  FSEL R4, RZ, 1, !P3 ;  /* 0x3f800000ff047808 */ /* 0x000fe20005800000 */
[----:B------:R-:W-:Y:S01]  /*0390*/  IMAD.U32 R7, R7, 0x10000, RZ ;  /* 0x0001000007077824 */ /* 0x000fe200078e00ff */
[----:B------:R-:W-:Y:S01]  /*03a0*/  FSEL R5, RZ, 1, !P2 ;  /* 0x3f800000ff057808 */ /* 0x000fe20005000000 */
[----:B0-----:R-:W-:Y:S01]  /*03b0*/  IMAD.WIDE.U32 R8, R3, 0x2, R8 ;  /* 0x0000000203087825 */ /* 0x001fe200078e0008 */
[----:B------:R-:W-:-:S03]  /*03c0*/  FSEL R11, RZ, 1, !P1 ;  /* 0x3f800000ff0b7808 */ /* 0x000fc60004800000 */
[----:B------:R-:W-:Y:S01]  /*03d0*/  FMUL.FTZ R4, R4, R7 ;  /* 0x0000000704047220 */ /* 0x000fe20000410000 */
[----:B------:R-:W-:Y:S01]  /*03e0*/  FSEL R13, RZ, 1, !P0 ;  /* 0x3f800000ff0d7808 */ /* 0x000fe20004000000 */
[----:B------:R-:W-:Y:S01]  /*03f0*/  FMUL.FTZ R12, R5, R12 ;  /* 0x0000000c050c7220 */ /* 0x000fe20000410000 */
[----:B------:R-:W-:Y:S01]  /*0400*/  FSEL R15, RZ, 1, !P4 ;  /* 0x3f800000ff0f7808 */ /* 0x000fe20006000000 */
[----:B------:R-:W-:Y:S01]  /*0410*/  FMUL.FTZ R11, R11, R14 ;  /* 0x0000000e0b0b7220 */ /* 0x000fe20000410000 */
[----:B------:R-:W-:Y:S01]  /*0420*/  FMUL.FTZ R3, R6, UR6 ;  /* 0x0000000606037c20 */ /* 0x000fe20008410000 */
[----:B------:R-:W-:Y:S01]  /*0430*/  FMUL.FTZ R13, R13, R16 ;  /* 0x000000100d0d7220 */ /* 0x000fe20000410000 */
        /* <DEDUP_REMOVED lines=8> */
[----:B------:R-:W-:Y:S01]  /*04c0*/  IMAD.WIDE R8, R0, 0x8, R8 ;  /* 0x0000000800087825 */ /* 0x000fe200078e0208 */
[----:B------:R-:W-:-:S02]  /*04d0*/  F2FP.BF16.F32.PACK_AB R3, R5, R10 ;  /* 0x0000000a0503723e */ /* 0x000fc400000010ff */
[----:B------:R-:W-:Y:S02]  /*04e0*/  F2FP.BF16.F32.PACK_AB R12, R11, R12 ;  /* 0x0000000c0b0c723e */ /* 0x000fe400000010ff */
[----:B------:R-:W-:Y:S01]  /*04f0*/  F2FP.BF16.F32.PACK_AB R13, R4, R13 ;  /* 0x0000000d040d723e */ /* 0x000fe200000010ff */
[----:B------:R-:W-:Y:S04]  /*0500*/  STG.E.64 desc[UR4][R8.64], R2 ;  /* 0x0000000208007986 */ /* 0x000fe8000c101b04 */
[----:B------:R-:W-:Y:S01]  /*0510*/  STG.E.64 desc[UR4][R8.64+0x400], R12 ;  /* 0x0004000c08007986 */ /* 0x000fe2000c101b04 */
[----:B------:R-:W-:Y:S05]  /*0520*/  EXIT ;  /* 0x000000000000794d */ /* 0x000fea0003800000 */
.L_x_8966:
        /* <DEDUP_REMOVED lines=190> */
.L_x_8969:
[----:B------:R-:W-:-:S13]  /*1110*/  ISETP.GE.AND P0, PT, R16, R5, PT ;  /* 0x000000051000720c */ /* 0x000fda0003f06270 */
[----:B------:R-:W-:Y:S05]  /*1120*/  @P0 BRA `(.L_x_8971) ;  /* 0x0000000000300947 */ /* 0x000fea0003800000 */
[----:B0-----:R-:W0:Y:S01]  /*1130*/  LDC.64 R12, c[0x0][0x228] ;  /* 0x00008a00ff0c7b82 */ /* 0x001e220000000a00 */
[----:B------:R-:W-:Y:S01]  /*1140*/  IADD3 R11, R3, R16, RZ ;  /* 0x00000010030b7210 */ /* 0x000fe20007ffe0ff */
[----:B------:R-:W-:-:S04]  /*1150*/  VIADD R16, R16, 0x80 ;  /* 0x0000008010107836 */ /* 0x000fc80000000000 */
[----:B0-----:R-:W-:-:S05]  /*1160*/  IMAD.WIDE.U32 R12, R11, 0x2, R12 ;  /* 0x000000020b0c7825 */ /* 0x001fca00078e000c */
[----:B------:R1:W-:Y:S02]  /*1170*/  STG.E.U16 desc[UR4][R12.64], R6 ;  /* 0x000000060c007986 */ /* 0x0003e4000c101504 */
.L_x_8970:
[----:B------:R-:W-:-:S13]  /*1180*/  ISETP.GE.AND P0, PT, R16, R5, PT ;  /* 0x000000051000720c */ /* 0x000fda0003f06270 */
[----:B------:R-:W-:Y:S05]  /*1190*/  @P0 BRA `(.L_x_8972) ;  /* 0x0000000000340947 */ /* 0x000fea0003800000 */
[----:B01----:R-:W0:Y:S01]  /*11a0*/  LDC.64 R12, c[0x0][0x228] ;  /* 0x00008a00ff0c7b82 */ /* 0x003e220000000a00 */
[----:B------:R-:W-:Y:S02]  /*11b0*/  IMAD.IADD R11, R3, 0x1, R16 ;  /* 0x00000001030b7824 */ /* 0x000fe400078e0210 */
[----:B------:R-:W-:Y:S02]  /*11c0*/  VIADD R16, R16, 0x80 ;  /* 0x0000008010107836 */ /* 0x000fe40000000000 */
[----:B0-----:R-:W-:-:S05]  /*11d0*/  IMAD.WIDE.U32 R12, R11, 0x2, R12 ;  /* 0x000000020b0c7825 */ /* 0x001fca00078e000c */
[----:B------:R1:W-:Y:S02]  /*11e0*/  STG.E.U16 desc[UR4][R12.64], R7 ;  /* 0x000000070c007986 */ /* 0x0003e4000c101504 */
.L_x_8971:
        /* <DEDUP_REMOVED lines=8> */
.L_x_8972:
[----:B------:R-:W-:Y:S05]  /*1270*/  BSYNC B1 ;  /* 0x0000000000017941 */ /* 0x000fea0003800000 */
.L_x_8968:
[----:B------:R-:W-:-:S13]  /*1280*/  ISETP.GE.AND P0, PT, R16, R5, PT ;  /* 0x000000051000720c */ /* 0x000fda0003f06270 */
[----:B-12---:R-:W1:Y:S01]  /*1290*/  @!P0 LDC.64 R6, c[0x0][0x228] ;  /* 0x00008a00ff068b82 */ /* 0x006e620000000a00 */
[----:B------:R-:W-:Y:S02]  /*12a0*/  @!P0 IMAD.IADD R11, R3, 0x1, R16 ;  /* 0x00000001030b8824 */ /* 0x000fe400078e0210 */
[----:B------:R-:W-:Y:S02]  /*12b0*/  @!P0 VIADD R16, R16, 0x80 ;  /* 0x0000008010108836 */ /* 0x000fe40000000000 */
[----:B-1----:R-:W-:-:S05]  /*12c0*/  @!P0 IMAD.WIDE.U32 R6, R11, 0x2, R6 ;  /* 0x000000020b068825 */ /* 0x002fca00078e0006 */
[----:B------:R2:W-:Y:S02]  /*12d0*/  @!P0 STG.E.U16 desc[UR4][R6.64], R9 ;  /* 0x0000000906008986 */ /* 0x0005e4000c101504 */
.L_x_8973:
[----:B------:R-:W-:Y:S05]  /*12e0*/  BSYNC B0 ;  /* 0x0000000000007941 */ /* 0x000fea0003800000 */
.L_x_8967:
        /* <DEDUP_REMOVED lines=8> */
.L_x_8974:
        /* <DEDUP_REMOVED lines=9> */
.L_x_11797:


//--------------------- .text._ZN2at6native29vectorized_elementwise_kernelILi8EZNS0_43_GLOBAL__N__7cc8d1ed_10_Dropout_cu_0e96ed3819masked_scale_kernelIbN3c108BFloat16EfEEvRNS_6TensorERKS6_S9_T1_EUlS5_bE_St5arrayIPcLm3EEEEviT0_SA_ --------------------------
	.section	.text._ZN2at6native29vectorized_elementwise_kernelILi8EZNS0_43_GLOBAL__N__7cc8d1ed_10_Dropout_cu_0e96ed3819masked_scale_kernelIbN3c108BFloat16EfEEvRNS_6TensorERKS6_S9_T1_EUlS5_bE_St5arrayIPcLm3EEEEviT0_SA_,"ax",@progbits
	.align	128
        .global         _ZN2at6native29vectorized_elementwise_kernelILi8EZNS0_43_GLOBAL__N__7cc8d1ed_10_Dropout_cu_0e96ed3819masked_scale_kernelIbN3c108BFloat16EfEEvRNS_6TensorERKS6_S9_T1_EUlS5_bE_St5arrayIPcLm3EEEEviT0_SA_
        .type           _ZN2at6native29vectorized_elementwise_kernelILi8EZNS0_43_GLOBAL__N__7cc8d1ed_10_Dropout_cu_0e96ed3819masked_scale_kernelIbN3c108BFloat16EfEEvRNS_6TensorERKS6_S9_T1_EUlS5_bE_St5arrayIPcLm3EEEEviT0_SA_,@function
        .size           _ZN2at6native29vectorized_elementwise_kernelILi8EZNS0_43_GLOBAL__N__7cc8d1ed_10_Dropout_cu_0e96ed3819masked_scale_kernelIbN3c108BFloat16EfEEvRNS_6TensorERKS6_S9_T1_EUlS5_bE_St5arrayIPcLm3EEEEviT0_SA_,(.L_x_11798 - _ZN2at6native29vectorized_elementwise_kernelILi8EZNS0_43_GLOBAL__N__7cc8d1ed_10_Dropout_cu_0e96ed3819masked_scale_kernelIbN3c108BFloat16EfEEvRNS_6TensorERKS6_S9_T1_EUlS5_bE_St5arrayIPcLm3EEEEviT0_SA_)
        .other          _ZN2at6native29vectorized_elementwise_kernelILi8EZNS0_43_GLOBAL__N__7cc8d1ed_10_Dropout_cu_0e96ed3819masked_scale_kernelIbN3c108BFloat16EfEEvRNS_6TensorERKS6_S9_T1_EUlS5_bE_St5arrayIPcLm3EEEEviT0_SA_,@"STO_CUDA_ENTRY STV_DEFAULT"
_ZN2at6native29vectorized_elementwise_kernelILi8EZNS0_43_GLOBAL__N__7cc8d1ed_10_Dropout_cu_0e96ed3819masked_scale_kernelIbN3c108BFloat16EfEEvRNS_6TensorERKS6_S9_T1_EUlS5_bE_St5arrayIPcLm3EEEEviT0_SA_:
.text._ZN2at6native29vectorized_elementwise_kernelILi8EZNS0_43_GLOBAL__N__7cc8d1ed_10_Dropout_cu_0e96ed3819masked_scale_kernelIbN3c108BFloat16EfEEvRNS_6TensorERKS6_S9_T1_EUlS5_bE_St5arrayIPcLm3EEEEviT0_SA_:
        /* <DEDUP_REMOVED lines=20> */
[----:B------:R-:W-:Y:S02]  /*0140*/  PRMT R2, R8, 0x7632, R2 ;  /* 0x0000763208027816 */ /* 0x000fe40000000002 */
[----:B------:R-:W-:Y:S02]  /*0150*/  LOP3.LUT P3, RZ, R10, 0xff, RZ, 0xc0, !PT ;  /* 0x000000ff0aff7812 */ /* 0x000fe4000786c0ff */
[----:B------:R-:W-:Y:S02]  /*0160*/  PRMT R10, R8, 0x7732, RZ ;  /* 0x00007732080a7816 */ /* 0x000fe400000000ff */
[----:B------:R-:W-:Y:S02]  /*0170*/  LOP3.LUT P4, RZ, R2, 0xff, RZ, 0xc0, !PT ;  /* 0x000000ff02ff7812 */ /* 0x000fe4000788c0ff */
[----:B------:R-:W-:-:S02]  /*0180*/  LOP3.LUT R2, R8, 0xffff, RZ, 0xc0, !PT ;  /* 0x0000ffff08027812 */ /* 0x000fc400078ec0ff */
[C---:B------:R-:W-:Y:S01]  /*0190*/  PRMT R11, R9.reuse, 0x7732, RZ ;  /* 0x00007732090b7816 */ /* 0x040fe200000000ff */
[----:B--2---:R-:W-:Y:S01]  /*01a0*/  IMAD.U32 R15, R6, 0x10000, RZ ;  /* 0x00010000060f7824 */ /* 0x004fe200078e00ff */
[----:B------:R-:W-:Y:S01]  /*01b0*/  LOP3.LUT P6, RZ, R8, 0xff, RZ, 0xc0, !PT ;  /* 0x000000ff08ff7812 */ /* 0x000fe200078cc0ff */
[----:B------:R-:W-:Y:S01]  /*01c0*/  IMAD.MOV.U32 R8, RZ, RZ, R10 ;  /* 0x000000ffff087224 */ /* 0x000fe200078e000a */
[----:B------:R-:W-:Y:S01]  /*01d0*/  SHF.R.U32.HI R2, RZ, 0x8, R2 ;  /* 0x00000008ff027819 */ /* 0x000fe20000011602 */
[----:B------:R-:W-:Y:S01]  /*01e0*/  IMAD.MOV.U32 R10, RZ, RZ, R11 ;  /* 0x000000ffff0a7224 */ /* 0x000fe200078e000b */
[----:B------:R-:W-:Y:S01]  /*01f0*/  LOP3.LUT P5, RZ, R9, 0xff, RZ, 0xc0, !PT ;  /* 0x000000ff09ff7812 */ /* 0x000fe200078ac0ff */
[----:B------:R-:W-:Y:S01]  /*0200*/  IMAD.U32 R14, R5, 0x10000, RZ ;  /* 0x00010000050e7824 */ /* 0x000fe200078e00ff */
[----:B------:R-:W-:Y:S01]  /*0210*/  SHF.R.U32.HI R8, RZ, 0x8, R8 ;  /* 0x00000008ff087819 */ /* 0x000fe20000011608 */
[----:B------:R-:W-:Y:S01]  /*0220*/  IMAD.U32 R17, R7, 0x10000, RZ ;  /* 0x0001000007117824 */ /* 0x000fe200078e00ff */
[----:B------:R-:W-:-:S02]  /*0230*/  PRMT R11, R2, 0x9910, RZ ;  /* 0x00009910020b7816 */ /* 0x000fc400000000ff */
[----:B------:R-:W-:Y:S02]  /*0240*/  SHF.R.U32.HI R2, RZ, 0x8, R10 ;  /* 0x00000008ff027819 */ /* 0x000fe4000001160a */
[----:B------:R-:W-:Y:S02]  /*0250*/  LOP3.LUT R9, R9, 0xffff, RZ, 0xc0, !PT ;  /* 0x0000ffff09097812 */ /* 0x000fe400078ec0ff */
[----:B------:R-:W-:Y:S01]  /*0260*/  PRMT R10, R8, 0x9910, RZ ;  /* 0x00009910080a7816 */ /* 0x000fe200000000ff */
[----:B------:R-:W-:Y:S01]  /*0270*/  IMAD.MOV.U32 R8, RZ, RZ, R11 ;  /* 0x000000ffff087224 */ /* 0x000fe200078e000b */
[----:B------:R-:W-:Y:S02]  /*0280*/  PRMT R11, R2, 0x9910, RZ ;  /* 0x00009910020b7816 */ /* 0x000fe400000000ff */
[----:B------:R-:W-:Y:S01]  /*0290*/  SHF.R.U32.HI R9, RZ, 0x8, R9 ;  /* 0x00000008ff097819 */ /* 0x000fe20000011609 */
[----:B------:R-:W-:Y:S01]  /*02a0*/  IMAD.MOV.U32 R2, RZ, RZ, R10 ;  /* 0x000000ffff027224 */ /* 0x000fe200078e000a */
[----:B------:R-:W-:Y:S01]  /*02b0*/  ISETP.NE.AND P2, PT, R8, RZ, PT ;  /* 0x000000ff0800720c */ /* 0x000fe20003f45270 */
[----:B------:R-:W-:Y:S01]  /*02c0*/  IMAD.MOV.U32 R8, RZ, RZ, R11 ;  /* 0x000000ffff087224 */ /* 0x000fe200078e000b */
[----:B------:R-:W-:-:S02]  /*02d0*/  PRMT R9, R9, 0x9910, RZ ;  /* 0x0000991009097816 */ /* 0x000fc400000000ff */
[----:B------:R-:W-:Y:S02]  /*02e0*/  ISETP.NE.AND P0, PT, R2, RZ, PT ;  /* 0x000000ff0200720c */ /* 0x000fe40003f05270 */
[----:B------:R-:W-:Y:S02]  /*02f0*/  FSEL R2, RZ, 1, !P6 ;  /* 0x3f800000ff027808 */ /* 0x000fe40007000000 */
[----:B------:R-:W-:Y:S02]  /*0300*/  ISETP.NE.AND P1, PT, R9, RZ, PT ;  /* 0x000000ff0900720c */ /* 0x000fe40003f25270 */
[----:B------:R-:W-:Y:S02]  /*0310*/  ISETP.NE.AND P6, PT, R8, RZ, PT ;  /* 0x000000ff0800720c */ /* 0x000fe40003fc5270 */
[----:B------:R-:W0:Y:S01]  /*0320*/  LDC.64 R8, c[0x0][0x228] ;  /* 0x00008a00ff087b82 */ /* 0x000e220000000a00 */
[----:B------:R-:W-:Y:S02]  /*0330*/  PRMT R12, R6, 0x7632, R12 ;  /* 0x00007632060c7816 */ /* 0x000fe4000000000c */
[----:B------:R-:W-:-:S02]  /*0340*/  SHF.L.U32 R13, R4, 0x10, RZ ;  /* 0x00000010040d7819 */ /* 0x000fc400000006ff */
[----:B------:R-:W-:Y:S02]  /*0350*/  PRMT R6, R7, 0x7632, R6 ;  /* 0x0000763207067816 */ /* 0x000fe40000000006 */
[----:B------:R-:W-:Y:S01]  /*0360*/  PRMT R10, R4, 0x7632, R10 ;  /* 0x00007632040a7816 */ /* 0x000fe2000000000a */
[----:B------:R-:W-:Y:S01]  /*0370*/  FMUL.FTZ R2, R2, R13 ;  /* 0x0000000d02027220 */ /* 0x000fe20000410000 */
[----:B------:R-:W-:Y:S01]  /*0380*/  PRMT R11, R5, 0x7632, R11 ;  /* 0x00007632050b7816 */ /* 0x000fe2000000000b */
[----:B------:R-:W-:Y:S01]  /*0390*/  IMAD.U32 R16, R6, 0x10000, RZ ;  /* 0x0001000006107824 */ /* 0x000fe200078e00ff */
[----:B------:R-:W-:Y:S01]  /*03a0*/  FSEL R4, RZ, 1, !P5 ;  /* 0x3f800000ff047808 */ /* 0x000fe20006800000 */
[----:B------:R-:W-:Y:S01]  /*03b0*/  IMAD.U32 R7, R10, 0x10000, RZ ;  /* 0x000100000a077824 */ /* 0x000fe200078e00ff */
[----:B------:R-:W-:Y:S01]  /*03c0*/  FSEL R5, RZ, 1, !P4 ;  /* 0x3f800000ff057808 */ /* 0x000fe20006000000 */
[----:B------:R-:W-:Y:S01]  /*03d0*/  IMAD.U32 R11, R11, 0x10000, RZ ;  /* 0x000100000b0b7824 */ /* 0x000fe200078e00ff */
[----:B------:R-:W-:Y:S01]  /*03e0*/  SHF.L.U32 R13, R12, 0x10, RZ ;  /* 0x000000100c0d7819 */ /* 0x000fe200000006ff */
[----:B------:R-:W-:Y:S01]  /*03f0*/  FMUL.FTZ R4, R4, R15 ;  /* 0x0000000f04047220 */ /* 0x000fe20000410000 */
[----:B------:R-:W-:Y:S01]  /*0400*/  FSEL R6, RZ, 1, !P2 ;  /* 0x3f800000ff067808 */ /* 0x000fe20005000000 */
[----:B------:R-:W-:Y:S01]  /*0410*/  FMUL.FTZ R5, R5, R14 ;  /* 0x0000000e05057220 */ /* 0x000fe20000410000 */
[----:B------:R-:W-:Y:S01]  /*0420*/  FSEL R12, RZ, 1, !P1 ;  /* 0x3f800000ff0c7808 */ /* 0x000fe20004800000 */
[----:B------:R-:W-:Y:S01]  /*0430*/  FMUL.FTZ R2, R2, UR6 ;  /* 0x0000000602027c20 */ /* 0x000fe20008410000 */
[----:B------:R-:W-:Y:S01]  /*0440*/  FSEL R14, RZ, 1, !P3 ;  /* 0x3f800000ff0e7808 */ /* 0x000fe20005800000 */
[----:B------:R-:W-:Y:S01]  /*0450*/  FMUL.FTZ R6, R6, R7 ;  /* 0x0000000706067220 */ /* 0x000fe20000410000 */
[----:B------:R-:W-:Y:S01]  /*0460*/  FSEL R10, RZ, 1, !P0 ;  /* 0x3f800000ff0a7808 */ /* 0x000fe20004000000 */
[----:B------:R-:W-:Y:S01]  /*0470*/  FMUL.FTZ R12, R12, R13 ;  /* 0x0000000d0c0c7220 */ /* 0x000fe20000410000 */
[----:B------:R-:W-:Y:S01]  /*0480*/  FSEL R15, RZ, 1, !P6 ;  /* 0x3f800000ff0f7808 */ /* 0x000fe20007000000 */
[----:B------:R-:W-:Y:S01]  /*0490*/  FMUL.FTZ R14, R14, R17 ;  /* 0x000000110e0e7220 */ /* 0x000fe20000410000 */
[----:B0-----:R-:W-:-:S04]  /*04a0*/  IMAD.WIDE.U32 R8, R3, 0x2, R8 ;  /* 0x0000000203087825 */ /* 0x001fc800078e0008 */
        /* <DEDUP_REMOVED lines=13> */
[----:B------:R-:W-:-:S05]  /*0580*/  F2FP.BF16.F32.PACK_AB R7, R15, R14 ;  /* 0x0000000e0f07723e */ /* 0x000fca00000010ff */
[----:B------:R-:W-:Y:S01]  /*0590*/  STG.E.128 desc[UR4][R8.64], R4 ;  /* 0x0000000408007986 */ /* 0x000fe2000c101d04 */
[----:B------:R-:W-:Y:S05]  /*05a0*/  EXIT ;  /* 0x000000000000794d */ /* 0x000fea0003800000 */
.L_x_8975:
[----:B------:R-:W0:Y:S02]  /*05b0*/  S2R R0, SR_TID.X ;  /* 0x0000000000007919 */ /* 0x000e240000002100 */
[----:B0-----:R-:W-:-:S13]  /*05c0*/  ISETP.GE.AND P0, PT, R0, R5, PT ;  /* 0x000000050000720c */ /* 0x001fda0003f06270 */
[----:B------:R-:W-:Y:S01]  /*05d0*/  @!P0 IMAD.IADD R31, R3, 0x1, R0 ;  /* 0x00000001031f8824 */ /* 0x000fe200078e0200 */
[----:B------:R-:W0:Y:S01]  /*05e0*/  @!P0 LDC.64 R12, c[0x0][0x238] ;  /* 0x00008e00ff0c8b82 */ /* 0x000e220000000a00 */
[----:B------:R-:W-:-:S05]  /*05f0*/  @!P0 VIADD R0, R0, 0x80 ;  /* 0x0000008000008836 */ /* 0x000fca0000000000 */
[----:B------:R-:W-:-:S13]  /*0600*/  ISETP.GE.AND P1, PT, R0, R5, PT ;  /* 0x000000050000720c */ /* 0x000fda0003f26270 */
[----:B------:R-:W1:Y:S01]  /*0610*/  @!P1 LDC.64 R14, c[0x0][0x238] ;  /* 0x00008e00ff0e9b82 */ /* 0x000e620000000a00 */
[----:B------:R-:W-:Y:S02]  /*0620*/  @!P1 IMAD.IADD R29, R3, 0x1, R0 ;  /* 0x00000001031d9824 */ /* 0x000fe400078e0200 */
[----:B------:R-:W-:Y:S01]  /*0630*/  @!P1 VIADD R0, R0, 0x80 ;  /* 0x0000008000009836 */ /* 0x000fe20000000000 */
[----:B0-----:R-:W-:-:S04]  /*0640*/  @!P0 IADD3 R20, P3, R31, R12, RZ ;  /* 0x0000000c1f148210 */ /* 0x001fc80007f7e0ff */
[----:B------:R-:W-:Y:S01]  /*0650*/  ISETP.GE.AND P2, PT, R0, R5, PT ;  /* 0x000000050000720c */ /* 0x000fe20003f46270 */
[----:B------:R-:W0:Y:S01]  /*0660*/  @!P1 LDC.64 R22, c[0x0][0x230] ;  /* 0x00008c00ff169b82 */ /* 0x000e220000000a00 */
[----:B------:R-:W-:-:S05]  /*0670*/  @!P0 IADD3.X R21, RZ, R13, RZ, P3, !PT ;  /* 0x0000000dff158210 */ /* 0x000fca0001ffe4ff */
[----:B------:R-:W2:Y:S06]  /*0680*/  @!P0 LDG.E.U8 R20, desc[UR4][R20.64] ;  /* 0x0000000414148981 */ /* 0x000eac000c1e1100 */
[----:B------:R-:W3:Y:S01]  /*0690*/  @!P2 LDC.64 R12, c[0x0][0x238] ;  /* 0x00008e00ff0cab82 */ /* 0x000ee20000000a00 */
[----:B-1----:R-:W-:-:S05]  /*06a0*/  @!P1 IADD3 R16, P3, R29, R14, RZ ;  /* 0x0000000e1d109210 */ /* 0x002fca0007f7e0ff */
[----:B------:R-:W-:-:S05]  /*06b0*/  @!P1 IMAD.X R17, RZ, RZ, R15, P3 ;  /* 0x000000ffff119224 */ /* 0x000fca00018e060f */
[----:B------:R1:W4:Y:S01]  /*06c0*/  @!P1 LDG.E.U8 R15, desc[UR4][R16.64] ;  /* 0x00000004100f9981 */ /* 0x000322000c1e1100 */
[----:B------:R-:W-:Y:S01]  /*06d0*/  @!P2 IMAD.IADD R19, R3, 0x1, R0 ;  /* 0x000000010313a824 */ /* 0x000fe200078e0200 */
[----:B-1----:R-:W1:Y:S04]  /*06e0*/  @!P2 LDC.64 R16, c[0x0][0x230] ;  /* 0x00008c00ff10ab82 */ /* 0x002e680000000a00 */
[----:B---3--:R-:W-:-:S05]  /*06f0*/  @!P2 IADD3 R24, P3, R19, R12, RZ ;  /* 0x0000000c1318a210 */ /* 0x008fca0007f7e0ff */
[----:B------:R-:W-:Y:S02]  /*0700*/  @!P2 IMAD.X R25, RZ, RZ, R13, P3 ;  /* 0x000000ffff19a224 */ /* 0x000fe400018e060d */
[----:B------:R-:W-:Y:S01]  /*0710*/  @!P2 VIADD R0, R0, 0x80 ;  /* 0x000000800000a836 */ /* 0x000fe20000000000 */
[----:B------:R-:W3:Y:S02]  /*0720*/  @!P0 LDC.64 R12, c[0x0][0x230] ;  /* 0x00008c00ff0c8b82 */ /* 0x000ee40000000a00 */
[----:B------:R5:W4:Y:S02]  /*0730*/  @!P2 LDG.E.U8 R14, desc[UR4][R24.64] ;  /* 0x00000004180ea981 */ /* 0x000b24000c1e1100 */
[----:B------:R-:W-:-:S13]  /*0740*/  ISETP.GE.AND P3, PT, R0, R5, PT ;  /* 0x000000050000720c */ /* 0x000fda0003f66270 */
[----:B------:R-:W-:Y:S01]  /*0750*/  @!P3 IMAD.IADD R35, R3, 0x1, R0 ;  /* 0x000000010323b824 */ /* 0x000fe200078e0200 */
[----:B------:R-:W-:Y:S01]  /*0760*/  @!P3 IADD3 R0, R0, 0x80, RZ ;  /* 0x000000800000b810 */ /* 0x000fe20007ffe0ff */
[----:B------:R-:W1:Y:S03]  /*0770*/  @!P3 LDC.64 R26, c[0x0][0x230] ;  /* 0x00008c00ff1abb82 */ /* 0x000e660000000a00 */
[----:B------:R-:W-:Y:S01]  /*0780*/  ISETP.GE.AND P4, PT, R0, R5, PT ;  /* 0x000000050000720c */ /* 0x000fe20003f86270 */
[----:B---3--:R-:W-:-:S04]  /*0790*/  @!P0 IMAD.WIDE.U32 R30, R31, 0x2, R12 ;  /* 0x000000021f1e8825 */ /* 0x008fc800078e000c */
[----:B------:R-:W3:Y:S08]  /*07a0*/  @!P3 LDC.64 R12, c[0x0][0x238] ;  /* 0x00008e00ff0cbb82 */ /* 0x000ef00000000a00 */
[----:B-----5:R-:W-:Y:S01]  /*07b0*/  @!P4 IMAD.IADD R25, R3, 0x1, R0 ;  /* 0x000000010319c824 */ /* 0x020fe200078e0200 */
[----:B------:R-:W-:Y:S01]  /*07c0*/  PRMT R11, RZ, 0x7610, R11 ;  /* 0x00007610ff0b7816 */ /* 0x000fe2000000000b */
[----:B------:R-:W-:Y:S01]  /*07d0*/  @!P4 VIADD R0, R0, 0x80 ;  /* 0x000000800000c836 */ /* 0x000fe20000000000 */
[----:B------:R-:W-:Y:S01]  /*07e0*/  PRMT R21, RZ, 0x7610, R21 ;  /* 0x00007610ff157816 */ /* 0x000fe20000000015 */
[----:B0-----:R-:W-:Y:S01]  /*07f0*/  @!P1 IMAD.WIDE.U32 R28, R29, 0x2, R22 ;  /* 0x000000021d1c9825 */ /* 0x001fe200078e0016 */
[----:B------:R-:W0:Y:S02]  /*0800*/  @!P4 LDC.64 R36, c[0x0][0x230] ;  /* 0x00008c00ff24cb82 */ /* 0x000e240000000a00 */
[C---:B------:R-:W-:Y:S01]  /*0810*/  ISETP.GE.AND P5, PT, R0.reuse, R5, PT ;  /* 0x000000050000720c */ /* 0x040fe20003fa6270 */
[----:B------:R5:W3:Y:S01]  /*0820*/  @!P0 LDG.E.U16 R11, desc[UR4][R30.64] ;  /* 0x000000041e0b8981 */ /* 0x000ae2000c1e1500 */
[----:B------:R-:W-:Y:S01]  /*0830*/  PRMT R22, RZ, 0x7610, R22 ;  /* 0x00007610ff167816 */ /* 0x000fe20000000016 */
[----:B-1----:R-:W-:Y:S01]  /*0840*/  @!P2 IMAD.WIDE.U32 R16, R19, 0x2, R16 ;  /* 0x000000021310a825 */ /* 0x002fe200078e0010 */
[----:B------:R-:W-:Y:S01]  /*0850*/  PRMT R19, RZ, 0x7610, R19 ;  /* 0x00007610ff137816 */ /* 0x000fe20000000013 */
[----:B------:R-:W3:Y:S05]  /*0860*/  @!P1 LDG.E.U16 R21, desc[UR4][R28.64] ;  /* 0x000000041c159981 */ /* 0x000eea000c1e1500 */
[----:B------:R1:W3:Y:S03]  /*0870*/  @!P2 LDG.E.U16 R19, desc[UR4][R16.64] ;  /* 0x000000041013a981 */ /* 0x0002e6000c1e1500 */
[----:B-----5:R-:W-:Y:S01]  /*0880*/  @!P5 IMAD.IADD R30, R3, 0x1, R0 ;  /* 0x00000001031ed824 */ /* 0x020fe200078e0200 */
[----:B------:R-:W-:Y:S01]  /*0890*/  PRMT R23, RZ, 0x7610, R23 ;  /* 0x00007610ff177816 */ /* 0x000fe20000000017 */
[----:B------:R-:W-:Y:S01]  /*08a0*/  @!P5 VIADD R0, R0, 0x80 ;  /* 0x000000800000d836 */ /* 0x000fe20000000000 */
[----:B------:R-:W-:Y:S01]  /*08b0*/  PRMT R24, RZ, 0x7610, R24 ;  /* 0x00007610ff187816 */ /* 0x000fe20000000018 */
[----:B------:R-:W-:Y:S01]  /*08c0*/  @!P3 IMAD.WIDE.U32 R26, R35, 0x2, R26 ;  /* 0x00000002231ab825 */ /* 0x000fe200078e001a */
[----:B------:R-:W5:Y:S04]  /*08d0*/  @!P5 LDC.64 R32, c[0x0][0x230] ;  /* 0x00008c00ff20db82 */ /* 0x000f680000000a00 */
[----:B------:R3:W3:Y:S04]  /*08e0*/  @!P3 LDG.E.U16 R23, desc[UR4][R26.64] ;  /* 0x000000041a17b981 */ /* 0x0006e8000c1e1500 */
[----:B-1----:R-:W1:Y:S01]  /*08f0*/  @!P4 LDC.64 R16, c[0x0][0x238] ;  /* 0x00008e00ff10cb82 */ /* 0x002e620000000a00 */
[----:B------:R-:W-:-:S02]  /*0900*/  IMAD.MOV.U32 R29, RZ, RZ, RZ ;  /* 0x000000ffff1d7224 */ /* 0x000fc400078e00ff */
        /* <DEDUP_REMOVED lines=11> */
[----:B---3--:R-:W-:-:S04]  /*09c0*/  @!P3 IADD3 R34, P6, R35, R12, RZ ;  /* 0x0000000c2322b210 */ /* 0x008fc80007fde0ff */
[----:B------:R-:W-:Y:S02]  /*09d0*/  @!P3 IADD3.X R35, RZ, R13, RZ, P6, !PT ;  /* 0x0000000dff23b210 */ /* 0x000fe400037fe4ff */
[----:B------:R-:W0:Y:S03]  /*09e0*/  @!P5 LDC.64 R12, c[0x0][0x238] ;  /* 0x00008e00ff0cdb82 */ /* 0x000e260000000a00 */
[----:B------:R0:W2:Y:S02]  /*09f0*/  @!P3 LDG.E.U8 R26, desc[UR4][R34.64] ;  /* 0x00000004221ab981 */ /* 0x0000a4000c1e1100 */
[----:B------:R-:W-:Y:S01]  /*0a00*/  @!P1 IMAD.IADD R27, R3, 0x1, R0 ;  /* 0x00000001031b9824 */ /* 0x000fe200078e0200 */
[----:B------:R-:W-:Y:S01]  /*0a10*/  @!P2 ISETP.NE.AND P6, PT, R14, RZ, PT ;  /* 0x000000ff0e00a20c */ /* 0x000fe20003fc5270 */
[----:B------:R-:W-:Y:S01]  /*0a20*/  @!P1 VIADD R0, R0, 0x80 ;  /* 0x0000008000009836 */ /* 0x000fe20000000000 */
[----:B------:R-:W3:Y:S02]  /*0a30*/  @!P1 LDC.64 R14, c[0x0][0x238] ;  /* 0x00008e00ff0e9b82 */ /* 0x000ee40000000a00 */
[----:B------:R-:W-:-:S02]  /*0a40*/  @!P2 FSEL R29, RZ, 1, !P6 ;  /* 0x3f800000ff1da808 */ /* 0x000fc40007000000 */
[----:B------:R-:W-:Y:S02]  /*0a50*/  ISETP.GE.AND P2, PT, R0, R5, PT ;  /* 0x000000050000720c */ /* 0x000fe40003f46270 */
[----:B-1----:R-:W-:-:S05]  /*0a60*/  @!P4 IADD3 R36, P6, R25, R16, RZ ;  /* 0x000000101924c210 */ /* 0x002fca0007fde0ff */
[----:B------:R-:W-:-:S06]  /*0a70*/  @!P4 IMAD.X R37, RZ, RZ, R17, P6 ;  /* 0x000000ffff25c224 */ /* 0x000fcc00030e0611 */
[----:B------:R-:W1:Y:S01]  /*0a80*/  @!P2 LDC.64 R16, c[0x0][0x238] ;  /* 0x00008e00ff10ab82 */ /* 0x000e620000000a00 */
[----:B0-----:R-:W-:Y:S01]  /*0a90*/  @!P5 IADD3 R34, P6, R30, R12, RZ ;  /* 0x0000000c1e22d210 */ /* 0x001fe20007fde0ff */
[----:B------:R1:W4:Y:S01]  /*0aa0*/  @!P4 LDG.E.U8 R25, desc[UR4][R36.64] ;  /* 0x000000042419c981 */ /* 0x000322000c1e1100 */
[----:B------:R-:W-:-:S03]  /*0ab0*/  @!P2 IMAD.IADD R31, R3, 0x1, R0 ;  /* 0x00000001031fa824 */ /* 0x000fc600078e0200 */
[----:B------:R-:W-:Y:S01]  /*0ac0*/  @!P5 IMAD.X R35, RZ, RZ, R13, P6 ;  /* 0x000000ffff23d224 */ /* 0x000fe200030e060d */
[----:B---3--:R-:W-:-:S04]  /*0ad0*/  @!P1 IADD3 R32, P6, R27, R14, RZ ;  /* 0x0000000e1b209210 */ /* 0x008fc80007fde0ff */
[----:B------:R-:W-:Y:S01]  /*0ae0*/  @!P1 IADD3.X R33, RZ, R15, RZ, P6, !PT ;  /* 0x0000000fff219210 */ /* 0x000fe200037fe4ff */
[----:B------:R-:W3:Y:S01]  /*0af0*/  @!P5 LDG.E.U8 R12, desc[UR4][R34.64] ;  /* 0x00000004220cd981 */ /* 0x000ee2000c1e1100 */
        /* <DEDUP_REMOVED lines=17> */
[C---:B-1----:R-:W-:Y:S02]  /*0c10*/  VIADD R22, R16.reuse, 0x100 ;  /* 0x0000010010167836 */ /* 0x042fe40000000000 */
[----:B------:R-:W-:Y:S01]  /*0c20*/  VIADD R30, R16, 0x180 ;  /* 0x00000180101e7836 */ /* 0x000fe20000000000 */
[----:B------:R-:W-:Y:S04]  /*0c30*/  BSSY B0, `(.L_x_8976) ;  /* 0x0000073000007945 */ /* 0x000fe80003800000 */
[----:B------:R-:W-:Y:S01]  /*0c40*/  BSSY B1, `(.L_x_8977) ;  /* 0x000006b000017945 */ /* 0x000fe20003800000 */
[----:B--2---:R-:W-:Y:S01]  /*0c50*/  @!P3 ISETP.NE.AND P6, PT, R26, RZ, PT ;  /* 0x000000ff1a00b20c */ /* 0x004fe20003fc5270 */
[----:B------:R-:W-:-:S03]  /*0c60*/  VIADD R26, R16, 0x80 ;  /* 0x00000080101a7836 */ /* 0x000fc60000000000 */
[----:B------:R-:W-:Y:S02]  /*0c70*/  @!P3 FSEL R17, RZ, 1, !P6 ;  /* 0x3f800000ff11b808 */ /* 0x000fe40007000000 */
[----:B------:R-:W-:-:S13]  /*0c80*/  ISETP.GE.AND P3, PT, R26, R5, PT ;  /* 0x000000051a00720c */ /* 0x000fda0003f66270 */
[----:B------:R-:W0:Y:S01]  /*0c90*/  @!P3 LDC R11, c[0x0][0x218] ;  /* 0x00008600ff0bbb82 */ /* 0x000e220000000800 */
[----:B----4-:R-:W-:Y:S02]  /*0ca0*/  @!P4 ISETP.NE.AND P6, PT, R25, RZ, PT ;  /* 0x000000ff1900c20c */ /* 0x010fe40003fc5270 */
[----:B------:R-:W-:Y:S01]  /*0cb0*/  @!P3 SHF.L.U32 R25, R21, 0x10, RZ ;  /* 0x000000101519b819 */ /* 0x000fe200000006ff */
[----:B------:R-:W-:Y:S01]  /*0cc0*/  IMAD.MOV.U32 R21, RZ, RZ, RZ ;  /* 0x000000ffff157224 */ /* 0x000fe200078e00ff */
[----:B------:R-:W-:-:S03]  /*0cd0*/  @!P4 FSEL R21, RZ, 1, !P6 ;  /* 0x3f800000ff15c808 */ /* 0x000fc60007000000 */
[----:B------:R-:W-:Y:S01]  /*0ce0*/  @!P3 FMUL.FTZ R20, R25, R20 ;  /* 0x000000141914b220 */ /* 0x000fe20000410000 */
[----:B---3--:R-:W-:Y:S02]  /*0cf0*/  @!P5 ISETP.NE.AND P6, PT, R12, RZ, PT ;  /* 0x000000ff0c00d20c */ /* 0x008fe40003fc5270 */
[----:B------:R-:W1:Y:S01]  /*0d00*/  @!P0 LDC R12, c[0x0][0x218] ;  /* 0x00008600ff0c8b82 */ /* 0x000e620000000800 */
[----:B-----5:R-:W-:Y:S01]  /*0d10*/  @!P1 ISETP.NE.AND P4, PT, R13, RZ, PT ;  /* 0x000000ff0d00920c */ /* 0x020fe20003f85270 */
[----:B------:R-:W-:Y:S02]  /*0d20*/  IMAD.MOV.U32 R25, RZ, RZ, RZ ;  /* 0x000000ffff197224 */ /* 0x000fe400078e00ff */
[----:B0-----:R-:W-:Y:S01]  /*0d30*/  @!P3 FMUL.FTZ R11, R20, R11 ;  /* 0x0000000b140bb220 */ /* 0x001fe20000410000 */
[----:B------:R-:W-:Y:S02]  /*0d40*/  IADD3 R20, R16, 0x200, RZ ;  /* 0x0000020010147810 */ /* 0x000fe40007ffe0ff */
[----:B------:R-:W-:-:S02]  /*0d50*/  @!P1 FSEL R25, RZ, 1, !P4 ;  /* 0x3f800000ff199808 */ /* 0x000fc40006000000 */
[----:B------:R-:W-:Y:S01]  /*0d60*/  ISETP.GE.AND P4, PT, R20, R5, PT ;  /* 0x000000051400720c */ /* 0x000fe20003f86270 */
[----:B------:R-:W-:Y:S01]  /*0d70*/  VIADD R20, R16, 0x300 ;  /* 0x0000030010147836 */ /* 0x000fe20000000000 */
[----:B------:R-:W-:Y:S01]  /*0d80*/  @!P3 F2FP.BF16.F32.PACK_AB R2, RZ, R11 ;  /* 0x0000000bff02b23e */ /* 0x000fe200000010ff */
[----:B------:R-:W-:Y:S01]  /*0d90*/  IMAD.MOV.U32 R13, RZ, RZ, RZ ;  /* 0x000000ffff0d7224 */ /* 0x000fe200078e00ff */
[----:B------:R-:W-:Y:S02]  /*0da0*/  @!P5 FSEL R13, RZ, 1, !P6 ;  /* 0x3f800000ff0dd808 */ /* 0x000fe40007000000 */
[----:B------:R-:W-:Y:S01]  /*0db0*/  @!P2 ISETP.NE.AND P3, PT, R0, RZ, PT ;  /* 0x000000ff0000a20c */ /* 0x000fe20003f65270 */
[----:B------:R-:W-:Y:S01]  /*0dc0*/  IMAD.MOV.U32 R0, RZ, RZ, RZ ;  /* 0x000000ffff007224 */ /* 0x000fe200078e00ff */
        /* <DEDUP_REMOVED lines=10> */
[----:B------:R-:W-:Y:S02]  /*0e70*/  @!P4 IMAD.U32 R24, R24, 0x10000, RZ ;  /* 0x000100001818c824 */ /* 0x000fe400078e00ff */
[----:B------:R-:W-:Y:S02]  /*0e80*/  @!P6 IMAD.U32 R22, R19, 0x10000, RZ ;  /* 0x000100001316e824 */ /* 0x000fe400078e00ff */
[----:B------:R-:W-:Y:S01]  /*0e90*/  @!P4 FMUL.FTZ R21, R24, R21 ;  /* 0x000000151815c220 */ /* 0x000fe20000410000 */
[----:B------:R-:W-:Y:S01]  /*0ea0*/  @!P0 F2FP.BF16.F32.PACK_AB R18, RZ, R12 ;  /* 0x0000000cff12823e */ /* 0x000fe200000010ff */
[----:B------:R-:W1:Y:S01]  /*0eb0*/  @!P5 LDC R20, c[0x0][0x218] ;  /* 0x00008600ff14db82 */ /* 0x000e620000000800 */
[----:B------:R-:W-:Y:S01]  /*0ec0*/  @!P5 SHF.L.U32 R32, R23, 0x10, RZ ;  /* 0x000000101720d819 */ /* 0x000fe200000006ff */
[----:B------:R-:W-:-:S06]  /*0ed0*/  @!P0 IMAD.IADD R27, R3, 0x1, R16 ;  /* 0x00000001031b8824 */ /* 0x000fcc00078e0210 */
        /* <DEDUP_REMOVED lines=43> */
.L_x_8978:
[----:B------:R-:W-:-:S13]  /*1190*/  ISETP.GE.AND P0, PT, R16, R5, PT ;  /* 0x000000051000720c */ /* 0x000fda0003f06270 */
[----:B------:R-:W-:Y:S05]  /*11a0*/  @P0 BRA `(.L_x_8980) ;  /* 0x0000000000300947 */ /* 0x000fea0003800000 */
[----:B0-----:R-:W0:Y:S01]  /*11b0*/  LDC.64 R12, c[0x0][0x228] ;  /* 0x00008a00ff0c7b82 */ /* 0x001e220000000a00 */
[----:B------:R-:W-:Y:S01]  /*11c0*/  IADD3 R11, R3, R16, RZ ;  /* 0x00000010030b7210 */ /* 0x000fe20007ffe0ff */
[----:B------:R-:W-:-:S04]  /*11d0*/  VIADD R16, R16, 0x80 ;  /* 0x0000008010107836 */ /* 0x000fc80000000000 */
[----:B0-----:R-:W-:-:S05]  /*11e0*/  IMAD.WIDE.U32 R12, R11, 0x2, R12 ;  /* 0x000000020b0c7825 */ /* 0x001fca00078e000c */
[----:B------:R1:W-:Y:S02]  /*11f0*/  STG.E.U16 desc[UR4][R12.64], R6 ;  /* 0x000000060c007986 */ /* 0x0003e4000c101504 */
.L_x_8979:
[----:B------:R-:W-:-:S13]  /*1200*/  ISETP.GE.AND P0, PT, R16, R5, PT ;  /* 0x000000051000720c */ /* 0x000fda0003f06270 */
[----:B------:R-:W-:Y:S05]  /*1210*/  @P0 BRA `(.L_x_8981) ;  /* 0x0000000000340947 */ /* 0x000fea0003800000 */
[----:B01----:R-:W0:Y:S01]  /*1220*/  LDC.64 R12, c[0x0][0x228] ;  /* 0x00008a00ff0c7b82 */ /* 0x003e220000000a00 */
[----:B------:R-:W-:Y:S02]  /*1230*/  IMAD.IADD R11, R3, 0x1, R16 ;  /* 0x00000001030b7824 */ /* 0x000fe400078e0210 */
[----:B------:R-:W-:Y:S02]  /*1240*/  VIADD R16, R16, 0x80 ;  /* 0x0000008010107836 */ /* 0x000fe40000000000 */
[----:B0-----:R-:W-:-:S05]  /*1250*/  IMAD.WIDE.U32 R12, R11, 0x2, R12 ;  /* 0x000000020b0c7825 */ /* 0x001fca00078e000c */
[----:B------:R1:W-:Y:S02]  /*1260*/  STG.E.U16 desc[UR4][R12.64], R7 ;  /* 0x000000070c007986 */ /* 0x0003e4000c101504 */
.L_x_8980:
        /* <DEDUP_REMOVED lines=8> */
.L_x_8981:
[----:B------:R-:W-:Y:S05]  /*12f0*/  BSYNC B1 ;  /* 0x0000000000017941 */ /* 0x000fea0003800000 */
.L_x_8977:
[----:B------:R-:W-:-:S13]  /*1300*/  ISETP.GE.AND P0, PT, R16, R5, PT ;  /* 0x000000051000720c */ /* 0x000fda0003f06270 */
[----:B-12---:R-:W1:Y:S01]  /*1310*/  @!P0 LDC.64 R6, c[0x0][0x228] ;  /* 0x00008a00ff068b82 */ /* 0x006e620000000a00 */
[----:B------:R-:W-:Y:S02]  /*1320*/  @!P0 IMAD.IADD R11, R3, 0x1, R16 ;  /* 0x00000001030b8824 */ /* 0x000fe400078e0210 */
[----:B------:R-:W-:Y:S02]  /*1330*/  @!P0 VIADD R16, R16, 0x80 ;  /* 0x0000008010108836 */ /* 0x000fe40000000000 */
[----:B-1----:R-:W-:-:S05]  /*1340*/  @!P0 IMAD.WIDE.U32 R6, R11, 0x2, R6 ;  /* 0x000000020b068825 */ /* 0x002fca00078e0006 */
[----:B------:R2:W-:Y:S02]  /*1350*/  @!P0 STG.E.U16 desc[UR4][R6.64], R9 ;  /* 0x0000000906008986 */ /* 0x0005e4000c101504 */
.L_x_8982:
[----:B------:R-:W-:Y:S05]  /*1360*/  BSYNC B0 ;  /* 0x0000000000007941 */ /* 0x000fea0003800000 */
.L_x_8976:
        /* <DEDUP_REMOVED lines=8> */
.L_x_8983:
        /* <DEDUP_REMOVED lines=9> */
.L_x_11798:


//--------------------- .text._ZN2at6native18elementwise_kernelILi128ELi4EZNS0_15gpu_kernel_implIZNS0_43_GLOBAL__N__7cc8d1ed_10_Dropout_cu_0e96ed3819masked_scale_kernelIbN3c104HalfEfEEvRNS_6TensorERKS7_SA_T1_EUlS6_bE_EEvRNS_18TensorIteratorBaseERKT_EUliE_EEviSB_ --------------------------
	.section	.text._ZN2at6native18elementwise_kernelILi128ELi4EZNS0_15gpu_kernel_implIZNS0_43_GLOBAL__N__7cc8d1ed_10_Dropout_cu_0e96ed3819masked_scale_kernelIbN3c104HalfEfEEvRNS_6TensorERKS7_SA_T1_EUlS6_bE_EEvRNS_18TensorIteratorBaseERKT_EUliE_EEviSB_,"ax",@progbits
	.align	128
        .global         _ZN2at6native18elementwise_kernelILi128ELi4EZNS0_15gpu_kernel_implIZNS0_43_GLOBAL__N__7cc8d1ed_10_Dropout_cu_0e96ed3819masked_scale_kernelIbN3c104HalfEfEEvRNS_6TensorERKS7_SA_T1_EUlS6_bE_EEvRNS_18TensorIteratorBaseERKT_EUliE_EEviSB_
        .type           _ZN2at6native18elementwise_kernelILi128ELi4EZNS0_15gpu_kernel_implIZNS0_43_GLOBAL__N__7cc8d1ed_10_Dropout_cu_0e96ed3819masked_scale_kernelIbN3c104HalfEfEEvRNS_6TensorERKS7_SA_T1_EUlS6_bE_EEvRNS_18TensorIteratorBaseERKT_EUliE_EEviSB_,@function
        .size           _ZN2at6native18elementwise_kernelILi128ELi4EZNS0_15gpu_kernel_implIZNS0_43_GLOBAL__N__7cc8d1ed_10_Dropout_cu_0e96ed3819masked_scale_kernelIbN3c104HalfEfEEvRNS_6TensorERKS7_SA_T1_EUlS6_bE_EEvRNS_18TensorIteratorBaseERKT_EUliE_EEviSB_,(.L_x_11799 - _ZN2at6native18elementwise_kernelILi128ELi4EZNS0_15gpu_kernel_implIZNS0_43_GLOBAL__N__7cc8d1ed_10_Dropout_cu_0e96ed3819masked_scale_kernelIbN3c104HalfEfEEvRNS_6TensorERKS7_SA_T1_EUlS6_bE_EEvRNS_18TensorIteratorBaseERKT_EUliE_EEviSB_)
        .other          _ZN2at6native18elementwise_kernelILi128ELi4EZNS0_15gpu_kernel_implIZNS0_43_GLOBAL__N__7cc8d1ed_10_Dropout_cu_0e96ed3819masked_scale_kernelIbN3c104HalfEfEEvRNS_6TensorERKS7_SA_T1_EUlS6_bE_EEvRNS_18TensorIteratorBaseERKT_EUliE_EEviSB_,@"STO_CUDA_ENTRY STV_DEFAULT"
_ZN2at6native18elementwise_kernelILi128ELi4EZNS0_15gpu_kernel_implIZNS0_43_GLOBAL__N__7cc8d1ed_10_Dropout_cu_0e96ed3819masked_scale_kernelIbN3c104HalfEfEEvRNS_6TensorERKS7_SA_T1_EUlS6_bE_EEvRNS_18TensorIteratorBaseERKT_EUliE_EEviSB_:
.text._ZN2at6native18elementwise_kernelILi128ELi4EZNS0_15gpu_kernel_implIZNS0_43_GLOBAL__N__7cc8d1ed_10_Dropout_cu_0e96ed3819masked_scale_kernelIbN3c104HalfEfEEvRNS_6TensorERKS7_SA_T1_EUlS6_bE_EEvRNS_18TensorIteratorBaseERKT_EUliE_EEviSB_:
        /* <DEDUP_REMOVED lines=365> */
.L_x_8986:
        /* <DEDUP_REMOVED lines=23> */
.L_x_8990:
[----:B------:R-:W2:Y:S02]  /*1840*/  LDG.E.U8 R2, desc[UR36][R2.64] ;  /* 0x0000002402027981 */ /* 0x000ea4000c1e1100 */
[----:B--2---:R-:W-:-:S04]  /*1850*/  I2FP.F32.U32 R0, R2 ;  /* 0x0000000200007245 */ /* 0x004fc80000201000 */
[----:B------:R-:W-:-:S04]  /*1860*/  F2FP.F16.F32.PACK_AB R0, RZ, R0 ;  /* 0x00000000ff00723e */ /* 0x000fc800000000ff */
[----:B------:R-:W-:Y:S01]  /*1870*/  PRMT R19, R0, 0x7610, R19 ;  /* 0x0000761000137816 */ /* 0x000fe20000000013 */
[----:B------:R-:W-:Y:S06]  /*1880*/  BRA `(.L_x_8992) ;  /* 0x0000000c00bc7947 */ /* 0x000fec0003800000 */
.L_x_8989:
        /* <DEDUP_REMOVED lines=11> */
.L_x_8994:
[----:B------:R-:W2:Y:S02]  /*1940*/  LDG.E R2, desc[UR36][R2.64] ;  /* 0x0000002402027981 */ /* 0x000ea4000c1e1900 */
[----:B--2---:R-:W-:-:S04]  /*1950*/  I2FP.F32.S32 R0, R2 ;  /* 0x0000000200007245 */ /* 0x004fc80000201400 */
[----:B------:R-:W-:-:S04]  /*1960*/  F2FP.F16.F32.PACK_AB R0, RZ, R0 ;  /* 0x00000000ff00723e */ /* 0x000fc800000000ff */
[----:B------:R-:W-:Y:S01]  /*1970*/  PRMT R19, R0, 0x7610, R19 ;  /* 0x0000761000137816 */ /* 0x000fe20000000013 */
[----:B------:R-:W-:Y:S06]  /*1980*/  BRA `(.L_x_8992) ;  /* 0x0000000c007c7947 */ /* 0x000fec0003800000 */
.L_x_8993:
[----:B------:R-:W2:Y:S02]  /*1990*/  LDG.E.U16 R2, desc[UR36][R2.64] ;  /* 0x0000002402027981 */ /* 0x000ea4000c1e1500 */
[----:B--2---:R-:W0:Y:S02]  /*19a0*/  I2F.S16 R0, R2 ;  /* 0x0000000200007306 */ /* 0x004e240000101400 */
[----:B0-----:R-:W-:-:S04]  /*19b0*/  F2FP.F16.F32.PACK_AB R0, RZ, R0 ;  /* 0x00000000ff00723e */ /* 0x001fc800000000ff */
[----:B------:R-:W-:Y:S01]  /*19c0*/  PRMT R19, R0, 0x7610, R19 ;  /* 0x0000761000137816 */ /* 0x000fe20000000013 */
[----:B------:R-:W-:Y:S06]  /*19d0*/  BRA `(.L_x_8992) ;  /* 0x0000000c00687947 */ /* 0x000fec0003800000 */
.L_x_8988:
        /* <DEDUP_REMOVED lines=9> */
.L_x_8996:
[----:B------:R0:W5:Y:S01]  /*1a70*/  LDG.E.U16 R19, desc[UR36][R2.64] ;  /* 0x0000002402137981 */ /* 0x000162000c1e1500 */
[----:B------:R-:W-:Y:S05]  /*1a80*/  BRA `(.L_x_8992) ;  /* 0x0000000c003c7947 */ /* 0x000fea0003800000 */
.L_x_8995:
        /* <DEDUP_REMOVED lines=9> */
.L_x_8998:
[----:B------:R1:W5:Y:S01]  /*1b20*/  LDG.E.U16 R19, desc[UR36][R2.64] ;  /* 0x0000002402137981 */ /* 0x000362000c1e1500 */
[----:B------:R-:W-:Y:S05]  /*1b30*/  BRA `(.L_x_8992) ;  /* 0x0000000c00107947 */ /* 0x000fea0003800000 */
.L_x_8997:
        /* <DEDUP_REMOVED lines=9> */
.L_x_8987:
        /* <DEDUP_REMOVED lines=14> */
.L_x_9001:
        /* <DEDUP_REMOVED lines=9> */
.L_x_9000:
        /* <DEDUP_REMOVED lines=28> */
.L_x_9003:
        /* <DEDUP_REMOVED lines=15> */
.L_x_9002:
[----:B------:R-:W2:Y:S02]  /*1ff0*/  LDG.E.U16 R0, desc[UR36][R2.64] ;  /* 0x0000002402007981 */ /* 0x000ea4000c1e1500 */
[----:B--2---:R-:W-:-:S05]  /*2000*/  IMAD.U32 R0, R0, 0x10000, RZ ;  /* 0x0001000000007824 */ /* 0x004fca00078e00ff */
[----:B------:R-:W-:-:S04]  /*2010*/  F2FP.F16.F32.PACK_AB R0, RZ, R0 ;  /* 0x00000000ff00723e */ /* 0x000fc800000000ff */
[----:B------:R-:W-:Y:S01]  /*2020*/  PRMT R19, R0, 0x7610, R19 ;  /* 0x0000761000137816 */ /* 0x000fe20000000013 */
[----:B------:R-:W-:Y:S06]  /*2030*/  BRA `(.L_x_8992) ;  /* 0x0000000400d07947 */ /* 0x000fec0003800000 */
.L_x_8999:
        /* <DEDUP_REMOVED lines=13> */
.L_x_9006:
        /* <DEDUP_REMOVED lines=21> */
.L_x_9010:
[----:B------:R-:W-:Y:S05]  /*2260*/  BSYNC B1 ;  /* 0x0000000000017941 */ /* 0x000fea0003800000 */
.L_x_9009:
[----:B------:R-:W-:Y:S01]  /*2270*/  LEA R3, R0, 0x3b800000, 0x17 ;  /* 0x3b80000000037811 */ /* 0x000fe200078eb8ff */
[----:B------:R-:W-:-:S05]  /*2280*/  IMAD.SHL.U32 R0, R2, 0x100000, RZ ;  /* 0x0010000002007824 */ /* 0x000fca00078e00ff */
[----:B------:R-:W-:-:S07]  /*2290*/  LOP3.LUT R0, R3, R0, R4, 0xfe, !PT ;  /* 0x0000000003007212 */ /* 0x000fce00078efe04 */
.L_x_9008:
[----:B------:R-:W-:Y:S05]  /*22a0*/  BSYNC B0 ;  /* 0x0000000000007941 */ /* 0x000fea0003800000 */
.L_x_9007:
[----:B------:R-:W-:-:S04]  /*22b0*/  F2FP.F16.F32.PACK_AB R0, RZ, R0 ;  /* 0x00000000ff00723e */ /* 0x000fc800000000ff */
[----:B------:R-:W-:Y:S01]  /*22c0*/  PRMT R19, R0, 0x7610, R19 ;  /* 0x0000761000137816 */ /* 0x000fe20000000013 */
[----:B------:R-:W-:Y:S06]  /*22d0*/  BRA `(.L_x_8992) ;  /* 0x0000000400287947 */ /* 0x000fec0003800000 */
.L_x_9005:
        /* <DEDUP_REMOVED lines=21> */
.L_x_9014:
[----:B------:R-:W-:Y:S05]  /*2430*/  BSYNC B1 ;  /* 0x0000000000017941 */ /* 0x000fea0003800000 */
.L_x_9013:
[----:B------:R-:W-:Y:S01]  /*2440*/  LEA R3, R0, 0x37800000, 0x17 ;  /* 0x3780000000037811 */ /* 0x000fe200078eb8ff */
[----:B------:R-:W-:-:S05]  /*2450*/  IMAD.SHL.U32 R0, R2, 0x200000, RZ ;  /* 0x0020000002007824 */ /* 0x000fca00078e00ff */
[----:B------:R-:W-:-:S07]  /*2460*/  LOP3.LUT R0, R3, R0, R4, 0xfe, !PT ;  /* 0x0000000003007212 */ /* 0x000fce00078efe04 */
.L_x_9012:
[----:B------:R-:W-:Y:S05]  /*2470*/  BSYNC B0 ;  /* 0x0000000000007941 */ /* 0x000fea0003800000 */
.L_x_9011:
[----:B------:R-:W-:-:S04]  /*2480*/  F2FP.F16.F32.PACK_AB R0, RZ, R0 ;  /* 0x00000000ff00723e */ /* 0x000fc800000000ff */
[----:B------:R-:W-:Y:S01]  /*2490*/  PRMT R19, R0, 0x7610, R19 ;  /* 0x0000761000137816 */ /* 0x000fe20000000013 */
[----:B------:R-:W-:Y:S06]  /*24a0*/  BRA `(.L_x_8992) ;  /* 0x0000000000b47947 */ /* 0x000fec0003800000 */
.L_x_9004:
        /* <DEDUP_REMOVED lines=14> */
.L_x_9018:
[----:B------:R-:W-:Y:S05]  /*2590*/  BSYNC B0 ;  /* 0x0000000000007941 */ /* 0x000fea0003800000 */
.L_x_9017:
[----:B------:R-:W-:-:S04]  /*25a0*/  F2FP.F16.F32.PACK_AB R0, RZ, R0 ;  /* 0x00000000ff00723e */ /* 0x000fc800000000ff */
[----:B------:R-:W-:Y:S01]  /*25b0*/  PRMT R19, R0, 0x7610, R19 ;  /* 0x0000761000137816 */ /* 0x000fe20000000013 */
[----:B------:R-:W-:Y:S06]  /*25c0*/  BRA `(.L_x_8992) ;  /* 0x00000000006c7947 */ /* 0x000fec0003800000 */
.L_x_8991:
        /* <DEDUP_REMOVED lines=16> */
.L_x_9019:
[----:B------:R-:W-:Y:S01]  /*26d0*/  PRMT R19, RZ, 0x7610, R19 ;  /* 0x00007610ff137816 */ /* 0x000fe20000000013 */
[----:B------:R-:W-:Y:S06]  /*26e0*/  BRA `(.L_x_8992) ;  /* 0x0000000000247947 */ /* 0x000fec0003800000 */
.L_x_9016:
[----:B------:R-:W2:Y:S02]  /*26f0*/  LDG.E.64 R2, desc[UR36][R2.64] ;  /* 0x0000002402027981 */ /* 0x000ea4000c1e1b00 */
[----:B--2---:R-:W0:Y:S02]  /*2700*/  I2F.U64 R0, R2 ;  /* 0x0000000200007312 */ /* 0x004e240000301000 */
[----:B0-----:R-:W-:-:S04]  /*2710*/  F2FP.F16.F32.PACK_AB R0, RZ, R0 ;  /* 0x00000000ff00723e */ /* 0x001fc800000000ff */
[----:B------:R-:W-:Y:S01]  /*2720*/  PRMT R19, R0, 0x7610, R19 ;  /* 0x0000761000137816 */ /* 0x000fe20000000013 */
[----:B------:R-:W-:Y:S06]  /*2730*/  BRA `(.L_x_8992) ;  /* 0x0000000000107947 */ /* 0x000fec0003800000 */
.L_x_9015:
[----:B------:R-:W2:Y:S02]  /*2740*/  LDG.E R2, desc[UR36][R2.64] ;  /* 0x0000002402027981 */ /* 0x000ea4000c1e1900 */
[----:B--2---:R-:W-:-:S04]  /*2750*/  I2FP.F32.U32 R0, R2 ;  /* 0x0000000200007245 */ /* 0x004fc80000201000 */
[----:B------:R-:W-:-:S04]  /*2760*/  F2FP.F16.F32.PACK_AB R0, RZ, R0 ;  /* 0x00000000ff00723e */ /* 0x000fc800000000ff */
[----:B------:R-:W-:-:S07]  /*2770*/  PRMT R19, R0, 0x7610, R19 ;  /* 0x0000761000137816 */ /* 0x000fce0000000013 */
.L_x_8992:
[----:B------:R-:W2:Y:S01]  /*2780*/  LDC.U8 R4, c[0x0][0x4a2] ;  /* 0x00012880ff047b82 */ /* 0x000ea20000000000 */
[----:B------:R-:W-:Y:S02]  /*2790*/  ULDC.64 UR4, c[0x0][0x488] ;  /* 0x0001220000047ab9 */ /* 0x000fe40000000a00 */
[----:B01----:R-:W-:-:S05]  /*27a0*/  IADD3 R2, P1, R22, UR4, RZ ;  /* 0x0000000416027c10 */ /* 0x003fca000ff3e0ff */
[----:B------:R-:W-:Y:S01]  /*27b0*/  IMAD.X R3, RZ, RZ, UR5, P1 ;  /* 0x00000005ff037e24 */ /* 0x000fe200088e06ff */
[----:B--2---:R-:W-:-:S04]  /*27c0*/  PRMT R0, R4, 0x9910, RZ ;  /* 0x0000991004007816 */ /* 0x004fc800000000ff */
        /* <DEDUP_REMOVED lines=13> */
.L_x_9023:
[----:B------:R-:W2:Y:S02]  /*28a0*/  LDG.E.U8 R2, desc[UR36][R2.64] ;  /* 0x0000002402027981 */ /* 0x000ea4000c1e1100 */
[----:B--2---:R-:W-:Y:S01]  /*28b0*/  ISETP.NE.AND P0, PT, R2, RZ, PT ;  /* 0x000000ff0200720c */ /* 0x004fe20003f05270 */
[----:B------:R-:W-:-:S12]  /*28c0*/  BRA `(.L_x_9025) ;  /* 0x0000000c00747947 */ /* 0x000fd80003800000 */
.L_x_9022:
        /* <DEDUP_REMOVED lines=10> */
.L_x_9027:
[----:B------:R-:W2:Y:S02]  /*2970*/  LDG.E R2, desc[UR36][R2.64] ;  /* 0x0000002402027981 */ /* 0x000ea4000c1e1900 */
[----:B--2---:R-:W-:Y:S01]  /*2980*/  ISETP.NE.AND P0, PT, R2, RZ, PT ;  /* 0x000000ff0200720c */ /* 0x004fe20003f05270 */
[----:B------:R-:W-:-:S12]  /*2990*/  BRA `(.L_x_9025) ;  /* 0x0000000c00407947 */ /* 0x000fd80003800000 */
.L_x_9026:
[----:B------:R-:W2:Y:S02]  /*29a0*/  LDG.E.U16 R2, desc[UR36][R2.64] ;  /* 0x0000002402027981 */ /* 0x000ea4000c1e1500 */
[----:B--2---:R-:W-:Y:S01]  /*29b0*/  ISETP.NE.AND P0, PT, R2, RZ, PT ;  /* 0x000000ff0200720c */ /* 0x004fe20003f05270 */
[----:B------:R-:W-:-:S12]  /*29c0*/  BRA `(.L_x_9025) ;  /* 0x0000000c00347947 */ /* 0x000fd80003800000 */
.L_x_9021:
        /* <DEDUP_REMOVED lines=9> */
.L_x_9029:
[----:B------:R-:W2:Y:S02]  /*2a60*/  LDG.E.U16 R0, desc[UR36][R2.64] ;  /* 0x0000002402007981 */ /* 0x000ea4000c1e1500 */
[----:B--2---:R-:W-:-:S05]  /*2a70*/  HADD2.F32 R0, -RZ, R0.H0_H0 ;  /* 0x20000000ff007230 */ /* 0x004fca0000004100 */
[----:B------:R-:W-:Y:S01]  /*2a80*/  FSETP.NEU.FTZ.AND P0, PT, R0, RZ, PT ;  /* 0x000000ff0000720b */ /* 0x000fe20003f1d000 */
[----:B------:R-:W-:-:S12]  /*2a90*/  BRA `(.L_x_9025) ;  /* 0x0000000c00007947 */ /* 0x000fd80003800000 */
.L_x_9028:
        /* <DEDUP_REMOVED lines=11> */
.L_x_9031:
        /* <DEDUP_REMOVED lines=10> */
.L_x_9030:
[----:B------:R-:W2:Y:S02]  /*2bf0*/  LDG.E.64 R2, desc[UR36][R2.64] ;  /* 0x0000002402027981 */ /* 0x000ea4000c1e1b00 */
[----:B--2---:R-:W-:Y:S01]  /*2c00*/  DSETP.NEU.AND P0, PT, R2, RZ, PT ;  /* 0x000000ff0200722a */ /* 0x004fe20003f0d000 */
[----:B------:R-:W-:-:S13]  /*2c10*/  BRA `(.L_x_9025) ;  /* 0x0000000800a07947 */ /* 0x000fda0003800000 */
.L_x_9020:
        /* <DEDUP_REMOVED lines=11> */
.L_x_9034:
[----:B------:R-:W2:Y:S02]  /*2cd0*/  LDG.E.128 R4, desc[UR36][R2.64] ;  /* 0x0000002402047981 */ /* 0x000ea4000c1e1d00 */
[----:B--2---:R-:W-:-:S06]  /*2ce0*/  DSETP.NEU.AND P0, PT, R6, RZ, PT ;  /* 0x000000ff0600722a */ /* 0x004fcc0003f0d000 */
[----:B------:R-:W-:Y:S01]  /*2cf0*/  DSETP.NEU.OR P0, PT, R4, RZ, P0 ;  /* 0x000000ff0400722a */ /* 0x000fe2000070d400 */
[----:B------:R-:W-:-:S13]  /*2d00*/  BRA `(.L_x_9025) ;  /* 0x0000000800647947 */ /* 0x000fda0003800000 */
.L_x_9033:
        /* <DEDUP_REMOVED lines=27> */
.L_x_9036:
        /* <DEDUP_REMOVED lines=14> */
.L_x_9035:
[----:B------:R-:W2:Y:S02]  /*2fa0*/  LDG.E.U16 R0, desc[UR36][R2.64] ;  /* 0x0000002402007981 */ /* 0x000ea4000c1e1500 */
[----:B--2---:R-:W-:-:S05]  /*2fb0*/  IMAD.U32 R0, R0, 0x10000, RZ ;  /* 0x0001000000007824 */ /* 0x004fca00078e00ff */
[----:B------:R-:W-:Y:S01]  /*2fc0*/  FSETP.NEU.FTZ.AND P0, PT, R0, RZ, PT ;  /* 0x000000ff0000720b */ /* 0x000fe20003f1d000 */
[----:B------:R-:W-:-:S12]  /*2fd0*/  BRA `(.L_x_9025) ;  /* 0x0000000400b07947 */ /* 0x000fd80003800000 */
.L_x_9032:
        /* <DEDUP_REMOVED lines=11> */
.L_x_9039:
        /* <DEDUP_REMOVED lines=21> */
.L_x_9043:
[----:B------:R-:W-:Y:S05]  /*31e0*/  BSYNC B1 ;  /* 0x0000000000017941 */ /* 0x000fea0003800000 */
.L_x_9042:
[----:B------:R-:W-:Y:S01]  /*31f0*/  LEA R3, R0, 0x3b800000, 0x17 ;  /* 0x3b80000000037811 */ /* 0x000fe200078eb8ff */
[----:B------:R-:W-:-:S05]  /*3200*/  IMAD.SHL.U32 R0, R2, 0x100000, RZ ;  /* 0x0010000002007824 */ /* 0x000fca00078e00ff */
[----:B------:R-:W-:-:S07]  /*3210*/  LOP3.LUT R0, R3, R0, R4, 0xfe, !PT ;  /* 0x0000000003007212 */ /* 0x000fce00078efe04 */
.L_x_9041:
[----:B------:R-:W-:Y:S05]  /*3220*/  BSYNC B0 ;  /* 0x0000000000007941 */ /* 0x000fea0003800000 */
.L_x_9040:
[----:B------:R-:W-:Y:S01]  /*3230*/  FSETP.NEU.FTZ.AND P0, PT, R0, RZ, PT ;  /* 0x000000ff0000720b */ /* 0x000fe20003f1d000 */
[----:B------:R-:W-:-:S12]  /*3240*/  BRA `(.L_x_9025) ;  /* 0x0000000400147947 */ /* 0x000fd80003800000 */
.L_x_9038:
        /* <DEDUP_REMOVED lines=21> */
.L_x_9047:
[----:B------:R-:W-:Y:S05]  /*33a0*/  BSYNC B1 ;  /* 0x0000000000017941 */ /* 0x000fea0003800000 */
.L_x_9046:
[----:B------:R-:W-:Y:S01]  /*33b0*/  LEA R3, R0, 0x37800000, 0x17 ;  /* 0x3780000000037811 */ /* 0x000fe200078eb8ff */
[----:B------:R-:W-:-:S05]  /*33c0*/  IMAD.SHL.U32 R0, R2, 0x200000, RZ ;  /* 0x0020000002007824 */ /* 0x000fca00078e00ff */
[----:B------:R-:W-:-:S07]  /*33d0*/  LOP3.LUT R0, R3, R0, R4, 0xfe, !PT ;  /* 0x0000000003007212 */ /* 0x000fce00078efe04 */
.L_x_9045:
[----:B------:R-:W-:Y:S05]  /*33e0*/  BSYNC B0 ;  /* 0x0000000000007941 */ /* 0x000fea0003800000 */
.L_x_9044:
[----:B------:R-:W-:Y:S01]  /*33f0*/  FSETP.NEU.FTZ.AND P0, PT, R0, RZ, PT ;  /* 0x000000ff0000720b */ /* 0x000fe20003f1d000 */
[----:B------:R-:W-:-:S12]  /*3400*/  BRA `(.L_x_9025) ;  /* 0x0000000000a47947 */ /* 0x000fd80003800000 */
.L_x_9037:
        /* <DEDUP_REMOVED lines=14> */
.L_x_9051:
[----:B------:R-:W-:Y:S05]  /*34f0*/  BSYNC B0 ;  /* 0x0000000000007941 */ /* 0x000fea0003800000 */
.L_x_9050:
[----:B------:R-:W-:Y:S01]  /*3500*/  FSETP.NEU.FTZ.AND P0, PT, R0, RZ, PT ;  /* 0x000000ff0000720b */ /* 0x000fe20003f1d000 */
[----:B------:R-:W-:-:S12]  /*3510*/  BRA `(.L_x_9025) ;  /* 0x0000000000607947 */ /* 0x000fd80003800000 */
.L_x_9024:
        /* <DEDUP_REMOVED lines=16> */
.L_x_9052:
[----:B------:R-:W-:Y:S01]  /*3620*/  PLOP3.LUT P0, PT, PT, PT, PT, 0x8, 0x0 ;  /* 0x000000000000781c */ /* 0x000fe20003f0e170 */
[----:B------:R-:W-:-:S12]  /*3630*/  BRA `(.L_x_9025) ;  /* 0x0000000000187947 */ /* 0x000fd80003800000 */
.L_x_9049:
[----:B------:R-:W2:Y:S02]  /*3640*/  LDG.E.64 R2, desc[UR36][R2.64] ;  /* 0x0000002402027981 */ /* 0x000ea4000c1e1b00 */
[----:B--2---:R-:W-:-:S04]  /*3650*/  ISETP.NE.U32.AND P0, PT, R2, RZ, PT ;  /* 0x000000ff0200720c */ /* 0x004fc80003f05070 */
[----:B------:R-:W-:Y:S01]  /*3660*/  ISETP.NE.AND.EX P0, PT, R3, RZ, PT, P0 ;  /* 0x000000ff0300720c */ /* 0x000fe20003f05300 */
[----:B------:R-:W-:-:S12]  /*3670*/  BRA `(.L_x_9025) ;  /* 0x0000000000087947 */ /* 0x000fd80003800000 */
.L_x_9048:
[----:B------:R-:W2:Y:S02]  /*3680*/  LDG.E R2, desc[UR36][R2.64] ;  /* 0x0000002402027981 */ /* 0x000ea4000c1e1900 */
[----:B--2---:R-:W-:-:S13]  /*3690*/  ISETP.NE.AND P0, PT, R2, RZ, PT ;  /* 0x000000ff0200720c */ /* 0x004fda0003f05270 */
.L_x_9025:
[----:B------:R-:W0:Y:S01]  /*36a0*/  LDC.U8 R3, c[0x0][0x4a0] ;  /* 0x00012800ff037b82 */ /* 0x000e220000000000 */
[----:B------:R-:W-:Y:S01]  /*36b0*/  SEL R0, RZ, 0x1, !P0 ;  /* 0x00000001ff007807 */ /* 0x000fe20004000000 */
[----:B-----5:R-:W-:Y:S01]  /*36c0*/  HADD2.F32 R19, -RZ, R19.H0_H0 ;  /* 0x20000013ff137230 */ /* 0x020fe20000004100 */
[----:B------:R-:W-:Y:S02]  /*36d0*/  ULDC UR4, c[0x0][0x490] ;  /* 0x0001240000047ab9 */ /* 0x000fe40000000800 */
[----:B------:R-:W-:-:S05]  /*36e0*/  I2FP.F32.U32 R0, R0 ;  /* 0x0000000000007245 */ /* 0x000fca0000201000 */
[----:B------:R-:W-:-:S04]  /*36f0*/  FMUL.FTZ R0, R19, R0 ;  /* 0x0000000013007220 */ /* 0x000fc80000410000 */
[----:B------:R-:W-:-:S05]  /*3700*/  FMUL.FTZ R0, R0, UR4 ;  /* 0x0000000400007c20 */ /* 0x000fca0008410000 */
[----:B------:R-:W-:Y:S02]  /*3710*/  F2FP.F16.F32.PACK_AB R0, RZ, R0 ;  /* 0x00000000ff00723e */ /* 0x000fe400000000ff */
        /* <DEDUP_REMOVED lines=15> */
.L_x_9056:
[----:B------:R-:W-:-:S06]  /*3810*/  HADD2.F32 R3, -RZ, R0.H0_H0 ;  /* 0x20000000ff037230 */ /* 0x000fcc0000004100 */
[----:B------:R-:W0:Y:S02]  /*3820*/  F2I.S64.TRUNC R2, R3 ;  /* 0x0000000300027311 */ /* 0x000e24000020d900 */
[----:B0-----:R1:W-:Y:S01]  /*3830*/  STG.E.U8 desc[UR36][R16.64], R2 ;  /* 0x0000000210007986 */ /* 0x0013e2000c101124 */
[----:B------:R-:W-:Y:S05]  /*3840*/  BRA `(.L_x_9058) ;  /* 0x0000000c00847947 */ /* 0x000fea0003800000 */
.L_x_9055:
        /* <DEDUP_REMOVED lines=10> */
.L_x_9060:
[----:B------:R-:W-:-:S04]  /*38f0*/  HADD2.F32 R0, -RZ, R0.H0_H0 ;  /* 0x20000000ff007230 */ /* 0x000fc80000004100 */
[----:B------:R-:W0:Y:S02]  /*3900*/  F2I.FTZ.TRUNC.NTZ R3, R0 ;  /* 0x0000000000037305 */ /* 0x000e24000021f100 */
[----:B0-----:R3:W-:Y:S01]  /*3910*/  STG.E desc[UR36][R16.64], R3 ;  /* 0x0000000310007986 */ /* 0x0017e2000c101924 */
[----:B------:R-:W-:Y:S05]  /*3920*/  BRA `(.L_x_9058) ;  /* 0x0000000c004c7947 */ /* 0x000fea0003800000 */
.L_x_9059:
[----:B------:R-:W-:-:S04]  /*3930*/  HADD2.F32 R0, -RZ, R0.H0_H0 ;  /* 0x20000000ff007230 */ /* 0x000fc80000004100 */
[----:B------:R-:W0:Y:S02]  /*3940*/  F2I.FTZ.TRUNC.NTZ R3, R0 ;  /* 0x0000000000037305 */ /* 0x000e24000021f100 */
[----:B0-----:R2:W-:Y:S01]  /*3950*/  STG.E.U16 desc[UR36][R16.64], R3 ;  /* 0x0000000310007986 */ /* 0x0015e2000c101524 */
[----:B------:R-:W-:Y:S05]  /*3960*/  BRA `(.L_x_9058) ;  /* 0x0000000c003c7947 */ /* 0x000fea0003800000 */
.L_x_9054:
        /* <DEDUP_REMOVED lines=9> */
.L_x_9062:
[----:B------:R0:W-:Y:S01]  /*3a00*/  STG.E.U16 desc[UR36][R16.64], R0 ;  /* 0x0000000010007986 */ /* 0x0001e2000c101524 */
[----:B------:R-:W-:Y:S05]  /*3a10*/  BRA `(.L_x_9058) ;  /* 0x0000000c00107947 */ /* 0x000fea0003800000 */
.L_x_9061:
        /* <DEDUP_REMOVED lines=10> */
.L_x_9064:
[----:B------:R-:W-:-:S05]  /*3ac0*/  HADD2.F32 R0, -RZ, R0.H0_H0 ;  /* 0x20000000ff007230 */ /* 0x000fca0000004100 */
[----:B------:R-:W-:-:S04]  /*3ad0*/  F2FP.F16.F32.PACK_AB R0, RZ, R0 ;  /* 0x00000000ff00723e */ /* 0x000fc800000000ff */
[----:B------:R-:W-:-:S05]  /*3ae0*/  PRMT R0, R0, 0x5410, RZ ;  /* 0x0000541000007816 */ /* 0x000fca00000000ff */
[----:B------:R0:W-:Y:S01]  /*3af0*/  STG.E desc[UR36][R16.64], R0 ;  /* 0x0000000010007986 */ /* 0x0001e2000c101924 */
[----:B------:R-:W-:Y:S05]  /*3b00*/  BRA `(.L_x_9058) ;  /* 0x0000000800d47947 */ /* 0x000fea0003800000 */
.L_x_9063:
[----:B------:R-:W-:-:S05]  /*3b10*/  HADD2.F32 R2, -RZ, R0.H0_H0 ;  /* 0x20000000ff027230 */ /* 0x000fca0000004100 */
[----:B------:R-:W-:-:S06]  /*3b20*/  FMUL.FTZ R2, R2, 1 ;  /* 0x3f80000002027820 */ /* 0x000fcc0000410000 */
[----:B------:R-:W0:Y:S02]  /*3b30*/  F2F.F64.F32 R2, R2 ;  /* 0x0000000200027310 */ /* 0x000e240000201800 */
[----:B0-----:R0:W-:Y:S01]  /*3b40*/  STG.E.64 desc[UR36][R16.64], R2 ;  /* 0x0000000210007986 */ /* 0x0011e2000c101b24 */
[----:B------:R-:W-:Y:S05]  /*3b50*/  BRA `(.L_x_9058) ;  /* 0x0000000800c07947 */ /* 0x000fea0003800000 */
.L_x_9053:
        /* <DEDUP_REMOVED lines=13> */
.L_x_9067:
[----:B------:R-:W-:Y:S01]  /*3c30*/  HADD2.F32 R0, -RZ, R0.H0_H0 ;  /* 0x20000000ff007230 */ /* 0x000fe20000004100 */
[----:B------:R-:W-:-:S04]  /*3c40*/  CS2R R6, SRZ ;  /* 0x0000000000067805 */ /* 0x000fc8000001ff00 */
[----:B------:R-:W-:-:S04]  /*3c50*/  FMUL.FTZ R0, R0, 1 ;  /* 0x3f80000000007820 */ /* 0x000fc80000410000 */
[----:B------:R-:W0:Y:S02]  /*3c60*/  F2F.F64.F32 R4, R0 ;  /* 0x0000000000047310 */ /* 0x000e240000201800 */
[----:B0-----:R0:W-:Y:S01]  /*3c70*/  STG.E.128 desc[UR36][R16.64], R4 ;  /* 0x0000000410007986 */ /* 0x0011e2000c101d24 */
[----:B------:R-:W-:Y:S05]  /*3c80*/  BRA `(.L_x_9058) ;  /* 0x0000000800747947 */ /* 0x000fea0003800000 */
.L_x_9066:
        /* <DEDUP_REMOVED lines=21> */
.L_x_9071:
[----:B------:R-:W-:Y:S05]  /*3de0*/  BSYNC B0 ;  /* 0x0000000000007941 */ /* 0x000fea0003800000 */
.L_x_9070:
[----:B------:R-:W-:-:S05]  /*3df0*/  LOP3.LUT R3, R0, R3, RZ, 0xfc, !PT ;  /* 0x0000000300037212 */ /* 0x000fca00078efcff */
[----:B------:R0:W-:Y:S01]  /*3e00*/  STG.E.U8 desc[UR36][R16.64], R3 ;  /* 0x0000000310007986 */ /* 0x0001e2000c101124 */
[----:B------:R-:W-:Y:S05]  /*3e10*/  BRA `(.L_x_9058) ;  /* 0x0000000800107947 */ /* 0x000fea0003800000 */
.L_x_9069:
        /* <DEDUP_REMOVED lines=13> */
.L_x_9073:
[----:B------:R-:W-:Y:S01]  /*3ef0*/  IMAD.MOV.U32 R0, RZ, RZ, 0x7f ;  /* 0x0000007fff007424 */ /* 0x000fe200078e00ff */
[----:B------:R-:W-:-:S04]  /*3f00*/  ISETP.GT.U32.AND P0, PT, R2, 0x7f800000, PT ;  /* 0x7f8000000200780c */ /* 0x000fc80003f04070 */
[----:B------:R-:W-:-:S09]  /*3f10*/  SEL R0, R0, 0x7c, P0 ;  /* 0x0000007c00007807 */ /* 0x000fd20000000000 */
.L_x_9074:
[----:B------:R-:W-:Y:S05]  /*3f20*/  BSYNC B0 ;  /* 0x0000000000007941 */ /* 0x000fea0003800000 */
.L_x_9072:
[----:B------:R-:W-:-:S04]  /*3f30*/  LOP3.LUT R2, R3, 0x80000000, RZ, 0xc0, !PT ;  /* 0x8000000003027812 */ /* 0x000fc800078ec0ff */
[----:B------:R-:W-:-:S04]  /*3f40*/  SHF.R.U32.HI R3, RZ, 0x18, R2 ;  /* 0x00000018ff037819 */ /* 0x000fc80000011602 */
[----:B------:R-:W-:-:S05]  /*3f50*/  LOP3.LUT R3, R0, R3, RZ, 0xfc, !PT ;  /* 0x0000000300037212 */ /* 0x000fca00078efcff */
[----:B------:R0:W-:Y:S01]  /*3f60*/  STG.E.U8 desc[UR36][R16.64], R3 ;  /* 0x0000000310007986 */ /* 0x0001e2000c101124 */
[----:B------:R-:W-:Y:S05]  /*3f70*/  BRA `(.L_x_9058) ;  /* 0x0000000400b87947 */ /* 0x000fea0003800000 */
.L_x_9068:
[----:B------:R-:W-:-:S05]  /*3f80*/  HADD2.F32 R0, -RZ, R0.H0_H0 ;  /* 0x20000000ff007230 */ /* 0x000fca0000004100 */
[----:B------:R-:W-:-:S05]  /*3f90*/  F2FP.BF16.F32.PACK_AB R0, RZ, R0 ;  /* 0x00000000ff00723e */ /* 0x000fca00000010ff */
[----:B------:R0:W-:Y:S01]  /*3fa0*/  STG.E.U16 desc[UR36][R16.64], R0 ;  /* 0x0000000010007986 */ /* 0x0001e2000c101524 */
[----:B------:R-:W-:Y:S05]  /*3fb0*/  BRA `(.L_x_9058) ;  /* 0x0000000400a87947 */ /* 0x000fea0003800000 */
.L_x_9065:
        /* <DEDUP_REMOVED lines=12> */
.L_x_9077:
        /* <DEDUP_REMOVED lines=17> */
.L_x_9080:
[----:B------:R-:W-:-:S04]  /*4190*/  LOP3.LUT R2, R3, 0x80000000, RZ, 0xc0, !PT ;  /* 0x8000000003027812 */ /* 0x000fc800078ec0ff */
[----:B------:R-:W-:-:S04]  /*41a0*/  SHF.R.U32.HI R3, RZ, 0x18, R2 ;  /* 0x00000018ff037819 */ /* 0x000fc80000011602 */
[----:B------:R-:W-:-:S04]  /*41b0*/  LOP3.LUT R0, R0, R3, RZ, 0xfc, !PT ;  /* 0x0000000300007212 */ /* 0x000fc800078efcff */
[----:B------:R-:W-:-:S07]  /*41c0*/  PRMT R8, R0, 0x7610, R8 ;  /* 0x0000761000087816 */ /* 0x000fce0000000008 */
.L_x_9079:
[----:B------:R-:W-:Y:S05]  /*41d0*/  BSYNC B0 ;  /* 0x0000000000007941 */ /* 0x000fea0003800000 */
.L_x_9078:
[----:B------:R0:W-:Y:S01]  /*41e0*/  STG.E.U8 desc[UR36][R16.64], R8 ;  /* 0x0000000810007986 */ /* 0x0001e2000c101124 */
[----:B------:R-:W-:Y:S05]  /*41f0*/  BRA `(.L_x_9058) ;  /* 0x0000000400187947 */ /* 0x000fea0003800000 */
.L_x_9076:
        /* <DEDUP_REMOVED lines=17> */
.L_x_9083:
[----:B------:R-:W-:-:S04]  /*4310*/  LOP3.LUT R2, R3, 0x80000000, RZ, 0xc0, !PT ;  /* 0x8000000003027812 */ /* 0x000fc800078ec0ff */
[----:B------:R-:W-:-:S04]  /*4320*/  SHF.R.U32.HI R3, RZ, 0x18, R2 ;  /* 0x00000018ff037819 */ /* 0x000fc80000011602 */
[----:B------:R-:W-:-:S04]  /*4330*/  LOP3.LUT R0, R0, R3, RZ, 0xfc, !PT ;  /* 0x0000000300007212 */ /* 0x000fc800078efcff */
[----:B------:R-:W-:-:S07]  /*4340*/  PRMT R8, R0, 0x7610, R8 ;  /* 0x0000761000087816 */ /* 0x000fce0000000008 */
.L_x_9082:
[----:B------:R-:W-:Y:S05]  /*4350*/  BSYNC B0 ;  /* 0x0000000000007941 */ /* 0x000fea0003800000 */
.L_x_9081:
[----:B------:R0:W-:Y:S01]  /*4360*/  STG.E.U8 desc[UR36][R16.64], R8 ;  /* 0x0000000810007986 */ /* 0x0001e2000c101124 */
[----:B------:R-:W-:Y:S05]  /*4370*/  BRA `(.L_x_9058) ;  /* 0x0000000000b87947 */ /* 0x000fea0003800000 */
.L_x_9075:
        /* <DEDUP_REMOVED lines=22> */
.L_x_9057:
        /* <DEDUP_REMOVED lines=16> */
.L_x_9086:
[----:B------:R-:W-:Y:S05]  /*45e0*/  BRA `(.L_x_9058) ;  /* 0x00000000001c7947 */ /* 0x000fea0003800000 */
.L_x_9085:
[----:B------:R-:W-:-:S06]  /*45f0*/  HADD2.F32 R2, -RZ, R0.H0_H0 ;  /* 0x20000000ff027230 */ /* 0x000fcc0000004100 */
[----:B------:R-:W0:Y:S02]  /*4600*/  F2I.U64.TRUNC R2, R2 ;  /* 0x0000000200027311 */ /* 0x000e24000020d800 */
[----:B0-----:R0:W-:Y:S01]  /*4610*/  STG.E.64 desc[UR36][R16.64], R2 ;  /* 0x0000000210007986 */ /* 0x0011e2000c101b24 */
[----:B------:R-:W-:Y:S05]  /*4620*/  BRA `(.L_x_9058) ;  /* 0x00000000000c7947 */ /* 0x000fea0003800000 */
.L_x_9084:
[----:B------:R-:W-:-:S04]  /*4630*/  HADD2.F32 R0, -RZ, R0.H0_H0 ;  /* 0x20000000ff007230 */ /* 0x000fc80000004100 */
[----:B------:R-:W0:Y:S02]  /*4640*/  F2I.FTZ.U32.TRUNC.NTZ R3, R0 ;  /* 0x0000000000037305 */ /* 0x000e24000021f000 */
[----:B0-----:R0:W-:Y:S02]  /*4650*/  STG.E desc[UR36][R16.64], R3 ;  /* 0x0000000310007986 */ /* 0x0011e4000c101924 */
.L_x_9058:
[----:B------:R-:W-:-:S04]  /*4660*/  IMAD R18, R18, 0x200, R23 ;  /* 0x0000020012127824 */ /* 0x000fc800078e0217 */
[----:B------:R-:W-:-:S07]  /*4670*/  VIADD R19, R18, 0x80 ;  /* 0x0000008012137836 */ /* 0x000fce0000000000 */
.L_x_8985:
[----:B------:R-:W-:Y:S05]  /*4680*/  BSYNC B6 ;  /* 0x0000000000067941 */ /* 0x000fea0003800000 */
.L_x_8984:
        /* <DEDUP_REMOVED lines=358> */
.L_x_9089:
        /* <DEDUP_REMOVED lines=23> */
.L_x_9093:
[----:B------:R-:W2:Y:S02]  /*5e60*/  LDG.E.U8 R2, desc[UR36][R2.64] ;  /* 0x0000002402027981 */ /* 0x000ea4000c1e1100 */
[----:B--2---:R-:W-:-:S04]  /*5e70*/  I2FP.F32.U32 R0, R2 ;  /* 0x0000000200007245 */ /* 0x004fc80000201000 */
[----:B------:R-:W-:-:S04]  /*5e80*/  F2FP.F16.F32.PACK_AB R0, RZ, R0 ;  /* 0x00000000ff00723e */ /* 0x000fc800000000ff */
[----:B------:R-:W-:Y:S01]  /*5e90*/  PRMT R22, R0, 0x7610, R22 ;  /* 0x0000761000167816 */ /* 0x000fe20000000016 */
[----:B------:R-:W-:Y:S06]  /*5ea0*/  BRA `(.L_x_9095) ;  /* 0x0000000c00bc7947 */ /* 0x000fec0003800000 */
.L_x_9092:
        /* <DEDUP_REMOVED lines=11> */
.L_x_9097:
[----:B------:R-:W2:Y:S02]  /*5f60*/  LDG.E R2, desc[UR36][R2.64] ;  /* 0x0000002402027981 */ /* 0x000ea4000c1e1900 */
[----:B--2---:R-:W-:-:S04]  /*5f70*/  I2FP.F32.S32 R0, R2 ;  /* 0x0000000200007245 */ /* 0x004fc80000201400 */
[----:B------:R-:W-:-:S04]  /*5f80*/  F2FP.F16.F32.PACK_AB R0, RZ, R0 ;  /* 0x00000000ff00723e */ /* 0x000fc800000000ff */
[----:B------:R-:W-:Y:S01]  /*5f90*/  PRMT R22, R0, 0x7610, R22 ;  /* 0x0000761000167816 */ /* 0x000fe20000000016 */
[----:B------:R-:W-:Y:S06]  /*5fa0*/  BRA `(.L_x_9095) ;  /* 0x0000000c007c7947 */ /* 0x000fec0003800000 */
.L_x_9096:
[----:B------:R-:W2:Y:S02]  /*5fb0*/  LDG.E.U16 R2, desc[UR36][R2.64] ;  /* 0x0000002402027981 */ /* 0x000ea4000c1e1500 */
[----:B--2---:R-:W0:Y:S02]  /*5fc0*/  I2F.S16 R0, R2 ;  /* 0x0000000200007306 */ /* 0x004e240000101400 */
[----:B0-----:R-:W-:-:S04]  /*5fd0*/  F2FP.F16.F32.PACK_AB R0, RZ, R0 ;  /* 0x00000000ff00723e */ /* 0x001fc800000000ff */
[----:B------:R-:W-:Y:S01]  /*5fe0*/  PRMT R22, R0, 0x7610, R22 ;  /* 0x0000761000167816 */ /* 0x000fe20000000016 */
[----:B------:R-:W-:Y:S06]  /*5ff0*/  BRA `(.L_x_9095) ;  /* 0x0000000c00687947 */ /* 0x000fec0003800000 */
.L_x_9091:
        /* <DEDUP_REMOVED lines=9> */
.L_x_9099:
[----:B------:R1:W5:Y:S01]  /*6090*/  LDG.E.U16 R22, desc[UR36][R2.64] ;  /* 0x0000002402167981 */ /* 0x000362000c1e1500 */
[----:B------:R-:W-:Y:S05]  /*60a0*/  BRA `(.L_x_9095) ;  /* 0x0000000c003c7947 */ /* 0x000fea0003800000 */
.L_x_9098:
        /* <DEDUP_REMOVED lines=9> */
.L_x_9101:
[----:B------:R0:W5:Y:S01]  /*6140*/  LDG.E.U16 R22, desc[UR36][R2.64] ;  /* 0x0000002402167981 */ /* 0x000162000c1e1500 */
[----:B------:R-:W-:Y:S05]  /*6150*/  BRA `(.L_x_9095) ;  /* 0x0000000c00107947 */ /* 0x000fea0003800000 */
.L_x_9100:
        /* <DEDUP_REMOVED lines=9> */
.L_x_9090:
        /* <DEDUP_REMOVED lines=14> */
.L_x_9104:
        /* <DEDUP_REMOVED lines=9> */
.L_x_9103:
        /* <DEDUP_REMOVED lines=28> */
.L_x_9106:
        /* <DEDUP_REMOVED lines=15> */
.L_x_9105:
[----:B------:R-:W2:Y:S02]  /*6610*/  LDG.E.U16 R0, desc[UR36][R2.64] ;  /* 0x0000002402007981 */ /* 0x000ea4000c1e1500 */
[----:B--2---:R-:W-:-:S05]  /*6620*/  IMAD.U32 R0, R0, 0x10000, RZ ;  /* 0x0001000000007824 */ /* 0x004fca00078e00ff */
[----:B------:R-:W-:-:S04]  /*6630*/  F2FP.F16.F32.PACK_AB R0, RZ, R0 ;  /* 0x00000000ff00723e */ /* 0x000fc800000000ff */
[----:B------:R-:W-:Y:S01]  /*6640*/  PRMT R22, R0, 0x7610, R22 ;  /* 0x0000761000167816 */ /* 0x000fe20000000016 */
[----:B------:R-:W-:Y:S06]  /*6650*/  BRA `(.L_x_9095) ;  /* 0x0000000400d07947 */ /* 0x000fec0003800000 */
.L_x_9102:
        /* <DEDUP_REMOVED lines=13> */
.L_x_9109:
        /* <DEDUP_REMOVED lines=21> */
.L_x_9113:
[----:B------:R-:W-:Y:S05]  /*6880*/  BSYNC B1 ;  /* 0x0000000000017941 */ /* 0x000fea0003800000 */
.L_x_9112:
[----:B------:R-:W-:Y:S01]  /*6890*/  LEA R3, R0, 0x3b800000, 0x17 ;  /* 0x3b80000000037811 */ /* 0x000fe200078eb8ff */
[----:B------:R-:W-:-:S05]  /*68a0*/  IMAD.SHL.U32 R0, R2, 0x100000, RZ ;  /* 0x0010000002007824 */ /* 0x000fca00078e00ff */
[----:B------:R-:W-:-:S07]  /*68b0*/  LOP3.LUT R0, R3, R0, R4, 0xfe, !PT ;  /* 0x0000000003007212 */ /* 0x000fce00078efe04 */
.L_x_9111:
[----:B------:R-:W-:Y:S05]  /*68c0*/  BSYNC B0 ;  /* 0x0000000000007941 */ /* 0x000fea0003800000 */
.L_x_9110:
[----:B------:R-:W-:-:S04]  /*68d0*/  F2FP.F16.F32.PACK_AB R0, RZ, R0 ;  /* 0x00000000ff00723e */ /* 0x000fc800000000ff */
[----:B------:R-:W-:Y:S01]  /*68e0*/  PRMT R22, R0, 0x7610, R22 ;  /* 0x0000761000167816 */ /* 0x000fe20000000016 */
[----:B------:R-:W-:Y:S06]  /*68f0*/  BRA `(.L_x_9095) ;  /* 0x0000000400287947 */ /* 0x000fec0003800000 */
.L_x_9108:
        /* <DEDUP_REMOVED lines=21> */
.L_x_9117:
[----:B------:R-:W-:Y:S05]  /*6a50*/  BSYNC B1 ;  /* 0x0000000000017941 */ /* 0x000fea0003800000 */
.L_x_9116:
[----:B------:R-:W-:Y:S01]  /*6a60*/  LEA R3, R0, 0x37800000, 0x17 ;  /* 0x3780000000037811 */ /* 0x000fe200078eb8ff */
[----:B------:R-:W-:-:S05]  /*6a70*/  IMAD.SHL.U32 R0, R2, 0x200000, RZ ;  /* 0x0020000002007824 */ /* 0x000fca00078e00ff */
[----:B------:R-:W-:-:S07]  /*6a80*/  LOP3.LUT R0, R3, R0, R4, 0xfe, !PT ;  /* 0x0000000003007212 */ /* 0x000fce00078efe04 */
.L_x_9115:
[----:B------:R-:W-:Y:S05]  /*6a90*/  BSYNC B0 ;  /* 0x0000000000007941 */ /* 0x000fea0003800000 */
.L_x_9114:
[----:B------:R-:W-:-:S04]  /*6aa0*/  F2FP.F16.F32.PACK_AB R0, RZ, R0 ;  /* 0x00000000ff00723e */ /* 0x000fc800000000ff */
[----:B------:R-:W-:Y:S01]  /*6ab0*/  PRMT R22, R0, 0x7610, R22 ;  /* 0x0000761000167816 */ /* 0x000fe20000000016 */
[----:B------:R-:W-:Y:S06]  /*6ac0*/  BRA `(.L_x_9095) ;  /* 0x0000000000b47947 */ /* 0x000fec0003800000 */
.L_x_9107:
        /* <DEDUP_REMOVED lines=14> */
.L_x_9121:
[----:B------:R-:W-:Y:S05]  /*6bb0*/  BSYNC B0 ;  /* 0x0000000000007941 */ /* 0x000fea0003800000 */
.L_x_9120:
[----:B------:R-:W-:-:S04]  /*6bc0*/  F2FP.F16.F32.PACK_AB R0, RZ, R0 ;  /* 0x00000000ff00723e */ /* 0x000fc800000000ff */
[----:B------:R-:W-:Y:S01]  /*6bd0*/  PRMT R22, R0, 0x7610, R22 ;  /* 0x0000761000167816 */ /* 0x000fe20000000016 */
[----:B------:R-:W-:Y:S06]  /*6be0*/  BRA `(.L_x_9095) ;  /* 0x00000000006c7947 */ /* 0x000fec0003800000 */
.L_x_9094:
        /* <DEDUP_REMOVED lines=16> */
.L_x_9122:
[----:B------:R-:W-:Y:S01]  /*6cf0*/  PRMT R22, RZ, 0x7610, R22 ;  /* 0x00007610ff167816 */ /* 0x000fe20000000016 */
[----:B------:R-:W-:Y:S06]  /*6d00*/  BRA `(.L_x_9095) ;  /* 0x0000000000247947 */ /* 0x000fec0003800000 */
.L_x_9119:
[----:B------:R-:W2:Y:S02]  /*6d10*/  LDG.E.64 R2, desc[UR36][R2.64] ;  /* 0x0000002402027981 */ /* 0x000ea4000c1e1b00 */
[----:B--2---:R-:W0:Y:S02]  /*6d20*/  I2F.U64 R0, R2 ;  /* 0x0000000200007312 */ /* 0x004e240000301000 */
[----:B0-----:R-:W-:-:S04]  /*6d30*/  F2FP.F16.F32.PACK_AB R0, RZ, R0 ;  /* 0x00000000ff00723e */ /* 0x001fc800000000ff */
[----:B------:R-:W-:Y:S01]  /*6d40*/  PRMT R22, R0, 0x7610, R22 ;  /* 0x0000761000167816 */ /* 0x000fe20000000016 */
[----:B------:R-:W-:Y:S06]  /*6d50*/  BRA `(.L_x_9095) ;  /* 0x0000000000107947 */ /* 0x000fec0003800000 */
.L_x_9118:
[----:B------:R-:W2:Y:S02]  /*6d60*/  LDG.E R2, desc[UR36][R2.64] ;  /* 0x0000002402027981 */ /* 0x000ea4000c1e1900 */
[----:B--2---:R-:W-:-:S04]  /*6d70*/  I2FP.F32.U32 R0, R2 ;  /* 0x0000000200007245 */ /* 0x004fc80000201000 */
[----:B------:R-:W-:-:S04]  /*6d80*/  F2FP.F16.F32.PACK_AB R0, RZ, R0 ;  /* 0x00000000ff00723e */ /* 0x000fc800000000ff */
[----:B------:R-:W-:-:S07]  /*6d90*/  PRMT R22, R0, 0x7610, R22 ;  /* 0x0000761000167816 */ /* 0x000fce0000000016 */
.L_x_9095:
        /* <DEDUP_REMOVED lines=18> */
.L_x_9126:
[----:B------:R-:W2:Y:S02]  /*6ec0*/  LDG.E.U8 R2, desc[UR36][R2.64] ;  /* 0x0000002402027981 */ /* 0x000ea4000c1e1100 */
[----:B--2---:R-:W-:Y:S01]  /*6ed0*/  ISETP.NE.AND P0, PT, R2, RZ, PT ;  /* 0x000000ff0200720c */ /* 0x004fe20003f05270 */
[----:B------:R-:W-:-:S12]  /*6ee0*/  BRA `(.L_x_9128) ;  /* 0x0000000c00747947 */ /* 0x000fd80003800000 */
.L_x_9125:
        /* <DEDUP_REMOVED lines=10> */
.L_x_9130:
[----:B------:R-:W2:Y:S02]  /*6f90*/  LDG.E R2, desc[UR36][R2.64] ;  /* 0x0000002402027981 */ /* 0x000ea4000c1e1900 */
[----:B--2---:R-:W-:Y:S01]  /*6fa0*/  ISETP.NE.AND P0, PT, R2, RZ, PT ;  /* 0x000000ff0200720c */ /* 0x004fe20003f05270 */
[----:B------:R-:W-:-:S12]  /*6fb0*/  BRA `(.L_x_9128) ;  /* 0x0000000c00407947 */ /* 0x000fd80003800000 */
.L_x_9129:
[----:B------:R-:W2:Y:S02]  /*6fc0*/  LDG.E.U16 R2, desc[UR36][R2.64] ;  /* 0x0000002402027981 */ /* 0x000ea4000c1e1500 */
[----:B--2---:R-:W-:Y:S01]  /*6fd0*/  ISETP.NE.AND P0, PT, R2, RZ, PT ;  /* 0x000000ff0200720c */ /* 0x004fe20003f05270 */
[----:B------:R-:W-:-:S12]  /*6fe0*/  BRA `(.L_x_9128) ;  /* 0x0000000c00347947 */ /* 0x000fd80003800000 */
.L_x_9124:
        /* <DEDUP_REMOVED lines=9> */
.L_x_9132:
[----:B------:R-:W2:Y:S02]  /*7080*/  LDG.E.U16 R0, desc[UR36][R2.64] ;  /* 0x0000002402007981 */ /* 0x000ea4000c1e1500 */
[----:B--2---:R-:W-:-:S05]  /*7090*/  HADD2.F32 R0, -RZ, R0.H0_H0 ;  /* 0x20000000ff007230 */ /* 0x004fca0000004100 */
[----:B------:R-:W-:Y:S01]  /*70a0*/  FSETP.NEU.FTZ.AND P0, PT, R0, RZ, PT ;  /* 0x000000ff0000720b */ /* 0x000fe20003f1d000 */
[----:B------:R-:W-:-:S12]  /*70b0*/  BRA `(.L_x_9128) ;  /* 0x0000000c00007947 */ /* 0x000fd80003800000 */
.L_x_9131:
        /* <DEDUP_REMOVED lines=11> */
.L_x_9134:
        /* <DEDUP_REMOVED lines=10> */
.L_x_9133:
[----:B------:R-:W2:Y:S02]  /*7210*/  LDG.E.64 R2, desc[UR36][R2.64] ;  /* 0x0000002402027981 */ /* 0x000ea4000c1e1b00 */
[----:B--2---:R-:W-:Y:S01]  /*7220*/  DSETP.NEU.AND P0, PT, R2, RZ, PT ;  /* 0x000000ff0200722a */ /* 0x004fe20003f0d000 */
[----:B------:R-:W-:-:S13]  /*7230*/  BRA `(.L_x_9128) ;  /* 0x0000000800a07947 */ /* 0x000fda0003800000 */
.L_x_9123:
        /* <DEDUP_REMOVED lines=11> */
.L_x_9137:
[----:B------:R-:W2:Y:S02]  /*72f0*/  LDG.E.128 R4, desc[UR36][R2.64] ;  /* 0x0000002402047981 */ /* 0x000ea4000c1e1d00 */
[----:B--2---:R-:W-:-:S06]  /*7300*/  DSETP.NEU.AND P0, PT, R6, RZ, PT ;  /* 0x000000ff0600722a */ /* 0x004fcc0003f0d000 */
[----:B------:R-:W-:Y:S01]  /*7310*/  DSETP.NEU.OR P0, PT, R4, RZ, P0 ;  /* 0x000000ff0400722a */ /* 0x000fe2000070d400 */
[----:B------:R-:W-:-:S13]  /*7320*/  BRA `(.L_x_9128) ;  /* 0x0000000800647947 */ /* 0x000fda0003800000 */
.L_x_9136:
        /* <DEDUP_REMOVED lines=27> */
.L_x_9139:
        /* <DEDUP_REMOVED lines=14> */
.L_x_9138:
[----:B------:R-:W2:Y:S02]  /*75c0*/  LDG.E.U16 R0, desc[UR36][R2.64] ;  /* 0x0000002402007981 */ /* 0x000ea4000c1e1500 */
[----:B--2---:R-:W-:-:S05]  /*75d0*/  IMAD.U32 R0, R0, 0x10000, RZ ;  /* 0x0001000000007824 */ /* 0x004fca00078e00ff */
[----:B------:R-:W-:Y:S01]  /*75e0*/  FSETP.NEU.FTZ.AND P0, PT, R0, RZ, PT ;  /* 0x000000ff0000720b */ /* 0x000fe20003f1d000 */
[----:B------:R-:W-:-:S12]  /*75f0*/  BRA `(.L_x_9128) ;  /* 0x0000000400b07947 */ /* 0x000fd80003800000 */
.L_x_9135:
        /* <DEDUP_REMOVED lines=11> */
.L_x_9142:
        /* <DEDUP_REMOVED lines=21> */
.L_x_9146:
[----:B------:R-:W-:Y:S05]  /*7800*/  BSYNC B1 ;  /* 0x0000000000017941 */ /* 0x000fea0003800000 */
.L_x_9145:
[----:B------:R-:W-:Y:S01]  /*7810*/  LEA R3, R0, 0x3b800000, 0x17 ;  /* 0x3b80000000037811 */ /* 0x000fe200078eb8ff */
[----:B------:R-:W-:-:S05]  /*7820*/  IMAD.SHL.U32 R0, R2, 0x100000, RZ ;  /* 0x0010000002007824 */ /* 0x000fca00078e00ff */
[----:B------:R-:W-:-:S07]  /*7830*/  LOP3.LUT R0, R3, R0, R4, 0xfe, !PT ;  /* 0x0000000003007212 */ /* 0x000fce00078efe04 */
.L_x_9144:
[----:B------:R-:W-:Y:S05]  /*7840*/  BSYNC B0 ;  /* 0x0000000000007941 */ /* 0x000fea0003800000 */
.L_x_9143:
[----:B------:R-:W-:Y:S01]  /*7850*/  FSETP.NEU.FTZ.AND P0, PT, R0, RZ, PT ;  /* 0x000000ff0000720b */ /* 0x000fe20003f1d000 */
[----:B------:R-:W-:-:S12]  /*7860*/  BRA `(.L_x_9128) ;  /* 0x0000000400147947 */ /* 0x000fd80003800000 */
.L_x_9141:
        /* <DEDUP_REMOVED lines=21> */
.L_x_9150:
[----:B------:R-:W-:Y:S05]  /*79c0*/  BSYNC B1 ;  /* 0x0000000000017941 */ /* 0x000fea0003800000 */
.L_x_9149:
[----:B------:R-:W-:Y:S01]  /*79d0*/  LEA R3, R0, 0x37800000, 0x17 ;  /* 0x3780000000037811 */ /* 0x000fe200078eb8ff */
[----:B------:R-:W-:-:S05]  /*79e0*/  IMAD.SHL.U32 R0, R2, 0x200000, RZ ;  /* 0x0020000002007824 */ /* 0x000fca00078e00ff */
[----:B------:R-:W-:-:S07]  /*79f0*/  LOP3.LUT R0, R3, R0, R4, 0xfe, !PT ;  /* 0x0000000003007212 */ /* 0x000fce00078efe04 */
.L_x_9148:
[----:B------:R-:W-:Y:S05]  /*7a00*/  BSYNC B0 ;  /* 0x0000000000007941 */ /* 0x000fea0003800000 */
.L_x_9147:
[----:B------:R-:W-:Y:S01]  /*7a10*/  FSETP.NEU.FTZ.AND P0, PT, R0, RZ, PT ;  /* 0x000000ff0000720b */ /* 0x000fe20003f1d000 */
[----:B------:R-:W-:-:S12]  /*7a20*/  BRA `(.L_x_9128) ;  /* 0x0000000000a47947 */ /* 0x000fd80003800000 */
.L_x_9140:
        /* <DEDUP_REMOVED lines=14> */
.L_x_9154:
[----:B------:R-:W-:Y:S05]  /*7b10*/  BSYNC B0 ;  /* 0x0000000000007941 */ /* 0x000fea0003800000 */
.L_x_9153:
[----:B------:R-:W-:Y:S01]  /*7b20*/  FSETP.NEU.FTZ.AND P0, PT, R0, RZ, PT ;  /* 0x000000ff0000720b */ /* 0x000fe20003f1d000 */
[----:B------:R-:W-:-:S12]  /*7b30*/  BRA `(.L_x_9128) ;  /* 0x0000000000607947 */ /* 0x000fd80003800000 */
.L_x_9127:
        /* <DEDUP_REMOVED lines=16> */
.L_x_9155:
[----:B------:R-:W-:Y:S01]  /*7c40*/  PLOP3.LUT P0, PT, PT, PT, PT, 0x8, 0x0 ;  /* 0x000000000000781c */ /* 0x000fe20003f0e170 */
[----:B------:R-:W-:-:S12]  /*7c50*/  BRA `(.L_x_9128) ;  /* 0x0000000000187947 */ /* 0x000fd80003800000 */
.L_x_9152:
[----:B------:R-:W2:Y:S02]  /*7c60*/  LDG.E.64 R2, desc[UR36][R2.64] ;  /* 0x0000002402027981 */ /* 0x000ea4000c1e1b00 */
[----:B--2---:R-:W-:-:S04]  /*7c70*/  ISETP.NE.U32.AND P0, PT, R2, RZ, PT ;  /* 0x000000ff0200720c */ /* 0x004fc80003f05070 */
[----:B------:R-:W-:Y:S01]  /*7c80*/  ISETP.NE.AND.EX P0, PT, R3, RZ, PT, P0 ;  /* 0x000000ff0300720c */ /* 0x000fe20003f05300 */
[----:B------:R-:W-:-:S12]  /*7c90*/  BRA `(.L_x_9128) ;  /* 0x0000000000087947 */ /* 0x000fd80003800000 */
.L_x_9151:
[----:B------:R-:W2:Y:S02]  /*7ca0*/  LDG.E R2, desc[UR36][R2.64] ;  /* 0x0000002402027981 */ /* 0x000ea4000c1e1900 */
[----:B--2---:R-:W-:-:S13]  /*7cb0*/  ISETP.NE.AND P0, PT, R2, RZ, PT ;  /* 0x000000ff0200720c */ /* 0x004fda0003f05270 */
.L_x_9128:
        /* <DEDUP_REMOVED lines=23> */
.L_x_9159:
[----:B------:R-:W-:-:S06]  /*7e30*/  HADD2.F32 R3, -RZ, R3.H0_H0 ;  /* 0x20000003ff037230 */ /* 0x000fcc0000004100 */
[----:B------:R-:W0:Y:S02]  /*7e40*/  F2I.S64.TRUNC R2, R3 ;  /* 0x0000000300027311 */ /* 0x000e24000020d900 */
[----:B0-----:R0:W-:Y:S01]  /*7e50*/  STG.E.U8 desc[UR36][R16.64], R2 ;  /* 0x0000000210007986 */ /* 0x0011e2000c101124 */
[----:B------:R-:W-:Y:S05]  /*7e60*/  BRA `(.L_x_9161) ;  /* 0x0000000c00847947 */ /* 0x000fea0003800000 */
.L_x_9158:
        /* <DEDUP_REMOVED lines=10> */
.L_x_9163:
[----:B------:R-:W-:-:S06]  /*7f10*/  HADD2.F32 R3, -RZ, R3.H0_H0 ;  /* 0x20000003ff037230 */ /* 0x000fcc0000004100 */
[----:B------:R-:W0:Y:S02]  /*7f20*/  F2I.FTZ.TRUNC.NTZ R3, R3 ;  /* 0x0000000300037305 */ /* 0x000e24000021f100 */
[----:B0-----:R3:W-:Y:S01]  /*7f30*/  STG.E desc[UR36][R16.64], R3 ;  /* 0x0000000310007986 */ /* 0x0017e2000c101924 */
[----:B------:R-:W-:Y:S05]  /*7f40*/  BRA `(.L_x_9161) ;  /* 0x0000000c004c7947 */ /* 0x000fea0003800000 */
.L_x_9162:
[----:B------:R-:W-:-:S06]  /*7f50*/  HADD2.F32 R3, -RZ, R3.H0_H0 ;  /* 0x20000003ff037230 */ /* 0x000fcc0000004100 */
[----:B------:R-:W0:Y:S02]  /*7f60*/  F2I.FTZ.TRUNC.NTZ R3, R3 ;  /* 0x0000000300037305 */ /* 0x000e24000021f100 */
[----:B0-----:R2:W-:Y:S01]  /*7f70*/  STG.E.U16 desc[UR36][R16.64], R3 ;  /* 0x0000000310007986 */ /* 0x0015e2000c101524 */
[----:B------:R-:W-:Y:S05]  /*7f80*/  BRA `(.L_x_9161) ;  /* 0x0000000c003c7947 */ /* 0x000fea0003800000 */
.L_x_9157:
        /* <DEDUP_REMOVED lines=9> */
.L_x_9165:
[----:B------:R0:W-:Y:S01]  /*8020*/  STG.E.U16 desc[UR36][R16.64], R3 ;  /* 0x0000000310007986 */ /* 0x0001e2000c101524 */
[----:B------:R-:W-:Y:S05]  /*8030*/  BRA `(.L_x_9161) ;  /* 0x0000000c00107947 */ /* 0x000fea0003800000 */
.L_x_9164:
        /* <DEDUP_REMOVED lines=10> */
.L_x_9167:
[----:B------:R-:W-:-:S05]  /*80e0*/  HADD2.F32 R0, -RZ, R3.H0_H0 ;  /* 0x20000003ff007230 */ /* 0x000fca0000004100 */
[----:B------:R-:W-:-:S04]  /*80f0*/  F2FP.F16.F32.PACK_AB R0, RZ, R0 ;  /* 0x00000000ff00723e */ /* 0x000fc800000000ff */
[----:B------:R-:W-:-:S05]  /*8100*/  PRMT R0, R0, 0x5410, RZ ;  /* 0x0000541000007816 */ /* 0x000fca00000000ff */
[----:B------:R0:W-:Y:S01]  /*8110*/  STG.E desc[UR36][R16.64], R0 ;  /* 0x0000000010007986 */ /* 0x0001e2000c101924 */
[----:B------:R-:W-:Y:S05]  /*8120*/  BRA `(.L_x_9161) ;  /* 0x0000000800d47947 */ /* 0x000fea0003800000 */
.L_x_9166:
[----:B------:R-:W-:-:S05]  /*8130*/  HADD2.F32 R2, -RZ, R3.H0_H0 ;  /* 0x20000003ff027230 */ /* 0x000fca0000004100 */
[----:B------:R-:W-:-:S06]  /*8140*/  FMUL.FTZ R2, R2, 1 ;  /* 0x3f80000002027820 */ /* 0x000fcc0000410000 */
[----:B------:R-:W0:Y:S02]  /*8150*/  F2F.F64.F32 R2, R2 ;  /* 0x0000000200027310 */ /* 0x000e240000201800 */
[----:B0-----:R0:W-:Y:S01]  /*8160*/  STG.E.64 desc[UR36][R16.64], R2 ;  /* 0x0000000210007986 */ /* 0x0011e2000c101b24 */
[----:B------:R-:W-:Y:S05]  /*8170*/  BRA `(.L_x_9161) ;  /* 0x0000000800c07947 */ /* 0x000fea0003800000 */
.L_x_9156:
        /* <DEDUP_REMOVED lines=13> */
.L_x_9170:
[----:B------:R-:W-:Y:S01]  /*8250*/  HADD2.F32 R3, -RZ, R3.H0_H0 ;  /* 0x20000003ff037230 */ /* 0x000fe20000004100 */
[----:B------:R-:W-:-:S04]  /*8260*/  CS2R R6, SRZ ;  /* 0x0000000000067805 */ /* 0x000fc8000001ff00 */
[----:B------:R-:W-:-:S04]  /*8270*/  FMUL.FTZ R3, R3, 1 ;  /* 0x3f80000003037820 */ /* 0x000fc80000410000 */
[----:B------:R-:W0:Y:S02]  /*8280*/  F2F.F64.F32 R4, R3 ;  /* 0x0000000300047310 */ /* 0x000e240000201800 */
[----:B0-----:R0:W-:Y:S01]  /*8290*/  STG.E.128 desc[UR36][R16.64], R4 ;  /* 0x0000000410007986 */ /* 0x0011e2000c101d24 */
[----:B------:R-:W-:Y:S05]  /*82a0*/  BRA `(.L_x_9161) ;  /* 0x0000000800747947 */ /* 0x000fea0003800000 */
.L_x_9169:
        /* <DEDUP_REMOVED lines=21> */
.L_x_9174:
[----:B------:R-:W-:Y:S05]  /*8400*/  BSYNC B0 ;  /* 0x0000000000007941 */ /* 0x000fea0003800000 */
.L_x_9173:
[----:B------:R-:W-:-:S05]  /*8410*/  LOP3.LUT R3, R0, R3, RZ, 0xfc, !PT ;  /* 0x0000000300037212 */ /* 0x000fca00078efcff */
[----:B------:R0:W-:Y:S01]  /*8420*/  STG.E.U8 desc[UR36][R16.64], R3 ;  /* 0x0000000310007986 */ /* 0x0001e2000c101124 */
[----:B------:R-:W-:Y:S05]  /*8430*/  BRA `(.L_x_9161) ;  /* 0x0000000800107947 */ /* 0x000fea0003800000 */
.L_x_9172:
        /* <DEDUP_REMOVED lines=13> */
.L_x_9176:
[----:B------:R-:W-:Y:S01]  /*8510*/  IMAD.MOV.U32 R0, RZ, RZ, 0x7f ;  /* 0x0000007fff007424 */ /* 0x000fe200078e00ff */
[----:B------:R-:W-:-:S04]  /*8520*/  ISETP.GT.U32.AND P0, PT, R2, 0x7f800000, PT ;  /* 0x7f8000000200780c */ /* 0x000fc80003f04070 */
[----:B------:R-:W-:-:S09]  /*8530*/  SEL R0, R0, 0x7c, P0 ;  /* 0x0000007c00007807 */ /* 0x000fd20000000000 */
.L_x_9177:
[----:B------:R-:W-:Y:S05]  /*8540*/  BSYNC B0 ;  /* 0x0000000000007941 */ /* 0x000fea0003800000 */
.L_x_9175:
[----:B------:R-:W-:-:S04]  /*8550*/  LOP3.LUT R2, R3, 0x80000000, RZ, 0xc0, !PT ;  /* 0x8000000003027812 */ /* 0x000fc800078ec0ff */
[----:B------:R-:W-:-:S04]  /*8560*/  SHF.R.U32.HI R3, RZ, 0x18, R2 ;  /* 0x00000018ff037819 */ /* 0x000fc80000011602 */
[----:B------:R-:W-:-:S05]  /*8570*/  LOP3.LUT R3, R0, R3, RZ, 0xfc, !PT ;  /* 0x0000000300037212 */ /* 0x000fca00078efcff */
[----:B------:R0:W-:Y:S01]  /*8580*/  STG.E.U8 desc[UR36][R16.64], R3 ;  /* 0x0000000310007986 */ /* 0x0001e2000c101124 */
[----:B------:R-:W-:Y:S05]  /*8590*/  BRA `(.L_x_9161) ;  /* 0x0000000400b87947 */ /* 0x000fea0003800000 */
.L_x_9171:
[----:B------:R-:W-:-:S05]  /*85a0*/  HADD2.F32 R0, -RZ, R3.H0_H0 ;  /* 0x20000003ff007230 */ /* 0x000fca0000004100 */
[----:B------:R-:W-:-:S05]  /*85b0*/  F2FP.BF16.F32.PACK_AB R0, RZ, R0 ;  /* 0x00000000ff00723e */ /* 0x000fca00000010ff */
[----:B------:R0:W-:Y:S01]  /*85c0*/  STG.E.U16 desc[UR36][R16.64], R0 ;  /* 0x0000000010007986 */ /* 0x0001e2000c101524 */
[----:B------:R-:W-:Y:S05]  /*85d0*/  BRA `(.L_x_9161) ;  /* 0x0000000400a87947 */ /* 0x000fea0003800000 */
.L_x_9168:
        /* <DEDUP_REMOVED lines=12> */
.L_x_9180:
        /* <DEDUP_REMOVED lines=17> */
.L_x_9183:
[----:B------:R-:W-:-:S04]  /*87b0*/  LOP3.LUT R2, R3, 0x80000000, RZ, 0xc0, !PT ;  /* 0x8000000003027812 */ /* 0x000fc800078ec0ff */
[----:B------:R-:W-:-:S04]  /*87c0*/  SHF.R.U32.HI R3, RZ, 0x18, R2 ;  /* 0x00000018ff037819 */ /* 0x000fc80000011602 */
[----:B------:R-:W-:-:S04]  /*87d0*/  LOP3.LUT R0, R0, R3, RZ, 0xfc, !PT ;  /* 0x0000000300007212 */ /* 0x000fc800078efcff */
[----:B------:R-:W-:-:S07]  /*87e0*/  PRMT R8, R0, 0x7610, R8 ;  /* 0x0000761000087816 */ /* 0x000fce0000000008 */
.L_x_9182:
[----:B------:R-:W-:Y:S05]  /*87f0*/  BSYNC B0 ;  /* 0x0000000000007941 */ /* 0x000fea0003800000 */
.L_x_9181:
[----:B------:R0:W-:Y:S01]  /*8800*/  STG.E.U8 desc[UR36][R16.64], R8 ;  /* 0x0000000810007986 */ /* 0x0001e2000c101124 */
[----:B------:R-:W-:Y:S05]  /*8810*/  BRA `(.L_x_9161) ;  /* 0x0000000400187947 */ /* 0x000fea0003800000 */
.L_x_9179:
        /* <DEDUP_REMOVED lines=17> */
.L_x_9186:
[----:B------:R-:W-:-:S04]  /*8930*/  LOP3.LUT R2, R3, 0x80000000, RZ, 0xc0, !PT ;  /* 0x8000000003027812 */ /* 0x000fc800078ec0ff */
[----:B------:R-:W-:-:S04]  /*8940*/  SHF.R.U32.HI R3, RZ, 0x18, R2 ;  /* 0x00000018ff037819 */ /* 0x000fc80000011602 */
[----:B------:R-:W-:-:S04]  /*8950*/  LOP3.LUT R0, R0, R3, RZ, 0xfc, !PT ;  /* 0x0000000300007212 */ /* 0x000fc800078efcff */
[----:B------:R-:W-:-:S07]  /*8960*/  PRMT R8, R0, 0x7610, R8 ;  /* 0x0000761000087816 */ /* 0x000fce0000000008 */
.L_x_9185:
[----:B------:R-:W-:Y:S05]  /*8970*/  BSYNC B0 ;  /* 0x0000000000007941 */ /* 0x000fea0003800000 */
.L_x_9184:
[----:B------:R0:W-:Y:S01]  /*8980*/  STG.E.U8 desc[UR36][R16.64], R8 ;  /* 0x0000000810007986 */ /* 0x0001e2000c101124 */
[----:B------:R-:W-:Y:S05]  /*8990*/  BRA `(.L_x_9161) ;  /* 0x0000000000b87947 */ /* 0x000fea0003800000 */
.L_x_9178:
        /* <DEDUP_REMOVED lines=22> */
.L_x_9160:
        /* <DEDUP_REMOVED lines=16> */
.L_x_9189:
[----:B------:R-:W-:Y:S05]  /*8c00*/  BRA `(.L_x_9161) ;  /* 0x00000000001c7947 */ /* 0x000fea0003800000 */
.L_x_9188:
[----:B------:R-:W-:-:S06]  /*8c10*/  HADD2.F32 R3, -RZ, R3.H0_H0 ;  /* 0x20000003ff037230 */ /* 0x000fcc0000004100 */
[----:B------:R-:W0:Y:S02]  /*8c20*/  F2I.U64.TRUNC R2, R3 ;  /* 0x0000000300027311 */ /* 0x000e24000020d800 */
[----:B0-----:R0:W-:Y:S01]  /*8c30*/  STG.E.64 desc[UR36][R16.64], R2 ;  /* 0x0000000210007986 */ /* 0x0011e2000c101b24 */
[----:B------:R-:W-:Y:S05]  /*8c40*/  BRA `(.L_x_9161) ;  /* 0x00000000000c7947 */ /* 0x000fea0003800000 */
.L_x_9187:
[----:B------:R-:W-:-:S06]  /*8c50*/  HADD2.F32 R3, -RZ, R3.H0_H0 ;  /* 0x20000003ff037230 */ /* 0x000fcc0000004100 */
[----:B------:R-:W0:Y:S02]  /*8c60*/  F2I.FTZ.U32.TRUNC.NTZ R3, R3 ;  /* 0x0000000300037305 */ /* 0x000e24000021f000 */
[----:B0-----:R0:W-:Y:S02]  /*8c70*/  STG.E desc[UR36][R16.64], R3 ;  /* 0x0000000310007986 */ /* 0x0011e4000c101924 */
.L_x_9161:
[----:B------:R-:W-:-:S07]  /*8c80*/  VIADD R19, R19, 0x80 ;  /* 0x0000008013137836 */ /* 0x000fce0000000000 */
.L_x_9088:
[----:B------:R-:W-:Y:S05]  /*8c90*/  BSYNC B6 ;  /* 0x0000000000067941 */ /* 0x000fea0003800000 */
.L_x_9087:
        /* <DEDUP_REMOVED lines=358> */
.L_x_9192:
        /* <DEDUP_REMOVED lines=23> */
.L_x_9196:
[----:B------:R-:W2:Y:S02]  /*a470*/  LDG.E.U8 R2, desc[UR36][R2.64] ;  /* 0x0000002402027981 */ /* 0x000ea4000c1e1100 */
[----:B--2---:R-:W-:-:S04]  /*a480*/  I2FP.F32.U32 R0, R2 ;  /* 0x0000000200007245 */ /* 0x004fc80000201000 */
[----:B------:R-:W-:-:S04]  /*a490*/  F2FP.F16.F32.PACK_AB R0, RZ, R0 ;  /* 0x00000000ff00723e */ /* 0x000fc800000000ff */
[----:B------:R-:W-:Y:S01]  /*a4a0*/  PRMT R22, R0, 0x7610, R22 ;  /* 0x0000761000167816 */ /* 0x000fe20000000016 */
[----:B------:R-:W-:Y:S06]  /*a4b0*/  BRA `(.L_x_9198) ;  /* 0x0000000c00bc7947 */ /* 0x000fec0003800000 */
.L_x_9195:
        /* <DEDUP_REMOVED lines=11> */
.L_x_9200:
[----:B------:R-:W2:Y:S02]  /*a570*/  LDG.E R2, desc[UR36][R2.64] ;  /* 0x0000002402027981 */ /* 0x000ea4000c1e1900 */
[----:B--2---:R-:W-:-:S04]  /*a580*/  I2FP.F32.S32 R0, R2 ;  /* 0x0000000200007245 */ /* 0x004fc80000201400 */
[----:B------:R-:W-:-:S04]  /*a590*/  F2FP.F16.F32.PACK_AB R0, RZ, R0 ;  /* 0x00000000ff00723e */ /* 0x000fc800000000ff */
[----:B------:R-:W-:Y:S01]  /*a5a0*/  PRMT R22, R0, 0x7610, R22 ;  /* 0x0000761000167816 */ /* 0x000fe20000000016 */
[----:B------:R-:W-:Y:S06]  /*a5b0*/  BRA `(.L_x_9198) ;  /* 0x0000000c007c7947 */ /* 0x000fec0003800000 */
.L_x_9199:
[----:B------:R-:W2:Y:S02]  /*a5c0*/  LDG.E.U16 R2, desc[UR36][R2.64] ;  /* 0x0000002402027981 */ /* 0x000ea4000c1e1500 */
[----:B--2---:R-:W0:Y:S02]  /*a5d0*/  I2F.S16 R0, R2 ;  /* 0x0000000200007306 */ /* 0x004e240000101400 */
[----:B0-----:R-:W-:-:S04]  /*a5e0*/  F2FP.F16.F32.PACK_AB R0, RZ, R0 ;  /* 0x00000000ff00723e */ /* 0x001fc800000000ff */
[----:B------:R-:W-:Y:S01]  /*a5f0*/  PRMT R22, R0, 0x7610, R22 ;  /* 0x0000761000167816 */ /* 0x000fe20000000016 */
[----:B------:R-:W-:Y:S06]  /*a600*/  BRA `(.L_x_9198) ;  /* 0x0000000c00687947 */ /* 0x000fec0003800000 */
.L_x_9194:
        /* <DEDUP_REMOVED lines=9> */
.L_x_9202:
[----:B------:R0:W5:Y:S01]  /*a6a0*/  LDG.E.U16 R22, desc[UR36][R2.64] ;  /* 0x0000002402167981 */ /* 0x000162000c1e1500 */
[----:B------:R-:W-:Y:S05]  /*a6b0*/  BRA `(.L_x_9198) ;  /* 0x0000000c003c7947 */ /* 0x000fea0003800000 */
.L_x_9201:
        /* <DEDUP_REMOVED lines=9> */
.L_x_9204:
[----:B------:R1:W5:Y:S01]  /*a750*/  LDG.E.U16 R22, desc[UR36][R2.64] ;  /* 0x0000002402167981 */ /* 0x000362000c1e1500 */
[----:B------:R-:W-:Y:S05]  /*a760*/  BRA `(.L_x_9198) ;  /* 0x0000000c00107947 */ /* 0x000fea0003800000 */
.L_x_9203:
        /* <DEDUP_REMOVED lines=9> */
.L_x_9193:
        /* <DEDUP_REMOVED lines=14> */
.L_x_9207:
        /* <DEDUP_REMOVED lines=9> */
.L_x_9206:
        /* <DEDUP_REMOVED lines=28> */
.L_x_9209:
        /* <DEDUP_REMOVED lines=15> */
.L_x_9208:
[----:B------:R-:W2:Y:S02]  /*ac20*/  LDG.E.U16 R0, desc[UR36][R2.64] ;  /* 0x0000002402007981 */ /* 0x000ea4000c1e1500 */
[----:B--2---:R-:W-:-:S05]  /*ac30*/  IMAD.U32 R0, R0, 0x10000, RZ ;  /* 0x0001000000007824 */ /* 0x004fca00078e00ff */
[----:B------:R-:W-:-:S04]  /*ac40*/  F2FP.F16.F32.PACK_AB R0, RZ, R0 ;  /* 0x00000000ff00723e */ /* 0x000fc800000000ff */
[----:B------:R-:W-:Y:S01]  /*ac50*/  PRMT R22, R0, 0x7610, R22 ;  /* 0x0000761000167816 */ /* 0x000fe20000000016 */
[----:B------:R-:W-:Y:S06]  /*ac60*/  BRA `(.L_x_9198) ;  /* 0x0000000400d07947 */ /* 0x000fec0003800000 */
.L_x_9205:
        /* <DEDUP_REMOVED lines=13> */
.L_x_9212:
        /* <DEDUP_REMOVED lines=21> */
.L_x_9216:
[----:B------:R-:W-:Y:S05]  /*ae90*/  BSYNC B1 ;  /* 0x0000000000017941 */ /* 0x000fea0003800000 */
.L_x_9215:
[----:B------:R-:W-:Y:S01]  /*aea0*/  LEA R3, R0, 0x3b800000, 0x17 ;  /* 0x3b80000000037811 */ /* 0x000fe200078eb8ff */
[----:B------:R-:W-:-:S05]  /*aeb0*/  IMAD.SHL.U32 R0, R2, 0x100000, RZ ;  /* 0x0010000002007824 */ /* 0x000fca00078e00ff */
[----:B------:R-:W-:-:S07]  /*aec0*/  LOP3.LUT R0, R3, R0, R4, 0xfe, !PT ;  /* 0x0000000003007212 */ /* 0x000fce00078efe04 */
.L_x_9214:
[----:B------:R-:W-:Y:S05]  /*aed0*/  BSYNC B0 ;  /* 0x0000000000007941 */ /* 0x000fea0003800000 */
.L_x_9213:
[----:B------:R-:W-:-:S04]  /*aee0*/  F2FP.F16.F32.PACK_AB R0, RZ, R0 ;  /* 0x00000000ff00723e */ /* 0x000fc800000000ff */
[----:B------:R-:W-:Y:S01]  /*aef0*/  PRMT R22, R0, 0x7610, R22 ;  /* 0x0000761000167816 */ /* 0x000fe20000000016 */
[----:B------:R-:W-:Y:S06]  /*af00*/  BRA `(.L_x_9198) ;  /* 0x0000000400287947 */ /* 0x000fec0003800000 */
.L_x_9211:
        /* <DEDUP_REMOVED lines=21> */
.L_x_9220:
[----:B------:R-:W-:Y:S05]  /*b060*/  BSYNC B1 ;  /* 0x0000000000017941 */ /* 0x000fea0003800000 */
.L_x_9219:
[----:B------:R-:W-:Y:S01]  /*b070*/  LEA R3, R0, 0x37800000, 0x17 ;  /* 0x3780000000037811 */ /* 0x000fe200078eb8ff */
[----:B------:R-:W-:-:S05]  /*b080*/  IMAD.SHL.U32 R0, R2, 0x200000, RZ ;  /* 0x0020000002007824 */ /* 0x000fca00078e00ff */
[----:B------:R-:W-:-:S07]  /*b090*/  LOP3.LUT R0, R3, R0, R4, 0xfe, !PT ;  /* 0x0000000003007212 */ /* 0x000fce00078efe04 */
.L_x_9218:
[----:B------:R-:W-:Y:S05]  /*b0a0*/  BSYNC B0 ;  /* 0x0000000000007941 */ /* 0x000fea0003800000 */
.L_x_9217:
[----:B------:R-:W-:-:S04]  /*b0b0*/  F2FP.F16.F32.PACK_AB R0, RZ, R0 ;  /* 0x00000000ff00723e */ /* 0x000fc800000000ff */
[----:B------:R-:W-:Y:S01]  /*b0c0*/  PRMT R22, R0, 0x7610, R22 ;  /* 0x0000761000167816 */ /* 0x000fe20000000016 */
[----:B------:R-:W-:Y:S06]  /*b0d0*/  BRA `(.L_x_9198) ;  /* 0x0000000000b47947 */ /* 0x000fec0003800000 */
.L_x_9210:
        /* <DEDUP_REMOVED lines=14> */
.L_x_9224:
[----:B------:R-:W-:Y:S05]  /*b1c0*/  BSYNC B0 ;  /* 0x0000000000007941 */ /* 0x000fea0003800000 */
.L_x_9223:
[----:B------:R-:W-:-:S04]  /*b1d0*/  F2FP.F16.F32.PACK_AB R0, RZ, R0 ;  /* 0x00000000ff00723e */ /* 0x000fc800000000ff */
[----:B------:R-:W-:Y:S01]  /*b1e0*/  PRMT R22, R0, 0x7610, R22 ;  /* 0x0000761000167816 */ /* 0x000fe20000000016 */
[----:B------:R-:W-:Y:S06]  /*b1f0*/  BRA `(.L_x_9198) ;  /* 0x00000000006c7947 */ /* 0x000fec0003800000 */
.L_x_9197:
        /* <DEDUP_REMOVED lines=16> */
.L_x_9225:
[----:B------:R-:W-:Y:S01]  /*b300*/  PRMT R22, RZ, 0x7610, R22 ;  /* 0x00007610ff167816 */ /* 0x000fe20000000016 */
[----:B------:R-:W-:Y:S06]  /*b310*/  BRA `(.L_x_9198) ;  /* 0x0000000000247947 */ /* 0x000fec0003800000 */
.L_x_9222:
[----:B------:R-:W2:Y:S02]  /*b320*/  LDG.E.64 R2, desc[UR36][R2.64] ;  /* 0x0000002402027981 */ /* 0x000ea4000c1e1b00 */
[----:B--2---:R-:W0:Y:S02]  /*b330*/  I2F.U64 R0, R2 ;  /* 0x0000000200007312 */ /* 0x004e240000301000 */
[----:B0-----:R-:W-:-:S04]  /*b340*/  F2FP.F16.F32.PACK_AB R0, RZ, R0 ;  /* 0x00000000ff00723e */ /* 0x001fc800000000ff */
[----:B------:R-:W-:Y:S01]  /*b350*/  PRMT R22, R0, 0x7610, R22 ;  /* 0x0000761000167816 */ /* 0x000fe20000000016 */
[----:B------:R-:W-:Y:S06]  /*b360*/  BRA `(.L_x_9198) ;  /* 0x0000000000107947 */ /* 0x000fec0003800000 */
.L_x_9221:
[----:B------:R-:W2:Y:S02]  /*b370*/  LDG.E R2, desc[UR36][R2.64] ;  /* 0x0000002402027981 */ /* 0x000ea4000c1e1900 */
[----:B--2---:R-:W-:-:S04]  /*b380*/  I2FP.F32.U32 R0, R2 ;  /* 0x0000000200007245 */ /* 0x004fc80000201000 */
[----:B------:R-:W-:-:S04]  /*b390*/  F2FP.F16.F32.PACK_AB R0, RZ, R0 ;  /* 0x00000000ff00723e */ /* 0x000fc800000000ff */
[----:B------:R-:W-:-:S07]  /*b3a0*/  PRMT R22, R0, 0x7610, R22 ;  /* 0x0000761000167816 */ /* 0x000fce0000000016 */
.L_x_9198:
        /* <DEDUP_REMOVED lines=18> */
.L_x_9229:
[----:B------:R-:W2:Y:S02]  /*b4d0*/  LDG.E.U8 R2, desc[UR36][R2.64] ;  /* 0x0000002402027981 */ /* 0x000ea4000c1e1100 */
[----:B--2---:R-:W-:Y:S01]  /*b4e0*/  ISETP.NE.AND P0, PT, R2, RZ, PT ;  /* 0x000000ff0200720c */ /* 0x004fe20003f05270 */
[----:B------:R-:W-:-:S12]  /*b4f0*/  BRA `(.L_x_9231) ;  /* 0x0000000c00747947 */ /* 0x000fd80003800000 */
.L_x_9228:
        /* <DEDUP_REMOVED lines=10> */
.L_x_9233:
[----:B------:R-:W2:Y:S02]  /*b5a0*/  LDG.E R2, desc[UR36][R2.64] ;  /* 0x0000002402027981 */ /* 0x000ea4000c1e1900 */
[----:B--2---:R-:W-:Y:S01]  /*b5b0*/  ISETP.NE.AND P0, PT, R2, RZ, PT ;  /* 0x000000ff0200720c */ /* 0x004fe20003f05270 */
[----:B------:R-:W-:-:S12]  /*b5c0*/  BRA `(.L_x_9231) ;  /* 0x0000000c00407947 */ /* 0x000fd80003800000 */
.L_x_9232:
[----:B------:R-:W2:Y:S02]  /*b5d0*/  LDG.E.U16 R2, desc[UR36][R2.64] ;  /* 0x0000002402027981 */ /* 0x000ea4000c1e1500 */
[----:B--2---:R-:W-:Y:S01]  /*b5e0*/  ISETP.NE.AND P0, PT, R2, RZ, PT ;  /* 0x000000ff0200720c */ /* 0x004fe20003f05270 */
[----:B------:R-:W-:-:S12]  /*b5f0*/  BRA `(.L_x_9231) ;  /* 0x0000000c00347947 */ /* 0x000fd80003800000 */
.L_x_9227:
        /* <DEDUP_REMOVED lines=9> */
.L_x_9235:
[----:B------:R-:W2:Y:S02]  /*b690*/  LDG.E.U16 R0, desc[UR36][R2.64] ;  /* 0x0000002402007981 */ /* 0x000ea4000c1e1500 */
[----:B--2---:R-:W-:-:S05]  /*b6a0*/  HADD2.F32 R0, -RZ, R0.H0_H0 ;  /* 0x20000000ff007230 */ /* 0x004fca0000004100 */
[----:B------:R-:W-:Y:S01]  /*b6b0*/  FSETP.NEU.FTZ.AND P0, PT, R0, RZ, PT ;  /* 0x000000ff0000720b */ /* 0x000fe20003f1d000 */
[----:B------:R-:W-:-:S12]  /*b6c0*/  BRA `(.L_x_9231) ;  /* 0x0000000c00007947 */ /* 0x000fd80003800000 */
.L_x_9234:
        /* <DEDUP_REMOVED lines=11> */
.L_x_9237:
        /* <DEDUP_REMOVED lines=10> */
.L_x_9236:
[----:B------:R-:W2:Y:S02]  /*b820*/  LDG.E.64 R2, desc[UR36][R2.64] ;  /* 0x0000002402027981 */ /* 0x000ea4000c1e1b00 */
[----:B--2---:R-:W-:Y:S01]  /*b830*/  DSETP.NEU.AND P0, PT, R2, RZ, PT ;  /* 0x000000ff0200722a */ /* 0x004fe20003f0d000 */
[----:B------:R-:W-:-:S13]  /*b840*/  BRA `(.L_x_9231) ;  /* 0x0000000800a07947 */ /* 0x000fda0003800000 */
.L_x_9226:
        /* <DEDUP_REMOVED lines=11> */
.L_x_9240:
[----:B------:R-:W2:Y:S02]  /*b900*/  LDG.E.128 R4, desc[UR36][R2.64] ;  /* 0x0000002402047981 */ /* 0x000ea4000c1e1d00 */
[----:B--2---:R-:W-:-:S06]  /*b910*/  DSETP.NEU.AND P0, PT, R6, RZ, PT ;  /* 0x000000ff0600722a */ /* 0x004fcc0003f0d000 */
[----:B------:R-:W-:Y:S01]  /*b920*/  DSETP.NEU.OR P0, PT, R4, RZ, P0 ;  /* 0x000000ff0400722a */ /* 0x000fe2000070d400 */
[----:B------:R-:W-:-:S13]  /*b930*/  BRA `(.L_x_9231) ;  /* 0x0000000800647947 */ /* 0x000fda0003800000 */
.L_x_9239:
        /* <DEDUP_REMOVED lines=27> */
.L_x_9242:
        /* <DEDUP_REMOVED lines=14> */
.L_x_9241:
[----:B------:R-:W2:Y:S02]  /*bbd0*/  LDG.E.U16 R0, desc[UR36][R2.64] ;  /* 0x0000002402007981 */ /* 0x000ea4000c1e1500 */
[----:B--2---:R-:W-:-:S05]  /*bbe0*/  IMAD.U32 R0, R0, 0x10000, RZ ;  /* 0x0001000000007824 */ /* 0x004fca00078e00ff */
[----:B------:R-:W-:Y:S01]  /*bbf0*/  FSETP.NEU.FTZ.AND P0, PT, R0, RZ, PT ;  /* 0x000000ff0000720b */ /* 0x000fe20003f1d000 */
[----:B------:R-:W-:-:S12]  /*bc00*/  BRA `(.L_x_9231) ;  /* 0x0000000400b07947 */ /* 0x000fd80003800000 */
.L_x_9238:
        /* <DEDUP_REMOVED lines=11> */
.L_x_9245:
        /* <DEDUP_REMOVED lines=21> */
.L_x_9249:
[----:B------:R-:W-:Y:S05]  /*be10*/  BSYNC B1 ;  /* 0x0000000000017941 */ /* 0x000fea0003800000 */
.L_x_9248:
[----:B------:R-:W-:Y:S01]  /*be20*/  LEA R3, R0, 0x3b800000, 0x17 ;  /* 0x3b80000000037811 */ /* 0x000fe200078eb8ff */
[----:B------:R-:W-:-:S05]  /*be30*/  IMAD.SHL.U32 R0, R2, 0x100000, RZ ;  /* 0x0010000002007824 */ /* 0x000fca00078e00ff */
[----:B------:R-:W-:-:S07]  /*be40*/  LOP3.LUT R0, R3, R0, R4, 0xfe, !PT ;  /* 0x0000000003007212 */ /* 0x000fce00078efe04 */
.L_x_9247:
[----:B------:R-:W-:Y:S05]  /*be50*/  BSYNC B0 ;  /* 0x0000000000007941 */ /* 0x000fea0003800000 */
.L_x_9246:
[----:B------:R-:W-:Y:S01]  /*be60*/  FSETP.NEU.FTZ.AND P0, PT, R0, RZ, PT ;  /* 0x000000ff0000720b */ /* 0x000fe20003f1d000 */
[----:B------:R-:W-:-:S12]  /*be70*/  BRA `(.L_x_9231) ;  /* 0x0000000400147947 */ /* 0x000fd80003800000 */
.L_x_9244:
        /* <DEDUP_REMOVED lines=21> */
.L_x_9253:
[----:B------:R-:W-:Y:S05]  /*bfd0*/  BSYNC B1 ;  /* 0x0000000000017941 */ /* 0x000fea0003800000 */
.L_x_9252:
[----:B------:R-:W-:Y:S01]  /*bfe0*/  LEA R3, R0, 0x37800000, 0x17 ;  /* 0x3780000000037811 */ /* 0x000fe200078eb8ff */
[----:B------:R-:W-:-:S05]  /*bff0*/  IMAD.SHL.U32 R0, R2, 0x200000, RZ ;  /* 0x0020000002007824 */ /* 0x000fca00078e00ff */
[----:B------:R-:W-:-:S07]  /*c000*/  LOP3.LUT R0, R3, R0, R4, 0xfe, !PT ;  /* 0x0000000003007212 */ /* 0x000fce00078efe04 */
.L_x_9251:
[----:B------:R-:W-:Y:S05]  /*c010*/  BSYNC B0 ;  /* 0x0000000000007941 */ /* 0x000fea0003800000 */
.L_x_9250:
[----:B------:R-:W-:Y:S01]  /*c020*/  FSETP.NEU.FTZ.AND P0, PT, R0, RZ, PT ;  /* 0x000000ff0000720b */ /* 0x000fe20003f1d000 */
[----:B------:R-:W-:-:S12]  /*c030*/  BRA `(.L_x_9231) ;  /* 0x0000000000a47947 */ /* 0x000fd80003800000 */
.L_x_9243:
        /* <DEDUP_REMOVED lines=14> */
.L_x_9257:
[----:B------:R-:W-:Y:S05]  /*c120*/  BSYNC B0 ;  /* 0x0000000000007941 */ /* 0x000fea0003800000 */
.L_x_9256:
[----:B------:R-:W-:Y:S01]  /*c130*/  FSETP.NEU.FTZ.AND P0, PT, R0, RZ, PT ;  /* 0x000000ff0000720b */ /* 0x000fe20003f1d000 */
[----:B------:R-:W-:-:S12]  /*c140*/  BRA `(.L_x_9231) ;  /* 0x0000000000607947 */ /* 0x000fd80003800000 */
.L_x_9230:
        /* <DEDUP_REMOVED lines=16> */
.L_x_9258:
[----:B------:R-:W-:Y:S01]  /*c250*/  PLOP3.LUT P0, PT, PT, PT, PT, 0x8, 0x0 ;  /* 0x000000000000781c */ /* 0x000fe20003f0e170 */
[----:B------:R-:W-:-:S12]  /*c260*/  BRA `(.L_x_9231) ;  /* 0x0000000000187947 */ /* 0x000fd80003800000 */
.L_x_9255:
[----:B------:R-:W2:Y:S02]  /*c270*/  LDG.E.64 R2, desc[UR36][R2.64] ;  /* 0x0000002402027981 */ /* 0x000ea4000c1e1b00 */
[----:B--2---:R-:W-:-:S04]  /*c280*/  ISETP.NE.U32.AND P0, PT, R2, RZ, PT ;  /* 0x000000ff0200720c */ /* 0x004fc80003f05070 */
[----:B------:R-:W-:Y:S01]  /*c290*/  ISETP.NE.AND.EX P0, PT, R3, RZ, PT, P0 ;  /* 0x000000ff0300720c */ /* 0x000fe20003f05300 */
[----:B------:R-:W-:-:S12]  /*c2a0*/  BRA `(.L_x_9231) ;  /* 0x0000000000087947 */ /* 0x000fd80003800000 */
.L_x_9254:
[----:B------:R-:W2:Y:S02]  /*c2b0*/  LDG.E R2, desc[UR36][R2.64] ;  /* 0x0000002402027981 */ /* 0x000ea4000c1e1900 */
[----:B--2---:R-:W-:-:S13]  /*c2c0*/  ISETP.NE.AND P0, PT, R2, RZ, PT ;  /* 0x000000ff0200720c */ /* 0x004fda0003f05270 */
.L_x_9231:
        /* <DEDUP_REMOVED lines=23> */
.L_x_9262:
[----:B------:R-:W-:-:S06]  /*c440*/  HADD2.F32 R3, -RZ, R3.H0_H0 ;  /* 0x20000003ff037230 */ /* 0x000fcc0000004100 */
[----:B------:R-:W0:Y:S02]  /*c450*/  F2I.S64.TRUNC R2, R3 ;  /* 0x0000000300027311 */ /* 0x000e24000020d900 */
[----:B0-----:R0:W-:Y:S01]  /*c460*/  STG.E.U8 desc[UR36][R16.64], R2 ;  /* 0x0000000210007986 */ /* 0x0011e2000c101124 */
[----:B------:R-:W-:Y:S05]  /*c470*/  BRA `(.L_x_9264) ;  /* 0x0000000c00847947 */ /* 0x000fea0003800000 */
.L_x_9261:
        /* <DEDUP_REMOVED lines=10> */
.L_x_9266:
[----:B------:R-:W-:-:S06]  /*c520*/  HADD2.F32 R3, -RZ, R3.H0_H0 ;  /* 0x20000003ff037230 */ /* 0x000fcc0000004100 */
[----:B------:R-:W0:Y:S02]  /*c530*/  F2I.FTZ.TRUNC.NTZ R3, R3 ;  /* 0x0000000300037305 */ /* 0x000e24000021f100 */
[----:B0-----:R0:W-:Y:S01]  /*c540*/  STG.E desc[UR36][R16.64], R3 ;  /* 0x0000000310007986 */ /* 0x0011e2000c101924 */
[----:B------:R-:W-:Y:S05]  /*c550*/  BRA `(.L_x_9264) ;  /* 0x0000000c004c7947 */ /* 0x000fea0003800000 */
.L_x_9265:
[----:B------:R-:W-:-:S06]  /*c560*/  HADD2.F32 R3, -RZ, R3.H0_H0 ;  /* 0x20000003ff037230 */ /* 0x000fcc0000004100 */
[----:B------:R-:W0:Y:S02]  /*c570*/  F2I.FTZ.TRUNC.NTZ R3, R3 ;  /* 0x0000000300037305 */ /* 0x000e24000021f100 */
[----:B0-----:R0:W-:Y:S01]  /*c580*/  STG.E.U16 desc[UR36][R16.64], R3 ;  /* 0x0000000310007986 */ /* 0x0011e2000c101524 */
[----:B------:R-:W-:Y:S05]  /*c590*/  BRA `(.L_x_9264) ;  /* 0x0000000c003c7947 */ /* 0x000fea0003800000 */
.L_x_9260:
        /* <DEDUP_REMOVED lines=9> */
.L_x_9268:
[----:B------:R0:W-:Y:S01]  /*c630*/  STG.E.U16 desc[UR36][R16.64], R3 ;  /* 0x0000000310007986 */ /* 0x0001e2000c101524 */
[----:B------:R-:W-:Y:S05]  /*c640*/  BRA `(.L_x_9264) ;  /* 0x0000000c00107947 */ /* 0x000fea0003800000 */
.L_x_9267:
        /* <DEDUP_REMOVED lines=10> */
.L_x_9270:
[----:B------:R-:W-:-:S05]  /*c6f0*/  HADD2.F32 R0, -RZ, R3.H0_H0 ;  /* 0x20000003ff007230 */ /* 0x000fca0000004100 */
[----:B------:R-:W-:-:S04]  /*c700*/  F2FP.F16.F32.PACK_AB R0, RZ, R0 ;  /* 0x00000000ff00723e */ /* 0x000fc800000000ff */
[----:B------:R-:W-:-:S05]  /*c710*/  PRMT R0, R0, 0x5410, RZ ;  /* 0x0000541000007816 */ /* 0x000fca00000000ff */
[----:B------:R0:W-:Y:S01]  /*c720*/  STG.E desc[UR36][R16.64], R0 ;  /* 0x0000000010007986 */ /* 0x0001e2000c101924 */
[----:B------:R-:W-:Y:S05]  /*c730*/  BRA `(.L_x_9264) ;  /* 0x0000000800d47947 */ /* 0x000fea0003800000 */
.L_x_9269:
[----:B------:R-:W-:-:S05]  /*c740*/  HADD2.F32 R2, -RZ, R3.H0_H0 ;  /* 0x20000003ff027230 */ /* 0x000fca0000004100 */
[----:B------:R-:W-:-:S06]  /*c750*/  FMUL.FTZ R2, R2, 1 ;  /* 0x3f80000002027820 */ /* 0x000fcc0000410000 */
[----:B------:R-:W0:Y:S02]  /*c760*/  F2F.F64.F32 R2, R2 ;  /* 0x0000000200027310 */ /* 0x000e240000201800 */
[----:B0-----:R0:W-:Y:S01]  /*c770*/  STG.E.64 desc[UR36][R16.64], R2 ;  /* 0x0000000210007986 */ /* 0x0011e2000c101b24 */
[----:B------:R-:W-:Y:S05]  /*c780*/  BRA `(.L_x_9264) ;  /* 0x0000000800c07947 */ /* 0x000fea0003800000 */
.L_x_9259:
        /* <DEDUP_REMOVED lines=13> */
.L_x_9273:
[----:B------:R-:W-:Y:S01]  /*c860*/  HADD2.F32 R3, -RZ, R3.H0_H0 ;  /* 0x20000003ff037230 */ /* 0x000fe20000004100 */
[----:B------:R-:W-:-:S04]  /*c870*/  CS2R R6, SRZ ;  /* 0x0000000000067805 */ /* 0x000fc8000001ff00 */
[----:B------:R-:W-:-:S04]  /*c880*/  FMUL.FTZ R3, R3, 1 ;  /* 0x3f80000003037820 */ /* 0x000fc80000410000 */
[----:B------:R-:W0:Y:S02]  /*c890*/  F2F.F64.F32 R4, R3 ;  /* 0x0000000300047310 */ /* 0x000e240000201800 */
[----:B0-----:R0:W-:Y:S01]  /*c8a0*/  STG.E.128 desc[UR36][R16.64], R4 ;  /* 0x0000000410007986 */ /* 0x0011e2000c101d24 */
[----:B------:R-:W-:Y:S05]  /*c8b0*/  BRA `(.L_x_9264) ;  /* 0x0000000800747947 */ /* 0x000fea0003800000 */
.L_x_9272:
        /* <DEDUP_REMOVED lines=21> */
.L_x_9277:
[----:B------:R-:W-:Y:S05]  /*ca10*/  BSYNC B0 ;  /* 0x0000000000007941 */ /* 0x000fea0003800000 */
.L_x_9276:
[----:B------:R-:W-:-:S05]  /*ca20*/  LOP3.LUT R3, R0, R3, RZ, 0xfc, !PT ;  /* 0x0000000300037212 */ /* 0x000fca00078efcff */
[----:B------:R0:W-:Y:S01]  /*ca30*/  STG.E.U8 desc[UR36][R16.64], R3 ;  /* 0x0000000310007986 */ /* 0x0001e2000c101124 */
[----:B------:R-:W-:Y:S05]  /*ca40*/  BRA `(.L_x_9264) ;  /* 0x0000000800107947 */ /* 0x000fea0003800000 */
.L_x_9275:
        /* <DEDUP_REMOVED lines=13> */
.L_x_9279:
[----:B------:R-:W-:Y:S01]  /*cb20*/  IMAD.MOV.U32 R0, RZ, RZ, 0x7f ;  /* 0x0000007fff007424 */ /* 0x000fe200078e00ff */
[----:B------:R-:W-:-:S04]  /*cb30*/  ISETP.GT.U32.AND P0, PT, R2, 0x7f800000, PT ;  /* 0x7f8000000200780c */ /* 0x000fc80003f04070 */
[----:B------:R-:W-:-:S09]  /*cb40*/  SEL R0, R0, 0x7c, P0 ;  /* 0x0000007c00007807 */ /* 0x000fd20000000000 */
.L_x_9280:
[----:B------:R-:W-:Y:S05]  /*cb50*/  BSYNC B0 ;  /* 0x0000000000007941 */ /* 0x000fea0003800000 */
.L_x_9278:
[----:B------:R-:W-:-:S04]  /*cb60*/  LOP3.LUT R2, R3, 0x80000000, RZ, 0xc0, !PT ;  /* 0x8000000003027812 */ /* 0x000fc800078ec0ff */
[----:B------:R-:W-:-:S04]  /*cb70*/  SHF.R.U32.HI R3, RZ, 0x18, R2 ;  /* 0x00000018ff037819 */ /* 0x000fc80000011602 */
[----:B------:R-:W-:-:S05]  /*cb80*/  LOP3.LUT R3, R0, R3, RZ, 0xfc, !PT ;  /* 0x0000000300037212 */ /* 0x000fca00078efcff */
[----:B------:R0:W-:Y:S01]  /*cb90*/  STG.E.U8 desc[UR36][R16.64], R3 ;  /* 0x0000000310007986 */ /* 0x0001e2000c101124 */
[----:B------:R-:W-:Y:S05]  /*cba0*/  BRA `(.L_x_9264) ;  /* 0x0000000400b87947 */ /* 0x000fea0003800000 */
.L_x_9274:
[----:B------:R-:W-:-:S05]  /*cbb0*/  HADD2.F32 R0, -RZ, R3.H0_H0 ;  /* 0x20000003ff007230 */ /* 0x000fca0000004100 */
[----:B------:R-:W-:-:S05]  /*cbc0*/  F2FP.BF16.F32.PACK_AB R0, RZ, R0 ;  /* 0x00000000ff00723e */ /* 0x000fca00000010ff */
[----:B------:R0:W-:Y:S01]  /*cbd0*/  STG.E.U16 desc[UR36][R16.64], R0 ;  /* 0x0000000010007986 */ /* 0x0001e2000c101524 */
[----:B------:R-:W-:Y:S05]  /*cbe0*/  BRA `(.L_x_9264) ;  /* 0x0000000400a87947 */ /* 0x000fea0003800000 */
.L_x_9271:
        /* <DEDUP_REMOVED lines=12> */
.L_x_9283:
        /* <DEDUP_REMOVED lines=17> */
.L_x_9286:
[----:B------:R-:W-:-:S04]  /*cdc0*/  LOP3.LUT R2, R3, 0x80000000, RZ, 0xc0, !PT ;  /* 0x8000000003027812 */ /* 0x000fc800078ec0ff */
[----:B------:R-:W-:-:S04]  /*cdd0*/  SHF.R.U32.HI R3, RZ, 0x18, R2 ;  /* 0x00000018ff037819 */ /* 0x000fc80000011602 */
[----:B------:R-:W-:-:S04]  /*cde0*/  LOP3.LUT R0, R0, R3, RZ, 0xfc, !PT ;  /* 0x0000000300007212 */ /* 0x000fc800078efcff */
[----:B------:R-:W-:-:S07]  /*cdf0*/  PRMT R8, R0, 0x7610, R8 ;  /* 0x0000761000087816 */ /* 0x000fce0000000008 */
.L_x_9285:
[----:B------:R-:W-:Y:S05]  /*ce00*/  BSYNC B0 ;  /* 0x0000000000007941 */ /* 0x000fea0003800000 */
.L_x_9284:
[----:B------:R3:W-:Y:S01]  /*ce10*/  STG.E.U8 desc[UR36][R16.64], R8 ;  /* 0x0000000810007986 */ /* 0x0007e2000c101124 */
[----:B------:R-:W-:Y:S05]  /*ce20*/  BRA `(.L_x_9264) ;  /* 0x0000000400187947 */ /* 0x000fea0003800000 */
.L_x_9282:
        /* <DEDUP_REMOVED lines=17> */
.L_x_9289:
[----:B------:R-:W-:-:S04]  /*cf40*/  LOP3.LUT R2, R3, 0x80000000, RZ, 0xc0, !PT ;  /* 0x8000000003027812 */ /* 0x000fc800078ec0ff */
[----:B------:R-:W-:-:S04]  /*cf50*/  SHF.R.U32.HI R3, RZ, 0x18, R2 ;  /* 0x00000018ff037819 */ /* 0x000fc80000011602 */
[----:B------:R-:W-:-:S04]  /*cf60*/  LOP3.LUT R0, R0, R3, RZ, 0xfc, !PT ;  /* 0x0000000300007212 */ /* 0x000fc800078efcff */
[----:B------:R-:W-:-:S07]  /*cf70*/  PRMT R8, R0, 0x7610, R8 ;  /* 0x0000761000087816 */ /* 0x000fce0000000008 */
.L_x_9288:
[----:B------:R-:W-:Y:S05]  /*cf80*/  BSYNC B0 ;  /* 0x0000000000007941 */ /* 0x000fea0003800000 */
.L_x_9287:
[----:B------:R0:W-:Y:S01]  /*cf90*/  STG.E.U8 desc[UR36][R16.64], R8 ;  /* 0x0000000810007986 */ /* 0x0001e2000c101124 */
[----:B------:R-:W-:Y:S05]  /*cfa0*/  BRA `(.L_x_9264) ;  /* 0x0000000000b87947 */ /* 0x000fea0003800000 */
.L_x_9281:
        /* <DEDUP_REMOVED lines=22> */
.L_x_9263:
        /* <DEDUP_REMOVED lines=16> */
.L_x_9292:
[----:B------:R-:W-:Y:S05]  /*d210*/  BRA `(.L_x_9264) ;  /* 0x00000000001c7947 */ /* 0x000fea0003800000 */
.L_x_9291:
[----:B------:R-:W-:-:S06]  /*d220*/  HADD2.F32 R3, -RZ, R3.H0_H0 ;  /* 0x20000003ff037230 */ /* 0x000fcc0000004100 */
[----:B------:R-:W0:Y:S02]  /*d230*/  F2I.U64.TRUNC R2, R3 ;  /* 0x0000000300027311 */ /* 0x000e24000020d800 */
[----:B0-----:R1:W-:Y:S01]  /*d240*/  STG.E.64 desc[UR36][R16.64], R2 ;  /* 0x0000000210007986 */ /* 0x0013e2000c101b24 */
[----:B------:R-:W-:Y:S05]  /*d250*/  BRA `(.L_x_9264) ;  /* 0x00000000000c7947 */ /* 0x000fea0003800000 */
.L_x_9290:
[----:B------:R-:W-:-:S06]  /*d260*/  HADD2.F32 R3, -RZ, R3.H0_H0 ;  /* 0x20000003ff037230 */ /* 0x000fcc0000004100 */
[----:B------:R-:W0:Y:S02]  /*d270*/  F2I.FTZ.U32.TRUNC.NTZ R3, R3 ;  /* 0x0000000300037305 */ /* 0x000e24000021f000 */
[----:B0-----:R0:W-:Y:S02]  /*d280*/  STG.E desc[UR36][R16.64], R3 ;  /* 0x0000000310007986 */ /* 0x0011e4000c101924 */
.L_x_9264:
[----:B------:R-:W-:-:S07]  /*d290*/  VIADD R19, R19, 0x80 ;  /* 0x0000008013137836 */ /* 0x000fce0000000000 */
.L_x_9191:
[----:B------:R-:W-:Y:S05]  /*d2a0*/  BSYNC B6 ;  /* 0x0000000000067941 */ /* 0x000fea0003800000 */
.L_x_9190:
        /* <DEDUP_REMOVED lines=357> */
.L_x_9293:
        /* <DEDUP_REMOVED lines=23> */
.L_x_9297:
[----:B------:R-:W2:Y:S02]  /*ea70*/  LDG.E.U8 R2, desc[UR36][R2.64] ;  /* 0x0000002402027981 */ /* 0x000ea4000c1e1100 */
[----:B--2---:R-:W-:-:S04]  /*ea80*/  I2FP.F32.U32 R0, R2 ;  /* 0x0000000200007245 */ /* 0x004fc80000201000 */
[----:B------:R-:W-:-:S04]  /*ea90*/  F2FP.F16.F32.PACK_AB R0, RZ, R0 ;  /* 0x00000000ff00723e */ /* 0x000fc800000000ff */
[----:B------:R-:W-:Y:S01]  /*eaa0*/  PRMT R19, R0, 0x7610, R19 ;  /* 0x0000761000137816 */ /* 0x000fe20000000013 */
[----:B------:R-:W-:Y:S06]  /*eab0*/  BRA `(.L_x_9299) ;  /* 0x0000000c00bc7947 */ /* 0x000fec0003800000 */
.L_x_9296:
        /* <DEDUP_REMOVED lines=11> */
.L_x_9301:
[----:B------:R-:W2:Y:S02]  /*eb70*/  LDG.E R2, desc[UR36][R2.64] ;  /* 0x0000002402027981 */ /* 0x000ea4000c1e1900 */
[----:B--2---:R-:W-:-:S04]  /*eb80*/  I2FP.F32.S32 R0, R2 ;  /* 0x0000000200007245 */ /* 0x004fc80000201400 */
[----:B------:R-:W-:-:S04]  /*eb90*/  F2FP.F16.F32.PACK_AB R0, RZ, R0 ;  /* 0x00000000ff00723e */ /* 0x000fc800000000ff */
[----:B------:R-:W-:Y:S01]  /*eba0*/  PRMT R19, R0, 0x7610, R19 ;  /* 0x0000761000137816 */ /* 0x000fe20000000013 */
[----:B------:R-:W-:Y:S06]  /*ebb0*/  BRA `(.L_x_9299) ;  /* 0x0000000c007c7947 */ /* 0x000fec0003800000 */
.L_x_9300:
[----:B------:R-:W2:Y:S02]  /*ebc0*/  LDG.E.U16 R2, desc[UR36][R2.64] ;  /* 0x0000002402027981 */ /* 0x000ea4000c1e1500 */
[----:B--2---:R-:W0:Y:S02]  /*ebd0*/  I2F.S16 R0, R2 ;  /* 0x0000000200007306 */ /* 0x004e240000101400 */
[----:B0-----:R-:W-:-:S04]  /*ebe0*/  F2FP.F16.F32.PACK_AB R0, RZ, R0 ;  /* 0x00000000ff00723e */ /* 0x001fc800000000ff */
[----:B------:R-:W-:Y:S01]  /*ebf0*/  PRMT R19, R0, 0x7610, R19 ;  /* 0x0000761000137816 */ /* 0x000fe20000000013 */
[----:B------:R-:W-:Y:S06]  /*ec00*/  BRA `(.L_x_9299) ;  /* 0x0000000c00687947 */ /* 0x000fec0003800000 */
.L_x_9295:
        /* <DEDUP_REMOVED lines=9> */
.L_x_9303:
[----:B------:R1:W5:Y:S01]  /*eca0*/  LDG.E.U16 R19, desc[UR36][R2.64] ;  /* 0x0000002402137981 */ /* 0x000362000c1e1500 */
[----:B------:R-:W-:Y:S05]  /*ecb0*/  BRA `(.L_x_9299) ;  /* 0x0000000c003c7947 */ /* 0x000fea0003800000 */
.L_x_9302:
        /* <DEDUP_REMOVED lines=9> */
.L_x_9305:
[----:B------:R0:W5:Y:S01]  /*ed50*/  LDG.E.U16 R19, desc[UR36][R2.64] ;  /* 0x0000002402137981 */ /* 0x000162000c1e1500 */
[----:B------:R-:W-:Y:S05]  /*ed60*/  BRA `(.L_x_9299) ;  /* 0x0000000c00107947 */ /* 0x000fea0003800000 */
.L_x_9304:
        /* <DEDUP_REMOVED lines=9> */
.L_x_9294:
        /* <DEDUP_REMOVED lines=14> */
.L_x_9308:
        /* <DEDUP_REMOVED lines=9> */
.L_x_9307:
        /* <DEDUP_REMOVED lines=28> */
.L_x_9310:
        /* <DEDUP_REMOVED lines=15> */
.L_x_9309:
[----:B------:R-:W2:Y:S02]  /*f220*/  LDG.E.U16 R0, desc[UR36][R2.64] ;  /* 0x0000002402007981 */ /* 0x000ea4000c1e1500 */
[----:B--2---:R-:W-:-:S05]  /*f230*/  IMAD.U32 R0, R0, 0x10000, RZ ;  /* 0x0001000000007824 */ /* 0x004fca00078e00ff */
[----:B------:R-:W-:-:S04]  /*f240*/  F2FP.F16.F32.PACK_AB R0, RZ, R0 ;  /* 0x00000000ff00723e */ /* 0x000fc800000000ff */
[----:B------:R-:W-:Y:S01]  /*f250*/  PRMT R19, R0, 0x7610, R19 ;  /* 0x0000761000137816 */ /* 0x000fe20000000013 */
[----:B------:R-:W-:Y:S06]  /*f260*/  BRA `(.L_x_9299) ;  /* 0x0000000400d07947 */ /* 0x000fec0003800000 */
.L_x_9306:
        /* <DEDUP_REMOVED lines=13> */
.L_x_9313:
        /* <DEDUP_REMOVED lines=21> */
.L_x_9317:
[----:B------:R-:W-:Y:S05]  /*f490*/  BSYNC B1 ;  /* 0x0000000000017941 */ /* 0x000fea0003800000 */
.L_x_9316:
[----:B------:R-:W-:Y:S01]  /*f4a0*/  LEA R3, R0, 0x3b800000, 0x17 ;  /* 0x3b80000000037811 */ /* 0x000fe200078eb8ff */
[----:B------:R-:W-:-:S05]  /*f4b0*/  IMAD.SHL.U32 R0, R2, 0x100000, RZ ;  /* 0x0010000002007824 */ /* 0x000fca00078e00ff */
[----:B------:R-:W-:-:S07]  /*f4c0*/  LOP3.LUT R0, R3, R0, R4, 0xfe, !PT ;  /* 0x0000000003007212 */ /* 0x000fce00078efe04 */
.L_x_9315:
[----:B------:R-:W-:Y:S05]  /*f4d0*/  BSYNC B0 ;  /* 0x0000000000007941 */ /* 0x000fea0003800000 */
.L_x_9314:
[----:B------:R-:W-:-:S04]  /*f4e0*/  F2FP.F16.F32.PACK_AB R0, RZ, R0 ;  /* 0x00000000ff00723e */ /* 0x000fc800000000ff */
[----:B------:R-:W-:Y:S01]  /*f4f0*/  PRMT R19, R0, 0x7610, R19 ;  /* 0x0000761000137816 */ /* 0x000fe20000000013 */
[----:B------:R-:W-:Y:S06]  /*f500*/  BRA `(.L_x_9299) ;  /* 0x0000000400287947 */ /* 0x000fec0003800000 */
.L_x_9312:
        /* <DEDUP_REMOVED lines=21> */
.L_x_9321:
[----:B------:R-:W-:Y:S05]  /*f660*/  BSYNC B1 ;  /* 0x0000000000017941 */ /* 0x000fea0003800000 */
.L_x_9320:
[----:B------:R-:W-:Y:S01]  /*f670*/  LEA R3, R0, 0x37800000, 0x17 ;  /* 0x3780000000037811 */ /* 0x000fe200078eb8ff */
[----:B------:R-:W-:-:S05]  /*f680*/  IMAD.SHL.U32 R0, R2, 0x200000, RZ ;  /* 0x0020000002007824 */ /* 0x000fca00078e00ff */
[----:B------:R-:W-:-:S07]  /*f690*/  LOP3.LUT R0, R3, R0, R4, 0xfe, !PT ;  /* 0x0000000003007212 */ /* 0x000fce00078efe04 */
.L_x_9319:
[----:B------:R-:W-:Y:S05]  /*f6a0*/  BSYNC B0 ;  /* 0x0000000000007941 */ /* 0x000fea0003800000 */
.L_x_9318:
[----:B------:R-:W-:-:S04]  /*f6b0*/  F2FP.F16.F32.PACK_AB R0, RZ, R0 ;  /* 0x00000000ff00723e */ /* 0x000fc800000000ff */
[----:B------:R-:W-:Y:S01]  /*f6c0*/  PRMT R19, R0, 0x7610, R19 ;  /* 0x0000761000137816 */ /* 0x000fe20000000013 */
[----:B------:R-:W-:Y:S06]  /*f6d0*/  BRA `(.L_x_9299) ;  /* 0x0000000000b47947 */ /* 0x000fec0003800000 */
.L_x_9311:
        /* <DEDUP_REMOVED lines=14> */
.L_x_9325:
[----:B------:R-:W-:Y:S05]  /*f7c0*/  BSYNC B0 ;  /* 0x0000000000007941 */ /* 0x000fea0003800000 */
.L_x_9324:
[----:B------:R-:W-:-:S04]  /*f7d0*/  F2FP.F16.F32.PACK_AB R0, RZ, R0 ;  /* 0x00000000ff00723e */ /* 0x000fc800000000ff */
[----:B------:R-:W-:Y:S01]  /*f7e0*/  PRMT R19, R0, 0x7610, R19 ;  /* 0x0000761000137816 */ /* 0x000fe20000000013 */
[----:B------:R-:W-:Y:S06]  /*f7f0*/  BRA `(.L_x_9299) ;  /* 0x00000000006c7947 */ /* 0x000fec0003800000 */
.L_x_9298:
        /* <DEDUP_REMOVED lines=16> */
.L_x_9326:
[----:B------:R-:W-:Y:S01]  /*f900*/  PRMT R19, RZ, 0x7610, R19 ;  /* 0x00007610ff137816 */ /* 0x000fe20000000013 */
[----:B------:R-:W-:Y:S06]  /*f910*/  BRA `(.L_x_9299) ;  /* 0x0000000000247947 */ /* 0x000fec0003800000 */
.L_x_9323:
[----:B------:R-:W2:Y:S02]  /*f920*/  LDG.E.64 R2, desc[UR36][R2.64] ;  /* 0x0000002402027981 */ /* 0x000ea4000c1e1b00 */
[----:B--2---:R-:W0:Y:S02]  /*f930*/  I2F.U64 R0, R2 ;  /* 0x0000000200007312 */ /* 0x004e240000301000 */
[----:B0-----:R-:W-:-:S04]  /*f940*/  F2FP.F16.F32.PACK_AB R0, RZ, R0 ;  /* 0x00000000ff00723e */ /* 0x001fc800000000ff */
[----:B------:R-:W-:Y:S01]  /*f950*/  PRMT R19, R0, 0x7610, R19 ;  /* 0x0000761000137816 */ /* 0x000fe20000000013 */
[----:B------:R-:W-:Y:S06]  /*f960*/  BRA `(.L_x_9299) ;  /* 0x0000000000107947 */ /* 0x000fec0003800000 */
.L_x_9322:
[----:B------:R-:W2:Y:S02]  /*f970*/  LDG.E R2, desc[UR36][R2.64] ;  /* 0x0000002402027981 */ /* 0x000ea4000c1e1900 */
[----:B--2---:R-:W-:-:S04]  /*f980*/  I2FP.F32.U32 R0, R2 ;  /* 0x0000000200007245 */ /* 0x004fc80000201000 */
[----:B------:R-:W-:-:S04]  /*f990*/  F2FP.F16.F32.PACK_AB R0, RZ, R0 ;  /* 0x00000000ff00723e */ /* 0x000fc800000000ff */
[----:B------:R-:W-:-:S07]  /*f9a0*/  PRMT R19, R0, 0x7610, R19 ;  /* 0x0000761000137816 */ /* 0x000fce0000000013 */
.L_x_9299:
        /* <DEDUP_REMOVED lines=18> */
.L_x_9330:
[----:B------:R-:W2:Y:S02]  /*fad0*/  LDG.E.U8 R2, desc[UR36][R2.64] ;  /* 0x0000002402027981 */ /* 0x000ea4000c1e1100 */
[----:B--2---:R-:W-:Y:S01]  /*fae0*/  ISETP.NE.AND P0, PT, R2, RZ, PT ;  /* 0x000000ff0200720c */ /* 0x004fe20003f05270 */
[----:B------:R-:W-:-:S12]  /*faf0*/  BRA `(.L_x_9332) ;  /* 0x0000000c00747947 */ /* 0x000fd80003800000 */
.L_x_9329:
        /* <DEDUP_REMOVED lines=10> */
.L_x_9334:
[----:B------:R-:W2:Y:S02]  /*fba0*/  LDG.E R2, desc[UR36][R2.64] ;  /* 0x0000002402027981 */ /* 0x000ea4000c1e1900 */
[----:B--2---:R-:W-:Y:S01]  /*fbb0*/  ISETP.NE.AND P0, PT, R2, RZ, PT ;  /* 0x000000ff0200720c */ /* 0x004fe20003f05270 */
[----:B------:R-:W-:-:S12]  /*fbc0*/  BRA `(.L_x_9332) ;  /* 0x0000000c00407947 */ /* 0x000fd80003800000 */
.L_x_9333:
[----:B------:R-:W2:Y:S02]  /*fbd0*/  LDG.E.U16 R2, desc[UR36][R2.64] ;  /* 0x0000002402027981 */ /* 0x000ea4000c1e1500 */
[----:B--2---:R-:W-:Y:S01]  /*fbe0*/  ISETP.NE.AND P0, PT, R2, RZ, PT ;  /* 0x000000ff0200720c */ /* 0x004fe20003f05270 */
[----:B------:R-:W-:-:S12]  /*fbf0*/  BRA `(.L_x_9332) ;  /* 0x0000000c00347947 */ /* 0x000fd80003800000 */
.L_x_9328:
        /* <DEDUP_REMOVED lines=9> */
.L_x_9336:
[----:B------:R-:W2:Y:S02]  /*fc90*/  LDG.E.U16 R0, desc[UR36][R2.64] ;  /* 0x0000002402007981 */ /* 0x000ea4000c1e1500 */
[----:B--2---:R-:W-:-:S05]  /*fca0*/  HADD2.F32 R0, -RZ, R0.H0_H0 ;  /* 0x20000000ff007230 */ /* 0x004fca0000004100 */
[----:B------:R-:W-:Y:S01]  /*fcb0*/  FSETP.NEU.FTZ.AND P0, PT, R0, RZ, PT ;  /* 0x000000ff0000720b */ /* 0x000fe20003f1d000 */
[----:B------:R-:W-:-:S12]  /*fcc0*/  BRA `(.L_x_9332) ;  /* 0x0000000c00007947 */ /* 0x000fd80003800000 */
.L_x_9335:
        /* <DEDUP_REMOVED lines=11> */
.L_x_9338:
        /* <DEDUP_REMOVED lines=10> */
.L_x_9337:
[----:B------:R-:W2:Y:S02]  /*fe20*/  LDG.E.64 R2, desc[UR36][R2.64] ;  /* 0x0000002402027981 */ /* 0x000ea4000c1e1b00 */
[----:B--2---:R-:W-:Y:S01]  /*fe30*/  DSETP.NEU.AND P0, PT, R2, RZ, PT ;  /* 0x000000ff0200722a */ /* 0x004fe20003f0d000 */
[----:B------:R-:W-:-:S13]  /*fe40*/  BRA `(.L_x_9332) ;  /* 0x0000000800a07947 */ /* 0x000fda0003800000 */
.L_x_9327:
        /* <DEDUP_REMOVED lines=11> */
.L_x_9341:
[----:B------:R-:W2:Y:S02]  /*ff00*/  LDG.E.128 R4, desc[UR36][R2.64] ;  /* 0x0000002402047981 */ /* 0x000ea4000c1e1d00 */
[----:B--2---:R-:W-:-:S06]  /*ff10*/  DSETP.NEU.AND P0, PT, R6, RZ, PT ;  /* 0x000000ff0600722a */ /* 0x004fcc0003f0d000 */
[----:B------:R-:W-:Y:S01]  /*ff20*/  DSETP.NEU.OR P0, PT, R4, RZ, P0 ;  /* 0x000000ff0400722a */ /* 0x000fe2000070d400 */
[----:B------:R-:W-:-:S13]  /*ff30*/  BRA `(.L_x_9332) ;  /* 0x0000000800647947 */ /* 0x000fda0003800000 */
.L_x_9340:
        /* <DEDUP_REMOVED lines=27> */
.L_x_9343:
        /* <DEDUP_REMOVED lines=14> */
.L_x_9342:
[----:B------:R-:W2:Y:S02]  /*101d0*/  LDG.E.U16 R0, desc[UR36][R2.64] ;  /* 0x0000002402007981 */ /* 0x000ea4000c1e1500 */
[----:B--2---:R-:W-:-:S05]  /*101e0*/  IMAD.U32 R0, R0, 0x10000, RZ ;  /* 0x0001000000007824 */ /* 0x004fca00078e00ff */
[----:B------:R-:W-:Y:S01]  /*101f0*/  FSETP.NEU.FTZ.AND P0, PT, R0, RZ, PT ;  /* 0x000000ff0000720b */ /* 0x000fe20003f1d000 */
[----:B------:R-:W-:-:S12]  /*10200*/  BRA `(.L_x_9332) ;  /* 0x0000000400b07947 */ /* 0x000fd80003800000 */
.L_x_9339:
        /* <DEDUP_REMOVED lines=11> */
.L_x_9346:
        /* <DEDUP_REMOVED lines=21> */
.L_x_9350:
[----:B------:R-:W-:Y:S05]  /*10410*/  BSYNC B1 ;  /* 0x0000000000017941 */ /* 0x000fea0003800000 */
.L_x_9349:
[----:B------:R-:W-:Y:S01]  /*10420*/  LEA R3, R0, 0x3b800000, 0x17 ;  /* 0x3b80000000037811 */ /* 0x000fe200078eb8ff */
[----:B------:R-:W-:-:S05]  /*10430*/  IMAD.SHL.U32 R0, R2, 0x100000, RZ ;  /* 0x0010000002007824 */ /* 0x000fca00078e00ff */
[----:B------:R-:W-:-:S07]  /*10440*/  LOP3.LUT R0, R3, R0, R4, 0xfe, !PT ;  /* 0x0000000003007212 */ /* 0x000fce00078efe04 */
.L_x_9348:
[----:B------:R-:W-:Y:S05]  /*10450*/  BSYNC B0 ;  /* 0x0000000000007941 */ /* 0x000fea0003800000 */
.L_x_9347:
[----:B------:R-:W-:Y:S01]  /*10460*/  FSETP.NEU.FTZ.AND P0, PT, R0, RZ, PT ;  /* 0x000000ff0000720b */ /* 0x000fe20003f1d000 */
[----:B------:R-:W-:-:S12]  /*10470*/  BRA `(.L_x_9332) ;  /* 0x0000000400147947 */ /* 0x000fd80003800000 */
.L_x_9345:
        /* <DEDUP_REMOVED lines=21> */
.L_x_9354:
[----:B------:R-:W-:Y:S05]  /*105d0*/  BSYNC B1 ;  /* 0x0000000000017941 */ /* 0x000fea0003800000 */
.L_x_9353:
[----:B------:R-:W-:Y:S01]  /*105e0*/  LEA R3, R0, 0x37800000, 0x17 ;  /* 0x3780000000037811 */ /* 0x000fe200078eb8ff */
[----:B------:R-:W-:-:S05]  /*105f0*/  IMAD.SHL.U32 R0, R2, 0x200000, RZ ;  /* 0x0020000002007824 */ /* 0x000fca00078e00ff */
[----:B------:R-:W-:-:S07]  /*10600*/  LOP3.LUT R0, R3, R0, R4, 0xfe, !PT ;  /* 0x0000000003007212 */ /* 0x000fce00078efe04 */
.L_x_9352:
[----:B------:R-:W-:Y:S05]  /*10610*/  BSYNC B0 ;  /* 0x0000000000007941 */ /* 0x000fea0003800000 */
.L_x_9351:
[----:B------:R-:W-:Y:S01]  /*10620*/  FSETP.NEU.FTZ.AND P0, PT, R0, RZ, PT ;  /* 0x000000ff0000720b */ /* 0x000fe20003f1d000 */
[----:B------:R-:W-:-:S12]  /*10630*/  BRA `(.L_x_9332) ;  /* 0x0000000000a47947 */ /* 0x000fd80003800000 */
.L_x_9344:
        /* <DEDUP_REMOVED lines=14> */
.L_x_9358:
[----:B------:R-:W-:Y:S05]  /*10720*/  BSYNC B0 ;  /* 0x0000000000007941 */ /* 0x000fea0003800000 */
.L_x_9357:
[----:B------:R-:W-:Y:S01]  /*10730*/  FSETP.NEU.FTZ.AND P0, PT, R0, RZ, PT ;  /* 0x000000ff0000720b */ /* 0x000fe20003f1d000 */
[----:B------:R-:W-:-:S12]  /*10740*/  BRA `(.L_x_9332) ;  /* 0x0000000000607947 */ /* 0x000fd80003800000 */
.L_x_9331:
        /* <DEDUP_REMOVED lines=16> */
.L_x_9359:
[----:B------:R-:W-:Y:S01]  /*10850*/  PLOP3.LUT P0, PT, PT, PT, PT, 0x8, 0x0 ;  /* 0x000000000000781c */ /* 0x000fe20003f0e170 */
[----:B------:R-:W-:-:S12]  /*10860*/  BRA `(.L_x_9332) ;  /* 0x0000000000187947 */ /* 0x000fd80003800000 */
.L_x_9356:
[----:B------:R-:W2:Y:S02]  /*10870*/  LDG.E.64 R2, desc[UR36][R2.64] ;  /* 0x0000002402027981 */ /* 0x000ea4000c1e1b00 */
[----:B--2---:R-:W-:-:S04]  /*10880*/  ISETP.NE.U32.AND P0, PT, R2, RZ, PT ;  /* 0x000000ff0200720c */ /* 0x004fc80003f05070 */
[----:B------:R-:W-:Y:S01]  /*10890*/  ISETP.NE.AND.EX P0, PT, R3, RZ, PT, P0 ;  /* 0x000000ff0300720c */ /* 0x000fe20003f05300 */
[----:B------:R-:W-:-:S12]  /*108a0*/  BRA `(.L_x_9332) ;  /* 0x0000000000087947 */ /* 0x000fd80003800000 */
.L_x_9355:
[----:B------:R-:W2:Y:S02]  /*108b0*/  LDG.E R2, desc[UR36][R2.64] ;  /* 0x0000002402027981 */ /* 0x000ea4000c1e1900 */
[----:B--2---:R-:W-:-:S13]  /*108c0*/  ISETP.NE.AND P0, PT, R2, RZ, PT ;  /* 0x000000ff0200720c */ /* 0x004fda0003f05270 */
.L_x_9332:
        /* <DEDUP_REMOVED lines=21> */
[----:B0-----:R-:W-:Y:S01]  /*10a20*/  STG.E.U8 desc[UR36][R16.64], R3 ;  /* 0x0000000310007986 */ /* 0x001fe2000c101124 */
[----:B------:R-:W-:Y:S05]  /*10a30*/  EXIT ;  /* 0x000000000000794d */ /* 0x000fea0003800000 */
.L_x_9363:
[----:B------:R-:W-:-:S06]  /*10a40*/  HADD2.F32 R3, -RZ, R0.H0_H0 ;  /* 0x20000000ff037230 */ /* 0x000fcc0000004100 */
[----:B------:R-:W0:Y:S02]  /*10a50*/  F2I.S64.TRUNC R2, R3 ;  /* 0x0000000300027311 */ /* 0x000e24000020d900 */
[----:B0-----:R-:W-:Y:S01]  /*10a60*/  STG.E.U8 desc[UR36][R16.64], R2 ;  /* 0x0000000210007986 */ /* 0x001fe2000c101124 */
[----:B------:R-:W-:Y:S05]  /*10a70*/  EXIT ;  /* 0x000000000000794d */ /* 0x000fea0003800000 */
.L_x_9362:
        /* <DEDUP_REMOVED lines=10> */
.L_x_9366:
[----:B------:R-:W-:-:S04]  /*10b20*/  HADD2.F32 R0, -RZ, R0.H0_H0 ;  /* 0x20000000ff007230 */ /* 0x000fc80000004100 */
[----:B------:R-:W0:Y:S02]  /*10b30*/  F2I.FTZ.TRUNC.NTZ R3, R0 ;  /* 0x0000000000037305 */ /* 0x000e24000021f100 */
[----:B0-----:R-:W-:Y:S01]  /*10b40*/  STG.E desc[UR36][R16.64], R3 ;  /* 0x0000000310007986 */ /* 0x001fe2000c101924 */
[----:B------:R-:W-:Y:S05]  /*10b50*/  EXIT ;  /* 0x000000000000794d */ /* 0x000fea0003800000 */
.L_x_9365:
[----:B------:R-:W-:-:S04]  /*10b60*/  HADD2.F32 R0, -RZ, R0.H0_H0 ;  /* 0x20000000ff007230 */ /* 0x000fc80000004100 */
[----:B------:R-:W0:Y:S02]  /*10b70*/  F2I.FTZ.TRUNC.NTZ R3, R0 ;  /* 0x0000000000037305 */ /* 0x000e24000021f100 */
[----:B0-----:R-:W-:Y:S01]  /*10b80*/  STG.E.U16 desc[UR36][R16.64], R3 ;  /* 0x0000000310007986 */ /* 0x001fe2000c101524 */
[----:B------:R-:W-:Y:S05]  /*10b90*/  EXIT ;  /* 0x000000000000794d */ /* 0x000fea0003800000 */
.L_x_9361:
        /* <DEDUP_REMOVED lines=9> */
.L_x_9368:
[----:B------:R-:W-:Y:S01]  /*10c30*/  STG.E.U16 desc[UR36][R16.64], R0 ;  /* 0x0000000010007986 */ /* 0x000fe2000c101524 */
[----:B------:R-:W-:Y:S05]  /*10c40*/  EXIT ;  /* 0x000000000000794d */ /* 0x000fea0003800000 */
.L_x_9367:
        /* <DEDUP_REMOVED lines=10> */
.L_x_9370:
[----:B------:R-:W-:-:S05]  /*10cf0*/  HADD2.F32 R0, -RZ, R0.H0_H0 ;  /* 0x20000000ff007230 */ /* 0x000fca0000004100 */
[----:B------:R-:W-:-:S04]  /*10d00*/  F2FP.F16.F32.PACK_AB R0, RZ, R0 ;  /* 0x00000000ff00723e */ /* 0x000fc800000000ff */
[----:B------:R-:W-:-:S05]  /*10d10*/  PRMT R0, R0, 0x5410, RZ ;  /* 0x0000541000007816 */ /* 0x000fca00000000ff */
[----:B------:R-:W-:Y:S01]  /*10d20*/  STG.E desc[UR36][R16.64], R0 ;  /* 0x0000000010007986 */ /* 0x000fe2000c101924 */
[----:B------:R-:W-:Y:S05]  /*10d30*/  EXIT ;  /* 0x000000000000794d */ /* 0x000fea0003800000 */
.L_x_9369:
[----:B------:R-:W-:-:S05]  /*10d40*/  HADD2.F32 R2, -RZ, R0.H0_H0 ;  /* 0x20000000ff027230 */ /* 0x000fca0000004100 */
[----:B------:R-:W-:-:S06]  /*10d50*/  FMUL.FTZ R2, R2, 1 ;  /* 0x3f80000002027820 */ /* 0x000fcc0000410000 */
[----:B------:R-:W0:Y:S02]  /*10d60*/  F2F.F64.F32 R2, R2 ;  /* 0x0000000200027310 */ /* 0x000e240000201800 */
[----:B0-----:R-:W-:Y:S01]  /*10d70*/  STG.E.64 desc[UR36][R16.64], R2 ;  /* 0x0000000210007986 */ /* 0x001fe2000c101b24 */
[----:B------:R-:W-:Y:S05]  /*10d80*/  EXIT ;  /* 0x000000000000794d */ /* 0x000fea0003800000 */
.L_x_9360:
        /* <DEDUP_REMOVED lines=13> */
.L_x_9373:
[----:B------:R-:W-:Y:S01]  /*10e60*/  HADD2.F32 R0, -RZ, R0.H0_H0 ;  /* 0x20000000ff007230 */ /* 0x000fe20000004100 */
[----:B------:R-:W-:-:S04]  /*10e70*/  CS2R R6, SRZ ;  /* 0x0000000000067805 */ /* 0x000fc8000001ff00 */
[----:B------:R-:W-:-:S04]  /*10e80*/  FMUL.FTZ R0, R0, 1 ;  /* 0x3f80000000007820 */ /* 0x000fc80000410000 */
[----:B------:R-:W0:Y:S02]  /*10e90*/  F2F.F64.F32 R4, R0 ;  /* 0x0000000000047310 */ /* 0x000e240000201800 */
[----:B0-----:R-:W-:Y:S01]  /*10ea0*/  STG.E.128 desc[UR36][R16.64], R4 ;  /* 0x0000000410007986 */ /* 0x001fe2000c101d24 */
[----:B------:R-:W-:Y:S05]  /*10eb0*/  EXIT ;  /* 0x000000000000794d */ /* 0x000fea0003800000 */
.L_x_9372:
        /* <DEDUP_REMOVED lines=21> */
.L_x_9377:
[----:B------:R-:W-:Y:S05]  /*11010*/  BSYNC B0 ;  /* 0x0000000000007941 */ /* 0x000fea0003800000 */
.L_x_9376:
[----:B------:R-:W-:-:S05]  /*11020*/  LOP3.LUT R3, R0, R3, RZ, 0xfc, !PT ;  /* 0x0000000300037212 */ /* 0x000fca00078efcff */
[----:B------:R-:W-:Y:S01]  /*11030*/  STG.E.U8 desc[UR36][R16.64], R3 ;  /* 0x0000000310007986 */ /* 0x000fe2000c101124 */
[----:B------:R-:W-:Y:S05]  /*11040*/  EXIT ;  /* 0x000000000000794d */ /* 0x000fea0003800000 */
.L_x_9375:
        /* <DEDUP_REMOVED lines=13> */
.L_x_9379:
[----:B------:R-:W-:Y:S01]  /*11120*/  IMAD.MOV.U32 R0, RZ, RZ, 0x7f ;  /* 0x0000007fff007424 */ /* 0x000fe200078e00ff */
[----:B------:R-:W-:-:S04]  /*11130*/  ISETP.GT.U32.AND P0, PT, R2, 0x7f800000, PT ;  /* 0x7f8000000200780c */ /* 0x000fc80003f04070 */
[----:B------:R-:W-:-:S09]  /*11140*/  SEL R0, R0, 0x7c, P0 ;  /* 0x0000007c00007807 */ /* 0x000fd20000000000 */
.L_x_9380:
[----:B------:R-:W-:Y:S05]  /*11150*/  BSYNC B0 ;  /* 0x0000000000007941 */ /* 0x000fea0003800000 */
.L_x_9378:
[----:B------:R-:W-:-:S04]  /*11160*/  LOP3.LUT R2, R3, 0x80000000, RZ, 0xc0, !PT ;  /* 0x8000000003027812 */ /* 0x000fc800078ec0ff */
[----:B------:R-:W-:-:S04]  /*11170*/  SHF.R.U32.HI R3, RZ, 0x18, R2 ;  /* 0x00000018ff037819 */ /* 0x000fc80000011602 */
[----:B------:R-:W-:-:S05]  /*11180*/  LOP3.LUT R3, R0, R3, RZ, 0xfc, !PT ;  /* 0x0000000300037212 */ /* 0x000fca00078efcff */
[----:B------:R-:W-:Y:S01]  /*11190*/  STG.E.U8 desc[UR36][R16.64], R3 ;  /* 0x0000000310007986 */ /* 0x000fe2000c101124 */
[----:B------:R-:W-:Y:S05]  /*111a0*/  EXIT ;  /* 0x000000000000794d */ /* 0x000fea0003800000 */
.L_x_9374:
[----:B------:R-:W-:-:S05]  /*111b0*/  HADD2.F32 R0, -RZ, R0.H0_H0 ;  /* 0x20000000ff007230 */ /* 0x000fca0000004100 */
[----:B------:R-:W-:-:S05]  /*111c0*/  F2FP.BF16.F32.PACK_AB R0, RZ, R0 ;  /* 0x00000000ff00723e */ /* 0x000fca00000010ff */
[----:B------:R-:W-:Y:S01]  /*111d0*/  STG.E.U16 desc[UR36][R16.64], R0 ;  /* 0x0000000010007986 */ /* 0x000fe2000c101524 */
[----:B------:R-:W-:Y:S05]  /*111e0*/  EXIT ;  /* 0x000000000000794d */ /* 0x000fea0003800000 */
.L_x_9371:
        /* <DEDUP_REMOVED lines=12> */
.L_x_9383:
        /* <DEDUP_REMOVED lines=17> */
.L_x_9386:
[----:B------:R-:W-:-:S04]  /*113c0*/  LOP3.LUT R2, R3, 0x80000000, RZ, 0xc0, !PT ;  /* 0x8000000003027812 */ /* 0x000fc800078ec0ff */
[----:B------:R-:W-:-:S04]  /*113d0*/  SHF.R.U32.HI R3, RZ, 0x18, R2 ;  /* 0x00000018ff037819 */ /* 0x000fc80000011602 */
[----:B------:R-:W-:-:S04]  /*113e0*/  LOP3.LUT R0, R0, R3, RZ, 0xfc, !PT ;  /* 0x0000000300007212 */ /* 0x000fc800078efcff */
[----:B------:R-:W-:-:S07]  /*113f0*/  PRMT R8, R0, 0x7610, R8 ;  /* 0x0000761000087816 */ /* 0x000fce0000000008 */
.L_x_9385:
[----:B------:R-:W-:Y:S05]  /*11400*/  BSYNC B0 ;  /* 0x0000000000007941 */ /* 0x000fea0003800000 */
.L_x_9384:
[----:B------:R-:W-:Y:S01]  /*11410*/  STG.E.U8 desc[UR36][R16.64], R8 ;  /* 0x0000000810007986 */ /* 0x000fe2000c101124 */
[----:B------:R-:W-:Y:S05]  /*11420*/  EXIT ;  /* 0x000000000000794d */ /* 0x000fea0003800000 */
.L_x_9382:
        /* <DEDUP_REMOVED lines=17> */
.L_x_9389:
[----:B------:R-:W-:-:S04]  /*11540*/  LOP3.LUT R2, R3, 0x80000000, RZ, 0xc0, !PT ;  /* 0x8000000003027812 */ /* 0x000fc800078ec0ff */
[----:B------:R-:W-:-:S04]  /*11550*/  SHF.R.U32.HI R3, RZ, 0x18, R2 ;  /* 0x00000018ff037819 */ /* 0x000fc80000011602 */
[----:B------:R-:W-:-:S04]  /*11560*/  LOP3.LUT R0, R0, R3, RZ, 0xfc, !PT ;  /* 0x0000000300007212 */ /* 0x000fc800078efcff */
[----:B------:R-:W-:-:S07]  /*11570*/  PRMT R8, R0, 0x7610, R8 ;  /* 0x0000761000087816 */ /* 0x000fce0000000008 */
.L_x_9388:
[----:B------:R-:W-:Y:S05]  /*11580*/  BSYNC B0 ;  /* 0x0000000000007941 */ /* 0x000fea0003800000 */
.L_x_9387:
[----:B------:R-:W-:Y:S01]  /*11590*/  STG.E.U8 desc[UR36][R16.64], R8 ;  /* 0x0000000810007986 */ /* 0x000fe2000c101124 */
[----:B------:R-:W-:Y:S05]  /*115a0*/  EXIT ;  /* 0x000000000000794d */ /* 0x000fea0003800000 */
.L_x_9381:
        /* <DEDUP_REMOVED lines=22> */
.L_x_9364:
        /* <DEDUP_REMOVED lines=16> */
.L_x_9392:
[----:B------:R-:W-:Y:S05]  /*11810*/  EXIT ;  /* 0x000000000000794d */ /* 0x000fea0003800000 */
.L_x_9391:
[----:B------:R-:W-:-:S06]  /*11820*/  HADD2.F32 R2, -RZ, R0.H0_H0 ;  /* 0x20000000ff027230 */ /* 0x000fcc0000004100 */
[----:B------:R-:W0:Y:S02]  /*11830*/  F2I.U64.TRUNC R2, R2 ;  /* 0x0000000200027311 */ /* 0x000e24000020d800 */
[----:B0-----:R-:W-:Y:S01]  /*11840*/  STG.E.64 desc[UR36][R16.64], R2 ;  /* 0x0000000210007986 */ /* 0x001fe2000c101b24 */
[----:B------:R-:W-:Y:S05]  /*11850*/  EXIT ;  /* 0x000000000000794d */ /* 0x000fea0003800000 */
.L_x_9390:
[----:B------:R-:W-:-:S04]  /*11860*/  HADD2.F32 R0, -RZ, R0.H0_H0 ;  /* 0x20000000ff007230 */ /* 0x000fc80000004100 */
[----:B------:R-:W0:Y:S02]  /*11870*/  F2I.FTZ.U32.TRUNC.NTZ R3, R0 ;  /* 0x0000000000037305 */ /* 0x000e24000021f000 */
[----:B0-----:R-:W-:Y:S01]  /*11880*/  STG.E desc[UR36][R16.64], R3 ;  /* 0x0000000310007986 */ /* 0x001fe2000c101924 */
[----:B------:R-:W-:Y:S05]  /*11890*/  EXIT ;  /* 0x000000000000794d */ /* 0x000fea0003800000 */
.L_x_9393:
        /* <DEDUP_REMOVED lines=14> */
.L_x_11799:


//--------------------- .text._ZN2at6native27unrolled_elementwise_kernelIZNS0_43_GLOBAL__N__7cc8d1ed_10_Dropout_cu_0e96ed3819masked_scale_kernelIbN3c104HalfEfEEvRNS_6TensorERKS6_S9_T1_EUlS5_bE_St5arrayIPcLm3EELi4E23TrivialOffsetCalculatorILi2EjESF_ILi1EjENS0_6memory12LoadWithCastILi2EEENSI_13StoreWithCastILi1EEEEEviT_T0_T2_T3_T4_T5_ --------------------------
	.section	.text._ZN2at6native27unrolled_elementwise_kernelIZNS0_43_GLOBAL__N__7cc8d1ed_10_Dropout_cu_0e96ed3819masked_scale_kernelIbN3c104HalfEfEEvRNS_6TensorERKS6_S9_T1_EUlS5_bE_St5arrayIPcLm3EELi4E23TrivialOffsetCalculatorILi2EjESF_ILi1EjENS0_6memory12LoadWithCastILi2EEENSI_13StoreWithCastILi1EEEEEviT_T0_T2_T3_T4_T5_,"ax",@progbits
	.align	128
        .global         _ZN2at6native27unrolled_elementwise_kernelIZNS0_43_GLOBAL__N__7cc8d1ed_10_Dropout_cu_0e96ed3819masked_scale_kernelIbN3c104HalfEfEEvRNS_6TensorERKS6_S9_T1_EUlS5_bE_St5arrayIPcLm3EELi4E23TrivialOffsetCalculatorILi2EjESF_ILi1EjENS0_6memory12LoadWithCastILi2EEENSI_13StoreWithCastILi1EEEEEviT_T0_T2_T3_T4_T5_
        .type           _ZN2at6native27unrolled_elementwise_kernelIZNS0_43_GLOBAL__N__7cc8d1ed_10_Dropout_cu_0e96ed3819masked_scale_kernelIbN3c104HalfEfEEvRNS_6TensorERKS6_S9_T1_EUlS5_bE_St5arrayIPcLm3EELi4E23TrivialOffsetCalculatorILi2EjESF_ILi1EjENS0_6memory12LoadWithCastILi2EEENSI_13StoreWithCastILi1EEEEEviT_T0_T2_T3_T4_T5_,@function
        .size           _ZN2at6native27unrolled_elementwise_kernelIZNS0_43_GLOBAL__N__7cc8d1ed_10_Dropout_cu_0e96ed3819masked_scale_kernelIbN3c104HalfEfEEvRNS_6TensorERKS6_S9_T1_EUlS5_bE_St5arrayIPcLm3EELi4E23TrivialOffsetCalculatorILi2EjESF_ILi1EjENS0_6memory12LoadWithCastILi2EEENSI_13StoreWithCastILi1EEEEEviT_T0_T2_T3_T4_T5_,(.L_x_11800 - _ZN2at6native27unrolled_elementwise_kernelIZNS0_43_GLOBAL__N__7cc8d1ed_10_Dropout_cu_0e96ed3819masked_scale_kernelIbN3c104HalfEfEEvRNS_6TensorERKS6_S9_T1_EUlS5_bE_St5arrayIPcLm3EELi4E23TrivialOffsetCalculatorILi2EjESF_ILi1EjENS0_6memory12LoadWithCastILi2EEENSI_13StoreWithCastILi1EEEEEviT_T0_T2_T3_T4_T5_)
        .other          _ZN2at6native27unrolled_elementwise_kernelIZNS0_43_GLOBAL__N__7cc8d1ed_10_Dropout_cu_0e96ed3819masked_scale_kernelIbN3c104HalfEfEEvRNS_6TensorERKS6_S9_T1_EUlS5_bE_St5arrayIPcLm3EELi4E23TrivialOffsetCalculatorILi2EjESF_ILi1EjENS0_6memory12LoadWithCastILi2EEENSI_13StoreWithCastILi1EEEEEviT_T0_T2_T3_T4_T5_,@"STO_CUDA_ENTRY STV_DEFAULT"
_ZN2at6native27unrolled_elementwise_kernelIZNS0_43_GLOBAL__N__7cc8d1ed_10_Dropout_cu_0e96ed3819masked_scale_kernelIbN3c104HalfEfEEvRNS_6TensorERKS6_S9_T1_EUlS5_bE_St5arrayIPcLm3EELi4E23TrivialOffsetCalculatorILi2EjESF_ILi1EjENS0_6memory12LoadWithCastILi2EEENSI_13StoreWithCastILi1EEEEEviT_T0_T2_T3_T4_T5_:
.text._ZN2at6native27unrolled_elementwise_kernelIZNS0_43_GLOBAL__N__7cc8d1ed_10_Dropout_cu_0e96ed3819masked_scale_kernelIbN3c104HalfEfEEvRNS_6TensorERKS6_S9_T1_EUlS5_bE_St5arrayIPcLm3EELi4E23TrivialOffsetCalculatorILi2EjESF_ILi1EjENS0_6memory12LoadWithCastILi2EEENSI_13StoreWithCastILi1EEEEEviT_T0_T2_T3_T4_T5_:
        /* <DEDUP_REMOVED lines=36> */
.L_x_9399:
[----:B------:R-:W2:Y:S02]  /*0240*/  LDG.E.U8 R4, desc[UR36][R4.64] ;  /* 0x0000002404047981 */ /* 0x000ea4000c1e1100 */
[----:B--2---:R-:W-:-:S04]  /*0250*/  I2FP.F32.U32 R0, R4 ;  /* 0x0000000400007245 */ /* 0x004fc80000201000 */
[----:B------:R-:W-:-:S04]  /*0260*/  F2FP.F16.F32.PACK_AB R0, RZ, R0 ;  /* 0x00000000ff00723e */ /* 0x000fc800000000ff */
[----:B------:R-:W-:Y:S01]  /*0270*/  PRMT R19, R0, 0x7610, R19 ;  /* 0x0000761000137816 */ /* 0x000fe20000000013 */
[----:B------:R-:W-:Y:S06]  /*0280*/  BRA `(.L_x_9401) ;  /* 0x0000000c00bc7947 */ /* 0x000fec0003800000 */
.L_x_9398:
        /* <DEDUP_REMOVED lines=11> */
.L_x_9403:
[----:B------:R-:W2:Y:S02]  /*0340*/  LDG.E R4, desc[UR36][R4.64] ;  /* 0x0000002404047981 */ /* 0x000ea4000c1e1900 */
[----:B--2---:R-:W-:-:S04]  /*0350*/  I2FP.F32.S32 R0, R4 ;  /* 0x0000000400007245 */ /* 0x004fc80000201400 */
[----:B------:R-:W-:-:S04]  /*0360*/  F2FP.F16.F32.PACK_AB R0, RZ, R0 ;  /* 0x00000000ff00723e */ /* 0x000fc800000000ff */
[----:B------:R-:W-:Y:S01]  /*0370*/  PRMT R19, R0, 0x7610, R19 ;  /* 0x0000761000137816 */ /* 0x000fe20000000013 */
[----:B------:R-:W-:Y:S06]  /*0380*/  BRA `(.L_x_9401) ;  /* 0x0000000c007c7947 */ /* 0x000fec0003800000 */
.L_x_9402:
[----:B------:R-:W2:Y:S02]  /*0390*/  LDG.E.U16 R4, desc[UR36][R4.64] ;  /* 0x0000002404047981 */ /* 0x000ea4000c1e1500 */
[----:B--2---:R-:W0:Y:S02]  /*03a0*/  I2F.S16 R0, R4 ;  /* 0x0000000400007306 */ /* 0x004e240000101400 */
[----:B0-----:R-:W-:-:S04]  /*03b0*/  F2FP.F16.F32.PACK_AB R0, RZ, R0 ;  /* 0x00000000ff00723e */ /* 0x001fc800000000ff */
[----:B------:R-:W-:Y:S01]  /*03c0*/  PRMT R19, R0, 0x7610, R19 ;  /* 0x0000761000137816 */ /* 0x000fe20000000013 */
[----:B------:R-:W-:Y:S06]  /*03d0*/  BRA `(.L_x_9401) ;  /* 0x0000000c00687947 */ /* 0x000fec0003800000 */
.L_x_9397:
        /* <DEDUP_REMOVED lines=9> */
.L_x_9405:
[----:B------:R1:W5:Y:S01]  /*0470*/  LDG.E.U16 R19, desc[UR36][R4.64] ;  /* 0x0000002404137981 */ /* 0x000362000c1e1500 */
[----:B------:R-:W-:Y:S05]  /*0480*/  BRA `(.L_x_9401) ;  /* 0x0000000c003c7947 */ /* 0x000fea0003800000 */
.L_x_9404:
        /* <DEDUP_REMOVED lines=9> */
.L_x_9407:
[----:B------:R0:W5:Y:S01]  /*0520*/  LDG.E.U16 R19, desc[UR36][R4.64] ;  /* 0x0000002404137981 */ /* 0x000162000c1e1500 */
[----:B------:R-:W-:Y:S05]  /*0530*/  BRA `(.L_x_9401) ;  /* 0x0000000c00107947 */ /* 0x000fea0003800000 */
.L_x_9406:
        /* <DEDUP_REMOVED lines=9> */
.L_x_9396:
        /* <DEDUP_REMOVED lines=14> */
.L_x_9410:
        /* <DEDUP_REMOVED lines=9> */
.L_x_9409:
        /* <DEDUP_REMOVED lines=28> */
.L_x_9412:
        /* <DEDUP_REMOVED lines=15> */
.L_x_9411:
[----:B------:R-:W2:Y:S02]  /*09f0*/  LDG.E.U16 R0, desc[UR36][R4.64] ;  /* 0x0000002404007981 */ /* 0x000ea4000c1e1500 */
[----:B--2---:R-:W-:-:S05]  /*0a00*/  IMAD.U32 R0, R0, 0x10000, RZ ;  /* 0x0001000000007824 */ /* 0x004fca00078e00ff */
[----:B------:R-:W-:-:S04]  /*0a10*/  F2FP.F16.F32.PACK_AB R0, RZ, R0 ;  /* 0x00000000ff00723e */ /* 0x000fc800000000ff */
[----:B------:R-:W-:Y:S01]  /*0a20*/  PRMT R19, R0, 0x7610, R19 ;  /* 0x0000761000137816 */ /* 0x000fe20000000013 */
[----:B------:R-:W-:Y:S06]  /*0a30*/  BRA `(.L_x_9401) ;  /* 0x0000000400d07947 */ /* 0x000fec0003800000 */
.L_x_9408:
        /* <DEDUP_REMOVED lines=13> */
.L_x_9415:
        /* <DEDUP_REMOVED lines=21> */
.L_x_9419:
[----:B------:R-:W-:Y:S05]  /*0c60*/  BSYNC B1 ;  /* 0x0000000000017941 */ /* 0x000fea0003800000 */
.L_x_9418:
[----:B------:R-:W-:Y:S01]  /*0c70*/  LEA R5, R0, 0x3b800000, 0x17 ;  /* 0x3b80000000057811 */ /* 0x000fe200078eb8ff */
[----:B------:R-:W-:-:S05]  /*0c80*/  IMAD.SHL.U32 R0, R3, 0x100000, RZ ;  /* 0x0010000003007824 */ /* 0x000fca00078e00ff */
[----:B------:R-:W-:-:S07]  /*0c90*/  LOP3.LUT R0, R5, R0, R6, 0xfe, !PT ;  /* 0x0000000005007212 */ /* 0x000fce00078efe06 */
.L_x_9417:
[----:B------:R-:W-:Y:S05]  /*0ca0*/  BSYNC B0 ;  /* 0x0000000000007941 */ /* 0x000fea0003800000 */
.L_x_9416:
[----:B------:R-:W-:-:S04]  /*0cb0*/  F2FP.F16.F32.PACK_AB R0, RZ, R0 ;  /* 0x00000000ff00723e */ /* 0x000fc800000000ff */
[----:B------:R-:W-:Y:S01]  /*0cc0*/  PRMT R19, R0, 0x7610, R19 ;  /* 0x0000761000137816 */ /* 0x000fe20000000013 */
[----:B------:R-:W-:Y:S06]  /*0cd0*/  BRA `(.L_x_9401) ;  /* 0x0000000400287947 */ /* 0x000fec0003800000 */
.L_x_9414:
        /* <DEDUP_REMOVED lines=21> */
.L_x_9423:
[----:B------:R-:W-:Y:S05]  /*0e30*/  BSYNC B1 ;  /* 0x0000000000017941 */ /* 0x000fea0003800000 */
.L_x_9422:
[----:B------:R-:W-:Y:S01]  /*0e40*/  LEA R5, R0, 0x37800000, 0x17 ;  /* 0x3780000000057811 */ /* 0x000fe200078eb8ff */
[----:B------:R-:W-:-:S05]  /*0e50*/  IMAD.SHL.U32 R0, R3, 0x200000, RZ ;  /* 0x0020000003007824 */ /* 0x000fca00078e00ff */
[----:B------:R-:W-:-:S07]  /*0e60*/  LOP3.LUT R0, R5, R0, R6, 0xfe, !PT ;  /* 0x0000000005007212 */ /* 0x000fce00078efe06 */
.L_x_9421:
[----:B------:R-:W-:Y:S05]  /*0e70*/  BSYNC B0 ;  /* 0x0000000000007941 */ /* 0x000fea0003800000 */
.L_x_9420:
[----:B------:R-:W-:-:S04]  /*0e80*/  F2FP.F16.F32.PACK_AB R0, RZ, R0 ;  /* 0x00000000ff00723e */ /* 0x000fc800000000ff */
[----:B------:R-:W-:Y:S01]  /*0e90*/  PRMT R19, R0, 0x7610, R19 ;  /* 0x0000761000137816 */ /* 0x000fe20000000013 */
[----:B------:R-:W-:Y:S06]  /*0ea0*/  BRA `(.L_x_9401) ;  /* 0x0000000000b47947 */ /* 0x000fec0003800000 */
.L_x_9413:
        /* <DEDUP_REMOVED lines=14> */
.L_x_9427:
[----:B------:R-:W-:Y:S05]  /*0f90*/  BSYNC B0 ;  /* 0x0000000000007941 */ /* 0x000fea0003800000 */
.L_x_9426:
[----:B------:R-:W-:-:S04]  /*0fa0*/  F2FP.F16.F32.PACK_AB R0, RZ, R0 ;  /* 0x00000000ff00723e */ /* 0x000fc800000000ff */
[----:B------:R-:W-:Y:S01]  /*0fb0*/  PRMT R19, R0, 0x7610, R19 ;  /* 0x0000761000137816 */ /* 0x000fe20000000013 */
[----:B------:R-:W-:Y:S06]  /*0fc0*/  BRA `(.L_x_9401) ;  /* 0x00000000006c7947 */ /* 0x000fec0003800000 */
.L_x_9400:
        /* <DEDUP_REMOVED lines=16> */
.L_x_9428:
[----:B------:R-:W-:Y:S01]  /*10d0*/  PRMT R19, RZ, 0x7610, R19 ;  /* 0x00007610ff137816 */ /* 0x000fe20000000013 */
[----:B------:R-:W-:Y:S06]  /*10e0*/  BRA `(.L_x_9401) ;  /* 0x0000000000247947 */ /* 0x000fec0003800000 */
.L_x_9425:
[----:B------:R-:W2:Y:S02]  /*10f0*/  LDG.E.64 R4, desc[UR36][R4.64] ;  /* 0x0000002404047981 */ /* 0x000ea4000c1e1b00 */
[----:B--2---:R-:W0:Y:S02]  /*1100*/  I2F.U64 R0, R4 ;  /* 0x0000000400007312 */ /* 0x004e240000301000 */
[----:B0-----:R-:W-:-:S04]  /*1110*/  F2FP.F16.F32.PACK_AB R0, RZ, R0 ;  /* 0x00000000ff00723e */ /* 0x001fc800000000ff */
[----:B------:R-:W-:Y:S01]  /*1120*/  PRMT R19, R0, 0x7610, R19 ;  /* 0x0000761000137816 */ /* 0x000fe20000000013 */
[----:B------:R-:W-:Y:S06]  /*1130*/  BRA `(.L_x_9401) ;  /* 0x0000000000107947 */ /* 0x000fec0003800000 */
.L_x_9424:
[----:B------:R-:W2:Y:S02]  /*1140*/  LDG.E R4, desc[UR36][R4.64] ;  /* 0x0000002404047981 */ /* 0x000ea4000c1e1900 */
[----:B--2---:R-:W-:-:S04]  /*1150*/  I2FP.F32.U32 R0, R4 ;  /* 0x0000000400007245 */ /* 0x004fc80000201000 */
[----:B------:R-:W-:-:S04]  /*1160*/  F2FP.F16.F32.PACK_AB R0, RZ, R0 ;  /* 0x00000000ff00723e */ /* 0x000fc800000000ff */
[----:B------:R-:W-:-:S07]  /*1170*/  PRMT R19, R0, 0x7610, R19 ;  /* 0x0000761000137816 */ /* 0x000fce0000000013 */
.L_x_9401:
[----:B01----:R-:W0:Y:S01]  /*1180*/  LDC.64 R4, c[0x0][0x238] ;  /* 0x00008e00ff047b82 */ /* 0x003e220000000a00 */
        /* <DEDUP_REMOVED lines=18> */
.L_x_9432:
[----:B------:R-:W2:Y:S02]  /*12b0*/  LDG.E.U8 R4, desc[UR36][R4.64] ;  /* 0x0000002404047981 */ /* 0x000ea4000c1e1100 */
[----:B--2---:R-:W-:Y:S01]  /*12c0*/  ISETP.NE.AND P0, PT, R4, RZ, PT ;  /* 0x000000ff0400720c */ /* 0x004fe20003f05270 */
[----:B------:R-:W-:-:S12]  /*12d0*/  BRA `(.L_x_9434) ;  /* 0x0000000c00747947 */ /* 0x000fd80003800000 */
.L_x_9431:
        /* <DEDUP_REMOVED lines=10> */
.L_x_9436:
[----:B------:R-:W2:Y:S02]  /*1380*/  LDG.E R4, desc[UR36][R4.64] ;  /* 0x0000002404047981 */ /* 0x000ea4000c1e1900 */
[----:B--2---:R-:W-:Y:S01]  /*1390*/  ISETP.NE.AND P0, PT, R4, RZ, PT ;  /* 0x000000ff0400720c */ /* 0x004fe20003f05270 */
[----:B------:R-:W-:-:S12]  /*13a0*/  BRA `(.L_x_9434) ;  /* 0x0000000c00407947 */ /* 0x000fd80003800000 */
.L_x_9435:
[----:B------:R-:W2:Y:S02]  /*13b0*/  LDG.E.U16 R4, desc[UR36][R4.64] ;  /* 0x0000002404047981 */ /* 0x000ea4000c1e1500 */
[----:B--2---:R-:W-:Y:S01]  /*13c0*/  ISETP.NE.AND P0, PT, R4, RZ, PT ;  /* 0x000000ff0400720c */ /* 0x004fe20003f05270 */
[----:B------:R-:W-:-:S12]  /*13d0*/  BRA `(.L_x_9434) ;  /* 0x0000000c00347947 */ /* 0x000fd80003800000 */
.L_x_9430:
        /* <DEDUP_REMOVED lines=9> */
.L_x_9438:
[----:B------:R-:W2:Y:S02]  /*1470*/  LDG.E.U16 R0, desc[UR36][R4.64] ;  /* 0x0000002404007981 */ /* 0x000ea4000c1e1500 */
[----:B--2---:R-:W-:-:S05]  /*1480*/  HADD2.F32 R0, -RZ, R0.H0_H0 ;  /* 0x20000000ff007230 */ /* 0x004fca0000004100 */
[----:B------:R-:W-:Y:S01]  /*1490*/  FSETP.NEU.FTZ.AND P0, PT, R0, RZ, PT ;  /* 0x000000ff0000720b */ /* 0x000fe20003f1d000 */
[----:B------:R-:W-:-:S12]  /*14a0*/  BRA `(.L_x_9434) ;  /* 0x0000000c00007947 */ /* 0x000fd80003800000 */
.L_x_9437:
        /* <DEDUP_REMOVED lines=11> */
.L_x_9440:
        /* <DEDUP_REMOVED lines=10> */
.L_x_9439:
[----:B------:R-:W2:Y:S02]  /*1600*/  LDG.E.64 R4, desc[UR36][R4.64] ;  /* 0x0000002404047981 */ /* 0x000ea4000c1e1b00 */
[----:B--2---:R-:W-:Y:S01]  /*1610*/  DSETP.NEU.AND P0, PT, R4, RZ, PT ;  /* 0x000000ff0400722a */ /* 0x004fe20003f0d000 */
[----:B------:R-:W-:-:S13]  /*1620*/  BRA `(.L_x_9434) ;  /* 0x0000000800a07947 */ /* 0x000fda0003800000 */
.L_x_9429:
        /* <DEDUP_REMOVED lines=11> */
.L_x_9443:
[----:B------:R-:W2:Y:S02]  /*16e0*/  LDG.E.128 R4, desc[UR36][R4.64] ;  /* 0x0000002404047981 */ /* 0x000ea4000c1e1d00 */
[----:B--2---:R-:W-:-:S06]  /*16f0*/  DSETP.NEU.AND P0, PT, R6, RZ, PT ;  /* 0x000000ff0600722a */ /* 0x004fcc0003f0d000 */
[----:B------:R-:W-:Y:S01]  /*1700*/  DSETP.NEU.OR P0, PT, R4, RZ, P0 ;  /* 0x000000ff0400722a */ /* 0x000fe2000070d400 */
[----:B------:R-:W-:-:S13]  /*1710*/  BRA `(.L_x_9434) ;  /* 0x0000000800647947 */ /* 0x000fda0003800000 */
.L_x_9442:
        /* <DEDUP_REMOVED lines=27> */
.L_x_9445:
        /* <DEDUP_REMOVED lines=14> */
.L_x_9444:
[----:B------:R-:W2:Y:S02]  /*19b0*/  LDG.E.U16 R0, desc[UR36][R4.64] ;  /* 0x0000002404007981 */ /* 0x000ea4000c1e1500 */
[----:B--2---:R-:W-:-:S05]  /*19c0*/  IMAD.U32 R0, R0, 0x10000, RZ ;  /* 0x0001000000007824 */ /* 0x004fca00078e00ff */
[----:B------:R-:W-:Y:S01]  /*19d0*/  FSETP.NEU.FTZ.AND P0, PT, R0, RZ, PT ;  /* 0x000000ff0000720b */ /* 0x000fe20003f1d000 */
[----:B------:R-:W-:-:S12]  /*19e0*/  BRA `(.L_x_9434) ;  /* 0x0000000400b07947 */ /* 0x000fd80003800000 */
.L_x_9441:
        /* <DEDUP_REMOVED lines=11> */
.L_x_9448:
        /* <DEDUP_REMOVED lines=21> */
.L_x_9452:
[----:B------:R-:W-:Y:S05]  /*1bf0*/  BSYNC B1 ;  /* 0x0000000000017941 */ /* 0x000fea0003800000 */
.L_x_9451:
[----:B------:R-:W-:Y:S01]  /*1c00*/  LEA R5, R0, 0x3b800000, 0x17 ;  /* 0x3b80000000057811 */ /* 0x000fe200078eb8ff */
[----:B------:R-:W-:-:S05]  /*1c10*/  IMAD.SHL.U32 R0, R3, 0x100000, RZ ;  /* 0x0010000003007824 */ /* 0x000fca00078e00ff */
[----:B------:R-:W-:-:S07]  /*1c20*/  LOP3.LUT R0, R5, R0, R6, 0xfe, !PT ;  /* 0x0000000005007212 */ /* 0x000fce00078efe06 */
.L_x_9450:
[----:B------:R-:W-:Y:S05]  /*1c30*/  BSYNC B0 ;  /* 0x0000000000007941 */ /* 0x000fea0003800000 */
.L_x_9449:
[----:B------:R-:W-:Y:S01]  /*1c40*/  FSETP.NEU.FTZ.AND P0, PT, R0, RZ, PT ;  /* 0x000000ff0000720b */ /* 0x000fe20003f1d000 */
[----:B------:R-:W-:-:S12]  /*1c50*/  BRA `(.L_x_9434) ;  /* 0x0000000400147947 */ /* 0x000fd80003800000 */
.L_x_9447:
        /* <DEDUP_REMOVED lines=21> */
.L_x_9456:
[----:B------:R-:W-:Y:S05]  /*1db0*/  BSYNC B1 ;  /* 0x0000000000017941 */ /* 0x000fea0003800000 */
.L_x_9455:
[----:B------:R-:W-:Y:S01]  /*1dc0*/  LEA R5, R0, 0x37800000, 0x17 ;  /* 0x3780000000057811 */ /* 0x000fe200078eb8ff */
[----:B------:R-:W-:-:S05]  /*1dd0*/  IMAD.SHL.U32 R0, R3, 0x200000, RZ ;  /* 0x0020000003007824 */ /* 0x000fca00078e00ff */
[----:B------:R-:W-:-:S07]  /*1de0*/  LOP3.LUT R0, R5, R0, R6, 0xfe, !PT ;  /* 0x0000000005007212 */ /* 0x000fce00078efe06 */
.L_x_9454:
[----:B------:R-:W-:Y:S05]  /*1df0*/  BSYNC B0 ;  /* 0x0000000000007941 */ /* 0x000fea0003800000 */
.L_x_9453:
[----:B------:R-:W-:Y:S01]  /*1e00*/  FSETP.NEU.FTZ.AND P0, PT, R0, RZ, PT ;  /* 0x000000ff0000720b */ /* 0x000fe20003f1d000 */
[----:B------:R-:W-:-:S12]  /*1e10*/  BRA `(.L_x_9434) ;  /* 0x0000000000a47947 */ /* 0x000fd80003800000 */
.L_x_9446:
        /* <DEDUP_REMOVED lines=14> */
.L_x_9460:
[----:B------:R-:W-:Y:S05]  /*1f00*/  BSYNC B0 ;  /* 0x0000000000007941 */ /* 0x000fea0003800000 */
.L_x_9459:
[----:B------:R-:W-:Y:S01]  /*1f10*/  FSETP.NEU.FTZ.AND P0, PT, R0, RZ, PT ;  /* 0x000000ff0000720b */ /* 0x000fe20003f1d000 */
[----:B------:R-:W-:-:S12]  /*1f20*/  BRA `(.L_x_9434) ;  /* 0x0000000000607947 */ /* 0x000fd80003800000 */
.L_x_9433:
        /* <DEDUP_REMOVED lines=16> */
.L_x_9461:
[----:B------:R-:W-:Y:S01]  /*2030*/  PLOP3.LUT P0, PT, PT, PT, PT, 0x8, 0x0 ;  /* 0x000000000000781c */ /* 0x000fe20003f0e170 */
[----:B------:R-:W-:-:S12]  /*2040*/  BRA `(.L_x_9434) ;  /* 0x0000000000187947 */ /* 0x000fd80003800000 */
.L_x_9458:
[----:B------:R-:W2:Y:S02]  /*2050*/  LDG.E.64 R4, desc[UR36][R4.64] ;  /* 0x0000002404047981 */ /* 0x000ea4000c1e1b00 */
[----:B--2---:R-:W-:-:S04]  /*2060*/  ISETP.NE.U32.AND P0, PT, R4, RZ, PT ;  /* 0x000000ff0400720c */ /* 0x004fc80003f05070 */
[----:B------:R-:W-:Y:S01]  /*2070*/  ISETP.NE.AND.EX P0, PT, R5, RZ, PT, P0 ;  /* 0x000000ff0500720c */ /* 0x000fe20003f05300 */
[----:B------:R-:W-:-:S12]  /*2080*/  BRA `(.L_x_9434) ;  /* 0x0000000000087947 */ /* 0x000fd80003800000 */
.L_x_9457:
[----:B------:R-:W2:Y:S02]  /*2090*/  LDG.E R4, desc[UR36][R4.64] ;  /* 0x0000002404047981 */ /* 0x000ea4000c1e1900 */
[----:B--2---:R-:W-:-:S13]  /*20a0*/  ISETP.NE.AND P0, PT, R4, RZ, PT ;  /* 0x000000ff0400720c */ /* 0x004fda0003f05270 */
.L_x_9434:
[----:B------:R-:W-:Y:S01]  /*20b0*/  SEL R26, RZ, 0x1, !P0 ;  /* 0x00000001ff1a7807 */ /* 0x000fe20004000000 */
[----:B------:R-:W-:-:S07]  /*20c0*/  VIADD R17, R17, 0x80 ;  /* 0x0000008011117836 */ /* 0x000fce0000000000 */
.L_x_9395:
[----:B------:R-:W-:Y:S05]  /*20d0*/  BSYNC B6 ;  /* 0x0000000000067941 */ /* 0x000fea0003800000 */
.L_x_9394:
        /* <DEDUP_REMOVED lines=26> */
.L_x_9467:
[----:B------:R-:W2:Y:S02]  /*2280*/  LDG.E.U8 R4, desc[UR36][R4.64] ;  /* 0x0000002404047981 */ /* 0x000ea4000c1e1100 */
[----:B--2---:R-:W-:-:S04]  /*2290*/  I2FP.F32.U32 R0, R4 ;  /* 0x0000000400007245 */ /* 0x004fc80000201000 */
[----:B------:R-:W-:-:S04]  /*22a0*/  F2FP.F16.F32.PACK_AB R0, RZ, R0 ;  /* 0x00000000ff00723e */ /* 0x000fc800000000ff */
[----:B------:R-:W-:Y:S01]  /*22b0*/  PRMT R18, R0, 0x7610, R18 ;  /* 0x0000761000127816 */ /* 0x000fe20000000012 */
[----:B------:R-:W-:Y:S06]  /*22c0*/  BRA `(.L_x_9469) ;  /* 0x0000000c00c07947 */ /* 0x000fec0003800000 */
.L_x_9466:
        /* <DEDUP_REMOVED lines=11> */
.L_x_9471:
[----:B------:R-:W2:Y:S02]  /*2380*/  LDG.E R4, desc[UR36][R4.64] ;  /* 0x0000002404047981 */ /* 0x000ea4000c1e1900 */
[----:B--2---:R-:W-:-:S04]  /*2390*/  I2FP.F32.S32 R0, R4 ;  /* 0x0000000400007245 */ /* 0x004fc80000201400 */
[----:B------:R-:W-:-:S04]  /*23a0*/  F2FP.F16.F32.PACK_AB R0, RZ, R0 ;  /* 0x00000000ff00723e */ /* 0x000fc800000000ff */
[----:B------:R-:W-:Y:S01]  /*23b0*/  PRMT R18, R0, 0x7610, R18 ;  /* 0x0000761000127816 */ /* 0x000fe20000000012 */
[----:B------:R-:W-:Y:S06]  /*23c0*/  BRA `(.L_x_9469) ;  /* 0x0000000c00807947 */ /* 0x000fec0003800000 */
.L_x_9470:
[----:B------:R-:W2:Y:S02]  /*23d0*/  LDG.E.U16 R4, desc[UR36][R4.64] ;  /* 0x0000002404047981 */ /* 0x000ea4000c1e1500 */
[----:B--2---:R-:W0:Y:S02]  /*23e0*/  I2F.S16 R0, R4 ;  /* 0x0000000400007306 */ /* 0x004e240000101400 */
[----:B0-----:R-:W-:-:S04]  /*23f0*/  F2FP.F16.F32.PACK_AB R0, RZ, R0 ;  /* 0x00000000ff00723e */ /* 0x001fc800000000ff */
[----:B------:R-:W-:Y:S01]  /*2400*/  PRMT R18, R0, 0x7610, R18 ;  /* 0x0000761000127816 */ /* 0x000fe20000000012 */
[----:B------:R-:W-:Y:S06]  /*2410*/  BRA `(.L_x_9469) ;  /* 0x0000000c006c7947 */ /* 0x000fec0003800000 */
.L_x_9465:
        /* <DEDUP_REMOVED lines=9> */
.L_x_9473:
[----:B------:R1:W5:Y:S01]  /*24b0*/  LDG.E.U16 R18, desc[UR36][R4.64] ;  /* 0x0000002404127981 */ /* 0x000362000c1e1500 */
[----:B------:R-:W-:Y:S05]  /*24c0*/  BRA `(.L_x_9469) ;  /* 0x0000000c00407947 */ /* 0x000fea0003800000 */
.L_x_9472:
        /* <DEDUP_REMOVED lines=9> */
.L_x_9475:
[----:B------:R0:W5:Y:S01]  /*2560*/  LDG.E.U16 R18, desc[UR36][R4.64] ;  /* 0x0000002404127981 */ /* 0x000162000c1e1500 */
[----:B------:R-:W-:Y:S05]  /*2570*/  BRA `(.L_x_9469) ;  /* 0x0000000c00147947 */ /* 0x000fea0003800000 */
.L_x_9474:
        /* <DEDUP_REMOVED lines=9> */
.L_x_9464:
        /* <DEDUP_REMOVED lines=14> */
.L_x_9478:
        /* <DEDUP_REMOVED lines=9> */
.L_x_9477:
        /* <DEDUP_REMOVED lines=28> */
.L_x_9480:
        /* <DEDUP_REMOVED lines=16> */
.L_x_9479:
[----:B------:R-:W2:Y:S02]  /*2a40*/  LDG.E.U16 R0, desc[UR36][R4.64] ;  /* 0x0000002404007981 */ /* 0x000ea4000c1e1500 */
[----:B--2---:R-:W-:-:S05]  /*2a50*/  IMAD.U32 R0, R0, 0x10000, RZ ;  /* 0x0001000000007824 */ /* 0x004fca00078e00ff */
[----:B------:R-:W-:-:S04]  /*2a60*/  F2FP.F16.F32.PACK_AB R0, RZ, R0 ;  /* 0x00000000ff00723e */ /* 0x000fc800000000ff */
[----:B------:R-:W-:Y:S01]  /*2a70*/  PRMT R18, R0, 0x7610, R18 ;  /* 0x0000761000127816 */ /* 0x000fe20000000012 */
[----:B------:R-:W-:Y:S06]  /*2a80*/  BRA `(.L_x_9469) ;  /* 0x0000000400d07947 */ /* 0x000fec0003800000 */
.L_x_9476:
        /* <DEDUP_REMOVED lines=13> */
.L_x_9483:
        /* <DEDUP_REMOVED lines=21> */
.L_x_9487:
[----:B------:R-:W-:Y:S05]  /*2cb0*/  BSYNC B1 ;  /* 0x0000000000017941 */ /* 0x000fea0003800000 */
.L_x_9486:
[----:B------:R-:W-:Y:S01]  /*2cc0*/  LEA R5, R0, 0x3b800000, 0x17 ;  /* 0x3b80000000057811 */ /* 0x000fe200078eb8ff */
[----:B------:R-:W-:-:S05]  /*2cd0*/  IMAD.SHL.U32 R0, R3, 0x100000, RZ ;  /* 0x0010000003007824 */ /* 0x000fca00078e00ff */
[----:B------:R-:W-:-:S07]  /*2ce0*/  LOP3.LUT R0, R5, R0, R6, 0xfe, !PT ;  /* 0x0000000005007212 */ /* 0x000fce00078efe06 */
.L_x_9485:
[----:B------:R-:W-:Y:S05]  /*2cf0*/  BSYNC B0 ;  /* 0x0000000000007941 */ /* 0x000fea0003800000 */
.L_x_9484:
[----:B------:R-:W-:-:S04]  /*2d00*/  F2FP.F16.F32.PACK_AB R0, RZ, R0 ;  /* 0x00000000ff00723e */ /* 0x000fc800000000ff */
[----:B------:R-:W-:Y:S01]  /*2d10*/  PRMT R18, R0, 0x7610, R18 ;  /* 0x0000761000127816 */ /* 0x000fe20000000012 */
[----:B------:R-:W-:Y:S06]  /*2d20*/  BRA `(.L_x_9469) ;  /* 0x0000000400287947 */ /* 0x000fec0003800000 */
.L_x_9482:
        /* <DEDUP_REMOVED lines=21> */
.L_x_9491:
[----:B------:R-:W-:Y:S05]  /*2e80*/  BSYNC B1 ;  /* 0x0000000000017941 */ /* 0x000fea0003800000 */
.L_x_9490:
[----:B------:R-:W-:Y:S01]  /*2e90*/  LEA R5, R0, 0x37800000, 0x17 ;  /* 0x3780000000057811 */ /* 0x000fe200078eb8ff */
[----:B------:R-:W-:-:S05]  /*2ea0*/  IMAD.SHL.U32 R0, R3, 0x200000, RZ ;  /* 0x0020000003007824 */ /* 0x000fca00078e00ff */
[----:B------:R-:W-:-:S07]  /*2eb0*/  LOP3.LUT R0, R5, R0, R6, 0xfe, !PT ;  /* 0x0000000005007212 */ /* 0x000fce00078efe06 */
.L_x_9489:
[----:B------:R-:W-:Y:S05]  /*2ec0*/  BSYNC B0 ;  /* 0x0000000000007941 */ /* 0x000fea0003800000 */
.L_x_9488:
[----:B------:R-:W-:-:S04]  /*2ed0*/  F2FP.F16.F32.PACK_AB R0, RZ, R0 ;  /* 0x00000000ff00723e */ /* 0x000fc800000000ff */
[----:B------:R-:W-:Y:S01]  /*2ee0*/  PRMT R18, R0, 0x7610, R18 ;  /* 0x0000761000127816 */ /* 0x000fe20000000012 */
[----:B------:R-:W-:Y:S06]  /*2ef0*/  BRA `(.L_x_9469) ;  /* 0x0000000000b47947 */ /* 0x000fec0003800000 */
.L_x_9481:
        /* <DEDUP_REMOVED lines=14> */
.L_x_9495:
[----:B------:R-:W-:Y:S05]  /*2fe0*/  BSYNC B0 ;  /* 0x0000000000007941 */ /* 0x000fea0003800000 */
.L_x_9494:
[----:B------:R-:W-:-:S04]  /*2ff0*/  F2FP.F16.F32.PACK_AB R0, RZ, R0 ;  /* 0x00000000ff00723e */ /* 0x000fc800000000ff */
[----:B------:R-:W-:Y:S01]  /*3000*/  PRMT R18, R0, 0x7610, R18 ;  /* 0x0000761000127816 */ /* 0x000fe20000000012 */
[----:B------:R-:W-:Y:S06]  /*3010*/  BRA `(.L_x_9469) ;  /* 0x00000000006c7947 */ /* 0x000fec0003800000 */
.L_x_9468:
        /* <DEDUP_REMOVED lines=16> */
.L_x_9496:
[----:B------:R-:W-:Y:S01]  /*3120*/  PRMT R18, RZ, 0x7610, R18 ;  /* 0x00007610ff127816 */ /* 0x000fe20000000012 */
[----:B------:R-:W-:Y:S06]  /*3130*/  BRA `(.L_x_9469) ;  /* 0x0000000000247947 */ /* 0x000fec0003800000 */
.L_x_9493:
[----:B------:R-:W2:Y:S02]  /*3140*/  LDG.E.64 R4, desc[UR36][R4.64] ;  /* 0x0000002404047981 */ /* 0x000ea4000c1e1b00 */
[----:B--2---:R-:W0:Y:S02]  /*3150*/  I2F.U64 R0, R4 ;  /* 0x0000000400007312 */ /* 0x004e240000301000 */
[----:B0-----:R-:W-:-:S04]  /*3160*/  F2FP.F16.F32.PACK_AB R0, RZ, R0 ;  /* 0x00000000ff00723e */ /* 0x001fc800000000ff */
[----:B------:R-:W-:Y:S01]  /*3170*/  PRMT R18, R0, 0x7610, R18 ;  /* 0x0000761000127816 */ /* 0x000fe20000000012 */
[----:B------:R-:W-:Y:S06]  /*3180*/  BRA `(.L_x_9469) ;  /* 0x0000000000107947 */ /* 0x000fec0003800000 */
.L_x_9492:
[----:B------:R-:W2:Y:S02]  /*3190*/  LDG.E R4, desc[UR36][R4.64] ;  /* 0x0000002404047981 */ /* 0x000ea4000c1e1900 */
[----:B--2---:R-:W-:-:S04]  /*31a0*/  I2FP.F32.U32 R0, R4 ;  /* 0x0000000400007245 */ /* 0x004fc80000201000 */
[----:B------:R-:W-:-:S04]  /*31b0*/  F2FP.F16.F32.PACK_AB R0, RZ, R0 ;  /* 0x00000000ff00723e */ /* 0x000fc800000000ff */
[----:B------:R-:W-:-:S07]  /*31c0*/  PRMT R18, R0, 0x7610, R18 ;  /* 0x0000761000127816 */ /* 0x000fce0000000012 */
.L_x_9469:
        /* <DEDUP_REMOVED lines=19> */
.L_x_9500:
[----:B------:R-:W2:Y:S02]  /*3300*/  LDG.E.U8 R4, desc[UR36][R4.64] ;  /* 0x0000002404047981 */ /* 0x000ea4000c1e1100 */
[----:B--2---:R-:W-:Y:S01]  /*3310*/  ISETP.NE.AND P0, PT, R4, RZ, PT ;  /* 0x000000ff0400720c */ /* 0x004fe20003f05270 */
[----:B------:R-:W-:-:S12]  /*3320*/  BRA `(.L_x_9502) ;  /* 0x0000000c00747947 */ /* 0x000fd80003800000 */
.L_x_9499:
        /* <DEDUP_REMOVED lines=10> */
.L_x_9504:
[----:B------:R-:W2:Y:S02]  /*33d0*/  LDG.E R4, desc[UR36][R4.64] ;  /* 0x0000002404047981 */ /* 0x000ea4000c1e1900 */
[----:B--2---:R-:W-:Y:S01]  /*33e0*/  ISETP.NE.AND P0, PT, R4, RZ, PT ;  /* 0x000000ff0400720c */ /* 0x004fe20003f05270 */
[----:B------:R-:W-:-:S12]  /*33f0*/  BRA `(.L_x_9502) ;  /* 0x0000000c00407947 */ /* 0x000fd80003800000 */
.L_x_9503:
[----:B------:R-:W2:Y:S02]  /*3400*/  LDG.E.U16 R4, desc[UR36][R4.64] ;  /* 0x0000002404047981 */ /* 0x000ea4000c1e1500 */
[----:B--2---:R-:W-:Y:S01]  /*3410*/  ISETP.NE.AND P0, PT, R4, RZ, PT ;  /* 0x000000ff0400720c */ /* 0x004fe20003f05270 */
[----:B------:R-:W-:-:S12]  /*3420*/  BRA `(.L_x_9502) ;  /* 0x0000000c00347947 */ /* 0x000fd80003800000 */
.L_x_9498:
        /* <DEDUP_REMOVED lines=9> */
.L_x_9506:
[----:B------:R-:W2:Y:S02]  /*34c0*/  LDG.E.U16 R0, desc[UR36][R4.64] ;  /* 0x0000002404007981 */ /* 0x000ea4000c1e1500 */
[----:B--2---:R-:W-:-:S05]  /*34d0*/  HADD2.F32 R0, -RZ, R0.H0_H0 ;  /* 0x20000000ff007230 */ /* 0x004fca0000004100 */
[----:B------:R-:W-:Y:S01]  /*34e0*/  FSETP.NEU.FTZ.AND P0, PT, R0, RZ, PT ;  /* 0x000000ff0000720b */ /* 0x000fe20003f1d000 */
[----:B------:R-:W-:-:S12]  /*34f0*/  BRA `(.L_x_9502) ;  /* 0x0000000c00007947 */ /* 0x000fd80003800000 */
.L_x_9505:
        /* <DEDUP_REMOVED lines=11> */
.L_x_9508:
        /* <DEDUP_REMOVED lines=10> */
.L_x_9507:
[----:B------:R-:W2:Y:S02]  /*3650*/  LDG.E.64 R4, desc[UR36][R4.64] ;  /* 0x0000002404047981 */ /* 0x000ea4000c1e1b00 */
[----:B--2---:R-:W-:Y:S01]  /*3660*/  DSETP.NEU.AND P0, PT, R4, RZ, PT ;  /* 0x000000ff0400722a */ /* 0x004fe20003f0d000 */
[----:B------:R-:W-:-:S13]  /*3670*/  BRA `(.L_x_9502) ;  /* 0x0000000800a07947 */ /* 0x000fda0003800000 */
.L_x_9497:
        /* <DEDUP_REMOVED lines=11> */
.L_x_9511:
[----:B------:R-:W2:Y:S02]  /*3730*/  LDG.E.128 R4, desc[UR36][R4.64] ;  /* 0x0000002404047981 */ /* 0x000ea4000c1e1d00 */
[----:B--2---:R-:W-:-:S06]  /*3740*/  DSETP.NEU.AND P0, PT, R6, RZ, PT ;  /* 0x000000ff0600722a */ /* 0x004fcc0003f0d000 */
[----:B------:R-:W-:Y:S01]  /*3750*/  DSETP.NEU.OR P0, PT, R4, RZ, P0 ;  /* 0x000000ff0400722a */ /* 0x000fe2000070d400 */
[----:B------:R-:W-:-:S13]  /*3760*/  BRA `(.L_x_9502) ;  /* 0x0000000800647947 */ /* 0x000fda0003800000 */
.L_x_9510:
        /* <DEDUP_REMOVED lines=27> */
.L_x_9513:
        /* <DEDUP_REMOVED lines=14> */
.L_x_9512:
[----:B------:R-:W2:Y:S02]  /*3a00*/  LDG.E.U16 R0, desc[UR36][R4.64] ;  /* 0x0000002404007981 */ /* 0x000ea4000c1e1500 */
[----:B--2---:R-:W-:-:S05]  /*3a10*/  IMAD.U32 R0, R0, 0x10000, RZ ;  /* 0x0001000000007824 */ /* 0x004fca00078e00ff */
[----:B------:R-:W-:Y:S01]  /*3a20*/  FSETP.NEU.FTZ.AND P0, PT, R0, RZ, PT ;  /* 0x000000ff0000720b */ /* 0x000fe20003f1d000 */
[----:B------:R-:W-:-:S12]  /*3a30*/  BRA `(.L_x_9502) ;  /* 0x0000000400b07947 */ /* 0x000fd80003800000 */
.L_x_9509:
        /* <DEDUP_REMOVED lines=11> */
.L_x_9516:
        /* <DEDUP_REMOVED lines=21> */
.L_x_9520:
[----:B------:R-:W-:Y:S05]  /*3c40*/  BSYNC B1 ;  /* 0x0000000000017941 */ /* 0x000fea0003800000 */
.L_x_9519:
[----:B------:R-:W-:Y:S01]  /*3c50*/  LEA R5, R0, 0x3b800000, 0x17 ;  /* 0x3b80000000057811 */ /* 0x000fe200078eb8ff */
[----:B------:R-:W-:-:S05]  /*3c60*/  IMAD.SHL.U32 R0, R3, 0x100000, RZ ;  /* 0x0010000003007824 */ /* 0x000fca00078e00ff */
[----:B------:R-:W-:-:S07]  /*3c70*/  LOP3.LUT R0, R5, R0, R6, 0xfe, !PT ;  /* 0x0000000005007212 */ /* 0x000fce00078efe06 */
.L_x_9518:
[----:B------:R-:W-:Y:S05]  /*3c80*/  BSYNC B0 ;  /* 0x0000000000007941 */ /* 0x000fea0003800000 */
.L_x_9517:
[----:B------:R-:W-:Y:S01]  /*3c90*/  FSETP.NEU.FTZ.AND P0, PT, R0, RZ, PT ;  /* 0x000000ff0000720b */ /* 0x000fe20003f1d000 */
[----:B------:R-:W-:-:S12]  /*3ca0*/  BRA `(.L_x_9502) ;  /* 0x0000000400147947 */ /* 0x000fd80003800000 */
.L_x_9515:
        /* <DEDUP_REMOVED lines=21> */
.L_x_9524:
[----:B------:R-:W-:Y:S05]  /*3e00*/  BSYNC B1 ;  /* 0x0000000000017941 */ /* 0x000fea0003800000 */
.L_x_9523:
[----:B------:R-:W-:Y:S01]  /*3e10*/  LEA R5, R0, 0x37800000, 0x17 ;  /* 0x3780000000057811 */ /* 0x000fe200078eb8ff */
[----:B------:R-:W-:-:S05]  /*3e20*/  IMAD.SHL.U32 R0, R3, 0x200000, RZ ;  /* 0x0020000003007824 */ /* 0x000fca00078e00ff */
[----:B------:R-:W-:-:S07]  /*3e30*/  LOP3.LUT R0, R5, R0, R6, 0xfe, !PT ;  /* 0x0000000005007212 */ /* 0x000fce00078efe06 */
.L_x_9522:
[----:B------:R-:W-:Y:S05]  /*3e40*/  BSYNC B0 ;  /* 0x0000000000007941 */ /* 0x000fea0003800000 */
.L_x_9521:
[----:B------:R-:W-:Y:S01]  /*3e50*/  FSETP.NEU.FTZ.AND P0, PT, R0, RZ, PT ;  /* 0x000000ff0000720b */ /* 0x000fe20003f1d000 */
[----:B------:R-:W-:-:S12]  /*3e60*/  BRA `(.L_x_9502) ;  /* 0x0000000000a47947 */ /* 0x000fd80003800000 */
.L_x_9514:
        /* <DEDUP_REMOVED lines=14> */
.L_x_9528:
[----:B------:R-:W-:Y:S05]  /*3f50*/  BSYNC B0 ;  /* 0x0000000000007941 */ /* 0x000fea0003800000 */
.L_x_9527:
[----:B------:R-:W-:Y:S01]  /*3f60*/  FSETP.NEU.FTZ.AND P0, PT, R0, RZ, PT ;  /* 0x000000ff0000720b */ /* 0x000fe20003f1d000 */
[----:B------:R-:W-:-:S12]  /*3f70*/  BRA `(.L_x_9502) ;  /* 0x0000000000607947 */ /* 0x000fd80003800000 */
.L_x_9501:
        /* <DEDUP_REMOVED lines=16> */
.L_x_9529:
[----:B------:R-:W-:Y:S01]  /*4080*/  PLOP3.LUT P0, PT, PT, PT, PT, 0x8, 0x0 ;  /* 0x000000000000781c */ /* 0x000fe20003f0e170 */
[----:B------:R-:W-:-:S12]  /*4090*/  BRA `(.L_x_9502) ;  /* 0x0000000000187947 */ /* 0x000fd80003800000 */
.L_x_9526:
[----:B------:R-:W2:Y:S02]  /*40a0*/  LDG.E.64 R4, desc[UR36][R4.64] ;  /* 0x0000002404047981 */ /* 0x000ea4000c1e1b00 */
[----:B--2---:R-:W-:-:S04]  /*40b0*/  ISETP.NE.U32.AND P0, PT, R4, RZ, PT ;  /* 0x000000ff0400720c */ /* 0x004fc80003f05070 */
[----:B------:R-:W-:Y:S01]  /*40c0*/  ISETP.NE.AND.EX P0, PT, R5, RZ, PT, P0 ;  /* 0x000000ff0500720c */ /* 0x000fe20003f05300 */
[----:B------:R-:W-:-:S12]  /*40d0*/  BRA `(.L_x_9502) ;  /* 0x0000000000087947 */ /* 0x000fd80003800000 */
.L_x_9525:
[----:B------:R-:W2:Y:S02]  /*40e0*/  LDG.E R4, desc[UR36][R4.64] ;  /* 0x0000002404047981 */ /* 0x000ea4000c1e1900 */
[----:B--2---:R-:W-:-:S13]  /*40f0*/  ISETP.NE.AND P0, PT, R4, RZ, PT ;  /* 0x000000ff0400720c */ /* 0x004fda0003f05270 */
.L_x_9502:
[----:B------:R-:W-:Y:S01]  /*4100*/  SEL R0, RZ, 0x1, !P0 ;  /* 0x00000001ff007807 */ /* 0x000fe20004000000 */
[----:B------:R-:W-:-:S03]  /*4110*/  VIADD R17, R17, 0x80 ;  /* 0x0000008011117836 */ /* 0x000fc60000000000 */
[----:B------:R-:W-:-:S07]  /*4120*/  PRMT R26, R26, 0x5410, R0 ;  /* 0x000054101a1a7816 */ /* 0x000fce0000000000 */
.L_x_9463:
[----:B------:R-:W-:Y:S05]  /*4130*/  BSYNC B6 ;  /* 0x0000000000067941 */ /* 0x000fea0003800000 */
.L_x_9462:
        /* <DEDUP_REMOVED lines=28> */
.L_x_9535:
[----:B------:R-:W2:Y:S02]  /*4300*/  LDG.E.U8 R4, desc[UR36][R4.64] ;  /* 0x0000002404047981 */ /* 0x000ea4000c1e1100 */
[----:B--2---:R-:W-:-:S04]  /*4310*/  I2FP.F32.U32 R0, R4 ;  /* 0x0000000400007245 */ /* 0x004fc80000201000 */
[----:B------:R-:W-:-:S04]  /*4320*/  F2FP.F16.F32.PACK_AB R0, RZ, R0 ;  /* 0x00000000ff00723e */ /* 0x000fc800000000ff */
[----:B------:R-:W-:Y:S01]  /*4330*/  PRMT R23, R0, 0x7610, R23 ;  /* 0x0000761000177816 */ /* 0x000fe20000000017 */
[----:B------:R-:W-:Y:S06]  /*4340*/  BRA `(.L_x_9537) ;  /* 0x0000000c00bc7947 */ /* 0x000fec0003800000 */
.L_x_9534:
        /* <DEDUP_REMOVED lines=11> */
.L_x_9539:
[----:B------:R-:W2:Y:S02]  /*4400*/  LDG.E R4, desc[UR36][R4.64] ;  /* 0x0000002404047981 */ /* 0x000ea4000c1e1900 */
[----:B--2---:R-:W-:-:S04]  /*4410*/  I2FP.F32.S32 R0, R4 ;  /* 0x0000000400007245 */ /* 0x004fc80000201400 */
[----:B------:R-:W-:-:S04]  /*4420*/  F2FP.F16.F32.PACK_AB R0, RZ, R0 ;  /* 0x00000000ff00723e */ /* 0x000fc800000000ff */
[----:B------:R-:W-:Y:S01]  /*4430*/  PRMT R23, R0, 0x7610, R23 ;  /* 0x0000761000177816 */ /* 0x000fe20000000017 */
[----:B------:R-:W-:Y:S06]  /*4440*/  BRA `(.L_x_9537) ;  /* 0x0000000c007c7947 */ /* 0x000fec0003800000 */
.L_x_9538:
[----:B------:R-:W2:Y:S02]  /*4450*/  LDG.E.U16 R4, desc[UR36][R4.64] ;  /* 0x0000002404047981 */ /* 0x000ea4000c1e1500 */
[----:B--2---:R-:W0:Y:S02]  /*4460*/  I2F.S16 R0, R4 ;  /* 0x0000000400007306 */ /* 0x004e240000101400 */
[----:B0-----:R-:W-:-:S04]  /*4470*/  F2FP.F16.F32.PACK_AB R0, RZ, R0 ;  /* 0x00000000ff00723e */ /* 0x001fc800000000ff */
[----:B------:R-:W-:Y:S01]  /*4480*/  PRMT R23, R0, 0x7610, R23 ;  /* 0x0000761000177816 */ /* 0x000fe20000000017 */
[----:B------:R-:W-:Y:S06]  /*4490*/  BRA `(.L_x_9537) ;  /* 0x0000000c00687947 */ /* 0x000fec0003800000 */
.L_x_9533:
        /* <DEDUP_REMOVED lines=9> */
.L_x_9541:
[----:B------:R1:W5:Y:S01]  /*4530*/  LDG.E.U16 R23, desc[UR36][R4.64] ;  /* 0x0000002404177981 */ /* 0x000362000c1e1500 */
[----:B------:R-:W-:Y:S05]  /*4540*/  BRA `(.L_x_9537) ;  /* 0x0000000c003c7947 */ /* 0x000fea0003800000 */
.L_x_9540:
        /* <DEDUP_REMOVED lines=9> */
.L_x_9543:
[----:B------:R0:W5:Y:S01]  /*45e0*/  LDG.E.U16 R23, desc[UR36][R4.64] ;  /* 0x0000002404177981 */ /* 0x000162000c1e1500 */
[----:B------:R-:W-:Y:S05]  /*45f0*/  BRA `(.L_x_9537) ;  /* 0x0000000c00107947 */ /* 0x000fea0003800000 */
.L_x_9542:
        /* <DEDUP_REMOVED lines=9> */
.L_x_9532:
        /* <DEDUP_REMOVED lines=14> */
.L_x_9546:
        /* <DEDUP_REMOVED lines=9> */
.L_x_9545:
        /* <DEDUP_REMOVED lines=28> */
.L_x_9548:
        /* <DEDUP_REMOVED lines=15> */
.L_x_9547:
[----:B------:R-:W2:Y:S02]  /*4ab0*/  LDG.E.U16 R0, desc[UR36][R4.64] ;  /* 0x0000002404007981 */ /* 0x000ea4000c1e1500 */
[----:B--2---:R-:W-:-:S05]  /*4ac0*/  IMAD.U32 R0, R0, 0x10000, RZ ;  /* 0x0001000000007824 */ /* 0x004fca00078e00ff */
[----:B------:R-:W-:-:S04]  /*4ad0*/  F2FP.F16.F32.PACK_AB R0, RZ, R0 ;  /* 0x00000000ff00723e */ /* 0x000fc800000000ff */
[----:B------:R-:W-:Y:S01]  /*4ae0*/  PRMT R23, R0, 0x7610, R23 ;  /* 0x0000761000177816 */ /* 0x000fe20000000017 */
[----:B------:R-:W-:Y:S06]  /*4af0*/  BRA `(.L_x_9537) ;  /* 0x0000000400d07947 */ /* 0x000fec0003800000 */
.L_x_9544:
        /* <DEDUP_REMOVED lines=13> */
.L_x_9551:
        /* <DEDUP_REMOVED lines=21> */
.L_x_9555:
[----:B------:R-:W-:Y:S05]  /*4d20*/  BSYNC B1 ;  /* 0x0000000000017941 */ /* 0x000fea0003800000 */
.L_x_9554:
[----:B------:R-:W-:Y:S01]  /*4d30*/  LEA R5, R0, 0x3b800000, 0x17 ;  /* 0x3b80000000057811 */ /* 0x000fe200078eb8ff */
[----:B------:R-:W-:-:S05]  /*4d40*/  IMAD.SHL.U32 R0, R3, 0x100000, RZ ;  /* 0x0010000003007824 */ /* 0x000fca00078e00ff */
[----:B------:R-:W-:-:S07]  /*4d50*/  LOP3.LUT R0, R5, R0, R6, 0xfe, !PT ;  /* 0x0000000005007212 */ /* 0x000fce00078efe06 */
.L_x_9553:
[----:B------:R-:W-:Y:S05]  /*4d60*/  BSYNC B0 ;  /* 0x0000000000007941 */ /* 0x000fea0003800000 */
.L_x_9552:
[----:B------:R-:W-:-:S04]  /*4d70*/  F2FP.F16.F32.PACK_AB R0, RZ, R0 ;  /* 0x00000000ff00723e */ /* 0x000fc800000000ff */
[----:B------:R-:W-:Y:S01]  /*4d80*/  PRMT R23, R0, 0x7610, R23 ;  /* 0x0000761000177816 */ /* 0x000fe20000000017 */
[----:B------:R-:W-:Y:S06]  /*4d90*/  BRA `(.L_x_9537) ;  /* 0x0000000400287947 */ /* 0x000fec0003800000 */
.L_x_9550:
        /* <DEDUP_REMOVED lines=21> */
.L_x_9559:
[----:B------:R-:W-:Y:S05]  /*4ef0*/  BSYNC B1 ;  /* 0x0000000000017941 */ /* 0x000fea0003800000 */
.L_x_9558:
[----:B------:R-:W-:Y:S01]  /*4f00*/  LEA R5, R0, 0x37800000, 0x17 ;  /* 0x3780000000057811 */ /* 0x000fe200078eb8ff */
[----:B------:R-:W-:-:S05]  /*4f10*/  IMAD.SHL.U32 R0, R3, 0x200000, RZ ;  /* 0x0020000003007824 */ /* 0x000fca00078e00ff */
[----:B------:R-:W-:-:S07]  /*4f20*/  LOP3.LUT R0, R5, R0, R6, 0xfe, !PT ;  /* 0x0000000005007212 */ /* 0x000fce00078efe06 */
.L_x_9557:
[----:B------:R-:W-:Y:S05]  /*4f30*/  BSYNC B0 ;  /* 0x0000000000007941 */ /* 0x000fea0003800000 */
.L_x_9556:
[----:B------:R-:W-:-:S04]  /*4f40*/  F2FP.F16.F32.PACK_AB R0, RZ, R0 ;  /* 0x00000000ff00723e */ /* 0x000fc800000000ff */
[----:B------:R-:W-:Y:S01]  /*4f50*/  PRMT R23, R0, 0x7610, R23 ;  /* 0x0000761000177816 */ /* 0x000fe20000000017 */
[----:B------:R-:W-:Y:S06]  /*4f60*/  BRA `(.L_x_9537) ;  /* 0x0000000000b47947 */ /* 0x000fec0003800000 */
.L_x_9549:
        /* <DEDUP_REMOVED lines=14> */
.L_x_9563:
[----:B------:R-:W-:Y:S05]  /*5050*/  BSYNC B0 ;  /* 0x0000000000007941 */ /* 0x000fea0003800000 */
.L_x_9562:
[----:B------:R-:W-:-:S04]  /*5060*/  F2FP.F16.F32.PACK_AB R0, RZ, R0 ;  /* 0x00000000ff00723e */ /* 0x000fc800000000ff */
[----:B------:R-:W-:Y:S01]  /*5070*/  PRMT R23, R0, 0x7610, R23 ;  /* 0x0000761000177816 */ /* 0x000fe20000000017 */
[----:B------:R-:W-:Y:S06]  /*5080*/  BRA `(.L_x_9537) ;  /* 0x00000000006c7947 */ /* 0x000fec0003800000 */
.L_x_9536:
        /* <DEDUP_REMOVED lines=16> */
.L_x_9564:
[----:B------:R-:W-:Y:S01]  /*5190*/  PRMT R23, RZ, 0x7610, R23 ;  /* 0x00007610ff177816 */ /* 0x000fe20000000017 */
[----:B------:R-:W-:Y:S06]  /*51a0*/  BRA `(.L_x_9537) ;  /* 0x0000000000247947 */ /* 0x000fec0003800000 */
.L_x_9561:
[----:B------:R-:W2:Y:S02]  /*51b0*/  LDG.E.64 R4, desc[UR36][R4.64] ;  /* 0x0000002404047981 */ /* 0x000ea4000c1e1b00 */
[----:B--2---:R-:W0:Y:S02]  /*51c0*/  I2F.U64 R0, R4 ;  /* 0x0000000400007312 */ /* 0x004e240000301000 */
[----:B0-----:R-:W-:-:S04]  /*51d0*/  F2FP.F16.F32.PACK_AB R0, RZ, R0 ;  /* 0x00000000ff00723e */ /* 0x001fc800000000ff */
[----:B------:R-:W-:Y:S01]  /*51e0*/  PRMT R23, R0, 0x7610, R23 ;  /* 0x0000761000177816 */ /* 0x000fe20000000017 */
[----:B------:R-:W-:Y:S06]  /*51f0*/  BRA `(.L_x_9537) ;  /* 0x0000000000107947 */ /* 0x000fec0003800000 */
.L_x_9560:
[----:B------:R-:W2:Y:S02]  /*5200*/  LDG.E R4, desc[UR36][R4.64] ;  /* 0x0000002404047981 */ /* 0x000ea4000c1e1900 */
[----:B--2---:R-:W-:-:S04]  /*5210*/  I2FP.F32.U32 R0, R4 ;  /* 0x0000000400007245 */ /* 0x004fc80000201000 */
[----:B------:R-:W-:-:S04]  /*5220*/  F2FP.F16.F32.PACK_AB R0, RZ, R0 ;  /* 0x00000000ff00723e */ /* 0x000fc800000000ff */
[----:B------:R-:W-:-:S07]  /*5230*/  PRMT R23, R0, 0x7610, R23 ;  /* 0x0000761000177816 */ /* 0x000fce0000000017 */
.L_x_9537:
[----:B------:R-:W2:Y:S01]  /*5240*/  LDC.U8 R3, c[0x0][0x245] ;  /* 0x00009140ff037b82 */ /* 0x000ea20000000000 */
[----:B------:R-:W-:Y:S02]  /*5250*/  ULDC UR4, c[0x0][0x24c] ;  /* 0x0000930000047ab9 */ /* 0x000fe40000000800 */
[----:B------:R-:W-:-:S05]  /*5260*/  IMAD R25, R25, UR4, RZ ;  /* 0x0000000419197c24 */ /* 0x000fca000f8e02ff */
[----:B01----:R-:W0:Y:S01]  /*5270*/  LDC.64 R4, c[0x0][0x238] ;  /* 0x00008e00ff047b82 */ /* 0x003e220000000a00 */
        /* <DEDUP_REMOVED lines=16> */
.L_x_9568:
[----:B------:R-:W2:Y:S02]  /*5380*/  LDG.E.U8 R4, desc[UR36][R4.64] ;  /* 0x0000002404047981 */ /* 0x000ea4000c1e1100 */
[----:B--2---:R-:W-:Y:S01]  /*5390*/  ISETP.NE.AND P0, PT, R4, RZ, PT ;  /* 0x000000ff0400720c */ /* 0x004fe20003f05270 */
[----:B------:R-:W-:-:S12]  /*53a0*/  BRA `(.L_x_9570) ;  /* 0x0000000c00747947 */ /* 0x000fd80003800000 */
.L_x_9567:
        /* <DEDUP_REMOVED lines=10> */
.L_x_9572:
[----:B------:R-:W2:Y:S02]  /*5450*/  LDG.E R4, desc[UR36][R4.64] ;  /* 0x0000002404047981 */ /* 0x000ea4000c1e1900 */
[----:B--2---:R-:W-:Y:S01]  /*5460*/  ISETP.NE.AND P0, PT, R4, RZ, PT ;  /* 0x000000ff0400720c */ /* 0x004fe20003f05270 */
[----:B------:R-:W-:-:S12]  /*5470*/  BRA `(.L_x_9570) ;  /* 0x0000000c00407947 */ /* 0x000fd80003800000 */
.L_x_9571:
[----:B------:R-:W2:Y:S02]  /*5480*/  LDG.E.U16 R4, desc[UR36][R4.64] ;  /* 0x0000002404047981 */ /* 0x000ea4000c1e1500 */
[----:B--2---:R-:W-:Y:S01]  /*5490*/  ISETP.NE.AND P0, PT, R4, RZ, PT ;  /* 0x000000ff0400720c */ /* 0x004fe20003f05270 */
[----:B------:R-:W-:-:S12]  /*54a0*/  BRA `(.L_x_9570) ;  /* 0x0000000c00347947 */ /* 0x000fd80003800000 */
.L_x_9566:
        /* <DEDUP_REMOVED lines=9> */
.L_x_9574:
[----:B------:R-:W2:Y:S02]  /*5540*/  LDG.E.U16 R0, desc[UR36][R4.64] ;  /* 0x0000002404007981 */ /* 0x000ea4000c1e1500 */
[----:B--2---:R-:W-:-:S05]  /*5550*/  HADD2.F32 R0, -RZ, R0.H0_H0 ;  /* 0x20000000ff007230 */ /* 0x004fca0000004100 */
[----:B------:R-:W-:Y:S01]  /*5560*/  FSETP.NEU.FTZ.AND P0, PT, R0, RZ, PT ;  /* 0x000000ff0000720b */ /* 0x000fe20003f1d000 */
[----:B------:R-:W-:-:S12]  /*5570*/  BRA `(.L_x_9570) ;  /* 0x0000000c00007947 */ /* 0x000fd80003800000 */
.L_x_9573:
        /* <DEDUP_REMOVED lines=11> */
.L_x_9576:
        /* <DEDUP_REMOVED lines=10> */
.L_x_9575:
[----:B------:R-:W2:Y:S02]  /*56d0*/  LDG.E.64 R4, desc[UR36][R4.64] ;  /* 0x0000002404047981 */ /* 0x000ea4000c1e1b00 */
[----:B--2---:R-:W-:Y:S01]  /*56e0*/  DSETP.NEU.AND P0, PT, R4, RZ, PT ;  /* 0x000000ff0400722a */ /* 0x004fe20003f0d000 */
[----:B------:R-:W-:-:S13]  /*56f0*/  BRA `(.L_x_9570) ;  /* 0x0000000800a07947 */ /* 0x000fda0003800000 */
.L_x_9565:
        /* <DEDUP_REMOVED lines=11> */
.L_x_9579:
[----:B------:R-:W2:Y:S02]  /*57b0*/  LDG.E.128 R4, desc[UR36][R4.64] ;  /* 0x0000002404047981 */ /* 0x000ea4000c1e1d00 */
[----:B--2---:R-:W-:-:S06]  /*57c0*/  DSETP.NEU.AND P0, PT, R6, RZ, PT ;  /* 0x000000ff0600722a */ /* 0x004fcc0003f0d000 */
[----:B------:R-:W-:Y:S01]  /*57d0*/  DSETP.NEU.OR P0, PT, R4, RZ, P0 ;  /* 0x000000ff0400722a */ /* 0x000fe2000070d400 */
[----:B------:R-:W-:-:S13]  /*57e0*/  BRA `(.L_x_9570) ;  /* 0x0000000800647947 */ /* 0x000fda0003800000 */
.L_x_9578:
        /* <DEDUP_REMOVED lines=27> */
.L_x_9581:
        /* <DEDUP_REMOVED lines=14> */
.L_x_9580:
[----:B------:R-:W2:Y:S02]  /*5a80*/  LDG.E.U16 R0, desc[UR36][R4.64] ;  /* 0x0000002404007981 */ /* 0x000ea4000c1e1500 */
[----:B--2---:R-:W-:-:S05]  /*5a90*/  IMAD.U32 R0, R0, 0x10000, RZ ;  /* 0x0001000000007824 */ /* 0x004fca00078e00ff */
[----:B------:R-:W-:Y:S01]  /*5aa0*/  FSETP.NEU.FTZ.AND P0, PT, R0, RZ, PT ;  /* 0x000000ff0000720b */ /* 0x000fe20003f1d000 */
[----:B------:R-:W-:-:S12]  /*5ab0*/  BRA `(.L_x_9570) ;  /* 0x0000000400b07947 */ /* 0x000fd80003800000 */
.L_x_9577:
        /* <DEDUP_REMOVED lines=11> */
.L_x_9584:
        /* <DEDUP_REMOVED lines=21> */
.L_x_9588:
[----:B------:R-:W-:Y:S05]  /*5cc0*/  BSYNC B1 ;  /* 0x0000000000017941 */ /* 0x000fea0003800000 */
.L_x_9587:
[----:B------:R-:W-:Y:S01]  /*5cd0*/  LEA R5, R0, 0x3b800000, 0x17 ;  /* 0x3b80000000057811 */ /* 0x000fe200078eb8ff */
[----:B------:R-:W-:-:S05]  /*5ce0*/  IMAD.SHL.U32 R0, R3, 0x100000, RZ ;  /* 0x0010000003007824 */ /* 0x000fca00078e00ff */
[----:B------:R-:W-:-:S07]  /*5cf0*/  LOP3.LUT R0, R5, R0, R6, 0xfe, !PT ;  /* 0x0000000005007212 */ /* 0x000fce00078efe06 */
.L_x_9586:
[----:B------:R-:W-:Y:S05]  /*5d00*/  BSYNC B0 ;  /* 0x0000000000007941 */ /* 0x000fea0003800000 */
.L_x_9585:
[----:B------:R-:W-:Y:S01]  /*5d10*/  FSETP.NEU.FTZ.AND P0, PT, R0, RZ, PT ;  /* 0x000000ff0000720b */ /* 0x000fe20003f1d000 */
[----:B------:R-:W-:-:S12]  /*5d20*/  BRA `(.L_x_9570) ;  /* 0x0000000400147947 */ /* 0x000fd80003800000 */
.L_x_9583:
        /* <DEDUP_REMOVED lines=21> */
.L_x_9592:
[----:B------:R-:W-:Y:S05]  /*5e80*/  BSYNC B1 ;  /* 0x0000000000017941 */ /* 0x000fea0003800000 */
.L_x_9591:
[----:B------:R-:W-:Y:S01]  /*5e90*/  LEA R5, R0, 0x37800000, 0x17 ;  /* 0x3780000000057811 */ /* 0x000fe200078eb8ff */
[----:B------:R-:W-:-:S05]  /*5ea0*/  IMAD.SHL.U32 R0, R3, 0x200000, RZ ;  /* 0x0020000003007824 */ /* 0x000fca00078e00ff */
[----:B------:R-:W-:-:S07]  /*5eb0*/  LOP3.LUT R0, R5, R0, R6, 0xfe, !PT ;  /* 0x0000000005007212 */ /* 0x000fce00078efe06 */
.L_x_9590:
[----:B------:R-:W-:Y:S05]  /*5ec0*/  BSYNC B0 ;  /* 0x0000000000007941 */ /* 0x000fea0003800000 */
.L_x_9589:
[----:B------:R-:W-:Y:S01]  /*5ed0*/  FSETP.NEU.FTZ.AND P0, PT, R0, RZ, PT ;  /* 0x000000ff0000720b */ /* 0x000fe20003f1d000 */
[----:B------:R-:W-:-:S12]  /*5ee0*/  BRA `(.L_x_9570) ;  /* 0x0000000000a47947 */ /* 0x000fd80003800000 */
.L_x_9582:
        /* <DEDUP_REMOVED lines=14> */
.L_x_9596:
[----:B------:R-:W-:Y:S05]  /*5fd0*/  BSYNC B0 ;  /* 0x0000000000007941 */ /* 0x000fea0003800000 */
.L_x_9595:
[----:B------:R-:W-:Y:S01]  /*5fe0*/  FSETP.NEU.FTZ.AND P0, PT, R0, RZ, PT ;  /* 0x000000ff0000720b */ /* 0x000fe20003f1d000 */
[----:B------:R-:W-:-:S12]  /*5ff0*/  BRA `(.L_x_9570) ;  /* 0x0000000000607947 */ /* 0x000fd80003800000 */
.L_x_9569:
        /* <DEDUP_REMOVED lines=16> */
.L_x_9597:
[----:B------:R-:W-:Y:S01]  /*6100*/  PLOP3.LUT P0, PT, PT, PT, PT, 0x8, 0x0 ;  /* 0x000000000000781c */ /* 0x000fe20003f0e170 */
[----:B------:R-:W-:-:S12]  /*6110*/  BRA `(.L_x_9570) ;  /* 0x0000000000187947 */ /* 0x000fd80003800000 */
.L_x_9594:
[----:B------:R-:W2:Y:S02]  /*6120*/  LDG.E.64 R4, desc[UR36][R4.64] ;  /* 0x0000002404047981 */ /* 0x000ea4000c1e1b00 */
[----:B--2---:R-:W-:-:S04]  /*6130*/  ISETP.NE.U32.AND P0, PT, R4, RZ, PT ;  /* 0x000000ff0400720c */ /* 0x004fc80003f05070 */
[----:B------:R-:W-:Y:S01]  /*6140*/  ISETP.NE.AND.EX P0, PT, R5, RZ, PT, P0 ;  /* 0x000000ff0500720c */ /* 0x000fe20003f05300 */
[----:B------:R-:W-:-:S12]  /*6150*/  BRA `(.L_x_9570) ;  /* 0x0000000000087947 */ /* 0x000fd80003800000 */
.L_x_9593:
[----:B------:R-:W2:Y:S02]  /*6160*/  LDG.E R4, desc[UR36][R4.64] ;  /* 0x0000002404047981 */ /* 0x000ea4000c1e1900 */
[----:B--2---:R-:W-:-:S13]  /*6170*/  ISETP.NE.AND P0, PT, R4, RZ, PT ;  /* 0x000000ff0400720c */ /* 0x004fda0003f05270 */
.L_x_9570:
[----:B------:R-:W-:Y:S01]  /*6180*/  SEL R27, RZ, 0x1, !P0 ;  /* 0x00000001ff1b7807 */ /* 0x000fe20004000000 */
[----:B------:R-:W-:-:S07]  /*6190*/  VIADD R17, R17, 0x80 ;  /* 0x0000008011117836 */ /* 0x000fce0000000000 */
.L_x_9531:
[----:B------:R-:W-:Y:S05]  /*61a0*/  BSYNC B6 ;  /* 0x0000000000067941 */ /* 0x000fea0003800000 */
.L_x_9530:
        /* <DEDUP_REMOVED lines=26> */
.L_x_9603:
[----:B------:R-:W2:Y:S02]  /*6350*/  LDG.E.U8 R4, desc[UR36][R4.64] ;  /* 0x0000002404047981 */ /* 0x000ea4000c1e1100 */
[----:B--2---:R-:W-:-:S04]  /*6360*/  I2FP.F32.U32 R0, R4 ;  /* 0x0000000400007245 */ /* 0x004fc80000201000 */
[----:B------:R-:W-:-:S04]  /*6370*/  F2FP.F16.F32.PACK_AB R0, RZ, R0 ;  /* 0x00000000ff00723e */ /* 0x000fc800000000ff */
[----:B------:R-:W-:Y:S01]  /*6380*/  PRMT R24, R0, 0x7610, R24 ;  /* 0x0000761000187816 */ /* 0x000fe20000000018 */
[----:B------:R-:W-:Y:S06]  /*6390*/  BRA `(.L_x_9605) ;  /* 0x0000000c00bc7947 */ /* 0x000fec0003800000 */
.L_x_9602:
        /* <DEDUP_REMOVED lines=11> */
.L_x_9607:
[----:B------:R-:W2:Y:S02]  /*6450*/  LDG.E R4, desc[UR36][R4.64] ;  /* 0x0000002404047981 */ /* 0x000ea4000c1e1900 */
[----:B--2---:R-:W-:-:S04]  /*6460*/  I2FP.F32.S32 R0, R4 ;  /* 0x0000000400007245 */ /* 0x004fc80000201400 */
[----:B------:R-:W-:-:S04]  /*6470*/  F2FP.F16.F32.PACK_AB R0, RZ, R0 ;  /* 0x00000000ff00723e */ /* 0x000fc800000000ff */
[----:B------:R-:W-:Y:S01]  /*6480*/  PRMT R24, R0, 0x7610, R24 ;  /* 0x0000761000187816 */ /* 0x000fe20000000018 */
[----:B------:R-:W-:Y:S06]  /*6490*/  BRA `(.L_x_9605) ;  /* 0x0000000c007c7947 */ /* 0x000fec0003800000 */
.L_x_9606:
[----:B------:R-:W2:Y:S02]  /*64a0*/  LDG.E.U16 R4, desc[UR36][R4.64] ;  /* 0x0000002404047981 */ /* 0x000ea4000c1e1500 */
[----:B--2---:R-:W0:Y:S02]  /*64b0*/  I2F.S16 R0, R4 ;  /* 0x0000000400007306 */ /* 0x004e240000101400 */
[----:B0-----:R-:W-:-:S04]  /*64c0*/  F2FP.F16.F32.PACK_AB R0, RZ, R0 ;  /* 0x00000000ff00723e */ /* 0x001fc800000000ff */
[----:B------:R-:W-:Y:S01]  /*64d0*/  PRMT R24, R0, 0x7610, R24 ;  /* 0x0000761000187816 */ /* 0x000fe20000000018 */
[----:B------:R-:W-:Y:S06]  /*64e0*/  BRA `(.L_x_9605) ;  /* 0x0000000c00687947 */ /* 0x000fec0003800000 */
.L_x_9601:
        /* <DEDUP_REMOVED lines=9> */
.L_x_9609:
[----:B------:R0:W5:Y:S01]  /*6580*/  LDG.E.U16 R24, desc[UR36][R4.64] ;  /* 0x0000002404187981 */ /* 0x000162000c1e1500 */
[----:B------:R-:W-:Y:S05]  /*6590*/  BRA `(.L_x_9605) ;  /* 0x0000000c003c7947 */ /* 0x000fea0003800000 */
.L_x_9608:
        /* <DEDUP_REMOVED lines=9> */
.L_x_9611:
[----:B------:R1:W5:Y:S01]  /*6630*/  LDG.E.U16 R24, desc[UR36][R4.64] ;  /* 0x0000002404187981 */ /* 0x000362000c1e1500 */
[----:B------:R-:W-:Y:S05]  /*6640*/  BRA `(.L_x_9605) ;  /* 0x0000000c00107947 */ /* 0x000fea0003800000 */
.L_x_9610:
        /* <DEDUP_REMOVED lines=9> */
.L_x_9600:
        /* <DEDUP_REMOVED lines=14> */
.L_x_9614:
        /* <DEDUP_REMOVED lines=9> */
.L_x_9613:
        /* <DEDUP_REMOVED lines=28> */
.L_x_9616:
        /* <DEDUP_REMOVED lines=15> */
.L_x_9615:
[----:B------:R-:W2:Y:S02]  /*6b00*/  LDG.E.U16 R0, desc[UR36][R4.64] ;  /* 0x0000002404007981 */ /* 0x000ea4000c1e1500 */
[----:B--2---:R-:W-:-:S05]  /*6b10*/  IMAD.U32 R0, R0, 0x10000, RZ ;  /* 0x0001000000007824 */ /* 0x004fca00078e00ff */
[----:B------:R-:W-:-:S04]  /*6b20*/  F2FP.F16.F32.PACK_AB R0, RZ, R0 ;  /* 0x00000000ff00723e */ /* 0x000fc800000000ff */
[----:B------:R-:W-:Y:S01]  /*6b30*/  PRMT R24, R0, 0x7610, R24 ;  /* 0x0000761000187816 */ /* 0x000fe20000000018 */
[----:B------:R-:W-:Y:S06]  /*6b40*/  BRA `(.L_x_9605) ;  /* 0x0000000400d07947 */ /* 0x000fec0003800000 */
.L_x_9612:
        /* <DEDUP_REMOVED lines=13> */
.L_x_9619:
        /* <DEDUP_REMOVED lines=21> */
.L_x_9623:
[----:B------:R-:W-:Y:S05]  /*6d70*/  BSYNC B1 ;  /* 0x0000000000017941 */ /* 0x000fea0003800000 */
.L_x_9622:
[----:B------:R-:W-:Y:S01]  /*6d80*/  LEA R5, R0, 0x3b800000, 0x17 ;  /* 0x3b80000000057811 */ /* 0x000fe200078eb8ff */
[----:B------:R-:W-:-:S05]  /*6d90*/  IMAD.SHL.U32 R0, R3, 0x100000, RZ ;  /* 0x0010000003007824 */ /* 0x000fca00078e00ff */
[----:B------:R-:W-:-:S07]  /*6da0*/  LOP3.LUT R0, R5, R0, R6, 0xfe, !PT ;  /* 0x0000000005007212 */ /* 0x000fce00078efe06 */
.L_x_9621:
[----:B------:R-:W-:Y:S05]  /*6db0*/  BSYNC B0 ;  /* 0x0000000000007941 */ /* 0x000fea0003800000 */
.L_x_9620:
[----:B------:R-:W-:-:S04]  /*6dc0*/  F2FP.F16.F32.PACK_AB R0, RZ, R0 ;  /* 0x00000000ff00723e */ /* 0x000fc800000000ff */
[----:B------:R-:W-:Y:S01]  /*6dd0*/  PRMT R24, R0, 0x7610, R24 ;  /* 0x0000761000187816 */ /* 0x000fe20000000018 */
[----:B------:R-:W-:Y:S06]  /*6de0*/  BRA `(.L_x_9605) ;  /* 0x0000000400287947 */ /* 0x000fec0003800000 */
.L_x_9618:
        /* <DEDUP_REMOVED lines=21> */
.L_x_9627:
[----:B------:R-:W-:Y:S05]  /*6f40*/  BSYNC B1 ;  /* 0x0000000000017941 */ /* 0x000fea0003800000 */
.L_x_9626:
[----:B------:R-:W-:Y:S01]  /*6f50*/  LEA R5, R0, 0x37800000, 0x17 ;  /* 0x3780000000057811 */ /* 0x000fe200078eb8ff */
[----:B------:R-:W-:-:S05]  /*6f60*/  IMAD.SHL.U32 R0, R3, 0x200000, RZ ;  /* 0x0020000003007824 */ /* 0x000fca00078e00ff */
[----:B------:R-:W-:-:S07]  /*6f70*/  LOP3.LUT R0, R5, R0, R6, 0xfe, !PT ;  /* 0x0000000005007212 */ /* 0x000fce00078efe06 */
.L_x_9625:
[----:B------:R-:W-:Y:S05]  /*6f80*/  BSYNC B0 ;  /* 0x0000000000007941 */ /* 0x000fea0003800000 */
.L_x_9624:
[----:B------:R-:W-:-:S04]  /*6f90*/  F2FP.F16.F32.PACK_AB R0, RZ, R0 ;  /* 0x00000000ff00723e */ /* 0x000fc800000000ff */
[----:B------:R-:W-:Y:S01]  /*6fa0*/  PRMT R24, R0, 0x7610, R24 ;  /* 0x0000761000187816 */ /* 0x000fe20000000018 */
[----:B------:R-:W-:Y:S06]  /*6fb0*/  BRA `(.L_x_9605) ;  /* 0x0000000000b47947 */ /* 0x000fec0003800000 */
.L_x_9617:
        /* <DEDUP_REMOVED lines=14> */
.L_x_9631:
[----:B------:R-:W-:Y:S05]  /*70a0*/  BSYNC B0 ;  /* 0x0000000000007941 */ /* 0x000fea0003800000 */
.L_x_9630:
[----:B------:R-:W-:-:S04]  /*70b0*/  F2FP.F16.F32.PACK_AB R0, RZ, R0 ;  /* 0x00000000ff00723e */ /* 0x000fc800000000ff */
[----:B------:R-:W-:Y:S01]  /*70c0*/  PRMT R24, R0, 0x7610, R24 ;  /* 0x0000761000187816 */ /* 0x000fe20000000018 */
[----:B------:R-:W-:Y:S06]  /*70d0*/  BRA `(.L_x_9605) ;  /* 0x00000000006c7947 */ /* 0x000fec0003800000 */
.L_x_9604:
        /* <DEDUP_REMOVED lines=16> */
.L_x_9632:
[----:B------:R-:W-:Y:S01]  /*71e0*/  PRMT R24, RZ, 0x7610, R24 ;  /* 0x00007610ff187816 */ /* 0x000fe20000000018 */
[----:B------:R-:W-:Y:S06]  /*71f0*/  BRA `(.L_x_9605) ;  /* 0x0000000000247947 */ /* 0x000fec0003800000 */
.L_x_9629:
[----:B------:R-:W2:Y:S02]  /*7200*/  LDG.E.64 R4, desc[UR36][R4.64] ;  /* 0x0000002404047981 */ /* 0x000ea4000c1e1b00 */
[----:B--2---:R-:W0:Y:S02]  /*7210*/  I2F.U64 R0, R4 ;  /* 0x0000000400007312 */ /* 0x004e240000301000 */
[----:B0-----:R-:W-:-:S04]  /*7220*/  F2FP.F16.F32.PACK_AB R0, RZ, R0 ;  /* 0x00000000ff00723e */ /* 0x001fc800000000ff */
[----:B------:R-:W-:Y:S01]  /*7230*/  PRMT R24, R0, 0x7610, R24 ;  /* 0x0000761000187816 */ /* 0x000fe20000000018 */
[----:B------:R-:W-:Y:S06]  /*7240*/  BRA `(.L_x_9605) ;  /* 0x0000000000107947 */ /* 0x000fec0003800000 */
.L_x_9628:
[----:B------:R-:W2:Y:S02]  /*7250*/  LDG.E R4, desc[UR36][R4.64] ;  /* 0x0000002404047981 */ /* 0x000ea4000c1e1900 */
[----:B--2---:R-:W-:-:S04]  /*7260*/  I2FP.F32.U32 R0, R4 ;  /* 0x0000000400007245 */ /* 0x004fc80000201000 */
[----:B------:R-:W-:-:S04]  /*7270*/  F2FP.F16.F32.PACK_AB R0, RZ, R0 ;  /* 0x00000000ff00723e */ /* 0x000fc800000000ff */
[----:B------:R-:W-:-:S07]  /*7280*/  PRMT R24, R0, 0x7610, R24 ;  /* 0x0000761000187816 */ /* 0x000fce0000000018 */
.L_x_9605:
        /* <DEDUP_REMOVED lines=20> */
.L_x_9636:
[----:B------:R-:W2:Y:S02]  /*73d0*/  LDG.E.U8 R4, desc[UR36][R4.64] ;  /* 0x0000002404047981 */ /* 0x000ea4000c1e1100 */
[----:B--2---:R-:W-:Y:S01]  /*73e0*/  ISETP.NE.AND P0, PT, R4, RZ, PT ;  /* 0x000000ff0400720c */ /* 0x004fe20003f05270 */
[----:B------:R-:W-:-:S12]  /*73f0*/  BRA `(.L_x_9638) ;  /* 0x0000000c00747947 */ /* 0x000fd80003800000 */
.L_x_9635:
        /* <DEDUP_REMOVED lines=10> */
.L_x_9640:
[----:B------:R-:W2:Y:S02]  /*74a0*/  LDG.E R4, desc[UR36][R4.64] ;  /* 0x0000002404047981 */ /* 0x000ea4000c1e1900 */
[----:B--2---:R-:W-:Y:S01]  /*74b0*/  ISETP.NE.AND P0, PT, R4, RZ, PT ;  /* 0x000000ff0400720c */ /* 0x004fe20003f05270 */
[----:B------:R-:W-:-:S12]  /*74c0*/  BRA `(.L_x_9638) ;  /* 0x0000000c00407947 */ /* 0x000fd80003800000 */
.L_x_9639:
[----:B------:R-:W2:Y:S02]  /*74d0*/  LDG.E.U16 R4, desc[UR36][R4.64] ;  /* 0x0000002404047981 */ /* 0x000ea4000c1e1500 */
[----:B--2---:R-:W-:Y:S01]  /*74e0*/  ISETP.NE.AND P0, PT, R4, RZ, PT ;  /* 0x000000ff0400720c */ /* 0x004fe20003f05270 */
[----:B------:R-:W-:-:S12]  /*74f0*/  BRA `(.L_x_9638) ;  /* 0x0000000c00347947 */ /* 0x000fd80003800000 */
.L_x_9634:
        /* <DEDUP_REMOVED lines=9> */
.L_x_9642:
[----:B------:R-:W2:Y:S02]  /*7590*/  LDG.E.U16 R0, desc[UR36][R4.64] ;  /* 0x0000002404007981 */ /* 0x000ea4000c1e1500 */
[----:B--2---:R-:W-:-:S05]  /*75a0*/  HADD2.F32 R0, -RZ, R0.H0_H0 ;  /* 0x20000000ff007230 */ /* 0x004fca0000004100 */
[----:B------:R-:W-:Y:S01]  /*75b0*/  FSETP.NEU.FTZ.AND P0, PT, R0, RZ, PT ;  /* 0x000000ff0000720b */ /* 0x000fe20003f1d000 */
[----:B------:R-:W-:-:S12]  /*75c0*/  BRA `(.L_x_9638) ;  /* 0x0000000c00007947 */ /* 0x000fd80003800000 */
.L_x_9641:
        /* <DEDUP_REMOVED lines=11> */
.L_x_9644:
        /* <DEDUP_REMOVED lines=10> */
.L_x_9643:
[----:B------:R-:W2:Y:S02]  /*7720*/  LDG.E.64 R4, desc[UR36][R4.64] ;  /* 0x0000002404047981 */ /* 0x000ea4000c1e1b00 */
[----:B--2---:R-:W-:Y:S01]  /*7730*/  DSETP.NEU.AND P0, PT, R4, RZ, PT ;  /* 0x000000ff0400722a */ /* 0x004fe20003f0d000 */
[----:B------:R-:W-:-:S13]  /*7740*/  BRA `(.L_x_9638) ;  /* 0x0000000800a07947 */ /* 0x000fda0003800000 */
.L_x_9633:
        /* <DEDUP_REMOVED lines=11> */
.L_x_9647:
[----:B------:R-:W2:Y:S02]  /*7800*/  LDG.E.128 R4, desc[UR36][R4.64] ;  /* 0x0000002404047981 */ /* 0x000ea4000c1e1d00 */
[----:B--2---:R-:W-:-:S06]  /*7810*/  DSETP.NEU.AND P0, PT, R6, RZ, PT ;  /* 0x000000ff0600722a */ /* 0x004fcc0003f0d000 */
[----:B------:R-:W-:Y:S01]  /*7820*/  DSETP.NEU.OR P0, PT, R4, RZ, P0 ;  /* 0x000000ff0400722a */ /* 0x000fe2000070d400 */
[----:B------:R-:W-:-:S13]  /*7830*/  BRA `(.L_x_9638) ;  /* 0x0000000800647947 */ /* 0x000fda0003800000 */
.L_x_9646:
        /* <DEDUP_REMOVED lines=27> */
.L_x_9649:
        /* <DEDUP_REMOVED lines=14> */
.L_x_9648:
[----:B------:R-:W2:Y:S02]  /*7ad0*/  LDG.E.U16 R0, desc[UR36][R4.64] ;  /* 0x0000002404007981 */ /* 0x000ea4000c1e1500 */
[----:B--2---:R-:W-:-:S05]  /*7ae0*/  IMAD.U32 R0, R0, 0x10000, RZ ;  /* 0x0001000000007824 */ /* 0x004fca00078e00ff */
[----:B------:R-:W-:Y:S01]  /*7af0*/  FSETP.NEU.FTZ.AND P0, PT, R0, RZ, PT ;  /* 0x000000ff0000720b */ /* 0x000fe20003f1d000 */
[----:B------:R-:W-:-:S12]  /*7b00*/  BRA `(.L_x_9638) ;  /* 0x0000000400b07947 */ /* 0x000fd80003800000 */
.L_x_9645:
        /* <DEDUP_REMOVED lines=11> */
.L_x_9652:
        /* <DEDUP_REMOVED lines=21> */
.L_x_9656:
[----:B------:R-:W-:Y:S05]  /*7d10*/  BSYNC B1 ;  /* 0x0000000000017941 */ /* 0x000fea0003800000 */
.L_x_9655:
[----:B------:R-:W-:Y:S01]  /*7d20*/  LEA R5, R0, 0x3b800000, 0x17 ;  /* 0x3b80000000057811 */ /* 0x000fe200078eb8ff */
[----:B------:R-:W-:-:S05]  /*7d30*/  IMAD.SHL.U32 R0, R3, 0x100000, RZ ;  /* 0x0010000003007824 */ /* 0x000fca00078e00ff */
[----:B------:R-:W-:-:S07]  /*7d40*/  LOP3.LUT R0, R5, R0, R6, 0xfe, !PT ;  /* 0x0000000005007212 */ /* 0x000fce00078efe06 */
.L_x_9654:
[----:B------:R-:W-:Y:S05]  /*7d50*/  BSYNC B0 ;  /* 0x0000000000007941 */ /* 0x000fea0003800000 */
.L_x_9653:
[----:B------:R-:W-:Y:S01]  /*7d60*/  FSETP.NEU.FTZ.AND P0, PT, R0, RZ, PT ;  /* 0x000000ff0000720b */ /* 0x000fe20003f1d000 */
[----:B------:R-:W-:-:S12]  /*7d70*/  BRA `(.L_x_9638) ;  /* 0x0000000400147947 */ /* 0x000fd80003800000 */
.L_x_9651:
        /* <DEDUP_REMOVED lines=21> */
.L_x_9660:
[----:B------:R-:W-:Y:S05]  /*7ed0*/  BSYNC B1 ;  /* 0x0000000000017941 */ /* 0x000fea0003800000 */
.L_x_9659:
[----:B------:R-:W-:Y:S01]  /*7ee0*/  LEA R5, R0, 0x37800000, 0x17 ;  /* 0x3780000000057811 */ /* 0x000fe200078eb8ff */
[----:B------:R-:W-:-:S05]  /*7ef0*/  IMAD.SHL.U32 R0, R3, 0x200000, RZ ;  /* 0x0020000003007824 */ /* 0x000fca00078e00ff */
[----:B------:R-:W-:-:S07]  /*7f00*/  LOP3.LUT R0, R5, R0, R6, 0xfe, !PT ;  /* 0x0000000005007212 */ /* 0x000fce00078efe06 */
.L_x_9658:
[----:B------:R-:W-:Y:S05]  /*7f10*/  BSYNC B0 ;  /* 0x0000000000007941 */ /* 0x000fea0003800000 */
.L_x_9657:
[----:B------:R-:W-:Y:S01]  /*7f20*/  FSETP.NEU.FTZ.AND P0, PT, R0, RZ, PT ;  /* 0x000000ff0000720b */ /* 0x000fe20003f1d000 */
[----:B------:R-:W-:-:S12]  /*7f30*/  BRA `(.L_x_9638) ;  /* 0x0000000000a47947 */ /* 0x000fd80003800000 */
.L_x_9650:
        /* <DEDUP_REMOVED lines=14> */
.L_x_9664:
[----:B------:R-:W-:Y:S05]  /*8020*/  BSYNC B0 ;  /* 0x0000000000007941 */ /* 0x000fea0003800000 */
.L_x_9663:
[----:B------:R-:W-:Y:S01]  /*8030*/  FSETP.NEU.FTZ.AND P0, PT, R0, RZ, PT ;  /* 0x000000ff0000720b */ /* 0x000fe20003f1d000 */
[----:B------:R-:W-:-:S12]  /*8040*/  BRA `(.L_x_9638) ;  /* 0x0000000000607947 */ /* 0x000fd80003800000 */
.L_x_9637:
        /* <DEDUP_REMOVED lines=16> */
.L_x_9665:
[----:B------:R-:W-:Y:S01]  /*8150*/  PLOP3.LUT P0, PT, PT, PT, PT, 0x8, 0x0 ;  /* 0x000000000000781c */ /* 0x000fe20003f0e170 */
[----:B------:R-:W-:-:S12]  /*8160*/  BRA `(.L_x_9638) ;  /* 0x0000000000187947 */ /* 0x000fd80003800000 */
.L_x_9662:
[----:B------:R-:W2:Y:S02]  /*8170*/  LDG.E.64 R4, desc[UR36][R4.64] ;  /* 0x0000002404047981 */ /* 0x000ea4000c1e1b00 */
[----:B--2---:R-:W-:-:S04]  /*8180*/  ISETP.NE.U32.AND P0, PT, R4, RZ, PT ;  /* 0x000000ff0400720c */ /* 0x004fc80003f05070 */
[----:B------:R-:W-:Y:S01]  /*8190*/  ISETP.NE.AND.EX P0, PT, R5, RZ, PT, P0 ;  /* 0x000000ff0500720c */ /* 0x000fe20003f05300 */
[----:B------:R-:W-:-:S12]  /*81a0*/  BRA `(.L_x_9638) ;  /* 0x0000000000087947 */ /* 0x000fd80003800000 */
.L_x_9661:
[----:B------:R-:W2:Y:S02]  /*81b0*/  LDG.E R4, desc[UR36][R4.64] ;  /* 0x0000002404047981 */ /* 0x000ea4000c1e1900 */
[----:B--2---:R-:W-:-:S13]  /*81c0*/  ISETP.NE.AND P0, PT, R4, RZ, PT ;  /* 0x000000ff0400720c */ /* 0x004fda0003f05270 */
.L_x_9638:
[----:B------:R-:W-:-:S07]  /*81d0*/  SEL R0, RZ, 0x1, !P0 ;  /* 0x00000001ff007807 */ /* 0x000fce0004000000 */
.L_x_9599:
[----:B------:R-:W-:Y:S05]  /*81e0*/  BSYNC B6 ;  /* 0x0000000000067941 */ /* 0x000fea0003800000 */
.L_x_9598:
[----:B------:R-:W0:Y:S01]  /*81f0*/  S2R R17, SR_TID.X ;  /* 0x0000000000117919 */ /* 0x000e220000002100 */
[----:B------:R-:W1:Y:S01]  /*8200*/  LDC.U8 R16, c[0x0][0x250] ;  /* 0x00009400ff107b82 */ /* 0x000e620000000000 */
[----:B------:R-:W-:Y:S01]  /*8210*/  BSSY B6, `(.L_x_9666) ;  /* 0x0000131000067945 */ /* 0x000fe20003800000 */
[C---:B0-----:R-:W-:Y:S01]  /*8220*/  VIADD R3, R17.reuse, 0x100 ;  /* 0x0000010011037836 */ /* 0x041fe20000000000 */
[CC--:B------:R-:W-:Y:S01]  /*8230*/  ISETP.GE.AND P3, PT, R17.reuse, R22.reuse, PT ;  /* 0x000000161100720c */ /* 0x0c0fe20003f66270 */
[C---:B------:R-:W-:Y:S02]  /*8240*/  VIADD R5, R17.reuse, 0x180 ;  /* 0x0000018011057836 */ /* 0x040fe40000000000 */
[----:B------:R-:W-:Y:S01]  /*8250*/  VIADD R25, R17, 0x80 ;  /* 0x0000008011197836 */ /* 0x000fe20000000000 */
[-C--:B------:R-:W-:Y:S02]  /*8260*/  ISETP.GE.AND P1, PT, R3, R22.reuse, PT ;  /* 0x000000160300720c */ /* 0x080fe40003f26270 */
[----:B------:R-:W-:-:S02]  /*8270*/  ISETP.GE.AND P2, PT, R5, R22, PT ;  /* 0x000000160500720c */ /* 0x000fc40003f46270 */
[----:B------:R-:W-:-:S05]  /*8280*/  ISETP.GE.AND P0, PT, R25, R22, PT ;  /* 0x000000161900720c */ /* 0x000fca0003f06270 */
[----:B------:R-:W0:Y:S01]  /*8290*/  @!P3 LDC R5, c[0x0][0x218] ;  /* 0x00008600ff05bb82 */ /* 0x000e220000000800 */
[----:B------:R-:W2:Y:S01]  /*82a0*/  @!P3 I2F.S16 R7, R26 ;  /* 0x0000001a0007b306 */ /* 0x000ea20000101400 */
[----:B-----5:R-:W-:Y:S02]  /*82b0*/  @!P3 HADD2.F32 R8, -RZ, R19.H0_H0 ;  /* 0x20000013ff08b230 */ /* 0x020fe40000004100 */
[----:B------:R-:W-:Y:S02]  /*82c0*/  @!P1 HADD2.F32 R12, -RZ, R23.H0_H0 ;  /* 0x20000017ff0c9230 */ /* 0x000fe40000004100 */
[----:B------:R-:W-:Y:S02]  /*82d0*/  @!P2 HADD2.F32 R24, -RZ, R24.H0_H0 ;  /* 0x20000018ff18a230 */ /* 0x000fe40000004100 */
[----:B------:R-:W3:Y:S01]  /*82e0*/  @!P1 LDC R6, c[0x0][0x218] ;  /* 0x00008600ff069b82 */ /* 0x000ee20000000800 */
[----:B------:R-:W4:Y:S01]  /*82f0*/  @!P1 I2F.S16 R27, R27 ;  /* 0x0000001b001b9306 */ /* 0x000f220000101400 */
[----:B------:R-:W-:-:S06]  /*8300*/  @!P0 HADD2.F32 R10, -RZ, R18.H0_H0 ;  /* 0x20000012ff0a8230 */ /* 0x000fcc0000004100 */
[----:B------:R-:W1:Y:S01]  /*8310*/  @!P2 LDC R4, c[0x0][0x218] ;  /* 0x00008600ff04ab82 */ /* 0x000e620000000800 */
[----:B------:R-:W0:Y:S01]  /*8320*/  @!P2 I2F.S16 R11, R0 ;  /* 0x00000000000ba306 */ /* 0x000e220000101400 */
[----:B--2---:R-:W-:-:S06]  /*8330*/  @!P3 FMUL.FTZ R8, R7, R8 ;  /* 0x000000080708b220 */ /* 0x004fcc0000410000 */
[----:B------:R-:W2:Y:S01]  /*8340*/  @!P0 LDC R3, c[0x0][0x218] ;  /* 0x00008600ff038b82 */ /* 0x000ea20000000800 */
[----:B------:R-:W3:Y:S01]  /*8350*/  @!P0 I2F.S16 R9, R26.H1 ;  /* 0x1000001a00098306 */ /* 0x000ee20000101400 */
[----:B----4-:R-:W-:Y:S01]  /*8360*/  @!P1 FMUL.FTZ R27, R27, R12 ;  /* 0x0000000c1b1b9220 */ /* 0x010fe20000410000 */
[----:B0-----:R-:W-:Y:S01]  /*8370*/  @!P3 FMUL.FTZ R5, R8, R5 ;  /* 0x000000050805b220 */ /* 0x001fe20000410000 */
[----:B------:R-:W-:Y:S02]  /*8380*/  @!P2 FMUL.FTZ R11, R11, R24 ;  /* 0x000000180b0ba220 */ /* 0x000fe40000410000 */
[----:B---3--:R-:W-:Y:S02]  /*8390*/  @!P1 FMUL.FTZ R6, R27, R6 ;  /* 0x000000061b069220 */ /* 0x008fe40000410000 */
[----:B------:R-:W-:-:S03]  /*83a0*/  @!P3 F2FP.F16.F32.PACK_AB R0, RZ, R5 ;  /* 0x00000005ff00b23e */ /* 0x000fc600000000ff */
[----:B------:R-:W-:Y:S01]  /*83b0*/  @!P1 F2FP.F16.F32.PACK_AB R19, RZ, R6 ;  /* 0x00000006ff13923e */ /* 0x000fe200000000ff */
[----:B------:R-:W-:Y:S01]  /*83c0*/  @!P0 FMUL.FTZ R10, R9, R10 ;  /* 0x0000000a090a8220 */ /* 0x000fe20000410000 */
[----:B-1----:R-:W-:-:S05]  /*83d0*/  @!P2 FMUL.FTZ R4, R11, R4 ;  /* 0x000000040b04a220 */ /* 0x002fca0000410000 */
[----:B------:R-:W-:Y:S01]  /*83e0*/  @!P2 F2FP.F16.F32.PACK_AB R18, RZ, R4 ;  /* 0x00000004ff12a23e */ /* 0x000fe200000000ff */
[----:B--2---:R-:W-:-:S05]  /*83f0*/  @!P0 FMUL.FTZ R3, R10, R3 ;  /* 0x000000030a038220 */ /* 0x004fca0000410000 */
[----:B------:R-:W-:Y:S01]  /*8400*/  @!P0 F2FP.F16.F32.PACK_AB R23, RZ, R3 ;  /* 0x00000003ff17823e */ /* 0x000fe200000000ff */
[----:B------:R-:W-:Y:S06]  /*8410*/  @P3 BRA `(.L_x_9667) ;  /* 0x0000001000403947 */ /* 0x000fec0003800000 */
        /* <DEDUP_REMOVED lines=22> */
.L_x_9671:
[----:B------:R-:W-:Y:S02]  /*8580*/  HADD2.F32 R5, -RZ, R0.H0_H0 ;  /* 0x20000000ff057230 */ /* 0x000fe40000004100 */
[----:B------:R-:W-:-:S04]  /*8590*/  IMAD.MOV.U32 R17, RZ, RZ, R25 ;  /* 0x000000ffff117224 */ /* 0x000fc800078e0019 */
[----:B------:R-:W0:Y:S02]  /*85a0*/  F2I.S64.TRUNC R4, R5 ;  /* 0x0000000500047311 */ /* 0x000e24000020d900 */
[----:B0-----:R0:W-:Y:S01]  /*85b0*/  STG.E.U8 desc[UR36][R8.64], R4 ;  /* 0x0000000408007986 */ /* 0x0011e2000c101124 */
[----:B------:R-:W-:Y:S05]  /*85c0*/  BRA `(.L_x_9667) ;  /* 0x0000000c00d47947 */ /* 0x000fea0003800000 */
.L_x_9670:
        /* <DEDUP_REMOVED lines=11> */
.L_x_9674:
[----:B------:R-:W-:Y:S02]  /*8680*/  HADD2.F32 R0, -RZ, R0.H0_H0 ;  /* 0x20000000ff007230 */ /* 0x000fe40000004100 */
[----:B------:R-:W-:Y:S02]  /*8690*/  IMAD.MOV.U32 R17, RZ, RZ, R25 ;  /* 0x000000ffff117224 */ /* 0x000fe400078e0019 */
[----:B------:R-:W0:Y:S02]  /*86a0*/  F2I.FTZ.TRUNC.NTZ R3, R0 ;  /* 0x0000000000037305 */ /* 0x000e24000021f100 */
[----:B0-----:R0:W-:Y:S01]  /*86b0*/  STG.E desc[UR36][R8.64], R3 ;  /* 0x0000000308007986 */ /* 0x0011e2000c101924 */
[----:B------:R-:W-:Y:S05]  /*86c0*/  BRA `(.L_x_9667) ;  /* 0x0000000c00947947 */ /* 0x000fea0003800000 */
.L_x_9673:
[----:B------:R-:W-:Y:S02]  /*86d0*/  HADD2.F32 R0, -RZ, R0.H0_H0 ;  /* 0x20000000ff007230 */ /* 0x000fe40000004100 */
[----:B------:R-:W-:Y:S02]  /*86e0*/  IMAD.MOV.U32 R17, RZ, RZ, R25 ;  /* 0x000000ffff117224 */ /* 0x000fe400078e0019 */
[----:B------:R-:W0:Y:S02]  /*86f0*/  F2I.FTZ.TRUNC.NTZ R3, R0 ;  /* 0x0000000000037305 */ /* 0x000e24000021f100 */
[----:B0-----:R0:W-:Y:S01]  /*8700*/  STG.E.U16 desc[UR36][R8.64], R3 ;  /* 0x0000000308007986 */ /* 0x0011e2000c101524 */
[----:B------:R-:W-:Y:S05]  /*8710*/  BRA `(.L_x_9667) ;  /* 0x0000000c00807947 */ /* 0x000fea0003800000 */
.L_x_9669:
        /* <DEDUP_REMOVED lines=10> */
.L_x_9676:
[----:B------:R0:W-:Y:S01]  /*87c0*/  STG.E.U16 desc[UR36][R8.64], R0 ;  /* 0x0000000008007986 */ /* 0x0001e2000c101524 */
[----:B------:R-:W-:Y:S01]  /*87d0*/  IMAD.MOV.U32 R17, RZ, RZ, R25 ;  /* 0x000000ffff117224 */ /* 0x000fe200078e0019 */
[----:B------:R-:W-:Y:S06]  /*87e0*/  BRA `(.L_x_9667) ;  /* 0x0000000c004c7947 */ /* 0x000fec0003800000 */
.L_x_9675:
        /* <DEDUP_REMOVED lines=11> */
.L_x_9678:
[----:B------:R-:W-:Y:S02]  /*88a0*/  HADD2.F32 R0, -RZ, R0.H0_H0 ;  /* 0x20000000ff007230 */ /* 0x000fe40000004100 */
[----:B------:R-:W-:-:S03]  /*88b0*/  IMAD.MOV.U32 R17, RZ, RZ, R25 ;  /* 0x000000ffff117224 */ /* 0x000fc600078e0019 */
[----:B------:R-:W-:-:S04]  /*88c0*/  F2FP.F16.F32.PACK_AB R0, RZ, R0 ;  /* 0x00000000ff00723e */ /* 0x000fc800000000ff */
[----:B------:R-:W-:-:S05]  /*88d0*/  PRMT R0, R0, 0x5410, RZ ;  /* 0x0000541000007816 */ /* 0x000fca00000000ff */
[----:B------:R0:W-:Y:S01]  /*88e0*/  STG.E desc[UR36][R8.64], R0 ;  /* 0x0000000008007986 */ /* 0x0001e2000c101924 */
[----:B------:R-:W-:Y:S05]  /*88f0*/  BRA `(.L_x_9667) ;  /* 0x0000000c00087947 */ /* 0x000fea0003800000 */
.L_x_9677:
[----:B------:R-:W-:Y:S02]  /*8900*/  HADD2.F32 R4, -RZ, R0.H0_H0 ;  /* 0x20000000ff047230 */ /* 0x000fe40000004100 */
[----:B------:R-:W-:-:S03]  /*8910*/  IMAD.MOV.U32 R17, RZ, RZ, R25 ;  /* 0x000000ffff117224 */ /* 0x000fc600078e0019 */
[----:B------:R-:W-:-:S06]  /*8920*/  FMUL.FTZ R4, R4, 1 ;  /* 0x3f80000004047820 */ /* 0x000fcc0000410000 */
[----:B------:R-:W0:Y:S02]  /*8930*/  F2F.F64.F32 R4, R4 ;  /* 0x0000000400047310 */ /* 0x000e240000201800 */
[----:B0-----:R0:W-:Y:S01]  /*8940*/  STG.E.64 desc[UR36][R8.64], R4 ;  /* 0x0000000408007986 */ /* 0x0011e2000c101b24 */
[----:B------:R-:W-:Y:S05]  /*8950*/  BRA `(.L_x_9667) ;  /* 0x0000000800f07947 */ /* 0x000fea0003800000 */
.L_x_9668:
        /* <DEDUP_REMOVED lines=14> */
.L_x_9681:
[----:B------:R-:W-:Y:S01]  /*8a40*/  HADD2.F32 R0, -RZ, R0.H0_H0 ;  /* 0x20000000ff007230 */ /* 0x000fe20000004100 */
[----:B------:R-:W-:Y:S01]  /*8a50*/  CS2R R6, SRZ ;  /* 0x0000000000067805 */ /* 0x000fe2000001ff00 */
[----:B------:R-:W-:-:S03]  /*8a60*/  IMAD.MOV.U32 R17, RZ, RZ, R25 ;  /* 0x000000ffff117224 */ /* 0x000fc600078e0019 */
[----:B------:R-:W-:-:S04]  /*8a70*/  FMUL.FTZ R0, R0, 1 ;  /* 0x3f80000000007820 */ /* 0x000fc80000410000 */
[----:B------:R-:W0:Y:S02]  /*8a80*/  F2F.F64.F32 R4, R0 ;  /* 0x0000000000047310 */ /* 0x000e240000201800 */
[----:B0-----:R0:W-:Y:S01]  /*8a90*/  STG.E.128 desc[UR36][R8.64], R4 ;  /* 0x0000000408007986 */ /* 0x0011e2000c101d24 */
[----:B------:R-:W-:Y:S05]  /*8aa0*/  BRA `(.L_x_9667) ;  /* 0x00000008009c7947 */ /* 0x000fea0003800000 */
.L_x_9680:
        /* <DEDUP_REMOVED lines=21> */
.L_x_9685:
[----:B------:R-:W-:Y:S05]  /*8c00*/  BSYNC B0 ;  /* 0x0000000000007941 */ /* 0x000fea0003800000 */
.L_x_9684:
[----:B------:R-:W-:Y:S01]  /*8c10*/  LOP3.LUT R5, R0, R5, RZ, 0xfc, !PT ;  /* 0x0000000500057212 */ /* 0x000fe200078efcff */
[----:B------:R-:W-:-:S04]  /*8c20*/  IMAD.MOV.U32 R17, RZ, RZ, R25 ;  /* 0x000000ffff117224 */ /* 0x000fc800078e0019 */
[----:B------:R0:W-:Y:S01]  /*8c30*/  STG.E.U8 desc[UR36][R8.64], R5 ;  /* 0x0000000508007986 */ /* 0x0001e2000c101124 */
[----:B------:R-:W-:Y:S05]  /*8c40*/  BRA `(.L_x_9667) ;  /* 0x0000000800347947 */ /* 0x000fea0003800000 */
.L_x_9683:
        /* <DEDUP_REMOVED lines=13> */
.L_x_9687:
[----:B------:R-:W-:Y:S01]  /*8d20*/  IMAD.MOV.U32 R0, RZ, RZ, 0x7f ;  /* 0x0000007fff007424 */ /* 0x000fe200078e00ff */
[----:B------:R-:W-:-:S04]  /*8d30*/  ISETP.GT.U32.AND P0, PT, R3, 0x7f800000, PT ;  /* 0x7f8000000300780c */ /* 0x000fc80003f04070 */
[----:B------:R-:W-:-:S09]  /*8d40*/  SEL R0, R0, 0x7c, P0 ;  /* 0x0000007c00007807 */ /* 0x000fd20000000000 */
.L_x_9688:
[----:B------:R-:W-:Y:S05]  /*8d50*/  BSYNC B0 ;  /* 0x0000000000007941 */ /* 0x000fea0003800000 */
.L_x_9686:
[----:B------:R-:W-:Y:S01]  /*8d60*/  LOP3.LUT R3, R5, 0x80000000, RZ, 0xc0, !PT ;  /* 0x8000000005037812 */ /* 0x000fe200078ec0ff */
[----:B------:R-:W-:-:S03]  /*8d70*/  IMAD.MOV.U32 R17, RZ, RZ, R25 ;  /* 0x000000ffff117224 */ /* 0x000fc600078e0019 */
[----:B------:R-:W-:-:S04]  /*8d80*/  SHF.R.U32.HI R3, RZ, 0x18, R3 ;  /* 0x00000018ff037819 */ /* 0x000fc80000011603 */
[----:B------:R-:W-:-:S05]  /*8d90*/  LOP3.LUT R3, R0, R3, RZ, 0xfc, !PT ;  /* 0x0000000300037212 */ /* 0x000fca00078efcff */
[----:B------:R0:W-:Y:S01]  /*8da0*/  STG.E.U8 desc[UR36][R8.64], R3 ;  /* 0x0000000308007986 */ /* 0x0001e2000c101124 */
[----:B------:R-:W-:Y:S05]  /*8db0*/  BRA `(.L_x_9667) ;  /* 0x0000000400d87947 */ /* 0x000fea0003800000 */
.L_x_9682:
[----:B------:R-:W-:Y:S02]  /*8dc0*/  HADD2.F32 R0, -RZ, R0.H0_H0 ;  /* 0x20000000ff007230 */ /* 0x000fe40000004100 */
[----:B------:R-:W-:-:S03]  /*8dd0*/  IMAD.MOV.U32 R17, RZ, RZ, R25 ;  /* 0x000000ffff117224 */ /* 0x000fc600078e0019 */
[----:B------:R-:W-:-:S05]  /*8de0*/  F2FP.BF16.F32.PACK_AB R0, RZ, R0 ;  /* 0x00000000ff00723e */ /* 0x000fca00000010ff */
[----:B------:R0:W-:Y:S01]  /*8df0*/  STG.E.U16 desc[UR36][R8.64], R0 ;  /* 0x0000000008007986 */ /* 0x0001e2000c101524 */
[----:B------:R-:W-:Y:S05]  /*8e00*/  BRA `(.L_x_9667) ;  /* 0x0000000400c47947 */ /* 0x000fea0003800000 */
.L_x_9679:
        /* <DEDUP_REMOVED lines=13> */
.L_x_9691:
        /* <DEDUP_REMOVED lines=17> */
.L_x_9694:
[----:B------:R-:W-:-:S04]  /*8ff0*/  LOP3.LUT R3, R5, 0x80000000, RZ, 0xc0, !PT ;  /* 0x8000000005037812 */ /* 0x000fc800078ec0ff */
[----:B------:R-:W-:-:S04]  /*9000*/  SHF.R.U32.HI R3, RZ, 0x18, R3 ;  /* 0x00000018ff037819 */ /* 0x000fc80000011603 */
[----:B------:R-:W-:-:S04]  /*9010*/  LOP3.LUT R0, R0, R3, RZ, 0xfc, !PT ;  /* 0x0000000300007212 */ /* 0x000fc800078efcff */
[----:B------:R-:W-:-:S07]  /*9020*/  PRMT R4, R0, 0x7610, R4 ;  /* 0x0000761000047816 */ /* 0x000fce0000000004 */
.L_x_9693:
[----:B------:R-:W-:Y:S05]  /*9030*/  BSYNC B0 ;  /* 0x0000000000007941 */ /* 0x000fea0003800000 */
.L_x_9692:
[----:B------:R3:W-:Y:S01]  /*9040*/  STG.E.U8 desc[UR36][R8.64], R4 ;  /* 0x0000000408007986 */ /* 0x0007e2000c101124 */
[----:B------:R-:W-:Y:S01]  /*9050*/  IMAD.MOV.U32 R17, RZ, RZ, R25 ;  /* 0x000000ffff117224 */ /* 0x000fe200078e0019 */
[----:B------:R-:W-:Y:S06]  /*9060*/  BRA `(.L_x_9667) ;  /* 0x00000004002c7947 */ /* 0x000fec0003800000 */
.L_x_9690:
        /* <DEDUP_REMOVED lines=17> */
.L_x_9697:
[----:B------:R-:W-:-:S04]  /*9180*/  LOP3.LUT R3, R5, 0x80000000, RZ, 0xc0, !PT ;  /* 0x8000000005037812 */ /* 0x000fc800078ec0ff */
[----:B------:R-:W-:-:S04]  /*9190*/  SHF.R.U32.HI R3, RZ, 0x18, R3 ;  /* 0x00000018ff037819 */ /* 0x000fc80000011603 */
[----:B------:R-:W-:-:S04]  /*91a0*/  LOP3.LUT R0, R0, R3, RZ, 0xfc, !PT ;  /* 0x0000000300007212 */ /* 0x000fc800078efcff */
[----:B------:R-:W-:-:S07]  /*91b0*/  PRMT R4, R0, 0x7610, R4 ;  /* 0x0000761000047816 */ /* 0x000fce0000000004 */
.L_x_9696:
[----:B------:R-:W-:Y:S05]  /*91c0*/  BSYNC B0 ;  /* 0x0000000000007941 */ /* 0x000fea0003800000 */
.L_x_9695:
[----:B------:R0:W-:Y:S01]  /*91d0*/  STG.E.U8 desc[UR36][R8.64], R4 ;  /* 0x0000000408007986 */ /* 0x0001e2000c101124 */
[----:B------:R-:W-:Y:S01]  /*91e0*/  IMAD.MOV.U32 R17, RZ, RZ, R25 ;  /* 0x000000ffff117224 */ /* 0x000fe200078e0019 */
[----:B------:R-:W-:Y:S06]  /*91f0*/  BRA `(.L_x_9667) ;  /* 0x0000000000c87947 */ /* 0x000fec0003800000 */
.L_x_9689:
        /* <DEDUP_REMOVED lines=23> */
.L_x_9672:
        /* <DEDUP_REMOVED lines=16> */
.L_x_9700:
[----:B------:R-:W-:Y:S01]  /*9470*/  IMAD.MOV.U32 R17, RZ, RZ, R25 ;  /* 0x000000ffff117224 */ /* 0x000fe200078e0019 */
[----:B------:R-:W-:Y:S06]  /*9480*/  BRA `(.L_x_9667) ;  /* 0x0000000000247947 */ /* 0x000fec0003800000 */
.L_x_9699:
[----:B------:R-:W-:Y:S02]  /*9490*/  HADD2.F32 R4, -RZ, R0.H0_H0 ;  /* 0x20000000ff047230 */ /* 0x000fe40000004100 */
[----:B------:R-:W-:-:S04]  /*94a0*/  IMAD.MOV.U32 R17, RZ, RZ, R25 ;  /* 0x000000ffff117224 */ /* 0x000fc800078e0019 */
[----:B------:R-:W0:Y:S02]  /*94b0*/  F2I.U64.TRUNC R4, R4 ;  /* 0x0000000400047311 */ /* 0x000e24000020d800 */
[----:B0-----:R1:W-:Y:S01]  /*94c0*/  STG.E.64 desc[UR36][R8.64], R4 ;  /* 0x0000000408007986 */ /* 0x0013e2000c101b24 */
[----:B------:R-:W-:Y:S05]  /*94d0*/  BRA `(.L_x_9667) ;  /* 0x0000000000107947 */ /* 0x000fea0003800000 */
.L_x_9698:
[----:B------:R-:W-:Y:S02]  /*94e0*/  HADD2.F32 R0, -RZ, R0.H0_H0 ;  /* 0x20000000ff007230 */ /* 0x000fe40000004100 */
[----:B------:R-:W-:Y:S02]  /*94f0*/  IMAD.MOV.U32 R17, RZ, RZ, R25 ;  /* 0x000000ffff117224 */ /* 0x000fe400078e0019 */
[----:B------:R-:W0:Y:S02]  /*9500*/  F2I.FTZ.U32.TRUNC.NTZ R3, R0 ;  /* 0x0000000000037305 */ /* 0x000e24000021f000 */
[----:B0-----:R0:W-:Y:S03]  /*9510*/  STG.E desc[UR36][R8.64], R3 ;  /* 0x0000000308007986 */ /* 0x0011e6000c101924 */
.L_x_9667:
[----:B------:R-:W-:Y:S05]  /*9520*/  BSYNC B6 ;  /* 0x0000000000067941 */ /* 0x000fea0003800000 */
.L_x_9666:
        /* <DEDUP_REMOVED lines=25> */
.L_x_9706:
[----:B------:R-:W-:-:S06]  /*96c0*/  HADD2.F32 R5, -RZ, R23.H0_H0 ;  /* 0x20000017ff057230 */ /* 0x000fcc0000004100 */
[----:B------:R-:W0:Y:S02]  /*96d0*/  F2I.S64.TRUNC R4, R5 ;  /* 0x0000000500047311 */ /* 0x000e24000020d900 */
[----:B0-----:R0:W-:Y:S01]  /*96e0*/  STG.E.U8 desc[UR36][R8.64], R4 ;  /* 0x0000000408007986 */ /* 0x0011e2000c101124 */
[----:B------:R-:W-:Y:S05]  /*96f0*/  BRA `(.L_x_9708) ;  /* 0x0000000c00847947 */ /* 0x000fea0003800000 */
.L_x_9705:
        /* <DEDUP_REMOVED lines=10> */
.L_x_9710:
[----:B------:R-:W-:-:S06]  /*97a0*/  HADD2.F32 R23, -RZ, R23.H0_H0 ;  /* 0x20000017ff177230 */ /* 0x000fcc0000004100 */
[----:B------:R-:W0:Y:S02]  /*97b0*/  F2I.FTZ.TRUNC.NTZ R23, R23 ;  /* 0x0000001700177305 */ /* 0x000e24000021f100 */
[----:B0-----:R0:W-:Y:S01]  /*97c0*/  STG.E desc[UR36][R8.64], R23 ;  /* 0x0000001708007986 */ /* 0x0011e2000c101924 */
[----:B------:R-:W-:Y:S05]  /*97d0*/  BRA `(.L_x_9708) ;  /* 0x0000000c004c7947 */ /* 0x000fea0003800000 */
.L_x_9709:
[----:B------:R-:W-:-:S06]  /*97e0*/  HADD2.F32 R23, -RZ, R23.H0_H0 ;  /* 0x20000017ff177230 */ /* 0x000fcc0000004100 */
[----:B------:R-:W0:Y:S02]  /*97f0*/  F2I.FTZ.TRUNC.NTZ R23, R23 ;  /* 0x0000001700177305 */ /* 0x000e24000021f100 */
[----:B0-----:R0:W-:Y:S01]  /*9800*/  STG.E.U16 desc[UR36][R8.64], R23 ;  /* 0x0000001708007986 */ /* 0x0011e2000c101524 */
[----:B------:R-:W-:Y:S05]  /*9810*/  BRA `(.L_x_9708) ;  /* 0x0000000c003c7947 */ /* 0x000fea0003800000 */
.L_x_9704:
        /* <DEDUP_REMOVED lines=9> */
.L_x_9712:
[----:B------:R0:W-:Y:S01]  /*98b0*/  STG.E.U16 desc[UR36][R8.64], R23 ;  /* 0x0000001708007986 */ /* 0x0001e2000c101524 */
[----:B------:R-:W-:Y:S05]  /*98c0*/  BRA `(.L_x_9708) ;  /* 0x0000000c00107947 */ /* 0x000fea0003800000 */
.L_x_9711:
        /* <DEDUP_REMOVED lines=10> */
.L_x_9714:
[----:B------:R-:W-:-:S05]  /*9970*/  HADD2.F32 R0, -RZ, R23.H0_H0 ;  /* 0x20000017ff007230 */ /* 0x000fca0000004100 */
[----:B------:R-:W-:-:S04]  /*9980*/  F2FP.F16.F32.PACK_AB R0, RZ, R0 ;  /* 0x00000000ff00723e */ /* 0x000fc800000000ff */
[----:B------:R-:W-:-:S05]  /*9990*/  PRMT R0, R0, 0x5410, RZ ;  /* 0x0000541000007816 */ /* 0x000fca00000000ff */
[----:B------:R0:W-:Y:S01]  /*99a0*/  STG.E desc[UR36][R8.64], R0 ;  /* 0x0000000008007986 */ /* 0x0001e2000c101924 */
[----:B------:R-:W-:Y:S05]  /*99b0*/  BRA `(.L_x_9708) ;  /* 0x0000000800d47947 */ /* 0x000fea0003800000 */
.L_x_9713:
[----:B------:R-:W-:-:S05]  /*99c0*/  HADD2.F32 R4, -RZ, R23.H0_H0 ;  /* 0x20000017ff047230 */ /* 0x000fca0000004100 */
[----:B------:R-:W-:-:S06]  /*99d0*/  FMUL.FTZ R4, R4, 1 ;  /* 0x3f80000004047820 */ /* 0x000fcc0000410000 */
[----:B------:R-:W0:Y:S02]  /*99e0*/  F2F.F64.F32 R4, R4 ;  /* 0x0000000400047310 */ /* 0x000e240000201800 */
[----:B0-----:R0:W-:Y:S01]  /*99f0*/  STG.E.64 desc[UR36][R8.64], R4 ;  /* 0x0000000408007986 */ /* 0x0011e2000c101b24 */
[----:B------:R-:W-:Y:S05]  /*9a00*/  BRA `(.L_x_9708) ;  /* 0x0000000800c07947 */ /* 0x000fea0003800000 */
.L_x_9703:
        /* <DEDUP_REMOVED lines=13> */
.L_x_9717:
[----:B------:R-:W-:Y:S01]  /*9ae0*/  HADD2.F32 R23, -RZ, R23.H0_H0 ;  /* 0x20000017ff177230 */ /* 0x000fe20000004100 */
[----:B------:R-:W-:-:S04]  /*9af0*/  CS2R R6, SRZ ;  /* 0x0000000000067805 */ /* 0x000fc8000001ff00 */
[----:B------:R-:W-:-:S06]  /*9b00*/  FMUL.FTZ R4, R23, 1 ;  /* 0x3f80000017047820 */ /* 0x000fcc0000410000 */
[----:B------:R-:W0:Y:S02]  /*9b10*/  F2F.F64.F32 R4, R4 ;  /* 0x0000000400047310 */ /* 0x000e240000201800 */
[----:B0-----:R0:W-:Y:S01]  /*9b20*/  STG.E.128 desc[UR36][R8.64], R4 ;  /* 0x0000000408007986 */ /* 0x0011e2000c101d24 */
[----:B------:R-:W-:Y:S05]  /*9b30*/  BRA `(.L_x_9708) ;  /* 0x0000000800747947 */ /* 0x000fea0003800000 */
.L_x_9716:
        /* <DEDUP_REMOVED lines=21> */
.L_x_9721:
[----:B------:R-:W-:Y:S05]  /*9c90*/  BSYNC B0 ;  /* 0x0000000000007941 */ /* 0x000fea0003800000 */
.L_x_9720:
[----:B------:R-:W-:-:S05]  /*9ca0*/  LOP3.LUT R5, R0, R5, RZ, 0xfc, !PT ;  /* 0x0000000500057212 */ /* 0x000fca00078efcff */
[----:B------:R0:W-:Y:S01]  /*9cb0*/  STG.E.U8 desc[UR36][R8.64], R5 ;  /* 0x0000000508007986 */ /* 0x0001e2000c101124 */
[----:B------:R-:W-:Y:S05]  /*9cc0*/  BRA `(.L_x_9708) ;  /* 0x0000000800107947 */ /* 0x000fea0003800000 */
.L_x_9719:
        /* <DEDUP_REMOVED lines=13> */
.L_x_9723:
[----:B------:R-:W-:Y:S01]  /*9da0*/  IMAD.MOV.U32 R0, RZ, RZ, 0x7f ;  /* 0x0000007fff007424 */ /* 0x000fe200078e00ff */
[----:B------:R-:W-:-:S04]  /*9db0*/  ISETP.GT.U32.AND P0, PT, R3, 0x7f800000, PT ;  /* 0x7f8000000300780c */ /* 0x000fc80003f04070 */
[----:B------:R-:W-:-:S09]  /*9dc0*/  SEL R0, R0, 0x7c, P0 ;  /* 0x0000007c00007807 */ /* 0x000fd20000000000 */
.L_x_9724:
[----:B------:R-:W-:Y:S05]  /*9dd0*/  BSYNC B0 ;  /* 0x0000000000007941 */ /* 0x000fea0003800000 */
.L_x_9722:
[----:B------:R-:W-:-:S04]  /*9de0*/  LOP3.LUT R3, R23, 0x80000000, RZ, 0xc0, !PT ;  /* 0x8000000017037812 */ /* 0x000fc800078ec0ff */
[----:B------:R-:W-:-:S04]  /*9df0*/  SHF.R.U32.HI R3, RZ, 0x18, R3 ;  /* 0x00000018ff037819 */ /* 0x000fc80000011603 */
[----:B------:R-:W-:-:S05]  /*9e00*/  LOP3.LUT R3, R0, R3, RZ, 0xfc, !PT ;  /* 0x0000000300037212 */ /* 0x000fca00078efcff */
[----:B------:R0:W-:Y:S01]  /*9e10*/  STG.E.U8 desc[UR36][R8.64], R3 ;  /* 0x0000000308007986 */ /* 0x0001e2000c101124 */
[----:B------:R-:W-:Y:S05]  /*9e20*/  BRA `(.L_x_9708) ;  /* 0x0000000400b87947 */ /* 0x000fea0003800000 */
.L_x_9718:
[----:B------:R-:W-:-:S05]  /*9e30*/  HADD2.F32 R0, -RZ, R23.H0_H0 ;  /* 0x20000017ff007230 */ /* 0x000fca0000004100 */
[----:B------:R-:W-:-:S05]  /*9e40*/  F2FP.BF16.F32.PACK_AB R0, RZ, R0 ;  /* 0x00000000ff00723e */ /* 0x000fca00000010ff */
[----:B------:R0:W-:Y:S01]  /*9e50*/  STG.E.U16 desc[UR36][R8.64], R0 ;  /* 0x0000000008007986 */ /* 0x0001e2000c101524 */
[----:B------:R-:W-:Y:S05]  /*9e60*/  BRA `(.L_x_9708) ;  /* 0x0000000400a87947 */ /* 0x000fea0003800000 */
.L_x_9715:
        /* <DEDUP_REMOVED lines=12> */
.L_x_9727:
        /* <DEDUP_REMOVED lines=17> */
.L_x_9730:
[----:B------:R-:W-:-:S04]  /*a040*/  LOP3.LUT R3, R23, 0x80000000, RZ, 0xc0, !PT ;  /* 0x8000000017037812 */ /* 0x000fc800078ec0ff */
[----:B------:R-:W-:-:S04]  /*a050*/  SHF.R.U32.HI R3, RZ, 0x18, R3 ;  /* 0x00000018ff037819 */ /* 0x000fc80000011603 */
[----:B------:R-:W-:-:S04]  /*a060*/  LOP3.LUT R0, R0, R3, RZ, 0xfc, !PT ;  /* 0x0000000300007212 */ /* 0x000fc800078efcff */
[----:B------:R-:W-:-:S07]  /*a070*/  PRMT R4, R0, 0x7610, R4 ;  /* 0x0000761000047816 */ /* 0x000fce0000000004 */
.L_x_9729:
[----:B------:R-:W-:Y:S05]  /*a080*/  BSYNC B0 ;  /* 0x0000000000007941 */ /* 0x000fea0003800000 */
.L_x_9728:
[----:B------:R3:W-:Y:S01]  /*a090*/  STG.E.U8 desc[UR36][R8.64], R4 ;  /* 0x0000000408007986 */ /* 0x0007e2000c101124 */
[----:B------:R-:W-:Y:S05]  /*a0a0*/  BRA `(.L_x_9708) ;  /* 0x0000000400187947 */ /* 0x000fea0003800000 */
.L_x_9726:
        /* <DEDUP_REMOVED lines=17> */
.L_x_9733:
[----:B------:R-:W-:-:S04]  /*a1c0*/  LOP3.LUT R3, R23, 0x80000000, RZ, 0xc0, !PT ;  /* 0x8000000017037812 */ /* 0x000fc800078ec0ff */
[----:B------:R-:W-:-:S04]  /*a1d0*/  SHF.R.U32.HI R3, RZ, 0x18, R3 ;  /* 0x00000018ff037819 */ /* 0x000fc80000011603 */
[----:B------:R-:W-:-:S04]  /*a1e0*/  LOP3.LUT R0, R0, R3, RZ, 0xfc, !PT ;  /* 0x0000000300007212 */ /* 0x000fc800078efcff */
[----:B------:R-:W-:-:S07]  /*a1f0*/  PRMT R4, R0, 0x7610, R4 ;  /* 0x0000761000047816 */ /* 0x000fce0000000004 */
.L_x_9732:
[----:B------:R-:W-:Y:S05]  /*a200*/  BSYNC B0 ;  /* 0x0000000000007941 */ /* 0x000fea0003800000 */
.L_x_9731:
[----:B------:R0:W-:Y:S01]  /*a210*/  STG.E.U8 desc[UR36][R8.64], R4 ;  /* 0x0000000408007986 */ /* 0x0001e2000c101124 */
[----:B------:R-:W-:Y:S05]  /*a220*/  BRA `(.L_x_9708) ;  /* 0x0000000000b87947 */ /* 0x000fea0003800000 */
.L_x_9725:
        /* <DEDUP_REMOVED lines=22> */
.L_x_9707:
        /* <DEDUP_REMOVED lines=16> */
.L_x_9736:
[----:B------:R-:W-:Y:S05]  /*a490*/  BRA `(.L_x_9708) ;  /* 0x00000000001c7947 */ /* 0x000fea0003800000 */
.L_x_9735:
[----:B------:R-:W-:-:S06]  /*a4a0*/  HADD2.F32 R4, -RZ, R23.H0_H0 ;  /* 0x20000017ff047230 */ /* 0x000fcc0000004100 */
[----:B------:R-:W0:Y:S02]  /*a4b0*/  F2I.U64.TRUNC R4, R4 ;  /* 0x0000000400047311 */ /* 0x000e24000020d800 */
[----:B0-----:R1:W-:Y:S01]  /*a4c0*/  STG.E.64 desc[UR36][R8.64], R4 ;  /* 0x0000000408007986 */ /* 0x0013e2000c101b24 */
[----:B------:R-:W-:Y:S05]  /*a4d0*/  BRA `(.L_x_9708) ;  /* 0x00000000000c7947 */ /* 0x000fea0003800000 */
.L_x_9734:
[----:B------:R-:W-:-:S06]  /*a4e0*/  HADD2.F32 R23, -RZ, R23.H0_H0 ;  /* 0x20000017ff177230 */ /* 0x000fcc0000004100 */
[----:B------:R-:W0:Y:S02]  /*a4f0*/  F2I.FTZ.U32.TRUNC.NTZ R23, R23 ;  /* 0x0000001700177305 */ /* 0x000e24000021f000 */
[----:B0-----:R0:W-:Y:S02]  /*a500*/  STG.E desc[UR36][R8.64], R23 ;  /* 0x0000001708007986 */ /* 0x0011e4000c101924 */
.L_x_9708:
        /* <DEDUP_REMOVED lines=25> */
.L_x_9740:
[----:B------:R-:W-:-:S06]  /*a6a0*/  HADD2.F32 R5, -RZ, R19.H0_H0 ;  /* 0x20000013ff057230 */ /* 0x000fcc0000004100 */
[----:B------:R-:W0:Y:S02]  /*a6b0*/  F2I.S64.TRUNC R4, R5 ;  /* 0x0000000500047311 */ /* 0x000e24000020d900 */
[----:B0-----:R0:W-:Y:S01]  /*a6c0*/  STG.E.U8 desc[UR36][R8.64], R4 ;  /* 0x0000000408007986 */ /* 0x0011e2000c101124 */
[----:B------:R-:W-:Y:S05]  /*a6d0*/  BRA `(.L_x_9742) ;  /* 0x0000000c00847947 */ /* 0x000fea0003800000 */
.L_x_9739:
        /* <DEDUP_REMOVED lines=10> */
.L_x_9744:
[----:B------:R-:W-:-:S06]  /*a780*/  HADD2.F32 R19, -RZ, R19.H0_H0 ;  /* 0x20000013ff137230 */ /* 0x000fcc0000004100 */
[----:B------:R-:W0:Y:S02]  /*a790*/  F2I.FTZ.TRUNC.NTZ R19, R19 ;  /* 0x0000001300137305 */ /* 0x000e24000021f100 */
[----:B0-----:R0:W-:Y:S01]  /*a7a0*/  STG.E desc[UR36][R8.64], R19 ;  /* 0x0000001308007986 */ /* 0x0011e2000c101924 */
[----:B------:R-:W-:Y:S05]  /*a7b0*/  BRA `(.L_x_9742) ;  /* 0x0000000c004c7947 */ /* 0x000fea0003800000 */
.L_x_9743:
[----:B------:R-:W-:-:S06]  /*a7c0*/  HADD2.F32 R19, -RZ, R19.H0_H0 ;  /* 0x20000013ff137230 */ /* 0x000fcc0000004100 */
[----:B------:R-:W0:Y:S02]  /*a7d0*/  F2I.FTZ.TRUNC.NTZ R19, R19 ;  /* 0x0000001300137305 */ /* 0x000e24000021f100 */
[----:B0-----:R0:W-:Y:S01]  /*a7e0*/  STG.E.U16 desc[UR36][R8.64], R19 ;  /* 0x0000001308007986 */ /* 0x0011e2000c101524 */
[----:B------:R-:W-:Y:S05]  /*a7f0*/  BRA `(.L_x_9742) ;  /* 0x0000000c003c7947 */ /* 0x000fea0003800000 */
.L_x_9738:
        /* <DEDUP_REMOVED lines=9> */
.L_x_9746:
[----:B------:R0:W-:Y:S01]  /*a890*/  STG.E.U16 desc[UR36][R8.64], R19 ;  /* 0x0000001308007986 */ /* 0x0001e2000c101524 */
[----:B------:R-:W-:Y:S05]  /*a8a0*/  BRA `(.L_x_9742) ;  /* 0x0000000c00107947 */ /* 0x000fea0003800000 */
.L_x_9745:
        /* <DEDUP_REMOVED lines=10> */
.L_x_9748:
[----:B------:R-:W-:-:S05]  /*a950*/  HADD2.F32 R0, -RZ, R19.H0_H0 ;  /* 0x20000013ff007230 */ /* 0x000fca0000004100 */
[----:B------:R-:W-:-:S04]  /*a960*/  F2FP.F16.F32.PACK_AB R0, RZ, R0 ;  /* 0x00000000ff00723e */ /* 0x000fc800000000ff */
[----:B------:R-:W-:-:S05]  /*a970*/  PRMT R0, R0, 0x5410, RZ ;  /* 0x0000541000007816 */ /* 0x000fca00000000ff */
[----:B------:R3:W-:Y:S01]  /*a980*/  STG.E desc[UR36][R8.64], R0 ;  /* 0x0000000008007986 */ /* 0x0007e2000c101924 */
[----:B------:R-:W-:Y:S05]  /*a990*/  BRA `(.L_x_9742) ;  /* 0x0000000800d47947 */ /* 0x000fea0003800000 */
.L_x_9747:
[----:B------:R-:W-:-:S05]  /*a9a0*/  HADD2.F32 R4, -RZ, R19.H0_H0 ;  /* 0x20000013ff047230 */ /* 0x000fca0000004100 */
[----:B------:R-:W-:-:S06]  /*a9b0*/  FMUL.FTZ R4, R4, 1 ;  /* 0x3f80000004047820 */ /* 0x000fcc0000410000 */
[----:B------:R-:W0:Y:S02]  /*a9c0*/  F2F.F64.F32 R4, R4 ;  /* 0x0000000400047310 */ /* 0x000e240000201800 */
[----:B0-----:R4:W-:Y:S01]  /*a9d0*/  STG.E.64 desc[UR36][R8.64], R4 ;  /* 0x0000000408007986 */ /* 0x0019e2000c101b24 */
[----:B------:R-:W-:Y:S05]  /*a9e0*/  BRA `(.L_x_9742) ;  /* 0x0000000800c07947 */ /* 0x000fea0003800000 */
.L_x_9737:
        /* <DEDUP_REMOVED lines=13> */
.L_x_9751:
[----:B------:R-:W-:Y:S01]  /*aac0*/  HADD2.F32 R19, -RZ, R19.H0_H0 ;  /* 0x20000013ff137230 */ /* 0x000fe20000004100 */
[----:B------:R-:W-:-:S04]  /*aad0*/  CS2R R6, SRZ ;  /* 0x0000000000067805 */ /* 0x000fc8000001ff00 */
[----:B------:R-:W-:-:S06]  /*aae0*/  FMUL.FTZ R4, R19, 1 ;  /* 0x3f80000013047820 */ /* 0x000fcc0000410000 */
[----:B------:R-:W0:Y:S02]  /*aaf0*/  F2F.F64.F32 R4, R4 ;  /* 0x0000000400047310 */ /* 0x000e240000201800 */
[----:B0-----:R0:W-:Y:S01]  /*ab00*/  STG.E.128 desc[UR36][R8.64], R4 ;  /* 0x0000000408007986 */ /* 0x0011e2000c101d24 */
[----:B------:R-:W-:Y:S05]  /*ab10*/  BRA `(.L_x_9742) ;  /* 0x0000000800747947 */ /* 0x000fea0003800000 */
.L_x_9750:
        /* <DEDUP_REMOVED lines=21> */
.L_x_9755:
[----:B------:R-:W-:Y:S05]  /*ac70*/  BSYNC B0 ;  /* 0x0000000000007941 */ /* 0x000fea0003800000 */
.L_x_9754:
[----:B------:R-:W-:-:S05]  /*ac80*/  LOP3.LUT R5, R0, R5, RZ, 0xfc, !PT ;  /* 0x0000000500057212 */ /* 0x000fca00078efcff */
[----:B------:R0:W-:Y:S01]  /*ac90*/  STG.E.U8 desc[UR36][R8.64], R5 ;  /* 0x0000000508007986 */ /* 0x0001e2000c101124 */
[----:B------:R-:W-:Y:S05]  /*aca0*/  BRA `(.L_x_9742) ;  /* 0x0000000800107947 */ /* 0x000fea0003800000 */
.L_x_9753:
        /* <DEDUP_REMOVED lines=13> */
.L_x_9757:
[----:B------:R-:W-:Y:S01]  /*ad80*/  IMAD.MOV.U32 R0, RZ, RZ, 0x7f ;  /* 0x0000007fff007424 */ /* 0x000fe200078e00ff */
[----:B------:R-:W-:-:S04]  /*ad90*/  ISETP.GT.U32.AND P0, PT, R3, 0x7f800000, PT ;  /* 0x7f8000000300780c */ /* 0x000fc80003f04070 */
[----:B------:R-:W-:-:S09]  /*ada0*/  SEL R0, R0, 0x7c, P0 ;  /* 0x0000007c00007807 */ /* 0x000fd20000000000 */
.L_x_9758:
[----:B------:R-:W-:Y:S05]  /*adb0*/  BSYNC B0 ;  /* 0x0000000000007941 */ /* 0x000fea0003800000 */
.L_x_9756:
[----:B------:R-:W-:-:S04]  /*adc0*/  LOP3.LUT R3, R19, 0x80000000, RZ, 0xc0, !PT ;  /* 0x8000000013037812 */ /* 0x000fc800078ec0ff */
[----:B------:R-:W-:-:S04]  /*add0*/  SHF.R.U32.HI R3, RZ, 0x18, R3 ;  /* 0x00000018ff037819 */ /* 0x000fc80000011603 */
[----:B------:R-:W-:-:S05]  /*ade0*/  LOP3.LUT R3, R0, R3, RZ, 0xfc, !PT ;  /* 0x0000000300037212 */ /* 0x000fca00078efcff */
[----:B------:R0:W-:Y:S01]  /*adf0*/  STG.E.U8 desc[UR36][R8.64], R3 ;  /* 0x0000000308007986 */ /* 0x0001e2000c101124 */
[----:B------:R-:W-:Y:S05]  /*ae00*/  BRA `(.L_x_9742) ;  /* 0x0000000400b87947 */ /* 0x000fea0003800000 */
.L_x_9752:
[----:B------:R-:W-:-:S05]  /*ae10*/  HADD2.F32 R0, -RZ, R19.H0_H0 ;  /* 0x20000013ff007230 */ /* 0x000fca0000004100 */
[----:B------:R-:W-:-:S05]  /*ae20*/  F2FP.BF16.F32.PACK_AB R0, RZ, R0 ;  /* 0x00000000ff00723e */ /* 0x000fca00000010ff */
[----:B------:R0:W-:Y:S01]  /*ae30*/  STG.E.U16 desc[UR36][R8.64], R0 ;  /* 0x0000000008007986 */ /* 0x0001e2000c101524 */
[----:B------:R-:W-:Y:S05]  /*ae40*/  BRA `(.L_x_9742) ;  /* 0x0000000400a87947 */ /* 0x000fea0003800000 */
.L_x_9749:
        /* <DEDUP_REMOVED lines=12> */
.L_x_9761:
        /* <DEDUP_REMOVED lines=17> */
.L_x_9764:
[----:B------:R-:W-:-:S04]  /*b020*/  LOP3.LUT R3, R19, 0x80000000, RZ, 0xc0, !PT ;  /* 0x8000000013037812 */ /* 0x000fc800078ec0ff */
[----:B------:R-:W-:-:S04]  /*b030*/  SHF.R.U32.HI R3, RZ, 0x18, R3 ;  /* 0x00000018ff037819 */ /* 0x000fc80000011603 */
[----:B------:R-:W-:-:S04]  /*b040*/  LOP3.LUT R0, R0, R3, RZ, 0xfc, !PT ;  /* 0x0000000300007212 */ /* 0x000fc800078efcff */
[----:B------:R-:W-:-:S07]  /*b050*/  PRMT R4, R0, 0x7610, R4 ;  /* 0x0000761000047816 */ /* 0x000fce0000000004 */
.L_x_9763:
[----:B------:R-:W-:Y:S05]  /*b060*/  BSYNC B0 ;  /* 0x0000000000007941 */ /* 0x000fea0003800000 */
.L_x_9762:
[----:B------:R0:W-:Y:S01]  /*b070*/  STG.E.U8 desc[UR36][R8.64], R4 ;  /* 0x0000000408007986 */ /* 0x0001e2000c101124 */
[----:B------:R-:W-:Y:S05]  /*b080*/  BRA `(.L_x_9742) ;  /* 0x0000000400187947 */ /* 0x000fea0003800000 */
.L_x_9760:
        /* <DEDUP_REMOVED lines=17> */
.L_x_9767:
[----:B------:R-:W-:-:S04]  /*b1a0*/  LOP3.LUT R3, R19, 0x80000000, RZ, 0xc0, !PT ;  /* 0x8000000013037812 */ /* 0x000fc800078ec0ff */
[----:B------:R-:W-:-:S04]  /*b1b0*/  SHF.R.U32.HI R3, RZ, 0x18, R3 ;  /* 0x00000018ff037819 */ /* 0x000fc80000011603 */
[----:B------:R-:W-:-:S04]  /*b1c0*/  LOP3.LUT R0, R0, R3, RZ, 0xfc, !PT ;  /* 0x0000000300007212 */ /* 0x000fc800078efcff */
[----:B------:R-:W-:-:S07]  /*b1d0*/  PRMT R4, R0, 0x7610, R4 ;  /* 0x0000761000047816 */ /* 0x000fce0000000004 */
.L_x_9766:
[----:B------:R-:W-:Y:S05]  /*b1e0*/  BSYNC B0 ;  /* 0x0000000000007941 */ /* 0x000fea0003800000 */
.L_x_9765:
[----:B------:R0:W-:Y:S01]  /*b1f0*/  STG.E.U8 desc[UR36][R8.64], R4 ;  /* 0x0000000408007986 */ /* 0x0001e2000c101124 */
[----:B------:R-:W-:Y:S05]  /*b200*/  BRA `(.L_x_9742) ;  /* 0x0000000000b87947 */ /* 0x000fea0003800000 */
.L_x_9759:
        /* <DEDUP_REMOVED lines=22> */
.L_x_9741:
        /* <DEDUP_REMOVED lines=16> */
.L_x_9770:
[----:B------:R-:W-:Y:S05]  /*b470*/  BRA `(.L_x_9742) ;  /* 0x00000000001c7947 */ /* 0x000fea0003800000 */
.L_x_9769:
[----:B------:R-:W-:-:S06]  /*b480*/  HADD2.F32 R4, -RZ, R19.H0_H0 ;  /* 0x20000013ff047230 */ /* 0x000fcc0000004100 */
[----:B------:R-:W0:Y:S02]  /*b490*/  F2I.U64.TRUNC R4, R4 ;  /* 0x0000000400047311 */ /* 0x000e24000020d800 */
[----:B0-----:R0:W-:Y:S01]  /*b4a0*/  STG.E.64 desc[UR36][R8.64], R4 ;  /* 0x0000000408007986 */ /* 0x0011e2000c101b24 */
[----:B------:R-:W-:Y:S05]  /*b4b0*/  BRA `(.L_x_9742) ;  /* 0x00000000000c7947 */ /* 0x000fea0003800000 */
.L_x_9768:
[----:B------:R-:W-:-:S06]  /*b4c0*/  HADD2.F32 R19, -RZ, R19.H0_H0 ;  /* 0x20000013ff137230 */ /* 0x000fcc0000004100 */
[----:B------:R-:W0:Y:S02]  /*b4d0*/  F2I.FTZ.U32.TRUNC.NTZ R19, R19 ;  /* 0x0000001300137305 */ /* 0x000e24000021f000 */
[----:B0-----:R0:W-:Y:S02]  /*b4e0*/  STG.E desc[UR36][R8.64], R19 ;  /* 0x0000001308007986 */ /* 0x0011e4000c101924 */
.L_x_9742:
[----:B------:R-:W-:-:S07]  /*b4f0*/  VIADD R17, R17, 0x80 ;  /* 0x0000008011117836 */ /* 0x000fce0000000000 */
.L_x_9702:
[----:B------:R-:W-:Y:S05]  /*b500*/  BSYNC B6 ;  /* 0x0000000000067941 */ /* 0x000fea0003800000 */
.L_x_9701:
        /* <DEDUP_REMOVED lines=23> */
.L_x_9774:
[----:B------:R-:W-:-:S06]  /*b680*/  HADD2.F32 R5, -RZ, R18.H0_H0 ;  /* 0x20000012ff057230 */ /* 0x000fcc0000004100 */
[----:B------:R-:W0:Y:S02]  /*b690*/  F2I.S64.TRUNC R4, R5 ;  /* 0x0000000500047311 */ /* 0x000e24000020d900 */
[----:B0-----:R-:W-:Y:S01]  /*b6a0*/  STG.E.U8 desc[UR36][R2.64], R4 ;  /* 0x0000000402007986 */ /* 0x001fe2000c101124 */
[----:B------:R-:W-:Y:S05]  /*b6b0*/  EXIT ;  /* 0x000000000000794d */ /* 0x000fea0003800000 */
.L_x_9773:
        /* <DEDUP_REMOVED lines=10> */
.L_x_9777:
[----:B------:R-:W-:-:S04]  /*b760*/  HADD2.F32 R18, -RZ, R18.H0_H0 ;  /* 0x20000012ff127230 */ /* 0x000fc80000004100 */
[----:B------:R-:W0:Y:S02]  /*b770*/  F2I.FTZ.TRUNC.NTZ R5, R18 ;  /* 0x0000001200057305 */ /* 0x000e24000021f100 */
[----:B0-----:R-:W-:Y:S01]  /*b780*/  STG.E desc[UR36][R2.64], R5 ;  /* 0x0000000502007986 */ /* 0x001fe2000c101924 */
[----:B------:R-:W-:Y:S05]  /*b790*/  EXIT ;  /* 0x000000000000794d */ /* 0x000fea0003800000 */
.L_x_9776:
[----:B------:R-:W-:-:S04]  /*b7a0*/  HADD2.F32 R18, -RZ, R18.H0_H0 ;  /* 0x20000012ff127230 */ /* 0x000fc80000004100 */
[----:B------:R-:W0:Y:S02]  /*b7b0*/  F2I.FTZ.TRUNC.NTZ R5, R18 ;  /* 0x0000001200057305 */ /* 0x000e24000021f100 */
[----:B0-----:R-:W-:Y:S01]  /*b7c0*/  STG.E.U16 desc[UR36][R2.64], R5 ;  /* 0x0000000502007986 */ /* 0x001fe2000c101524 */
[----:B------:R-:W-:Y:S05]  /*b7d0*/  EXIT ;  /* 0x000000000000794d */ /* 0x000fea0003800000 */
.L_x_9772:
        /* <DEDUP_REMOVED lines=9> */
.L_x_9779:
[----:B------:R-:W-:Y:S01]  /*b870*/  STG.E.U16 desc[UR36][R2.64], R18 ;  /* 0x0000001202007986 */ /* 0x000fe2000c101524 */
[----:B------:R-:W-:Y:S05]  /*b880*/  EXIT ;  /* 0x000000000000794d */ /* 0x000fea0003800000 */
.L_x_9778:
        /* <DEDUP_REMOVED lines=10> */
.L_x_9781:
[----:B------:R-:W-:-:S05]  /*b930*/  HADD2.F32 R0, -RZ, R18.H0_H0 ;  /* 0x20000012ff007230 */ /* 0x000fca0000004100 */
[----:B------:R-:W-:-:S04]  /*b940*/  F2FP.F16.F32.PACK_AB R0, RZ, R0 ;  /* 0x00000000ff00723e */ /* 0x000fc800000000ff */
[----:B------:R-:W-:-:S05]  /*b950*/  PRMT R0, R0, 0x5410, RZ ;  /* 0x0000541000007816 */ /* 0x000fca00000000ff */
[----:B------:R-:W-:Y:S01]  /*b960*/  STG.E desc[UR36][R2.64], R0 ;  /* 0x0000000002007986 */ /* 0x000fe2000c101924 */
[----:B------:R-:W-:Y:S05]  /*b970*/  EXIT ;  /* 0x000000000000794d */ /* 0x000fea0003800000 */
.L_x_9780:
[----:B------:R-:W-:-:S05]  /*b980*/  HADD2.F32 R4, -RZ, R18.H0_H0 ;  /* 0x20000012ff047230 */ /* 0x000fca0000004100 */
[----:B------:R-:W-:-:S06]  /*b990*/  FMUL.FTZ R4, R4, 1 ;  /* 0x3f80000004047820 */ /* 0x000fcc0000410000 */
[----:B------:R-:W0:Y:S02]  /*b9a0*/  F2F.F64.F32 R4, R4 ;  /* 0x0000000400047310 */ /* 0x000e240000201800 */
[----:B0-----:R-:W-:Y:S01]  /*b9b0*/  STG.E.64 desc[UR36][R2.64], R4 ;  /* 0x0000000402007986 */ /* 0x001fe2000c101b24 */
[----:B------:R-:W-:Y:S05]  /*b9c0*/  EXIT ;  /* 0x000000000000794d */ /* 0x000fea0003800000 */
.L_x_9771:
        /* <DEDUP_REMOVED lines=13> */
.L_x_9784:
[----:B------:R-:W-:Y:S01]  /*baa0*/  HADD2.F32 R18, -RZ, R18.H0_H0 ;  /* 0x20000012ff127230 */ /* 0x000fe20000004100 */
[----:B------:R-:W-:-:S04]  /*bab0*/  CS2R R6, SRZ ;  /* 0x0000000000067805 */ /* 0x000fc8000001ff00 */
[----:B------:R-:W-:-:S06]  /*bac0*/  FMUL.FTZ R4, R18, 1 ;  /* 0x3f80000012047820 */ /* 0x000fcc0000410000 */
[----:B------:R-:W0:Y:S02]  /*bad0*/  F2F.F64.F32 R4, R4 ;  /* 0x0000000400047310 */ /* 0x000e240000201800 */
[----:B0-----:R-:W-:Y:S01]  /*bae0*/  STG.E.128 desc[UR36][R2.64], R4 ;  /* 0x0000000402007986 */ /* 0x001fe2000c101d24 */
[----:B------:R-:W-:Y:S05]  /*baf0*/  EXIT ;  /* 0x000000000000794d */ /* 0x000fea0003800000 */
.L_x_9783:
        /* <DEDUP_REMOVED lines=21> */
.L_x_9788:
[----:B------:R-:W-:Y:S05]  /*bc50*/  BSYNC B0 ;  /* 0x0000000000007941 */ /* 0x000fea0003800000 */
.L_x_9787:
[----:B------:R-:W-:-:S05]  /*bc60*/  LOP3.LUT R5, R0, R5, RZ, 0xfc, !PT ;  /* 0x0000000500057212 */ /* 0x000fca00078efcff */
[----:B------:R-:W-:Y:S01]  /*bc70*/  STG.E.U8 desc[UR36][R2.64], R5 ;  /* 0x0000000502007986 */ /* 0x000fe2000c101124 */
[----:B------:R-:W-:Y:S05]  /*bc80*/  EXIT ;  /* 0x000000000000794d */ /* 0x000fea0003800000 */
.L_x_9786:
        /* <DEDUP_REMOVED lines=13> */
.L_x_9790:
[----:B------:R-:W-:Y:S01]  /*bd60*/  IMAD.MOV.U32 R0, RZ, RZ, 0x7f ;  /* 0x0000007fff007424 */ /* 0x000fe200078e00ff */
[----:B------:R-:W-:-:S04]  /*bd70*/  ISETP.GT.U32.AND P0, PT, R4, 0x7f800000, PT ;  /* 0x7f8000000400780c */ /* 0x000fc80003f04070 */
[----:B------:R-:W-:-:S09]  /*bd80*/  SEL R0, R0, 0x7c, P0 ;  /* 0x0000007c00007807 */ /* 0x000fd20000000000 */
.L_x_9791:
[----:B------:R-:W-:Y:S05]  /*bd90*/  BSYNC B0 ;  /* 0x0000000000007941 */ /* 0x000fea0003800000 */
.L_x_9789:
[----:B------:R-:W-:-:S04]  /*bda0*/  LOP3.LUT R4, R5, 0x80000000, RZ, 0xc0, !PT ;  /* 0x8000000005047812 */ /* 0x000fc800078ec0ff */
[----:B------:R-:W-:-:S04]  /*bdb0*/  SHF.R.U32.HI R5, RZ, 0x18, R4 ;  /* 0x00000018ff057819 */ /* 0x000fc80000011604 */
[----:B------:R-:W-:-:S05]  /*bdc0*/  LOP3.LUT R5, R0, R5, RZ, 0xfc, !PT ;  /* 0x0000000500057212 */ /* 0x000fca00078efcff */
[----:B------:R-:W-:Y:S01]  /*bdd0*/  STG.E.U8 desc[UR36][R2.64], R5 ;  /* 0x0000000502007986 */ /* 0x000fe2000c101124 */
[----:B------:R-:W-:Y:S05]  /*bde0*/  EXIT ;  /* 0x000000000000794d */ /* 0x000fea0003800000 */
.L_x_9785:
[----:B------:R-:W-:-:S05]  /*bdf0*/  HADD2.F32 R0, -RZ, R18.H0_H0 ;  /* 0x20000012ff007230 */ /* 0x000fca0000004100 */
[----:B------:R-:W-:-:S05]  /*be00*/  F2FP.BF16.F32.PACK_AB R0, RZ, R0 ;  /* 0x00000000ff00723e */ /* 0x000fca00000010ff */
[----:B------:R-:W-:Y:S01]  /*be10*/  STG.E.U16 desc[UR36][R2.64], R0 ;  /* 0x0000000002007986 */ /* 0x000fe2000c101524 */
[----:B------:R-:W-:Y:S05]  /*be20*/  EXIT ;  /* 0x000000000000794d */ /* 0x000fea0003800000 */
.L_x_9782:
        /* <DEDUP_REMOVED lines=12> */
.L_x_9794:
        /* <DEDUP_REMOVED lines=17> */
.L_x_9797:
[----:B------:R-:W-:-:S04]  /*c000*/  LOP3.LUT R0, R7, 0x80000000, RZ, 0xc0, !PT ;  /* 0x8000000007007812 */ /* 0x000fc800078ec0ff */
[----:B------:R-:W-:-:S04]  /*c010*/  SHF.R.U32.HI R5, RZ, 0x18, R0 ;  /* 0x00000018ff057819 */ /* 0x000fc80000011600 */
[----:B------:R-:W-:-:S04]  /*c020*/  LOP3.LUT R4, R4, R5, RZ, 0xfc, !PT ;  /* 0x0000000504047212 */ /* 0x000fc800078efcff */
[----:B------:R-:W-:-:S07]  /*c030*/  PRMT R0, R4, 0x7610, R0 ;  /* 0x0000761004007816 */ /* 0x000fce0000000000 */
.L_x_9796:
[----:B------:R-:W-:Y:S05]  /*c040*/  BSYNC B0 ;  /* 0x0000000000007941 */ /* 0x000fea0003800000 */
.L_x_9795:
[----:B------:R-:W-:Y:S01]  /*c050*/  STG.E.U8 desc[UR36][R2.64], R0 ;  /* 0x0000000002007986 */ /* 0x000fe2000c101124 */
[----:B------:R-:W-:Y:S05]  /*c060*/  EXIT ;  /* 0x000000000000794d */ /* 0x000fea0003800000 */
.L_x_9793:
        /* <DEDUP_REMOVED lines=17> */
.L_x_9800:
[----:B------:R-:W-:-:S04]  /*c180*/  LOP3.LUT R0, R7, 0x80000000, RZ, 0xc0, !PT ;  /* 0x8000000007007812 */ /* 0x000fc800078ec0ff */
[----:B------:R-:W-:-:S04]  /*c190*/  SHF.R.U32.HI R5, RZ, 0x18, R0 ;  /* 0x00000018ff057819 */ /* 0x000fc80000011600 */
[----:B------:R-:W-:-:S04]  /*c1a0*/  LOP3.LUT R4, R4, R5, RZ, 0xfc, !PT ;  /* 0x0000000504047212 */ /* 0x000fc800078efcff */
[----:B------:R-:W-:-:S07]  /*c1b0*/  PRMT R0, R4, 0x7610, R0 ;  /* 0x0000761004007816 */ /* 0x000fce0000000000 */
.L_x_9799:
[----:B------:R-:W-:Y:S05]  /*c1c0*/  BSYNC B0 ;  /* 0x0000000000007941 */ /* 0x000fea0003800000 */
.L_x_9798:
[----:B------:R-:W-:Y:S01]  /*c1d0*/  STG.E.U8 desc[UR36][R2.64], R0 ;  /* 0x0000000002007986 */ /* 0x000fe2000c101124 */
[----:B------:R-:W-:Y:S05]  /*c1e0*/  EXIT ;  /* 0x000000000000794d */ /* 0x000fea0003800000 */
.L_x_9792:
        /* <DEDUP_REMOVED lines=22> */
.L_x_9775:
        /* <DEDUP_REMOVED lines=16> */
.L_x_9803:
[----:B------:R-:W-:Y:S05]  /*c450*/  EXIT ;  /* 0x000000000000794d */ /* 0x000fea0003800000 */
.L_x_9802:
[----:B------:R-:W-:-:S06]  /*c460*/  HADD2.F32 R4, -RZ, R18.H0_H0 ;  /* 0x20000012ff047230 */ /* 0x000fcc0000004100 */
[----:B------:R-:W0:Y:S02]  /*c470*/  F2I.U64.TRUNC R4, R4 ;  /* 0x0000000400047311 */ /* 0x000e24000020d800 */
[----:B0-----:R-:W-:Y:S01]  /*c480*/  STG.E.64 desc[UR36][R2.64], R4 ;  /* 0x0000000402007986 */ /* 0x001fe2000c101b24 */
[----:B------:R-:W-:Y:S05]  /*c490*/  EXIT ;  /* 0x000000000000794d */ /* 0x000fea0003800000 */
.L_x_9801:
[----:B------:R-:W-:-:S04]  /*c4a0*/  HADD2.F32 R18, -RZ, R18.H0_H0 ;  /* 0x20000012ff127230 */ /* 0x000fc80000004100 */
[----:B------:R-:W0:Y:S02]  /*c4b0*/  F2I.FTZ.U32.TRUNC.NTZ R5, R18 ;  /* 0x0000001200057305 */ /* 0x000e24000021f000 */
[----:B0-----:R-:W-:Y:S01]  /*c4c0*/  STG.E desc[UR36][R2.64], R5 ;  /* 0x0000000502007986 */ /* 0x001fe2000c101924 */
[----:B------:R-:W-:Y:S05]  /*c4d0*/  EXIT ;  /* 0x000000000000794d */ /* 0x000fea0003800000 */
.L_x_9804:
        /* <DEDUP_REMOVED lines=10> */
.L_x_11800:


//--------------------- .text._ZN2at6native18elementwise_kernelILi128ELi4EZNS0_22gpu_kernel_impl_nocastIZNS0_43_GLOBAL__N__7cc8d1ed_10_Dropout_cu_0e96ed3819masked_scale_kernelIbN3c104HalfEfEEvRNS_6TensorERKS7_SA_T1_EUlS6_bE_EEvRNS_18TensorIteratorBaseERKT_EUliE_EEviSB_ --------------------------
	.section	.text._ZN2at6native18elementwise_kernelILi128ELi4EZNS0_22gpu_kernel_impl_nocastIZNS0_43_GLOBAL__N__7cc8d1ed_10_Dropout_cu_0e96ed3819masked_scale_kernelIbN3c104HalfEfEEvRNS_6TensorERKS7_SA_T1_EUlS6_bE_EEvRNS_18TensorIteratorBaseERKT_EUliE_EEviSB_,"ax",@progbits
	.align	128
        .global         _ZN2at6native18elementwise_kernelILi128ELi4EZNS0_22gpu_kernel_impl_nocastIZNS0_43_GLOBAL__N__7cc8d1ed_10_Dropout_cu_0e96ed3819masked_scale_kernelIbN3c104HalfEfEEvRNS_6TensorERKS7_SA_T1_EUlS6_bE_EEvRNS_18TensorIteratorBaseERKT_EUliE_EEviSB_
        .type           _ZN2at6native18elementwise_kernelILi128ELi4EZNS0_22gpu_kernel_impl_nocastIZNS0_43_GLOBAL__N__7cc8d1ed_10_Dropout_cu_0e96ed3819masked_scale_kernelIbN3c104HalfEfEEvRNS_6TensorERKS7_SA_T1_EUlS6_bE_EEvRNS_18TensorIteratorBaseERKT_EUliE_EEviSB_,@function
        .size           _ZN2at6native18elementwise_kernelILi128ELi4EZNS0_22gpu_kernel_impl_nocastIZNS0_43_GLOBAL__N__7cc8d1ed_10_Dropout_cu_0e96ed3819masked_scale_kernelIbN3c104HalfEfEEvRNS_6TensorERKS7_SA_T1_EUlS6_bE_EEvRNS_18TensorIteratorBaseERKT_EUliE_EEviSB_,(.L_x_11801 - _ZN2at6native18elementwise_kernelILi128ELi4EZNS0_22gpu_kernel_impl_nocastIZNS0_43_GLOBAL__N__7cc8d1ed_10_Dropout_cu_0e96ed3819masked_scale_kernelIbN3c104HalfEfEEvRNS_6TensorERKS7_SA_T1_EUlS6_bE_EEvRNS_18TensorIteratorBaseERKT_EUliE_EEviSB_)
        .other          _ZN2at6native18elementwise_kernelILi128ELi4EZNS0_22gpu_kernel_impl_nocastIZNS0_43_GLOBAL__N__7cc8d1ed_10_Dropout_cu_0e96ed3819masked_scale_kernelIbN3c104HalfEfEEvRNS_6TensorERKS7_SA_T1_EUlS6_bE_EEvRNS_18TensorIteratorBaseERKT_EUliE_EEviSB_,@"STO_CUDA_ENTRY STV_DEFAULT"
_ZN2at6native18elementwise_kernelILi128ELi4EZNS0_22gpu_kernel_impl_nocastIZNS0_43_GLOBAL__N__7cc8d1ed_10_Dropout_cu_0e96ed3819masked_scale_kernelIbN3c104HalfEfEEvRNS_6TensorERKS7_SA_T1_EUlS6_bE_EEvRNS_18TensorIteratorBaseERKT_EUliE_EEviSB_:
.text._ZN2at6native18elementwise_kernelILi128ELi4EZNS0_22gpu_kernel_impl_nocastIZNS0_43_GLOBAL__N__7cc8d1ed_10_Dropout_cu_0e96ed3819masked_scale_kernelIbN3c104HalfEfEEvRNS_6TensorERKS7_SA_T1_EUlS6_bE_EEvRNS_18TensorIteratorBaseERKT_EUliE_EEviSB_:
        /* <DEDUP_REMOVED lines=363> */
.L_x_9807:
        /* <DEDUP_REMOVED lines=11> */
[----:B--2---:R-:W-:Y:S01]  /*1760*/  ISETP.NE.AND P0, PT, R8, RZ, PT ;  /* 0x000000ff0800720c */ /* 0x004fe20003f05270 */
[----:B---3--:R-:W-:-:S03]  /*1770*/  HADD2.F32 R11, -RZ, R6.H0_H0 ;  /* 0x20000006ff0b7230 */ /* 0x008fc60000004100 */
[----:B------:R-:W-:Y:S02]  /*1780*/  FSEL R0, RZ, 1, !P0 ;  /* 0x3f800000ff007808 */ /* 0x000fe40004000000 */
[----:B------:R-:W-:-:S03]  /*1790*/  IADD3 R4, P0, R5, UR8, RZ ;  /* 0x0000000805047c10 */ /* 0x000fc6000ff1e0ff */
[----:B------:R-:W-:Y:S01]  /*17a0*/  FMUL.FTZ R0, R0, R11 ;  /* 0x0000000b00007220 */ /* 0x000fe20000410000 */
[----:B------:R-:W-:-:S03]  /*17b0*/  IADD3.X R5, RZ, UR9, RZ, P0, !PT ;  /* 0x00000009ff057c10 */ /* 0x000fc600087fe4ff */
[----:B------:R-:W-:-:S05]  /*17c0*/  FMUL.FTZ R0, R0, UR7 ;  /* 0x0000000700007c20 */ /* 0x000fca0008410000 */
[----:B------:R-:W-:-:S05]  /*17d0*/  F2FP.F16.F32.PACK_AB R0, RZ, R0 ;  /* 0x00000000ff00723e */ /* 0x000fca00000000ff */
[----:B------:R0:W-:Y:S02]  /*17e0*/  STG.E.U16 desc[UR4][R4.64], R0 ;  /* 0x0000000004007986 */ /* 0x0001e4000c101504 */
.L_x_9806:
[----:B------:R-:W-:Y:S05]  /*17f0*/  BSYNC B0 ;  /* 0x0000000000007941 */ /* 0x000fea0003800000 */
.L_x_9805:
        /* <DEDUP_REMOVED lines=356> */
.L_x_9810:
        /* <DEDUP_REMOVED lines=16> */
[----:B------:R-:W-:Y:S02]  /*2f40*/  IADD3.X R5, RZ, UR9, RZ, P0, !PT ;  /* 0x00000009ff057c10 */ /* 0x000fe400087fe4ff */
[----:B------:R-:W-:Y:S01]  /*2f50*/  ISETP.GE.AND P0, PT, R3, UR6, PT ;  /* 0x0000000603007c0c */ /* 0x000fe2000bf06270 */
[----:B------:R-:W-:-:S05]  /*2f60*/  FMUL.FTZ R0, R0, UR7 ;  /* 0x0000000700007c20 */ /* 0x000fca0008410000 */
[----:B------:R-:W-:-:S05]  /*2f70*/  F2FP.F16.F32.PACK_AB R0, RZ, R0 ;  /* 0x00000000ff00723e */ /* 0x000fca00000000ff */
        /* <DEDUP_REMOVED lines=355> */
.L_x_9811:
        /* <DEDUP_REMOVED lines=20> */
.L_x_9809:
[----:B------:R-:W-:Y:S05]  /*46f0*/  BSYNC B0 ;  /* 0x0000000000007941 */ /* 0x000fea0003800000 */
.L_x_9808:
        /* <DEDUP_REMOVED lines=355> */
.L_x_9812:
        /* <DEDUP_REMOVED lines=9> */
[----:B--2---:R-:W-:Y:S01]  /*5dc0*/  ISETP.NE.AND P0, PT, R6, RZ, PT ;  /* 0x000000ff0600720c */ /* 0x004fe20003f05270 */
[----:B---3--:R-:W-:-:S03]  /*5dd0*/  HADD2.F32 R9, -RZ, R2.H0_H0 ;  /* 0x20000002ff097230 */ /* 0x008fc60000004100 */
[----:B------:R-:W-:-:S05]  /*5de0*/  FSEL R0, RZ, 1, !P0 ;  /* 0x3f800000ff007808 */ /* 0x000fca0004000000 */
        /* <DEDUP_REMOVED lines=8> */
.L_x_9813:
        /* <DEDUP_REMOVED lines=9> */
.L_x_11801:


//--------------------- .text._ZN2at6native27unrolled_elementwise_kernelIZNS0_43_GLOBAL__N__7cc8d1ed_10_Dropout_cu_0e96ed3819masked_scale_kernelIbN3c104HalfEfEEvRNS_6TensorERKS6_S9_T1_EUlS5_bE_St5arrayIPcLm3EELi4E23TrivialOffsetCalculatorILi2EjESF_ILi1EjENS0_6memory15LoadWithoutCastENSI_16StoreWithoutCastEEEviT_T0_T2_T3_T4_T5_ --------------------------
	.section	.text._ZN2at6native27unrolled_elementwise_kernelIZNS0_43_GLOBAL__N__7cc8d1ed_10_Dropout_cu_0e96ed3819masked_scale_kernelIbN3c104HalfEfEEvRNS_6TensorERKS6_S9_T1_EUlS5_bE_St5arrayIPcLm3EELi4E23TrivialOffsetCalculatorILi2EjESF_ILi1EjENS0_6memory15LoadWithoutCastENSI_16StoreWithoutCastEEEviT_T0_T2_T3_T4_T5_,"ax",@progbits
	.align	128
        .global         _ZN2at6native27unrolled_elementwise_kernelIZNS0_43_GLOBAL__N__7cc8d1ed_10_Dropout_cu_0e96ed3819masked_scale_kernelIbN3c104HalfEfEEvRNS_6TensorERKS6_S9_T1_EUlS5_bE_St5arrayIPcLm3EELi4E23TrivialOffsetCalculatorILi2EjESF_ILi1EjENS0_6memory15LoadWithoutCastENSI_16StoreWithoutCastEEEviT_T0_T2_T3_T4_T5_
        .type           _ZN2at6native27unrolled_elementwise_kernelIZNS0_43_GLOBAL__N__7cc8d1ed_10_Dropout_cu_0e96ed3819masked_scale_kernelIbN3c104HalfEfEEvRNS_6TensorERKS6_S9_T1_EUlS5_bE_St5arrayIPcLm3EELi4E23TrivialOffsetCalculatorILi2EjESF_ILi1EjENS0_6memory15LoadWithoutCastENSI_16StoreWithoutCastEEEviT_T0_T2_T3_T4_T5_,@function
        .size           _ZN2at6native27unrolled_elementwise_kernelIZNS0_43_GLOBAL__N__7cc8d1ed_10_Dropout_cu_0e96ed3819masked_scale_kernelIbN3c104HalfEfEEvRNS_6TensorERKS6_S9_T1_EUlS5_bE_St5arrayIPcLm3EELi4E23TrivialOffsetCalculatorILi2EjESF_ILi1EjENS0_6memory15LoadWithoutCastENSI_16StoreWithoutCastEEEviT_T0_T2_T3_T4_T5_,(.L_x_11802 - _ZN2at6native27unrolled_elementwise_kernelIZNS0_43_GLOBAL__N__7cc8d1ed_10_Dropout_cu_0e96ed3819masked_scale_kernelIbN3c104HalfEfEEvRNS_6TensorERKS6_S9_T1_EUlS5_bE_St5arrayIPcLm3EELi4E23TrivialOffsetCalculatorILi2EjESF_ILi1EjENS0_6memory15LoadWithoutCastENSI_16StoreWithoutCastEEEviT_T0_T2_T3_T4_T5_)
        .other          _ZN2at6native27unrolled_elementwise_kernelIZNS0_43_GLOBAL__N__7cc8d1ed_10_Dropout_cu_0e96ed3819masked_scale_kernelIbN3c104HalfEfEEvRNS_6TensorERKS6_S9_T1_EUlS5_bE_St5arrayIPcLm3EELi4E23TrivialOffsetCalculatorILi2EjESF_ILi1EjENS0_6memory15LoadWithoutCastENSI_16StoreWithoutCastEEEviT_T0_T2_T3_T4_T5_,@"STO_CUDA_ENTRY STV_DEFAULT"
_ZN2at6native27unrolled_elementwise_kernelIZNS0_43_GLOBAL__N__7cc8d1ed_10_Dropout_cu_0e96ed3819masked_scale_kernelIbN3c104HalfEfEEvRNS_6TensorERKS6_S9_T1_EUlS5_bE_St5arrayIPcLm3EELi4E23TrivialOffsetCalculatorILi2EjESF_ILi1EjENS0_6memory15LoadWithoutCastENSI_16StoreWithoutCastEEEviT_T0_T2_T3_T4_T5_:
.text._ZN2at6native27unrolled_elementwise_kernelIZNS0_43_GLOBAL__N__7cc8d1ed_10_Dropout_cu_0e96ed3819masked_scale_kernelIbN3c104HalfEfEEvRNS_6TensorERKS6_S9_T1_EUlS5_bE_St5arrayIPcLm3EELi4E23TrivialOffsetCalculatorILi2EjESF_ILi1EjENS0_6memory15LoadWithoutCastENSI_16StoreWithoutCastEEEviT_T0_T2_T3_T4_T5_:
        /* <DEDUP_REMOVED lines=19> */
[----:B------:R-:W-:Y:S02]  /*0130*/  @!P2 IADD3.X R11, RZ, R11, RZ, P0, !PT ;  /* 0x0000000bff0ba210 */ /* 0x000fe400007fe4ff */
[----:B------:R-:W-:Y:S01]  /*0140*/  PRMT R20, RZ, 0x7610, R20 ;  /* 0x00007610ff147816 */ /* 0x000fe20000000014 */
[----:B-1----:R-:W-:Y:S02]  /*0150*/  @!P2 IMAD.WIDE.U32 R12, R23, 0x2, R12 ;  /* 0x00000002170ca825 */ /* 0x002fe400078e000c */
[----:B------:R1:W3:Y:S01]  /*0160*/  @!P2 LDG.E.U8 R10, desc[UR4][R10.64] ;  /* 0x000000040a0aa981 */ /* 0x0002e2000c1e1100 */
[----:B------:R-:W4:Y:S01]  /*0170*/  @!P2 LDC R25, c[0x0][0x218] ;  /* 0x00008600ff19ab82 */ /* 0x000f220000000800 */
[----:B------:R-:W-:-:S02]  /*0180*/  @!P1 IMAD R23, R0, 0x200, R15 ;  /* 0x0000020000179824 */ /* 0x000fc400078e020f */
[----:B------:R-:W4:Y:S01]  /*0190*/  @!P2 LDG.E.U16 R20, desc[UR4][R12.64] ;  /* 0x000000040c14a981 */ /* 0x000f22000c1e1500 */
[----:B------:R-:W-:Y:S01]  /*01a0*/  @!P1 VIADD R15, R15, 0x80 ;  /* 0x000000800f0f9836 */ /* 0x000fe20000000000 */
[----:B--2---:R-:W-:-:S03]  /*01b0*/  @!P5 IADD3 R8, P0, R21, R8, RZ ;  /* 0x000000081508d210 */ /* 0x004fc60007f1e0ff */
[----:B------:R-:W2:Y:S08]  /*01c0*/  @!P1 LDC.64 R2, c[0x0][0x238] ;  /* 0x00008e00ff029b82 */ /* 0x000eb00000000a00 */
[----:B------:R-:W1:Y:S01]  /*01d0*/  @!P1 LDC.64 R6, c[0x0][0x230] ;  /* 0x00008c00ff069b82 */ /* 0x000e620000000a00 */
[----:B------:R-:W-:Y:S01]  /*01e0*/  @!P5 IADD3.X R9, RZ, R9, RZ, P0, !PT ;  /* 0x00000009ff09d210 */ /* 0x000fe200007fe4ff */
[----:B0-----:R-:W-:-:S04]  /*01f0*/  @!P5 IMAD.WIDE.U32 R4, R21, 0x2, R4 ;  /* 0x000000021504d825 */ /* 0x001fc800078e0004 */
[----:B------:R-:W4:Y:S01]  /*0200*/  @!P5 LDG.E.U8 R8, desc[UR4][R8.64] ;  /* 0x000000040808d981 */ /* 0x000f22000c1e1100 */
[----:B--2---:R-:W-:-:S05]  /*0210*/  @!P1 IADD3 R2, P3, R23, R2, RZ ;  /* 0x0000000217029210 */ /* 0x004fca0007f7e0ff */
[----:B------:R-:W-:Y:S01]  /*0220*/  @!P1 IMAD.X R3, RZ, RZ, R3, P3 ;  /* 0x000000ffff039224 */ /* 0x000fe200018e0603 */
[----:B------:R-:W-:Y:S02]  /*0230*/  PRMT R21, RZ, 0x7610, R21 ;  /* 0x00007610ff157816 */ /* 0x000fe40000000015 */
[----:B-1----:R-:W-:Y:S01]  /*0240*/  PRMT R11, RZ, 0x7610, R11 ;  /* 0x00007610ff0b7816 */ /* 0x002fe2000000000b */
[----:B------:R-:W-:Y:S01]  /*0250*/  @!P1 IMAD.WIDE.U32 R22, R23, 0x2, R6 ;  /* 0x0000000217169825 */ /* 0x000fe200078e0006 */
[----:B------:R0:W2:Y:S04]  /*0260*/  @!P1 LDG.E.U8 R2, desc[UR4][R2.64] ;  /* 0x0000000402029981 */ /* 0x0000a8000c1e1100 */
[----:B------:R1:W2:Y:S04]  /*0270*/  @!P5 LDG.E.U16 R21, desc[UR4][R4.64] ;  /* 0x000000040415d981 */ /* 0x0002a8000c1e1500 */
[----:B------:R-:W2:Y:S01]  /*0280*/  @!P1 LDG.E.U16 R11, desc[UR4][R22.64] ;  /* 0x00000004160b9981 */ /* 0x000ea2000c1e1500 */
[----:B------:R-:W-:Y:S01]  /*0290*/  ISETP.GE.AND P0, PT, R15, R14, PT ;  /* 0x0000000e0f00720c */ /* 0x000fe20003f06270 */
[----:B0-----:R-:W-:Y:S01]  /*02a0*/  VIADD R3, R17, 0x100 ;  /* 0x0000010011037836 */ /* 0x001fe20000000000 */
[----:B-1----:R-:W0:Y:S11]  /*02b0*/  @!P2 LDC.64 R4, c[0x0][0x228] ;  /* 0x00008a00ff04ab82 */ /* 0x002e360000000a00 */
[----:B------:R-:W1:Y:S08]  /*02c0*/  @!P0 LDC.64 R6, c[0x0][0x238] ;  /* 0x00008e00ff068b82 */ /* 0x000e700000000a00 */
[----:B------:R-:W0:Y:S01]  /*02d0*/  @!P0 LDC.64 R12, c[0x0][0x230] ;  /* 0x00008c00ff0c8b82 */ /* 0x000e220000000a00 */
[----:B------:R-:W-:-:S02]  /*02e0*/  @!P0 IMAD R9, R0, 0x200, R15 ;  /* 0x0000020000098824 */ /* 0x000fc400078e020f */
[----:B------:R-:W-:-:S05]  /*02f0*/  VIADD R15, R17, 0x80 ;  /* 0x00000080110f7836 */ /* 0x000fca0000000000 */
[----:B------:R-:W-:Y:S02]  /*0300*/  ISETP.GE.AND P4, PT, R15, R14, PT ;  /* 0x0000000e0f00720c */ /* 0x000fe40003f86270 */
[----:B-1----:R-:W-:-:S04]  /*0310*/  @!P0 IADD3 R6, P3, R9, R6, RZ ;  /* 0x0000000609068210 */ /* 0x002fc80007f7e0ff */
[----:B------:R-:W-:Y:S01]  /*0320*/  @!P0 IADD3.X R7, RZ, R7, RZ, P3, !PT ;  /* 0x00000007ff078210 */ /* 0x000fe20001ffe4ff */
[----:B0-----:R-:W-:Y:S01]  /*0330*/  @!P0 IMAD.WIDE.U32 R12, R9, 0x2, R12 ;  /* 0x00000002090c8825 */ /* 0x001fe200078e000c */
[----:B------:R-:W-:-:S03]  /*0340*/  PRMT R9, RZ, 0x7610, R9 ;  /* 0x00007610ff097816 */ /* 0x000fc60000000009 */
[----:B------:R0:W5:Y:S01]  /*0350*/  @!P0 LDG.E.U8 R6, desc[UR4][R6.64] ;  /* 0x0000000406068981 */ /* 0x000162000c1e1100 */
[----:B------:R-:W-:-:S03]  /*0360*/  ISETP.GE.AND P3, PT, R3, R14, PT ;  /* 0x0000000e0300720c */ /* 0x000fc60003f66270 */
[----:B------:R4:W5:Y:S01]  /*0370*/  @!P0 LDG.E.U16 R9, desc[UR4][R12.64] ;  /* 0x000000040c098981 */ /* 0x000962000c1e1500 */
[----:B0-----:R-:W0:Y:S09]  /*0380*/  @!P4 LDC R7, c[0x0][0x218] ;  /* 0x00008600ff07cb82 */ /* 0x001e320000000800 */
[----:B------:R-:W1:Y:S01]  /*0390*/  @!P3 LDC R3, c[0x0][0x218] ;  /* 0x00008600ff03bb82 */ /* 0x000e620000000800 */
[----:B------:R-:W-:Y:S01]  /*03a0*/  VIADD R23, R17, 0x180 ;  /* 0x0000018011177836 */ /* 0x000fe20000000000 */
[----:B------:R-:W-:Y:S01]  /*03b0*/  BSSY B0, `(.L_x_9814) ;  /* 0x0000027000007945 */ /* 0x000fe20003800000 */
[----:B---3--:R-:W-:Y:S01]  /*03c0*/  @!P2 ISETP.NE.AND P6, PT, R10, RZ, PT ;  /* 0x000000ff0a00a20c */ /* 0x008fe20003fc5270 */
[----:B------:R-:W-:Y:S01]  /*03d0*/  HFMA2.MMA R10, -RZ, RZ, 0, 0 ;  /* 0x00000000ff0a7435 */ /* 0x000fe200000001ff */
[----:B----4-:R-:W-:-:S05]  /*03e0*/  @!P2 HADD2.F32 R13, -RZ, R20.H0_H0 ;  /* 0x20000014ff0da230 */ /* 0x010fca0000004100 */
[----:B------:R-:W-:-:S05]  /*03f0*/  @!P2 FSEL R10, RZ, 1, !P6 ;  /* 0x3f800000ff0aa808 */ /* 0x000fca0007000000 */
[----:B------:R-:W-:Y:S01]  /*0400*/  @!P2 FMUL.FTZ R10, R13, R10 ;  /* 0x0000000a0d0aa220 */ /* 0x000fe20000410000 */
[----:B------:R-:W-:-:S03]  /*0410*/  @!P2 IMAD R13, R0, 0x200, R17 ;  /* 0x00000200000da824 */ /* 0x000fc600078e0211 */
[----:B------:R-:W-:Y:S01]  /*0420*/  @!P2 FMUL.FTZ R10, R10, R25 ;  /* 0x000000190a0aa220 */ /* 0x000fe20000410000 */
[----:B------:R-:W-:-:S04]  /*0430*/  @!P2 IMAD.WIDE.U32 R4, R13, 0x2, R4 ;  /* 0x000000020d04a825 */ /* 0x000fc800078e0004 */
[----:B------:R-:W-:Y:S02]  /*0440*/  @!P2 F2FP.F16.F32.PACK_AB R19, RZ, R10 ;  /* 0x0000000aff13a23e */ /* 0x000fe400000000ff */
[----:B------:R-:W-:Y:S01]  /*0450*/  @!P5 ISETP.NE.AND P6, PT, R8, RZ, PT ;  /* 0x000000ff0800d20c */ /* 0x000fe20003fc5270 */
[----:B------:R-:W-:Y:S01]  /*0460*/  IMAD.MOV.U32 R8, RZ, RZ, RZ ;  /* 0x000000ffff087224 */ /* 0x000fe200078e00ff */
[----:B------:R-:W-:Y:S01]  /*0470*/  @!P2 MOV R17, R15 ;  /* 0x0000000f0011a202 */ /* 0x000fe20000000f00 */
[----:B------:R3:W-:Y:S01]  /*0480*/  @!P2 STG.E.U16 desc[UR4][R4.64], R19 ;  /* 0x000000130400a986 */ /* 0x0007e2000c101504 */
[----:B------:R-:W-:Y:S02]  /*0490*/  @!P5 FSEL R8, RZ, 1, !P6 ;  /* 0x3f800000ff08d808 */ /* 0x000fe40007000000 */
[----:B--2---:R-:W-:Y:S02]  /*04a0*/  @!P1 ISETP.NE.AND P6, PT, R2, RZ, PT ;  /* 0x000000ff0200920c */ /* 0x004fe40003fc5270 */
[----:B------:R-:W-:-:S02]  /*04b0*/  MOV R2, RZ ;  /* 0x000000ff00027202 */ /* 0x000fc40000000f00 */
[----:B------:R-:W-:Y:S01]  /*04c0*/  @!P1 FSEL R2, RZ, 1, !P6 ;  /* 0x3f800000ff029808 */ /* 0x000fe20007000000 */
[----:B------:R-:W-:Y:S01]  /*04d0*/  @!P4 HADD2.F32 R21, -RZ, R21.H0_H0 ;  /* 0x20000015ff15c230 */ /* 0x000fe20000004100 */
[----:B------:R-:W-:Y:S01]  /*04e0*/  ISETP.GE.AND P1, PT, R17, R14, PT ;  /* 0x0000000e1100720c */ /* 0x000fe20003f26270 */
[----:B------:R-:W-:-:S03]  /*04f0*/  @!P3 HADD2.F32 R11, -RZ, R11.H0_H0 ;  /* 0x2000000bff0bb230 */ /* 0x000fc60000004100 */
[----:B------:R-:W-:Y:S02]  /*0500*/  @!P4 FMUL.FTZ R8, R21, R8 ;  /* 0x000000081508c220 */ /* 0x000fe40000410000 */
[----:B------:R-:W-:Y:S02]  /*0510*/  @!P3 FMUL.FTZ R2, R11, R2 ;  /* 0x000000020b02b220 */ /* 0x000fe40000410000 */
[----:B0-----:R-:W-:Y:S02]  /*0520*/  @!P4 FMUL.FTZ R7, R8, R7 ;  /* 0x000000070807c220 */ /* 0x001fe40000410000 */
[----:B-1----:R-:W-:Y:S01]  /*0530*/  @!P3 FMUL.FTZ R2, R2, R3 ;  /* 0x000000030202b220 */ /* 0x002fe20000410000 */
[----:B------:R-:W-:Y:S02]  /*0540*/  ISETP.GE.AND P5, PT, R23, R14, PT ;  /* 0x0000000e1700720c */ /* 0x000fe40003fa6270 */
[----:B------:R-:W-:Y:S02]  /*0550*/  @!P4 F2FP.F16.F32.PACK_AB R16, RZ, R7 ;  /* 0x00000007ff10c23e */ /* 0x000fe400000000ff */
[----:B------:R-:W-:Y:S01]  /*0560*/  @!P3 F2FP.F16.F32.PACK_AB R18, RZ, R2 ;  /* 0x00000002ff12b23e */ /* 0x000fe200000000ff */
[----:B---3--:R-:W-:Y:S08]  /*0570*/  @P1 BRA `(.L_x_9815) ;  /* 0x0000000000281947 */ /* 0x008ff00003800000 */
        /* <DEDUP_REMOVED lines=10> */
.L_x_9815:
[----:B------:R-:W-:Y:S05]  /*0620*/  BSYNC B0 ;  /* 0x0000000000007941 */ /* 0x000fea0003800000 */
.L_x_9814:
[----:B0-----:R-:W0:Y:S01]  /*0630*/  @!P5 LDC R5, c[0x0][0x218] ;  /* 0x00008600ff05db82 */ /* 0x001e220000000800 */
[----:B------:R-:W-:Y:S01]  /*0640*/  ISETP.GE.AND P2, PT, R17, R14, PT ;  /* 0x0000000e1100720c */ /* 0x000fe20003f46270 */
[----:B------:R-:W-:Y:S01]  /*0650*/  IMAD.MOV.U32 R4, RZ, RZ, RZ ;  /* 0x000000ffff047224 */ /* 0x000fe200078e00ff */
[----:B-----5:R-:W-:-:S11]  /*0660*/  @!P0 ISETP.NE.AND P1, PT, R6, RZ, PT ;  /* 0x000000ff0600820c */ /* 0x020fd60003f25270 */
[----:B------:R-:W-:Y:S05]  /*0670*/  @P2 EXIT ;  /* 0x000000000000294d */ /* 0x000fea0003800000 */
[----:B------:R-:W1:Y:S01]  /*0680*/  LDC.64 R2, c[0x0][0x228] ;  /* 0x00008a00ff027b82 */ /* 0x000e620000000a00 */
[----:B------:R-:W-:Y:S01]  /*0690*/  @!P5 HADD2.F32 R9, -RZ, R9.H0_H0 ;  /* 0x20000009ff09d230 */ /* 0x000fe20000004100 */
[----:B------:R-:W-:Y:S02]  /*06a0*/  @!P0 FSEL R4, RZ, 1, !P1 ;  /* 0x3f800000ff048808 */ /* 0x000fe40004800000 */
[----:B------:R-:W-:-:S03]  /*06b0*/  LEA R17, R0, R17, 0x9 ;  /* 0x0000001100117211 */ /* 0x000fc600078e48ff */
[----:B------:R-:W-:-:S04]  /*06c0*/  @!P5 FMUL.FTZ R4, R9, R4 ;  /* 0x000000040904d220 */ /* 0x000fc80000410000 */
[----:B0-----:R-:W-:-:S05]  /*06d0*/  @!P5 FMUL.FTZ R4, R4, R5 ;  /* 0x000000050404d220 */ /* 0x001fca0000410000 */
[----:B------:R-:W-:Y:S01]  /*06e0*/  @!P5 F2FP.F16.F32.PACK_AB R5, RZ, R4 ;  /* 0x00000004ff05d23e */ /* 0x000fe200000000ff */
[----:B-1----:R-:W-:-:S05]  /*06f0*/  IMAD.WIDE.U32 R2, R17, 0x2, R2 ;  /* 0x0000000211027825 */ /* 0x002fca00078e0002 */
[----:B------:R-:W-:Y:S01]  /*0700*/  STG.E.U16 desc[UR4][R2.64], R5 ;  /* 0x0000000502007986 */ /* 0x000fe2000c101504 */
[----:B------:R-:W-:Y:S05]  /*0710*/  EXIT ;  /* 0x000000000000794d */ /* 0x000fea0003800000 */
.L_x_9816:
        /* <DEDUP_REMOVED lines=14> */
.L_x_11802:


//--------------------- .text._ZN2at6native29vectorized_elementwise_kernelILi2EZNS0_43_GLOBAL__N__7cc8d1ed_10_Dropout_cu_0e96ed3819masked_scale_kernelIbN3c104HalfEfEEvRNS_6TensorERKS6_S9_T1_EUlS5_bE_St5arrayIPcLm3EEEEviT0_SA_ --------------------------
	.section	.text._ZN2at6native29vectorized_elementwise_kernelILi2EZNS0_43_GLOBAL__N__7cc8d1ed_10_Dropout_cu_0e96ed3819masked_scale_kernelIbN3c104HalfEfEEvRNS_6TensorERKS6_S9_T1_EUlS5_bE_St5arrayIPcLm3EEEEviT0_SA_,"ax",@progbits
	.align	128
        .global         _ZN2at6native29vectorized_elementwise_kernelILi2EZNS0_43_GLOBAL__N__7cc8d1ed_10_Dropout_cu_0e96ed3819masked_scale_kernelIbN3c104HalfEfEEvRNS_6TensorERKS6_S9_T1_EUlS5_bE_St5arrayIPcLm3EEEEviT0_SA_
        .type           _ZN2at6native29vectorized_elementwise_kernelILi2EZNS0_43_GLOBAL__N__7cc8d1ed_10_Dropout_cu_0e96ed3819masked_scale_kernelIbN3c104HalfEfEEvRNS_6TensorERKS6_S9_T1_EUlS5_bE_St5arrayIPcLm3EEEEviT0_SA_,@function
        .size           _ZN2at6native29vectorized_elementwise_kernelILi2EZNS0_43_GLOBAL__N__7cc8d1ed_10_Dropout_cu_0e96ed3819masked_scale_kernelIbN3c104HalfEfEEvRNS_6TensorERKS6_S9_T1_EUlS5_bE_St5arrayIPcLm3EEEEviT0_SA_,(.L_x_11803 - _ZN2at6native29vectorized_elementwise_kernelILi2EZNS0_43_GLOBAL__N__7cc8d1ed_10_Dropout_cu_0e96ed3819masked_scale_kernelIbN3c104HalfEfEEvRNS_6TensorERKS6_S9_T1_EUlS5_bE_St5arrayIPcLm3EEEEviT0_SA_)
        .other          _ZN2at6native29vectorized_elementwise_kernelILi2EZNS0_43_GLOBAL__N__7cc8d1ed_10_Dropout_cu_0e96ed3819masked_scale_kernelIbN3c104HalfEfEEvRNS_6TensorERKS6_S9_T1_EUlS5_bE_St5arrayIPcLm3EEEEviT0_SA_,@"STO_CUDA_ENTRY STV_DEFAULT"
_ZN2at6native29vectorized_elementwise_kernelILi2EZNS0_43_GLOBAL__N__7cc8d1ed_10_Dropout_cu_0e96ed3819masked_scale_kernelIbN3c104HalfEfEEvRNS_6TensorERKS6_S9_T1_EUlS5_bE_St5arrayIPcLm3EEEEviT0_SA_:
.text._ZN2at6native29vectorized_elementwise_kernelILi2EZNS0_43_GLOBAL__N__7cc8d1ed_10_Dropout_cu_0e96ed3819masked_scale_kernelIbN3c104HalfEfEEvRNS_6TensorERKS6_S9_T1_EUlS5_bE_St5arrayIPcLm3EEEEviT0_SA_:
        /* <DEDUP_REMOVED lines=15> */
[----:B-1----:R-:W-:-:S05]  /*00f0*/  IMAD.WIDE.U32 R10, R0, 0x2, R10 ;  /* 0x00000002000a7825 */ /* 0x002fca00078e000a */
[----:B------:R-:W2:Y:S01]  /*0100*/  LDG.E.U16 R14, desc[UR4][R10.64] ;  /* 0x000000040a0e7981 */ /* 0x000ea2000c1e1500 */
[----:B------:R-:W-:Y:S02]  /*0110*/  IMAD.WIDE.U32 R8, R0, 0x4, R4 ;  /* 0x0000000400087825 */ /* 0x000fe400078e0004 */
[----:B------:R-:W0:Y:S01]  /*0120*/  LDC.64 R4, c[0x0][0x228] ;  /* 0x00008a00ff047b82 */ /* 0x000e220000000a00 */
[----:B------:R-:W3:Y:S04]  /*0130*/  LDG.E.U16 R16, desc[UR4][R10.64+0x100] ;  /* 0x000100040a107981 */ /* 0x000ee8000c1e1500 */
[----:B------:R-:W4:Y:S04]  /*0140*/  LDG.E R17, desc[UR4][R8.64] ;  /* 0x0000000408117981 */ /* 0x000f28000c1e1900 */
[----:B------:R-:W5:Y:S04]  /*0150*/  LDG.E R18, desc[UR4][R8.64+0x200] ;  /* 0x0002000408127981 */ /* 0x000f68000c1e1900 */
[----:B------:R-:W5:Y:S04]  /*0160*/  LDG.E.U16 R6, desc[UR4][R10.64+0x200] ;  /* 0x000200040a067981 */ /* 0x000f68000c1e1500 */
[----:B------:R4:W5:Y:S04]  /*0170*/  LDG.E.U16 R12, desc[UR4][R10.64+0x300] ;  /* 0x000300040a0c7981 */ /* 0x000968000c1e1500 */
[----:B------:R-:W5:Y:S04]  /*0180*/  LDG.E R2, desc[UR4][R8.64+0x400] ;  /* 0x0004000408027981 */ /* 0x000f68000c1e1900 */
[----:B------:R1:W5:Y:S01]  /*0190*/  LDG.E R7, desc[UR4][R8.64+0x600] ;  /* 0x0006000408077981 */ /* 0x000362000c1e1900 */
[----:B0-----:R-:W-:-:S04]  /*01a0*/  IMAD.WIDE.U32 R4, R3, 0x2, R4 ;  /* 0x0000000203047825 */ /* 0x001fc800078e0004 */
[----:B------:R-:W-:Y:S01]  /*01b0*/  IMAD.WIDE R4, R0, 0x4, R4 ;  /* 0x0000000400047825 */ /* 0x000fe200078e0204 */
[C---:B--2---:R-:W-:Y:S02]  /*01c0*/  PRMT R13, R14.reuse, 0x7770, RZ ;  /* 0x000077700e0d7816 */ /* 0x044fe400000000ff */
[----:B------:R-:W-:Y:S02]  /*01d0*/  PRMT R14, R14, 0x7771, RZ ;  /* 0x000077710e0e7816 */ /* 0x000fe400000000ff */
[----:B---3--:R-:W-:Y:S02]  /*01e0*/  PRMT R15, R16, 0x7770, RZ ;  /* 0x00007770100f7816 */ /* 0x008fe400000000ff */
[----:B------:R-:W-:Y:S02]  /*01f0*/  ISETP.NE.AND P1, PT, R14, RZ, PT ;  /* 0x000000ff0e00720c */ /* 0x000fe40003f25270 */
[----:B------:R-:W-:Y:S01]  /*0200*/  ISETP.NE.AND P2, PT, R15, RZ, PT ;  /* 0x000000ff0f00720c */ /* 0x000fe20003f45270 */
[--C-:B----4-:R-:W-:Y:S01]  /*0210*/  HADD2.F32 R10, -RZ, R17.reuse.H1_H1 ;  /* 0x30000011ff0a7230 */ /* 0x110fe20000004100 */
[----:B------:R-:W-:Y:S01]  /*0220*/  ISETP.NE.AND P0, PT, R13, RZ, PT ;  /* 0x000000ff0d00720c */ /* 0x000fe20003f05270 */
[----:B------:R-:W-:Y:S01]  /*0230*/  HADD2.F32 R11, -RZ, R17.H0_H0 ;  /* 0x20000011ff0b7230 */ /* 0x000fe20000004100 */
[----:B-1----:R-:W-:Y:S01]  /*0240*/  FSEL R9, RZ, 1, !P1 ;  /* 0x3f800000ff097808 */ /* 0x002fe20004800000 */
[----:B-----5:R-:W-:Y:S01]  /*0250*/  HADD2.F32 R14, -RZ, R18.H0_H0 ;  /* 0x20000012ff0e7230 */ /* 0x020fe20000004100 */
[----:B------:R-:W-:-:S02]  /*0260*/  PRMT R16, R16, 0x7771, RZ ;  /* 0x0000777110107816 */ /* 0x000fc400000000ff */
[----:B------:R-:W-:Y:S01]  /*0270*/  FSEL R13, RZ, 1, !P2 ;  /* 0x3f800000ff0d7808 */ /* 0x000fe20005000000 */
[----:B------:R-:W-:Y:S01]  /*0280*/  FMUL.FTZ R9, R9, R10 ;  /* 0x0000000a09097220 */ /* 0x000fe20000410000 */
[----:B------:R-:W-:Y:S01]  /*0290*/  ISETP.NE.AND P3, PT, R16, RZ, PT ;  /* 0x000000ff1000720c */ /* 0x000fe20003f65270 */
[----:B------:R-:W-:Y:S01]  /*02a0*/  HADD2.F32 R16, -RZ, R18.H1_H1 ;  /* 0x30000012ff107230 */ /* 0x000fe20000004100 */
[----:B------:R-:W-:Y:S01]  /*02b0*/  PRMT R3, R6, 0x7770, RZ ;  /* 0x0000777006037816 */ /* 0x000fe200000000ff */
[----:B------:R-:W-:Y:S01]  /*02c0*/  FMUL.FTZ R10, R13, R14 ;  /* 0x0000000e0d0a7220 */ /* 0x000fe20000410000 */
[----:B------:R-:W-:Y:S01]  /*02d0*/  PRMT R13, R12, 0x7770, RZ ;  /* 0x000077700c0d7816 */ /* 0x000fe200000000ff */
[----:B------:R-:W-:Y:S01]  /*02e0*/  FMUL.FTZ R9, R9, UR6 ;  /* 0x0000000609097c20 */ /* 0x000fe20008410000 */
[----:B------:R-:W-:Y:S01]  /*02f0*/  FSEL R8, RZ, 1, !P0 ;  /* 0x3f800000ff087808 */ /* 0x000fe20004000000 */
[----:B------:R-:W-:Y:S01]  /*0300*/  FMUL.FTZ R10, R10, UR6 ;  /* 0x000000060a0a7c20 */ /* 0x000fe20008410000 */
[----:B------:R-:W-:-:S02]  /*0310*/  PRMT R6, R6, 0x7771, RZ ;  /* 0x0000777106067816 */ /* 0x000fc400000000ff */
[----:B------:R-:W-:Y:S01]  /*0320*/  PRMT R12, R12, 0x7771, RZ ;  /* 0x000077710c0c7816 */ /* 0x000fe200000000ff */
[----:B------:R-:W-:Y:S01]  /*0330*/  FMUL.FTZ R8, R8, R11 ;  /* 0x0000000b08087220 */ /* 0x000fe20000410000 */
[----:B------:R-:W-:Y:S01]  /*0340*/  FSEL R15, RZ, 1, !P3 ;  /* 0x3f800000ff0f7808 */ /* 0x000fe20005800000 */
[--C-:B------:R-:W-:Y:S01]  /*0350*/  HADD2.F32 R14, -RZ, R7.reuse.H1_H1 ;  /* 0x30000007ff0e7230 */ /* 0x100fe20000004100 */
[----:B------:R-:W-:Y:S01]  /*0360*/  ISETP.NE.AND P0, PT, R3, RZ, PT ;  /* 0x000000ff0300720c */ /* 0x000fe20003f05270 */
[--C-:B------:R-:W-:Y:S01]  /*0370*/  HADD2.F32 R3, -RZ, R2.reuse.H0_H0 ;  /* 0x20000002ff037230 */ /* 0x100fe20000004100 */
[----:B------:R-:W-:Y:S01]  /*0380*/  ISETP.NE.AND P1, PT, R6, RZ, PT ;  /* 0x000000ff0600720c */ /* 0x000fe20003f25270 */
[----:B------:R-:W-:Y:S01]  /*0390*/  FMUL.FTZ R11, R15, R16 ;  /* 0x000000100f0b7220 */ /* 0x000fe20000410000 */
[----:B------:R-:W-:Y:S01]  /*03a0*/  ISETP.NE.AND P2, PT, R13, RZ, PT ;  /* 0x000000ff0d00720c */ /* 0x000fe20003f45270 */
[----:B------:R-:W-:Y:S01]  /*03b0*/  HADD2.F32 R13, -RZ, R2.H1_H1 ;  /* 0x30000002ff0d7230 */ /* 0x000fe20000004100 */
[----:B------:R-:W-:Y:S01]  /*03c0*/  ISETP.NE.AND P3, PT, R12, RZ, PT ;  /* 0x000000ff0c00720c */ /* 0x000fe20003f65270 */
[----:B------:R-:W-:Y:S01]  /*03d0*/  HADD2.F32 R15, -RZ, R7.H0_H0 ;  /* 0x20000007ff0f7230 */ /* 0x000fe20000004100 */
[----:B------:R-:W-:Y:S01]  /*03e0*/  FSEL R2, RZ, 1, !P0 ;  /* 0x3f800000ff027808 */ /* 0x000fe20004000000 */
[----:B------:R-:W-:Y:S01]  /*03f0*/  FMUL.FTZ R8, R8, UR6 ;  /* 0x0000000608087c20 */ /* 0x000fe20008410000 */
[----:B------:R-:W-:Y:S01]  /*0400*/  FSEL R6, RZ, 1, !P1 ;  /* 0x3f800000ff067808 */ /* 0x000fe20004800000 */
[----:B------:R-:W-:Y:S01]  /*0410*/  FMUL.FTZ R11, R11, UR6 ;  /* 0x000000060b0b7c20 */ /* 0x000fe20008410000 */
[----:B------:R-:W-:Y:S01]  /*0420*/  FSEL R12, RZ, 1, !P2 ;  /* 0x3f800000ff0c7808 */ /* 0x000fe20005000000 */
[----:B------:R-:W-:Y:S01]  /*0430*/  FMUL.FTZ R2, R2, R3 ;  /* 0x0000000302027220 */ /* 0x000fe20000410000 */
[----:B------:R-:W-:Y:S01]  /*0440*/  FSEL R7, RZ, 1, !P3 ;  /* 0x3f800000ff077808 */ /* 0x000fe20005800000 */
[----:B------:R-:W-:Y:S01]  /*0450*/  FMUL.FTZ R6, R6, R13 ;  /* 0x0000000d06067220 */ /* 0x000fe20000410000 */
[----:B------:R-:W-:Y:S01]  /*0460*/  F2FP.F16.F32.PACK_AB R9, R9, R8 ;  /* 0x000000080909723e */ /* 0x000fe200000000ff */
[----:B------:R-:W-:Y:S01]  /*0470*/  FMUL.FTZ R12, R12, R15 ;  /* 0x0000000f0c0c7220 */ /* 0x000fe20000410000 */
[----:B------:R-:W-:Y:S01]  /*0480*/  FMUL.FTZ R2, R2, UR6 ;  /* 0x0000000602027c20 */ /* 0x000fe20008410000 */
[----:B------:R-:W-:Y:S01]  /*0490*/  FMUL.FTZ R7, R7, R14 ;  /* 0x0000000e07077220 */ /* 0x000fe20000410000 */
[----:B------:R-:W-:Y:S01]  /*04a0*/  FMUL.FTZ R3, R6, UR6 ;  /* 0x0000000606037c20 */ /* 0x000fe20008410000 */
[----:B------:R-:W-:Y:S01]  /*04b0*/  FMUL.FTZ R12, R12, UR6 ;  /* 0x000000060c0c7c20 */ /* 0x000fe20008410000 */
[----:B------:R-:W-:Y:S01]  /*04c0*/  F2FP.F16.F32.PACK_AB R11, R11, R10 ;  /* 0x0000000a0b0b723e */ /* 0x000fe200000000ff */
[----:B------:R-:W-:Y:S01]  /*04d0*/  FMUL.FTZ R7, R7, UR6 ;  /* 0x0000000607077c20 */ /* 0x000fe20008410000 */
[----:B------:R-:W-:Y:S01]  /*04e0*/  STG.E desc[UR4][R4.64], R9 ;  /* 0x0000000904007986 */ /* 0x000fe2000c101904 */
[----:B------:R-:W-:-:S03]  /*04f0*/  F2FP.F16.F32.PACK_AB R3, R3, R2 ;  /* 0x000000020303723e */ /* 0x000fc600000000ff */
[----:B------:R-:W-:Y:S01]  /*0500*/  F2FP.F16.F32.PACK_AB R7, R7, R12 ;  /* 0x0000000c0707723e */ /* 0x000fe200000000ff */
[----:B------:R-:W-:Y:S04]  /*0510*/  STG.E desc[UR4][R4.64+0x200], R11 ;  /* 0x0002000b04007986 */ /* 0x000fe8000c101904 */
[----:B------:R-:W-:Y:S04]  /*0520*/  STG.E desc[UR4][R4.64+0x400], R3 ;  /* 0x0004000304007986 */ /* 0x000fe8000c101904 */
[----:B------:R-:W-:Y:S01]  /*0530*/  STG.E desc[UR4][R4.64+0x600], R7 ;  /* 0x0006000704007986 */ /* 0x000fe2000c101904 */
[----:B------:R-:W-:Y:S05]  /*0540*/  EXIT ;  /* 0x000000000000794d */ /* 0x000fea0003800000 */
.L_x_9817:
        /* <DEDUP_REMOVED lines=18> */
[----:B------:R-:W-:-:S04]  /*0670*/  @!P2 IADD3 R19, R3, R0, RZ ;  /* 0x000000000313a210 */ /* 0x000fc80007ffe0ff */
[----:B---3--:R-:W-:Y:S01]  /*0680*/  @!P2 IADD3 R24, P3, R19, R12, RZ ;  /* 0x0000000c1318a210 */ /* 0x008fe20007f7e0ff */
[----:B-1----:R-:W1:Y:S04]  /*0690*/  @!P2 LDC.64 R16, c[0x0][0x230] ;  /* 0x00008c00ff10ab82 */ /* 0x002e680000000a00 */
[----:B------:R-:W-:Y:S02]  /*06a0*/  @!P2 IMAD.X R25, RZ, RZ, R13, P3 ;  /* 0x000000ffff19a224 */ /* 0x000fe400018e060d */
[----:B------:R-:W-:Y:S02]  /*06b0*/  @!P2 VIADD R0, R0, 0x80 ;  /* 0x000000800000a836 */ /* 0x000fe40000000000 */
[----:B------:R-:W3:Y:S01]  /*06c0*/  @!P0 LDC.64 R12, c[0x0][0x230] ;  /* 0x00008c00ff0c8b82 */ /* 0x000ee20000000a00 */
        /* <DEDUP_REMOVED lines=21> */
[----:B-----5:R-:W-:Y:S01]  /*0820*/  @!P5 IADD3 R30, R3, R0, RZ ;  /* 0x00000000031ed210 */ /* 0x020fe20007ffe0ff */
[----:B------:R-:W-:Y:S01]  /*0830*/  @!P5 VIADD R0, R0, 0x80 ;  /* 0x000000800000d836 */ /* 0x000fe20000000000 */
[----:B------:R-:W-:Y:S01]  /*0840*/  PRMT R23, RZ, 0x7610, R23 ;  /* 0x00007610ff177816 */ /* 0x000fe20000000017 */
[----:B------:R-:W-:Y:S01]  /*0850*/  @!P3 IMAD.WIDE.U32 R26, R35, 0x2, R26 ;  /* 0x00000002231ab825 */ /* 0x000fe200078e001a */
[----:B------:R-:W-:Y:S01]  /*0860*/  PRMT R24, RZ, 0x7610, R24 ;  /* 0x00007610ff187816 */ /* 0x000fe20000000018 */
[----:B------:R-:W5:Y:S03]  /*0870*/  @!P5 LDC.64 R32, c[0x0][0x230] ;  /* 0x00008c00ff20db82 */ /* 0x000f660000000a00 */
[----:B------:R3:W3:Y:S05]  /*0880*/  @!P3 LDG.E.U16 R23, desc[UR4][R26.64] ;  /* 0x000000041a17b981 */ /* 0x0006ea000c1e1500 */
        /* <DEDUP_REMOVED lines=17> */
[----:B------:R-:W-:Y:S01]  /*09a0*/  @!P1 IADD3 R27, R3, R0, RZ ;  /* 0x00000000031b9210 */ /* 0x000fe20007ffe0ff */
[----:B------:R-:W-:Y:S01]  /*09b0*/  @!P1 VIADD R0, R0, 0x80 ;  /* 0x0000008000009836 */ /* 0x000fe20000000000 */
[----:B------:R-:W-:Y:S02]  /*09c0*/  @!P2 ISETP.NE.AND P6, PT, R14, RZ, PT ;  /* 0x000000ff0e00a20c */ /* 0x000fe40003fc5270 */
        /* <DEDUP_REMOVED lines=27> */
[----:B------:R-:W-:Y:S01]  /*0b80*/  @!P0 HADD2.F32 R27, -RZ, R11.H0_H0 ;  /* 0x2000000bff1b8230 */ /* 0x000fe20000004100 */
[----:B------:R-:W0:Y:S04]  /*0b90*/  @!P0 I2F.S16 R22, R22 ;  /* 0x0000001600168306 */ /* 0x000e280000101400 */
[----:B0-----:R-:W-:Y:S01]  /*0ba0*/  @!P0 FMUL.FTZ R27, R22, R27 ;  /* 0x0000001b161b8220 */ /* 0x001fe20000410000 */
[C---:B-1----:R-:W-:Y:S01]  /*0bb0*/  VIADD R22, R16.reuse, 0x100 ;  /* 0x0000010010167836 */ /* 0x042fe20000000000 */
[----:B------:R-:W-:Y:S01]  /*0bc0*/  IADD3 R30, R16, 0x180, RZ ;  /* 0x00000180101e7810 */ /* 0x000fe20007ffe0ff */
        /* <DEDUP_REMOVED lines=8> */
[----:B------:R-:W-:-:S05]  /*0c50*/  @!P3 HADD2.F32 R25, -RZ, R21.H0_H0 ;  /* 0x20000015ff19b230 */ /* 0x000fca0000004100 */
[----:B------:R-:W-:Y:S01]  /*0c60*/  @!P3 FMUL.FTZ R20, R25, R20 ;  /* 0x000000141914b220 */ /* 0x000fe20000410000 */
[----:B------:R-:W-:Y:S01]  /*0c70*/  IMAD.MOV.U32 R21, RZ, RZ, RZ ;  /* 0x000000ffff157224 */ /* 0x000fe200078e00ff */
[----:B------:R-:W-:Y:S02]  /*0c80*/  @!P4 FSEL R21, RZ, 1, !P6 ;  /* 0x3f800000ff15c808 */ /* 0x000fe40007000000 */
[----:B---3--:R-:W-:Y:S02]  /*0c90*/  @!P5 ISETP.NE.AND P6, PT, R12, RZ, PT ;  /* 0x000000ff0c00d20c */ /* 0x008fe40003fc5270 */
[----:B------:R-:W1:Y:S01]  /*0ca0*/  @!P0 LDC R12, c[0x0][0x218] ;  /* 0x00008600ff0c8b82 */ /* 0x000e620000000800 */
[----:B-----5:R-:W-:Y:S01]  /*0cb0*/  @!P1 ISETP.NE.AND P4, PT, R13, RZ, PT ;  /* 0x000000ff0d00920c */ /* 0x020fe20003f85270 */
[----:B0-----:R-:W-:Y:S01]  /*0cc0*/  @!P3 FMUL.FTZ R11, R20, R11 ;  /* 0x0000000b140bb220 */ /* 0x001fe20000410000 */
[----:B------:R-:W-:Y:S02]  /*0cd0*/  VIADD R20, R16, 0x200 ;  /* 0x0000020010147836 */ /* 0x000fe40000000000 */
[----:B------:R-:W-:-:S02]  /*0ce0*/  IMAD.MOV.U32 R25, RZ, RZ, RZ ;  /* 0x000000ffff197224 */ /* 0x000fc400078e00ff */
[----:B------:R-:W-:Y:S02]  /*0cf0*/  @!P3 F2FP.F16.F32.PACK_AB R2, RZ, R11 ;  /* 0x0000000bff02b23e */ /* 0x000fe400000000ff */
[----:B------:R-:W-:Y:S02]  /*0d00*/  @!P1 FSEL R25, RZ, 1, !P4 ;  /* 0x3f800000ff199808 */ /* 0x000fe40006000000 */
[-C--:B------:R-:W-:Y:S01]  /*0d10*/  ISETP.GE.AND P4, PT, R20, R5.reuse, PT ;  /* 0x000000051400720c */ /* 0x080fe20003f86270 */
[----:B------:R-:W-:Y:S01]  /*0d20*/  VIADD R20, R16, 0x300 ;  /* 0x0000030010147836 */ /* 0x000fe20000000000 */
[----:B------:R-:W-:Y:S01]  /*0d30*/  @!P2 ISETP.NE.AND P3, PT, R0, RZ, PT ;  /* 0x000000ff0000a20c */ /* 0x000fe20003f65270 */
[----:B------:R-:W-:Y:S01]  /*0d40*/  HFMA2.MMA R0, -RZ, RZ, 0, 0 ;  /* 0x00000000ff007435 */ /* 0x000fe200000001ff */
[----:B------:R-:W-:Y:S01]  /*0d50*/  IMAD.MOV.U32 R13, RZ, RZ, RZ ;  /* 0x000000ffff0d7224 */ /* 0x000fe200078e00ff */
[----:B------:R-:W-:Y:S02]  /*0d60*/  @!P5 FSEL R13, RZ, 1, !P6 ;  /* 0x3f800000ff0dd808 */ /* 0x000fe40007000000 */
[----:B------:R-:W-:-:S02]  /*0d70*/  ISETP.GE.AND P6, PT, R22, R5, PT ;  /* 0x000000051600720c */ /* 0x000fc40003fc6270 */
[----:B------:R-:W-:Y:S01]  /*0d80*/  @!P2 FSEL R0, RZ, 1, !P3 ;  /* 0x3f800000ff00a808 */ /* 0x000fe20005800000 */
[----:B------:R-:W-:Y:S01]  /*0d90*/  VIADD R22, R16, 0x280 ;  /* 0x0000028010167836 */ /* 0x000fe20000000000 */
[-C--:B------:R-:W-:Y:S01]  /*0da0*/  ISETP.GE.AND P3, PT, R20, R5.reuse, PT ;  /* 0x000000051400720c */ /* 0x080fe20003f66270 */
[----:B------:R-:W-:Y:S01]  /*0db0*/  VIADD R20, R16, 0x380 ;  /* 0x0000038010147836 */ /* 0x000fe20000000000 */
[-C--:B------:R-:W-:Y:S02]  /*0dc0*/  ISETP.GE.AND P5, PT, R30, R5.reuse, PT ;  /* 0x000000051e00720c */ /* 0x080fe40003fa6270 */
[----:B------:R-:W0:Y:S01]  /*0dd0*/  @!P0 LDC.64 R30, c[0x0][0x228] ;  /* 0x00008a00ff1e8b82 */ /* 0x000e220000000a00 */
[-C--:B------:R-:W-:Y:S02]  /*0de0*/  ISETP.GE.AND P1, PT, R22, R5.reuse, PT ;  /* 0x000000051600720c */ /* 0x080fe40003f26270 */
[----:B------:R-:W-:Y:S01]  /*0df0*/  ISETP.GE.AND P2, PT, R20, R5, PT ;  /* 0x000000051400720c */ /* 0x000fe20003f46270 */
[----:B-1----:R-:W-:Y:S01]  /*0e00*/  @!P0 FMUL.FTZ R12, R27, R12 ;  /* 0x0000000c1b0c8220 */ /* 0x002fe20000410000 */
[----:B------:R-:W-:-:S02]  /*0e10*/  @!P4 HADD2.F32 R24, -RZ, R24.H0_H0 ;  /* 0x20000018ff18c230 */ /* 0x000fc40000004100 */
[----:B------:R-:W-:Y:S02]  /*0e20*/  @!P6 HADD2.F32 R22, -RZ, R19.H0_H0 ;  /* 0x20000013ff16e230 */ /* 0x000fe40000004100 */
[----:B------:R-:W-:Y:S01]  /*0e30*/  @!P0 F2FP.F16.F32.PACK_AB R18, RZ, R12 ;  /* 0x0000000cff12823e */ /* 0x000fe200000000ff */
[----:B------:R-:W-:Y:S01]  /*0e40*/  @!P4 FMUL.FTZ R21, R24, R21 ;  /* 0x000000151815c220 */ /* 0x000fe20000410000 */
[----:B------:R-:W-:Y:S01]  /*0e50*/  @!P5 HADD2.F32 R32, -RZ, R23.H0_H0 ;  /* 0x20000017ff20d230 */ /* 0x000fe20000004100 */
        /* <DEDUP_REMOVED lines=10> */
[----:B------:R-:W-:Y:S02]  /*0f00*/  @!P3 HADD2.F32 R18, -RZ, R15.H0_H0 ;  /* 0x2000000fff12b230 */ /* 0x000fe40000004100 */
[----:B------:R0:W-:Y:S01]  /*0f10*/  @!P0 STG.E.U16 desc[UR4][R30.64], R27 ;  /* 0x0000001b1e008986 */ /* 0x0001e2000c101504 */
[----:B------:R-:W-:Y:S01]  /*0f20*/  ISETP.GE.AND P0, PT, R16, R5, PT ;  /* 0x000000051000720c */ /* 0x000fe20003f06270 */
[----:B------:R-:W-:Y:S02]  /*0f30*/  @!P1 HADD2.F32 R28, -RZ, R28.H0_H0 ;  /* 0x2000001cff1c9230 */ /* 0x000fe40000004100 */
[----:B------:R-:W-:Y:S02]  /*0f40*/  @!P2 HADD2.F32 R15, -RZ, R14.H0_H0 ;  /* 0x2000000eff0fa230 */ /* 0x000fe40000004100 */
        /* <DEDUP_REMOVED lines=11> */
[----:B------:R-:W-:-:S02]  /*1000*/  @!P6 F2FP.F16.F32.PACK_AB R4, RZ, R22 ;  /* 0x00000016ff04e23e */ /* 0x000fc400000000ff */
[----:B------:R-:W-:Y:S02]  /*1010*/  @!P5 F2FP.F16.F32.PACK_AB R6, RZ, R17 ;  /* 0x00000011ff06d23e */ /* 0x000fe400000000ff */
[----:B------:R-:W-:Y:S02]  /*1020*/  @!P4 F2FP.F16.F32.PACK_AB R7, RZ, R12 ;  /* 0x0000000cff07c23e */ /* 0x000fe400000000ff */
[----:B------:R-:W-:Y:S02]  /*1030*/  @!P1 F2FP.F16.F32.PACK_AB R8, RZ, R19 ;  /* 0x00000013ff08923e */ /* 0x000fe400000000ff */
[----:B------:R-:W-:Y:S02]  /*1040*/  @!P3 F2FP.F16.F32.PACK_AB R9, RZ, R11 ;  /* 0x0000000bff09b23e */ /* 0x000fe400000000ff */
[----:B------:R-:W-:Y:S01]  /*1050*/  @!P2 F2FP.F16.F32.PACK_AB R10, RZ, R15 ;  /* 0x0000000fff0aa23e */ /* 0x000fe200000000ff */
        /* <DEDUP_REMOVED lines=13> */
.L_x_9820:
[----:B------:R-:W-:-:S13]  /*1130*/  ISETP.GE.AND P0, PT, R16, R5, PT ;  /* 0x000000051000720c */ /* 0x000fda0003f06270 */
[----:B------:R-:W-:Y:S05]  /*1140*/  @P0 BRA `(.L_x_9822) ;  /* 0x0000000000300947 */ /* 0x000fea0003800000 */
[----:B0-----:R-:W0:Y:S01]  /*1150*/  LDC.64 R12, c[0x0][0x228] ;  /* 0x00008a00ff0c7b82 */ /* 0x001e220000000a00 */
[----:B------:R-:W-:Y:S01]  /*1160*/  IMAD.IADD R11, R3, 0x1, R16 ;  /* 0x00000001030b7824 */ /* 0x000fe200078e0210 */
[----:B------:R-:W-:-:S03]  /*1170*/  IADD3 R16, R16, 0x80, RZ ;  /* 0x0000008010107810 */ /* 0x000fc60007ffe0ff */
[----:B0-----:R-:W-:-:S05]  /*1180*/  IMAD.WIDE.U32 R12, R11, 0x2, R12 ;  /* 0x000000020b0c7825 */ /* 0x001fca00078e000c */
[----:B------:R1:W-:Y:S02]  /*1190*/  STG.E.U16 desc[UR4][R12.64], R6 ;  /* 0x000000060c007986 */ /* 0x0003e4000c101504 */
.L_x_9821:
[----:B------:R-:W-:-:S13]  /*11a0*/  ISETP.GE.AND P0, PT, R16, R5, PT ;  /* 0x000000051000720c */ /* 0x000fda0003f06270 */
[----:B------:R-:W-:Y:S05]  /*11b0*/  @P0 BRA `(.L_x_9823) ;  /* 0x0000000000340947 */ /* 0x000fea0003800000 */
[----:B01----:R-:W0:Y:S01]  /*11c0*/  LDC.64 R12, c[0x0][0x228] ;  /* 0x00008a00ff0c7b82 */ /* 0x003e220000000a00 */
[----:B------:R-:W-:Y:S02]  /*11d0*/  IMAD.IADD R11, R3, 0x1, R16 ;  /* 0x00000001030b7824 */ /* 0x000fe400078e0210 */
[----:B------:R-:W-:Y:S02]  /*11e0*/  VIADD R16, R16, 0x80 ;  /* 0x0000008010107836 */ /* 0x000fe40000000000 */
[----:B0-----:R-:W-:-:S05]  /*11f0*/  IMAD.WIDE.U32 R12, R11, 0x2, R12 ;  /* 0x000000020b0c7825 */ /* 0x001fca00078e000c */
[----:B------:R1:W-:Y:S02]  /*1200*/  STG.E.U16 desc[UR4][R12.64], R7 ;  /* 0x000000070c007986 */ /* 0x0003e4000c101504 */
.L_x_9822:
[----:B------:R-:W-:-:S13]  /*1210*/  ISETP.GE.AND P0, PT, R16, R5, PT ;  /* 0x000000051000720c */ /* 0x000fda0003f06270 */
[----:B------:R-:W-:Y:S05]  /*1220*/  @P0 BREAK B1 ;  /* 0x0000000000010942 */ /* 0x000fea0003800000 */
[----:B------:R-:W-:Y:S05]  /*1230*/  @P0 BRA `(.L_x_9824) ;  /* 0x0000000000300947 */ /* 0x000fea0003800000 */
[----:B-1----:R-:W1:Y:S01]  /*1240*/  LDC.64 R6, c[0x0][0x228] ;  /* 0x00008a00ff067b82 */ /* 0x002e620000000a00 */
[----:B------:R-:W-:Y:S01]  /*1250*/  IADD3 R11, R3, R16, RZ ;  /* 0x00000010030b7210 */ /* 0x000fe20007ffe0ff */
[----:B------:R-:W-:-:S04]  /*1260*/  VIADD R16, R16, 0x80 ;  /* 0x0000008010107836 */ /* 0x000fc80000000000 */
[----:B-1----:R-:W-:-:S05]  /*1270*/  IMAD.WIDE.U32 R6, R11, 0x2, R6 ;  /* 0x000000020b067825 */ /* 0x002fca00078e0006 */
[----:B------:R2:W-:Y:S02]  /*1280*/  STG.E.U16 desc[UR4][R6.64], R8 ;  /* 0x0000000806007986 */ /* 0x0005e4000c101504 */
.L_x_9823:
[----:B------:R-:W-:Y:S05]  /*1290*/  BSYNC B1 ;  /* 0x0000000000017941 */ /* 0x000fea0003800000 */
.L_x_9819:
[----:B------:R-:W-:-:S13]  /*12a0*/  ISETP.GE.AND P0, PT, R16, R5, PT ;  /* 0x000000051000720c */ /* 0x000fda0003f06270 */
[----:B-12---:R-:W1:Y:S01]  /*12b0*/  @!P0 LDC.64 R6, c[0x0][0x228] ;  /* 0x00008a00ff068b82 */ /* 0x006e620000000a00 */
[----:B------:R-:W-:Y:S01]  /*12c0*/  @!P0 IMAD.IADD R11, R3, 0x1, R16 ;  /* 0x00000001030b8824 */ /* 0x000fe200078e0210 */
[----:B------:R-:W-:-:S03]  /*12d0*/  @!P0 IADD3 R16, R16, 0x80, RZ ;  /* 0x0000008010108810 */ /* 0x000fc60007ffe0ff */
[----:B-1----:R-:W-:-:S05]  /*12e0*/  @!P0 IMAD.WIDE.U32 R6, R11, 0x2, R6 ;  /* 0x000000020b068825 */ /* 0x002fca00078e0006 */
[----:B------:R2:W-:Y:S02]  /*12f0*/  @!P0 STG.E.U16 desc[UR4][R6.64], R9 ;  /* 0x0000000906008986 */ /* 0x0005e4000c101504 */
.L_x_9824:
[----:B------:R-:W-:Y:S05]  /*1300*/  BSYNC B0 ;  /* 0x0000000000007941 */ /* 0x000fea0003800000 */
.L_x_9818:
        /* <DEDUP_REMOVED lines=8> */
.L_x_9825:
        /* <DEDUP_REMOVED lines=15> */
.L_x_11803:


//--------------------- .text._ZN2at6native29vectorized_elementwise_kernelILi4EZNS0_43_GLOBAL__N__7cc8d1ed_10_Dropout_cu_0e96ed3819masked_scale_kernelIbN3c104HalfEfEEvRNS_6TensorERKS6_S9_T1_EUlS5_bE_St5arrayIPcLm3EEEEviT0_SA_ --------------------------
	.section	.text._ZN2at6native29vectorized_elementwise_kernelILi4EZNS0_43_GLOBAL__N__7cc8d1ed_10_Dropout_cu_0e96ed3819masked_scale_kernelIbN3c104HalfEfEEvRNS_6TensorERKS6_S9_T1_EUlS5_bE_St5arrayIPcLm3EEEEviT0_SA_,"ax",@progbits
	.align	128
        .global         _ZN2at6native29vectorized_elementwise_kernelILi4EZNS0_43_GLOBAL__N__7cc8d1ed_10_Dropout_cu_0e96ed3819masked_scale_kernelIbN3c104HalfEfEEvRNS_6TensorERKS6_S9_T1_EUlS5_bE_St5arrayIPcLm3EEEEviT0_SA_
        .type           _ZN2at6native29vectorized_elementwise_kernelILi4EZNS0_43_GLOBAL__N__7cc8d1ed_10_Dropout_cu_0e96ed3819masked_scale_kernelIbN3c104HalfEfEEvRNS_6TensorERKS6_S9_T1_EUlS5_bE_St5arrayIPcLm3EEEEviT0_SA_,@function
        .size           _ZN2at6native29vectorized_elementwise_kernelILi4EZNS0_43_GLOBAL__N__7cc8d1ed_10_Dropout_cu_0e96ed3819masked_scale_kernelIbN3c104HalfEfEEvRNS_6TensorERKS6_S9_T1_EUlS5_bE_St5arrayIPcLm3EEEEviT0_SA_,(.L_x_11804 - _ZN2at6native29vectorized_elementwise_kernelILi4EZNS0_43_GLOBAL__N__7cc8d1ed_10_Dropout_cu_0e96ed3819masked_scale_kernelIbN3c104HalfEfEEvRNS_6TensorERKS6_S9_T1_EUlS5_bE_St5arrayIPcLm3EEEEviT0_SA_)
        .other          _ZN2at6native29vectorized_elementwise_kernelILi4EZNS0_43_GLOBAL__N__7cc8d1ed_10_Dropout_cu_0e96ed3819masked_scale_kernelIbN3c104HalfEfEEvRNS_6TensorERKS6_S9_T1_EUlS5_bE_St5arrayIPcLm3EEEEviT0_SA_,@"STO_CUDA_ENTRY STV_DEFAULT"
_ZN2at6native29vectorized_elementwise_kernelILi4EZNS0_43_GLOBAL__N__7cc8d1ed_10_Dropout_cu_0e96ed3819masked_scale_kernelIbN3c104HalfEfEEvRNS_6TensorERKS6_S9_T1_EUlS5_bE_St5arrayIPcLm3EEEEviT0_SA_:
.text._ZN2at6native29vectorized_elementwise_kernelILi4EZNS0_43_GLOBAL__N__7cc8d1ed_10_Dropout_cu_0e96ed3819masked_scale_kernelIbN3c104HalfEfEEvRNS_6TensorERKS6_S9_T1_EUlS5_bE_St5arrayIPcLm3EEEEviT0_SA_:
        /* <DEDUP_REMOVED lines=20> */
[----:B------:R0:W5:Y:S02]  /*0140*/  LDG.E.64 R6, desc[UR4][R8.64+0x400] ;  /* 0x0004000408067981 */ /* 0x000164000c1e1b00 */
[----:B0-----:R-:W0:Y:S02]  /*0150*/  LDC.64 R8, c[0x0][0x228] ;  /* 0x00008a00ff087b82 */ /* 0x001e240000000a00 */
[----:B0-----:R-:W-:-:S04]  /*0160*/  IMAD.WIDE.U32 R8, R3, 0x2, R8 ;  /* 0x0000000203087825 */ /* 0x001fc800078e0008 */
[----:B------:R-:W-:Y:S01]  /*0170*/  IMAD.WIDE R8, R0, 0x8, R8 ;  /* 0x0000000800087825 */ /* 0x000fe200078e0208 */
[C---:B--2---:R-:W-:Y:S02]  /*0180*/  PRMT R2, R13.reuse, 0x7770, RZ ;  /* 0x000077700d027816 */ /* 0x044fe400000000ff */
[C---:B------:R-:W-:Y:S02]  /*0190*/  PRMT R12, R13.reuse, 0x7771, RZ ;  /* 0x000077710d0c7816 */ /* 0x040fe400000000ff */
[----:B------:R-:W-:Y:S02]  /*01a0*/  ISETP.NE.AND P3, PT, R2, RZ, PT ;  /* 0x000000ff0200720c */ /* 0x000fe40003f65270 */
[----:B------:R-:W-:Y:S02]  /*01b0*/  ISETP.NE.AND P4, PT, R12, RZ, PT ;  /* 0x000000ff0c00720c */ /* 0x000fe40003f85270 */
[C---:B------:R-:W-:Y:S02]  /*01c0*/  PRMT R2, R13.reuse, 0x7772, RZ ;  /* 0x000077720d027816 */ /* 0x040fe400000000ff */
[----:B------:R-:W-:Y:S01]  /*01d0*/  PRMT R12, R13, 0x7773, RZ ;  /* 0x000077730d0c7816 */ /* 0x000fe200000000ff */
[----:B----4-:R-:W-:Y:S01]  /*01e0*/  HADD2.F32 R11, -RZ, R4.H0_H0 ;  /* 0x20000004ff0b7230 */ /* 0x010fe20000004100 */
[C---:B---3--:R-:W-:Y:S01]  /*01f0*/  PRMT R13, R14.reuse, 0x7770, RZ ;  /* 0x000077700e0d7816 */ /* 0x048fe200000000ff */
[----:B------:R-:W-:Y:S01]  /*0200*/  HADD2.F32 R15, -RZ, R5.H0_H0 ;  /* 0x20000005ff0f7230 */ /* 0x000fe20000004100 */
[----:B------:R-:W-:Y:S01]  /*0210*/  PRMT R10, R14, 0x7771, RZ ;  /* 0x000077710e0a7816 */ /* 0x000fe200000000ff */
[----:B-----5:R-:W-:Y:S01]  /*0220*/  HADD2.F32 R18, -RZ, R7.H1_H1 ;  /* 0x30000007ff127230 */ /* 0x020fe20000004100 */
[----:B------:R-:W-:-:S02]  /*0230*/  ISETP.NE.AND P5, PT, R2, RZ, PT ;  /* 0x000000ff0200720c */ /* 0x000fc40003fa5270 */
[----:B------:R-:W-:Y:S01]  /*0240*/  ISETP.NE.AND P1, PT, R13, RZ, PT ;  /* 0x000000ff0d00720c */ /* 0x000fe20003f25270 */
[----:B------:R-:W-:Y:S01]  /*0250*/  HADD2.F32 R13, -RZ, R4.H1_H1 ;  /* 0x30000004ff0d7230 */ /* 0x000fe20000004100 */
[----:B------:R-:W-:Y:S02]  /*0260*/  ISETP.NE.AND P0, PT, R10, RZ, PT ;  /* 0x000000ff0a00720c */ /* 0x000fe40003f05270 */
[C---:B------:R-:W-:Y:S02]  /*0270*/  PRMT R16, R14.reuse, 0x7772, RZ ;  /* 0x000077720e107816 */ /* 0x040fe400000000ff */
[----:B------:R-:W-:Y:S01]  /*0280*/  PRMT R2, R14, 0x7773, RZ ;  /* 0x000077730e027816 */ /* 0x000fe200000000ff */
[----:B------:R-:W-:Y:S01]  /*0290*/  HADD2.F32 R14, -RZ, R6.H1_H1 ;  /* 0x30000006ff0e7230 */ /* 0x000fe20000004100 */
[----:B------:R-:W-:Y:S02]  /*02a0*/  FSEL R4, RZ, 1, !P3 ;  /* 0x3f800000ff047808 */ /* 0x000fe40005800000 */
[----:B------:R-:W-:-:S02]  /*02b0*/  ISETP.NE.AND P2, PT, R12, RZ, PT ;  /* 0x000000ff0c00720c */ /* 0x000fc40003f45270 */
[----:B------:R-:W-:Y:S02]  /*02c0*/  FSEL R10, RZ, 1, !P4 ;  /* 0x3f800000ff0a7808 */ /* 0x000fe40006000000 */
[----:B------:R-:W-:Y:S02]  /*02d0*/  FSEL R12, RZ, 1, !P5 ;  /* 0x3f800000ff0c7808 */ /* 0x000fe40006800000 */
[----:B------:R-:W-:Y:S01]  /*02e0*/  ISETP.NE.AND P3, PT, R16, RZ, PT ;  /* 0x000000ff1000720c */ /* 0x000fe20003f65270 */
[----:B------:R-:W-:Y:S01]  /*02f0*/  HADD2.F32 R16, -RZ, R7.H0_H0 ;  /* 0x20000007ff107230 */ /* 0x000fe20000004100 */
[----:B------:R-:W-:Y:S01]  /*0300*/  ISETP.NE.AND P4, PT, R2, RZ, PT ;  /* 0x000000ff0200720c */ /* 0x000fe20003f85270 */
[----:B------:R-:W-:Y:S01]  /*0310*/  FMUL.FTZ R2, R4, R11 ;  /* 0x0000000b04027220 */ /* 0x000fe20000410000 */
[----:B------:R-:W-:Y:S01]  /*0320*/  FMUL.FTZ R4, R10, R13 ;  /* 0x0000000d0a047220 */ /* 0x000fe20000410000 */
[----:B------:R-:W-:Y:S02]  /*0330*/  HADD2.F32 R11, -RZ, R6.H0_H0 ;  /* 0x20000006ff0b7230 */ /* 0x000fe40000004100 */
[----:B------:R-:W-:Y:S01]  /*0340*/  FMUL.FTZ R12, R12, R15 ;  /* 0x0000000f0c0c7220 */ /* 0x000fe20000410000 */
[----:B------:R-:W-:Y:S01]  /*0350*/  HADD2.F32 R10, -RZ, R5.H1_H1 ;  /* 0x30000005ff0a7230 */ /* 0x000fe20000004100 */
        /* <DEDUP_REMOVED lines=18> */
[----:B------:R-:W-:-:S02]  /*0480*/  F2FP.F16.F32.PACK_AB R2, R3, R2 ;  /* 0x000000020302723e */ /* 0x000fc400000000ff */
[----:B------:R-:W-:Y:S02]  /*0490*/  F2FP.F16.F32.PACK_AB R6, R7, R6 ;  /* 0x000000060706723e */ /* 0x000fe400000000ff */
[----:B------:R-:W-:Y:S02]  /*04a0*/  F2FP.F16.F32.PACK_AB R3, R5, R12 ;  /* 0x0000000c0503723e */ /* 0x000fe400000000ff */
[----:B------:R-:W-:-:S03]  /*04b0*/  F2FP.F16.F32.PACK_AB R7, R4, R13 ;  /* 0x0000000d0407723e */ /* 0x000fc600000000ff */
[----:B------:R-:W-:Y:S04]  /*04c0*/  STG.E.64 desc[UR4][R8.64], R2 ;  /* 0x0000000208007986 */ /* 0x000fe8000c101b04 */
[----:B------:R-:W-:Y:S01]  /*04d0*/  STG.E.64 desc[UR4][R8.64+0x400], R6 ;  /* 0x0004000608007986 */ /* 0x000fe2000c101b04 */
[----:B------:R-:W-:Y:S05]  /*04e0*/  EXIT ;  /* 0x000000000000794d */ /* 0x000fea0003800000 */
.L_x_9826:
        /* <DEDUP_REMOVED lines=190> */
.L_x_9829:
[----:B------:R-:W-:-:S13]  /*10d0*/  ISETP.GE.AND P0, PT, R16, R5, PT ;  /* 0x000000051000720c */ /* 0x000fda0003f06270 */
[----:B------:R-:W-:Y:S05]  /*10e0*/  @P0 BRA `(.L_x_9831) ;  /* 0x0000000000300947 */ /* 0x000fea0003800000 */
[----:B0-----:R-:W0:Y:S01]  /*10f0*/  LDC.64 R12, c[0x0][0x228] ;  /* 0x00008a00ff0c7b82 */ /* 0x001e220000000a00 */
[----:B------:R-:W-:Y:S01]  /*1100*/  IMAD.IADD R11, R3, 0x1, R16 ;  /* 0x00000001030b7824 */ /* 0x000fe200078e0210 */
[----:B------:R-:W-:-:S03]  /*1110*/  IADD3 R16, R16, 0x80, RZ ;  /* 0x0000008010107810 */ /* 0x000fc60007ffe0ff */
[----:B0-----:R-:W-:-:S05]  /*1120*/  IMAD.WIDE.U32 R12, R11, 0x2, R12 ;  /* 0x000000020b0c7825 */ /* 0x001fca00078e000c */
[----:B------:R1:W-:Y:S02]  /*1130*/  STG.E.U16 desc[UR4][R12.64], R6 ;  /* 0x000000060c007986 */ /* 0x0003e4000c101504 */
.L_x_9830:
[----:B------:R-:W-:-:S13]  /*1140*/  ISETP.GE.AND P0, PT, R16, R5, PT ;  /* 0x000000051000720c */ /* 0x000fda0003f06270 */
[----:B------:R-:W-:Y:S05]  /*1150*/  @P0 BRA `(.L_x_9832) ;  /* 0x0000000000340947 */ /* 0x000fea0003800000 */
[----:B01----:R-:W0:Y:S01]  /*1160*/  LDC.64 R12, c[0x0][0x228] ;  /* 0x00008a00ff0c7b82 */ /* 0x003e220000000a00 */
[----:B------:R-:W-:Y:S02]  /*1170*/  IMAD.IADD R11, R3, 0x1, R16 ;  /* 0x00000001030b7824 */ /* 0x000fe400078e0210 */
[----:B------:R-:W-:Y:S02]  /*1180*/  VIADD R16, R16, 0x80 ;  /* 0x0000008010107836 */ /* 0x000fe40000000000 */
[----:B0-----:R-:W-:-:S05]  /*1190*/  IMAD.WIDE.U32 R12, R11, 0x2, R12 ;  /* 0x000000020b0c7825 */ /* 0x001fca00078e000c */
[----:B------:R1:W-:Y:S02]  /*11a0*/  STG.E.U16 desc[UR4][R12.64], R7 ;  /* 0x000000070c007986 */ /* 0x0003e4000c101504 */
.L_x_9831:
        /* <DEDUP_REMOVED lines=8> */
.L_x_9832:
[----:B------:R-:W-:Y:S05]  /*1230*/  BSYNC B1 ;  /* 0x0000000000017941 */ /* 0x000fea0003800000 */
.L_x_9828:
[----:B------:R-:W-:-:S13]  /*1240*/  ISETP.GE.AND P0, PT, R16, R5, PT ;  /* 0x000000051000720c */ /* 0x000fda0003f06270 */
[----:B-12---:R-:W1:Y:S01]  /*1250*/  @!P0 LDC.64 R6, c[0x0][0x228] ;  /* 0x00008a00ff068b82 */ /* 0x006e620000000a00 */
[----:B------:R-:W-:Y:S01]  /*1260*/  @!P0 IMAD.IADD R11, R3, 0x1, R16 ;  /* 0x00000001030b8824 */ /* 0x000fe200078e0210 */
[----:B------:R-:W-:-:S03]  /*1270*/  @!P0 IADD3 R16, R16, 0x80, RZ ;  /* 0x0000008010108810 */ /* 0x000fc60007ffe0ff */
[----:B-1----:R-:W-:-:S05]  /*1280*/  @!P0 IMAD.WIDE.U32 R6, R11, 0x2, R6 ;  /* 0x000000020b068825 */ /* 0x002fca00078e0006 */
[----:B------:R2:W-:Y:S02]  /*1290*/  @!P0 STG.E.U16 desc[UR4][R6.64], R9 ;  /* 0x0000000906008986 */ /* 0x0005e4000c101504 */
.L_x_9833:
[----:B------:R-:W-:Y:S05]  /*12a0*/  BSYNC B0 ;  /* 0x0000000000007941 */ /* 0x000fea0003800000 */
.L_x_9827:
        /* <DEDUP_REMOVED lines=8> */
.L_x_9834:
        /* <DEDUP_REMOVED lines=13> */
.L_x_11804:


//--------------------- .text._ZN2at6native29vectorized_elementwise_kernelILi8EZNS0_43_GLOBAL__N__7cc8d1ed_10_Dropout_cu_0e96ed3819masked_scale_kernelIbN3c104HalfEfEEvRNS_6TensorERKS6_S9_T1_EUlS5_bE_St5arrayIPcLm3EEEEviT0_SA_ --------------------------
	.section	.text._ZN2at6native29vectorized_elementwise_kernelILi8EZNS0_43_GLOBAL__N__7cc8d1ed_10_Dropout_cu_0e96ed3819masked_scale_kernelIbN3c104HalfEfEEvRNS_6TensorERKS6_S9_T1_EUlS5_bE_St5arrayIPcLm3EEEEviT0_SA_,"ax",@progbits
	.align	128
        .global         _ZN2at6native29vectorized_elementwise_kernelILi8EZNS0_43_GLOBAL__N__7cc8d1ed_10_Dropout_cu_0e96ed3819masked_scale_kernelIbN3c104HalfEfEEvRNS_6TensorERKS6_S9_T1_EUlS5_bE_St5arrayIPcLm3EEEEviT0_SA_
        .type           _ZN2at6native29vectorized_elementwise_kernelILi8EZNS0_43_GLOBAL__N__7cc8d1ed_10_Dropout_cu_0e96ed3819masked_scale_kernelIbN3c104HalfEfEEvRNS_6TensorERKS6_S9_T1_EUlS5_bE_St5arrayIPcLm3EEEEviT0_SA_,@function
        .size           _ZN2at6native29vectorized_elementwise_kernelILi8EZNS0_43_GLOBAL__N__7cc8d1ed_10_Dropout_cu_0e96ed3819masked_scale_kernelIbN3c104HalfEfEEvRNS_6TensorERKS6_S9_T1_EUlS5_bE_St5arrayIPcLm3EEEEviT0_SA_,(.L_x_11805 - _ZN2at6native29vectorized_elementwise_kernelILi8EZNS0_43_GLOBAL__N__7cc8d1ed_10_Dropout_cu_0e96ed3819masked_scale_kernelIbN3c104HalfEfEEvRNS_6TensorERKS6_S9_T1_EUlS5_bE_St5arrayIPcLm3EEEEviT0_SA_)
        .other          _ZN2at6native29vectorized_elementwise_kernelILi8EZNS0_43_GLOBAL__N__7cc8d1ed_10_Dropout_cu_0e96ed3819masked_scale_kernelIbN3c104HalfEfEEvRNS_6TensorERKS6_S9_T1_EUlS5_bE_St5arrayIPcLm3EEEEviT0_SA_,@"STO_CUDA_ENTRY STV_DEFAULT"
_ZN2at6native29vectorized_elementwise_kernelILi8EZNS0_43_GLOBAL__N__7cc8d1ed_10_Dropout_cu_0e96ed3819masked_scale_kernelIbN3c104HalfEfEEvRNS_6TensorERKS6_S9_T1_EUlS5_bE_St5arrayIPcLm3EEEEviT0_SA_:
.text._ZN2at6native29vectorized_elementwise_kernelILi8EZNS0_43_GLOBAL__N__7cc8d1ed_10_Dropout_cu_0e96ed3819masked_scale_kernelIbN3c104HalfEfEEvRNS_6TensorERKS6_S9_T1_EUlS5_bE_St5arrayIPcLm3EEEEviT0_SA_:
        /* <DEDUP_REMOVED lines=26> */
[----:B--2---:R-:W-:Y:S01]  /*01a0*/  HADD2.F32 R13, -RZ, R4.H1_H1 ;  /* 0x30000004ff0d7230 */ /* 0x004fe20000004100 */
[----:B------:R-:W-:Y:S01]  /*01b0*/  LOP3.LUT P6, RZ, R8, 0xff, RZ, 0xc0, !PT ;  /* 0x000000ff08ff7812 */ /* 0x000fe200078cc0ff */
[----:B------:R-:W-:Y:S01]  /*01c0*/  IMAD.MOV.U32 R8, RZ, RZ, R10 ;  /* 0x000000ffff087224 */ /* 0x000fe200078e000a */
[----:B------:R-:W-:Y:S01]  /*01d0*/  SHF.R.U32.HI R2, RZ, 0x8, R2 ;  /* 0x00000008ff027819 */ /* 0x000fe20000011602 */
[----:B------:R-:W-:Y:S01]  /*01e0*/  IMAD.MOV.U32 R10, RZ, RZ, R11 ;  /* 0x000000ffff0a7224 */ /* 0x000fe200078e000b */
[C---:B------:R-:W-:Y:S01]  /*01f0*/  LOP3.LUT P5, RZ, R9.reuse, 0xff, RZ, 0xc0, !PT ;  /* 0x000000ff09ff7812 */ /* 0x040fe200078ac0ff */
[----:B------:R-:W-:Y:S01]  /*0200*/  HADD2.F32 R15, -RZ, R5.H0_H0 ;  /* 0x20000005ff0f7230 */ /* 0x000fe20000004100 */
[----:B------:R-:W-:Y:S01]  /*0210*/  SHF.R.U32.HI R8, RZ, 0x8, R8 ;  /* 0x00000008ff087819 */ /* 0x000fe20000011608 */
[--C-:B------:R-:W-:Y:S01]  /*0220*/  HADD2.F32 R12, -RZ, R6.reuse.H0_H0 ;  /* 0x20000006ff0c7230 */ /* 0x100fe20000004100 */
[----:B------:R-:W-:Y:S01]  /*0230*/  PRMT R11, R2, 0x9910, RZ ;  /* 0x00009910020b7816 */ /* 0x000fe200000000ff */
[----:B------:R-:W-:Y:S01]  /*0240*/  HADD2.F32 R17, -RZ, R6.H1_H1 ;  /* 0x30000006ff117230 */ /* 0x000fe20000004100 */
[----:B------:R-:W-:Y:S01]  /*0250*/  SHF.R.U32.HI R2, RZ, 0x8, R10 ;  /* 0x00000008ff027819 */ /* 0x000fe2000001160a */
[--C-:B------:R-:W-:Y:S01]  /*0260*/  HADD2.F32 R14, -RZ, R7.reuse.H0_H0 ;  /* 0x20000007ff0e7230 */ /* 0x100fe20000004100 */
[----:B------:R-:W-:Y:S01]  /*0270*/  LOP3.LUT R9, R9, 0xffff, RZ, 0xc0, !PT ;  /* 0x0000ffff09097812 */ /* 0x000fe200078ec0ff */
[----:B------:R-:W-:Y:S01]  /*0280*/  HADD2.F32 R16, -RZ, R7.H1_H1 ;  /* 0x30000007ff107230 */ /* 0x000fe20000004100 */
[----:B------:R-:W-:Y:S01]  /*0290*/  PRMT R10, R8, 0x9910, RZ ;  /* 0x00009910080a7816 */ /* 0x000fe200000000ff */
[----:B------:R-:W-:Y:S01]  /*02a0*/  IMAD.MOV.U32 R8, RZ, RZ, R11 ;  /* 0x000000ffff087224 */ /* 0x000fe200078e000b */
[----:B------:R-:W-:-:S02]  /*02b0*/  PRMT R11, R2, 0x9910, RZ ;  /* 0x00009910020b7816 */ /* 0x000fc400000000ff */
[----:B------:R-:W-:Y:S02]  /*02c0*/  SHF.R.U32.HI R9, RZ, 0x8, R9 ;  /* 0x00000008ff097819 */ /* 0x000fe40000011609 */
[----:B------:R-:W-:Y:S01]  /*02d0*/  MOV R2, R10 ;  /* 0x0000000a00027202 */ /* 0x000fe20000000f00 */
[----:B------:R-:W-:Y:S01]  /*02e0*/  HADD2.F32 R10, -RZ, R5.H1_H1 ;  /* 0x30000005ff0a7230 */ /* 0x000fe20000004100 */
[----:B------:R-:W-:Y:S01]  /*02f0*/  ISETP.NE.AND P2, PT, R8, RZ, PT ;  /* 0x000000ff0800720c */ /* 0x000fe20003f45270 */
[----:B------:R-:W-:Y:S01]  /*0300*/  IMAD.MOV.U32 R8, RZ, RZ, R11 ;  /* 0x000000ffff087224 */ /* 0x000fe200078e000b */
[----:B------:R-:W-:Y:S01]  /*0310*/  PRMT R9, R9, 0x9910, RZ ;  /* 0x0000991009097816 */ /* 0x000fe200000000ff */
[----:B------:R-:W-:Y:S01]  /*0320*/  HADD2.F32 R11, -RZ, R4.H0_H0 ;  /* 0x20000004ff0b7230 */ /* 0x000fe20000004100 */
[----:B------:R-:W-:Y:S02]  /*0330*/  ISETP.NE.AND P0, PT, R2, RZ, PT ;  /* 0x000000ff0200720c */ /* 0x000fe40003f05270 */
[----:B------:R-:W-:-:S02]  /*0340*/  FSEL R2, RZ, 1, !P6 ;  /* 0x3f800000ff027808 */ /* 0x000fc40007000000 */
[----:B------:R-:W-:Y:S02]  /*0350*/  ISETP.NE.AND P1, PT, R9, RZ, PT ;  /* 0x000000ff0900720c */ /* 0x000fe40003f25270 */
[----:B------:R-:W-:Y:S01]  /*0360*/  ISETP.NE.AND P6, PT, R8, RZ, PT ;  /* 0x000000ff0800720c */ /* 0x000fe20003fc5270 */
[----:B------:R-:W-:Y:S01]  /*0370*/  FMUL.FTZ R2, R2, R11 ;  /* 0x0000000b02027220 */ /* 0x000fe20000410000 */
[----:B------:R-:W0:Y:S01]  /*0380*/  LDC.64 R8, c[0x0][0x228] ;  /* 0x00008a00ff087b82 */ /* 0x000e220000000a00 */
[----:B------:R-:W-:Y:S02]  /*0390*/  FSEL R5, RZ, 1, !P5 ;  /* 0x3f800000ff057808 */ /* 0x000fe40006800000 */
        /* <DEDUP_REMOVED lines=20> */
[----:B0-----:R-:W-:-:S04]  /*04e0*/  IMAD.WIDE.U32 R8, R3, 0x2, R8 ;  /* 0x0000000203087825 */ /* 0x001fc800078e0008 */
[----:B------:R-:W-:Y:S01]  /*04f0*/  FMUL.FTZ R3, R4, UR6 ;  /* 0x0000000604037c20 */ /* 0x000fe20008410000 */
[----:B------:R-:W-:Y:S02]  /*0500*/  F2FP.F16.F32.PACK_AB R6, R17, R6 ;  /* 0x000000061106723e */ /* 0x000fe400000000ff */
[----:B------:R-:W-:Y:S01]  /*0510*/  F2FP.F16.F32.PACK_AB R5, R10, R5 ;  /* 0x000000050a05723e */ /* 0x000fe200000000ff */
[----:B------:R-:W-:Y:S01]  /*0520*/  IMAD.WIDE R8, R0, 0x10, R8 ;  /* 0x0000001000087825 */ /* 0x000fe200078e0208 */
[----:B------:R-:W-:Y:S02]  /*0530*/  F2FP.F16.F32.PACK_AB R4, R3, R2 ;  /* 0x000000020304723e */ /* 0x000fe400000000ff */
[----:B------:R-:W-:-:S05]  /*0540*/  F2FP.F16.F32.PACK_AB R7, R12, R7 ;  /* 0x000000070c07723e */ /* 0x000fca00000000ff */
[----:B------:R-:W-:Y:S01]  /*0550*/  STG.E.128 desc[UR4][R8.64], R4 ;  /* 0x0000000408007986 */ /* 0x000fe2000c101d04 */
[----:B------:R-:W-:Y:S05]  /*0560*/  EXIT ;  /* 0x000000000000794d */ /* 0x000fea0003800000 */
.L_x_9835:
        /* <DEDUP_REMOVED lines=186> */
[----:B------:R-:W-:Y:S01]  /*1110*/  IMAD.IADD R11, R3, 0x1, R16 ;  /* 0x00000001030b7824 */ /* 0x000fe200078e0210 */
[----:B------:R-:W-:-:S03]  /*1120*/  IADD3 R16, R16, 0x80, RZ ;  /* 0x0000008010107810 */ /* 0x000fc60007ffe0ff */
[----:B0-----:R-:W-:-:S05]  /*1130*/  IMAD.WIDE.U32 R12, R11, 0x2, R12 ;  /* 0x000000020b0c7825 */ /* 0x001fca00078e000c */
[----:B------:R0:W-:Y:S02]  /*1140*/  STG.E.U16 desc[UR4][R12.64], R4 ;  /* 0x000000040c007986 */ /* 0x0001e4000c101504 */
.L_x_9838:
[----:B------:R-:W-:-:S13]  /*1150*/  ISETP.GE.AND P0, PT, R16, R5, PT ;  /* 0x000000051000720c */ /* 0x000fda0003f06270 */
[----:B------:R-:W-:Y:S05]  /*1160*/  @P0 BRA `(.L_x_9840) ;  /* 0x0000000000300947 */ /* 0x000fea0003800000 */
[----:B0-----:R-:W0:Y:S01]  /*1170*/  LDC.64 R12, c[0x0][0x228] ;  /* 0x00008a00ff0c7b82 */ /* 0x001e220000000a00 */
[----:B------:R-:W-:Y:S02]  /*1180*/  IMAD.IADD R11, R3, 0x1, R16 ;  /* 0x00000001030b7824 */ /* 0x000fe400078e0210 */
[----:B------:R-:W-:Y:S02]  /*1190*/  VIADD R16, R16, 0x80 ;  /* 0x0000008010107836 */ /* 0x000fe40000000000 */
[----:B0-----:R-:W-:-:S05]  /*11a0*/  IMAD.WIDE.U32 R12, R11, 0x2, R12 ;  /* 0x000000020b0c7825 */ /* 0x001fca00078e000c */
[----:B------:R1:W-:Y:S02]  /*11b0*/  STG.E.U16 desc[UR4][R12.64], R6 ;  /* 0x000000060c007986 */ /* 0x0003e4000c101504 */
.L_x_9839:
[----:B------:R-:W-:-:S13]  /*11c0*/  ISETP.GE.AND P0, PT, R16, R5, PT ;  /* 0x000000051000720c */ /* 0x000fda0003f06270 */
[----:B------:R-:W-:Y:S05]  /*11d0*/  @P0 BRA `(.L_x_9841) ;  /* 0x0000000000340947 */ /* 0x000fea0003800000 */
[----:B01----:R-:W0:Y:S01]  /*11e0*/  LDC.64 R12, c[0x0][0x228] ;  /* 0x00008a00ff0c7b82 */ /* 0x003e220000000a00 */
[----:B------:R-:W-:Y:S01]  /*11f0*/  IMAD.IADD R11, R3, 0x1, R16 ;  /* 0x00000001030b7824 */ /* 0x000fe200078e0210 */
[----:B------:R-:W-:-:S03]  /*1200*/  IADD3 R16, R16, 0x80, RZ ;  /* 0x0000008010107810 */ /* 0x000fc60007ffe0ff */
[----:B0-----:R-:W-:-:S05]  /*1210*/  IMAD.WIDE.U32 R12, R11, 0x2, R12 ;  /* 0x000000020b0c7825 */ /* 0x001fca00078e000c */
[----:B------:R1:W-:Y:S02]  /*1220*/  STG.E.U16 desc[UR4][R12.64], R7 ;  /* 0x000000070c007986 */ /* 0x0003e4000c101504 */
.L_x_9840:
[----:B------:R-:W-:-:S13]  /*1230*/  ISETP.GE.AND P0, PT, R16, R5, PT ;  /* 0x000000051000720c */ /* 0x000fda0003f06270 */
[----:B------:R-:W-:Y:S05]  /*1240*/  @P0 BREAK B1 ;  /* 0x0000000000010942 */ /* 0x000fea0003800000 */
[----:B------:R-:W-:Y:S05]  /*1250*/  @P0 BRA `(.L_x_9842) ;  /* 0x0000000000300947 */ /* 0x000fea0003800000 */
[----:B-1----:R-:W1:Y:S01]  /*1260*/  LDC.64 R6, c[0x0][0x228] ;  /* 0x00008a00ff067b82 */ /* 0x002e620000000a00 */
[----:B------:R-:W-:Y:S02]  /*1270*/  IMAD.IADD R11, R3, 0x1, R16 ;  /* 0x00000001030b7824 */ /* 0x000fe400078e0210 */
[----:B------:R-:W-:Y:S02]  /*1280*/  VIADD R16, R16, 0x80 ;  /* 0x0000008010107836 */ /* 0x000fe40000000000 */
[----:B-1----:R-:W-:-:S05]  /*1290*/  IMAD.WIDE.U32 R6, R11, 0x2, R6 ;  /* 0x000000020b067825 */ /* 0x002fca00078e0006 */
[----:B------:R2:W-:Y:S02]  /*12a0*/  STG.E.U16 desc[UR4][R6.64], R8 ;  /* 0x0000000806007986 */ /* 0x0005e4000c101504 */
.L_x_9841:
[----:B------:R-:W-:Y:S05]  /*12b0*/  BSYNC B1 ;  /* 0x0000000000017941 */ /* 0x000fea0003800000 */
.L_x_9837:
[----:B------:R-:W-:-:S13]  /*12c0*/  ISETP.GE.AND P0, PT, R16, R5, PT ;  /* 0x000000051000720c */ /* 0x000fda0003f06270 */
[----:B-12---:R-:W1:Y:S01]  /*12d0*/  @!P0 LDC.64 R6, c[0x0][0x228] ;  /* 0x00008a00ff068b82 */ /* 0x006e620000000a00 */
[----:B------:R-:W-:Y:S01]  /*12e0*/  @!P0 IMAD.IADD R11, R3, 0x1, R16 ;  /* 0x00000001030b8824 */ /* 0x000fe200078e0210 */
[----:B------:R-:W-:-:S03]  /*12f0*/  @!P0 IADD3 R16, R16, 0x80, RZ ;  /* 0x0000008010108810 */ /* 0x000fc60007ffe0ff */
[----:B-1----:R-:W-:-:S05]  /*1300*/  @!P0 IMAD.WIDE.U32 R6, R11, 0x2, R6 ;  /* 0x000000020b068825 */ /* 0x002fca00078e0006 */
[----:B------:R2:W-:Y:S02]  /*1310*/  @!P0 STG.E.U16 desc[UR4][R6.64], R9 ;  /* 0x0000000906008986 */ /* 0x0005e4000c101504 */
.L_x_9842:
[----:B------:R-:W-:Y:S05]  /*1320*/  BSYNC B0 ;  /* 0x0000000000007941 */ /* 0x000fea0003800000 */
.L_x_9836:
        /* <DEDUP_REMOVED lines=8> */
.L_x_9843:
        /* <DEDUP_REMOVED lines=13> */
.L_x_11805:


//--------------------- .text._ZN2at6native18elementwise_kernelILi128ELi4EZNS0_15gpu_kernel_implIZNS0_43_GLOBAL__N__7cc8d1ed_10_Dropout_cu_0e96ed3819masked_scale_kernelIbffEEvRNS_6TensorERKS5_S8_T1_EUlfbE_EEvRNS_18TensorIteratorBaseERKT_EUliE_EEviS9_ --------------------------
	.section	.text._ZN2at6native18elementwise_kernelILi128ELi4EZNS0_15gpu_kernel_implIZNS0_43_GLOBAL__N__7cc8d1ed_10_Dropout_cu_0e96ed3819masked_scale_kernelIbffEEvRNS_6TensorERKS5_S8_T1_EUlfbE_EEvRNS_18TensorIteratorBaseERKT_EUliE_EEviS9_,"ax",@progbits
	.align	128
        .global         _ZN2at6native18elementwise_kernelILi128ELi4EZNS0_15gpu_kernel_implIZNS0_43_GLOBAL__N__7cc8d1ed_10_Dropout_cu_0e96ed3819masked_scale_kernelIbffEEvRNS_6TensorERKS5_S8_T1_EUlfbE_EEvRNS_18TensorIteratorBaseERKT_EUliE_EEviS9_
        .type           _ZN2at6native18elementwise_kernelILi128ELi4EZNS0_15gpu_kernel_implIZNS0_43_GLOBAL__N__7cc8d1ed_10_Dropout_cu_0e96ed3819masked_scale_kernelIbffEEvRNS_6TensorERKS5_S8_T1_EUlfbE_EEvRNS_18TensorIteratorBaseERKT_EUliE_EEviS9_,@function
        .size           _ZN2at6native18elementwise_kernelILi128ELi4EZNS0_15gpu_kernel_implIZNS0_43_GLOBAL__N__7cc8d1ed_10_Dropout_cu_0e96ed3819masked_scale_kernelIbffEEvRNS_6TensorERKS5_S8_T1_EUlfbE_EEvRNS_18TensorIteratorBaseERKT_EUliE_EEviS9_,(.L_x_11806 - _ZN2at6native18elementwise_kernelILi128ELi4EZNS0_15gpu_kernel_implIZNS0_43_GLOBAL__N__7cc8d1ed_10_Dropout_cu_0e96ed3819masked_scale_kernelIbffEEvRNS_6TensorERKS5_S8_T1_EUlfbE_EEvRNS_18TensorIteratorBaseERKT_EUliE_EEviS9_)
        .other          _ZN2at6native18elementwise_kernelILi128ELi4EZNS0_15gpu_kernel_implIZNS0_43_GLOBAL__N__7cc8d1ed_10_Dropout_cu_0e96ed3819masked_scale_kernelIbffEEvRNS_6TensorERKS5_S8_T1_EUlfbE_EEvRNS_18TensorIteratorBaseERKT_EUliE_EEviS9_,@"STO_CUDA_ENTRY STV_DEFAULT"
_ZN2at6native18elementwise_kernelILi128ELi4EZNS0_15gpu_kernel_implIZNS0_43_GLOBAL__N__7cc8d1ed_10_Dropout_cu_0e96ed3819masked_scale_kernelIbffEEvRNS_6TensorERKS5_S8_T1_EUlfbE_EEvRNS_18TensorIteratorBaseERKT_EUliE_EEviS9_:
.text._ZN2at6native18elementwise_kernelILi128ELi4EZNS0_15gpu_kernel_implIZNS0_43_GLOBAL__N__7cc8d1ed_10_Dropout_cu_0e96ed3819masked_scale_kernelIbffEEvRNS_6TensorERKS5_S8_T1_EUlfbE_EEvRNS_18TensorIteratorBaseERKT_EUliE_EEviS9_:
        /* <DEDUP_REMOVED lines=365> */
.L_x_9846:
        /* <DEDUP_REMOVED lines=22> */
.L_x_9851:
[----:B------:R-:W2:Y:S02]  /*1830*/  LDG.E.U8 R2, desc[UR36][R2.64] ;  /* 0x0000002402027981 */ /* 0x000ea4000c1e1100 */
[----:B--2---:R-:W-:Y:S01]  /*1840*/  I2FP.F32.U32 R19, R2 ;  /* 0x0000000200137245 */ /* 0x004fe20000201000 */
[----:B------:R-:W-:Y:S06]  /*1850*/  BRA `(.L_x_9853) ;  /* 0x0000000c002c7947 */ /* 0x000fec0003800000 */
.L_x_9850:
        /* <DEDUP_REMOVED lines=9> */
.L_x_9855:
[----:B------:R-:W2:Y:S02]  /*18f0*/  LDG.E R2, desc[UR36][R2.64] ;  /* 0x0000002402027981 */ /* 0x000ea4000c1e1900 */
[----:B--2---:R-:W-:Y:S01]  /*1900*/  I2FP.F32.S32 R19, R2 ;  /* 0x0000000200137245 */ /* 0x004fe20000201400 */
[----:B------:R-:W-:Y:S06]  /*1910*/  BRA `(.L_x_9853) ;  /* 0x0000000800fc7947 */ /* 0x000fec0003800000 */
.L_x_9854:
[----:B------:R-:W2:Y:S02]  /*1920*/  LDG.E.U16 R2, desc[UR36][R2.64] ;  /* 0x0000002402027981 */ /* 0x000ea4000c1e1500 */
[----:B--2---:R0:W1:Y:S01]  /*1930*/  I2F.S16 R19, R2 ;  /* 0x0000000200137306 */ /* 0x0040620000101400 */
[----:B------:R-:W-:Y:S05]  /*1940*/  BRA `(.L_x_9853) ;  /* 0x0000000800f07947 */ /* 0x000fea0003800000 */
.L_x_9849:
        /* <DEDUP_REMOVED lines=8> */
.L_x_9857:
[----:B------:R-:W2:Y:S02]  /*19d0*/  LDG.E.U16 R2, desc[UR36][R2.64] ;  /* 0x0000002402027981 */ /* 0x000ea4000c1e1500 */
[----:B--2---:R-:W-:Y:S01]  /*19e0*/  HADD2.F32 R19, -RZ, R2.H0_H0 ;  /* 0x20000002ff137230 */ /* 0x004fe20000004100 */
[----:B------:R-:W-:Y:S06]  /*19f0*/  BRA `(.L_x_9853) ;  /* 0x0000000800c47947 */ /* 0x000fec0003800000 */
.L_x_9856:
        /* <DEDUP_REMOVED lines=8> */
.L_x_9859:
[----:B------:R-:W2:Y:S02]  /*1a80*/  LDG.E.U16 R2, desc[UR36][R2.64] ;  /* 0x0000002402027981 */ /* 0x000ea4000c1e1500 */
[----:B--2---:R-:W-:Y:S01]  /*1a90*/  HADD2.F32 R19, -RZ, R2.H0_H0 ;  /* 0x20000002ff137230 */ /* 0x004fe20000004100 */
[----:B------:R-:W-:Y:S06]  /*1aa0*/  BRA `(.L_x_9853) ;  /* 0x0000000800987947 */ /* 0x000fec0003800000 */
.L_x_9858:
[----:B------:R-:W2:Y:S01]  /*1ab0*/  LDG.E.64 R2, desc[UR36][R2.64] ;  /* 0x0000002402027981 */ /* 0x000ea2000c1e1b00 */
[----:B------:R-:W-:Y:S01]  /*1ac0*/  UMOV UR4, 0xf0000000 ;  /* 0xf000000000047882 */ /* 0x000fe20000000000 */
[----:B------:R-:W-:Y:S01]  /*1ad0*/  UMOV UR5, 0x380fffff ;  /* 0x380fffff00057882 */ /* 0x000fe20000000000 */
[----:B--2---:R-:W0:Y:S01]  /*1ae0*/  F2F.F32.F64 R19, R2 ;  /* 0x0000000200137310 */ /* 0x004e220000301000 */
[----:B------:R-:W-:-:S14]  /*1af0*/  DSETP.GEU.AND P0, PT, |R2|, UR4, PT ;  /* 0x0000000402007e2a */ /* 0x000fdc000bf0e200 */
[----:B0-----:R-:W-:Y:S01]  /*1b00*/  @!P0 FMUL R19, R19, 1.175494350822287508e-38 ;  /* 0x0080000013138820 */ /* 0x001fe20000400000 */
[----:B------:R-:W-:Y:S06]  /*1b10*/  BRA `(.L_x_9853) ;  /* 0x00000008007c7947 */ /* 0x000fec0003800000 */
.L_x_9848:
        /* <DEDUP_REMOVED lines=12> */
.L_x_9862:
[----:B------:R-:W2:Y:S01]  /*1be0*/  LDG.E.64 R2, desc[UR36][R2.64] ;  /* 0x0000002402027981 */ /* 0x000ea2000c1e1b00 */
[----:B------:R-:W-:Y:S01]  /*1bf0*/  UMOV UR4, 0xf0000000 ;  /* 0xf000000000047882 */ /* 0x000fe20000000000 */
[----:B------:R-:W-:Y:S01]  /*1c00*/  UMOV UR5, 0x380fffff ;  /* 0x380fffff00057882 */ /* 0x000fe20000000000 */
[----:B--2---:R-:W0:Y:S01]  /*1c10*/  F2F.F32.F64 R19, R2 ;  /* 0x0000000200137310 */ /* 0x004e220000301000 */
[----:B------:R-:W-:-:S14]  /*1c20*/  DSETP.GEU.AND P0, PT, |R2|, UR4, PT ;  /* 0x0000000402007e2a */ /* 0x000fdc000bf0e200 */
[----:B0-----:R-:W-:Y:S01]  /*1c30*/  @!P0 FMUL R19, R19, 1.175494350822287508e-38 ;  /* 0x0080000013138820 */ /* 0x001fe20000400000 */
[----:B------:R-:W-:Y:S06]  /*1c40*/  BRA `(.L_x_9853) ;  /* 0x0000000800307947 */ /* 0x000fec0003800000 */
.L_x_9861:
        /* <DEDUP_REMOVED lines=26> */
.L_x_9864:
        /* <DEDUP_REMOVED lines=13> */
.L_x_9863:
[----:B------:R-:W2:Y:S02]  /*1ec0*/  LDG.E.U16 R2, desc[UR36][R2.64] ;  /* 0x0000002402027981 */ /* 0x000ea4000c1e1500 */
[----:B--2---:R-:W-:Y:S01]  /*1ed0*/  IMAD.U32 R19, R2, 0x10000, RZ ;  /* 0x0001000002137824 */ /* 0x004fe200078e00ff */
[----:B------:R-:W-:Y:S06]  /*1ee0*/  BRA `(.L_x_9853) ;  /* 0x0000000400887947 */ /* 0x000fec0003800000 */
.L_x_9860:
        /* <DEDUP_REMOVED lines=11> */
.L_x_9867:
        /* <DEDUP_REMOVED lines=20> */
.L_x_9869:
[----:B------:R-:W-:Y:S05]  /*20e0*/  BSYNC B0 ;  /* 0x0000000000007941 */ /* 0x000fea0003800000 */
.L_x_9868:
[----:B------:R-:W-:Y:S01]  /*20f0*/  IMAD.SHL.U32 R2, R2, 0x100000, RZ ;  /* 0x0010000002027824 */ /* 0x000fe200078e00ff */
[----:B------:R-:W-:-:S04]  /*2100*/  LEA R0, R0, 0x3b800000, 0x17 ;  /* 0x3b80000000007811 */ /* 0x000fc800078eb8ff */
[----:B------:R-:W-:Y:S01]  /*2110*/  LOP3.LUT R19, R0, R2, R19, 0xfe, !PT ;  /* 0x0000000200137212 */ /* 0x000fe200078efe13 */
[----:B------:R-:W-:Y:S06]  /*2120*/  BRA `(.L_x_9853) ;  /* 0x0000000000f87947 */ /* 0x000fec0003800000 */
.L_x_9866:
        /* <DEDUP_REMOVED lines=20> */
.L_x_9871:
[----:B------:R-:W-:Y:S05]  /*2270*/  BSYNC B0 ;  /* 0x0000000000007941 */ /* 0x000fea0003800000 */
.L_x_9870:
[----:B------:R-:W-:Y:S01]  /*2280*/  IMAD.SHL.U32 R2, R2, 0x200000, RZ ;  /* 0x0020000002027824 */ /* 0x000fe200078e00ff */
[----:B------:R-:W-:-:S04]  /*2290*/  LEA R0, R0, 0x37800000, 0x17 ;  /* 0x3780000000007811 */ /* 0x000fc800078eb8ff */
[----:B------:R-:W-:Y:S01]  /*22a0*/  LOP3.LUT R19, R0, R2, R19, 0xfe, !PT ;  /* 0x0000000200137212 */ /* 0x000fe200078efe13 */
[----:B------:R-:W-:Y:S06]  /*22b0*/  BRA `(.L_x_9853) ;  /* 0x0000000000947947 */ /* 0x000fec0003800000 */
.L_x_9865:
        /* <DEDUP_REMOVED lines=14> */
.L_x_9852:
        /* <DEDUP_REMOVED lines=16> */
.L_x_9874:
[----:B------:R-:W-:Y:S01]  /*24a0*/  IMAD.MOV.U32 R19, RZ, RZ, RZ ;  /* 0x000000ffff137224 */ /* 0x000fe200078e00ff */
[----:B------:R-:W-:Y:S06]  /*24b0*/  BRA `(.L_x_9853) ;  /* 0x0000000000147947 */ /* 0x000fec0003800000 */
.L_x_9873:
[----:B------:R-:W2:Y:S02]  /*24c0*/  LDG.E.64 R2, desc[UR36][R2.64] ;  /* 0x0000002402027981 */ /* 0x000ea4000c1e1b00 */
[----:B--2---:R0:W1:Y:S01]  /*24d0*/  I2F.U64 R19, R2 ;  /* 0x0000000200137312 */ /* 0x0040620000301000 */
[----:B------:R-:W-:Y:S05]  /*24e0*/  BRA `(.L_x_9853) ;  /* 0x0000000000087947 */ /* 0x000fea0003800000 */
.L_x_9872:
[----:B------:R-:W2:Y:S02]  /*24f0*/  LDG.E R2, desc[UR36][R2.64] ;  /* 0x0000002402027981 */ /* 0x000ea4000c1e1900 */
[----:B--2---:R-:W-:-:S07]  /*2500*/  I2FP.F32.U32 R19, R2 ;  /* 0x0000000200137245 */ /* 0x004fce0000201000 */
.L_x_9853:
[----:B------:R-:W-:Y:S05]  /*2510*/  BSYNC B6 ;  /* 0x0000000000067941 */ /* 0x000fea0003800000 */
.L_x_9847:
[----:B------:R-:W1:Y:S01]  /*2520*/  LDC.U8 R4, c[0x0][0x4a2] ;  /* 0x00012880ff047b82 */ /* 0x000e620000000000 */
[----:B------:R-:W-:Y:S02]  /*2530*/  ULDC.64 UR4, c[0x0][0x488] ;  /* 0x0001220000047ab9 */ /* 0x000fe40000000a00 */
[----:B0-234-:R-:W-:-:S05]  /*2540*/  IADD3 R2, P1, R22, UR4, RZ ;  /* 0x0000000416027c10 */ /* 0x01dfca000ff3e0ff */
        /* <DEDUP_REMOVED lines=15> */
.L_x_9878:
[----:B------:R-:W2:Y:S02]  /*2640*/  LDG.E.U8 R2, desc[UR36][R2.64] ;  /* 0x0000002402027981 */ /* 0x000ea4000c1e1100 */
[----:B--2---:R-:W-:Y:S01]  /*2650*/  ISETP.NE.AND P0, PT, R2, RZ, PT ;  /* 0x000000ff0200720c */ /* 0x004fe20003f05270 */
[----:B------:R-:W-:-:S12]  /*2660*/  BRA `(.L_x_9880) ;  /* 0x0000000c00747947 */ /* 0x000fd80003800000 */
.L_x_9877:
        /* <DEDUP_REMOVED lines=10> */
.L_x_9882:
[----:B------:R-:W2:Y:S02]  /*2710*/  LDG.E R2, desc[UR36][R2.64] ;  /* 0x0000002402027981 */ /* 0x000ea4000c1e1900 */
[----:B--2---:R-:W-:Y:S01]  /*2720*/  ISETP.NE.AND P0, PT, R2, RZ, PT ;  /* 0x000000ff0200720c */ /* 0x004fe20003f05270 */
[----:B------:R-:W-:-:S12]  /*2730*/  BRA `(.L_x_9880) ;  /* 0x0000000c00407947 */ /* 0x000fd80003800000 */
.L_x_9881:
[----:B------:R-:W2:Y:S02]  /*2740*/  LDG.E.U16 R2, desc[UR36][R2.64] ;  /* 0x0000002402027981 */ /* 0x000ea4000c1e1500 */
[----:B--2---:R-:W-:Y:S01]  /*2750*/  ISETP.NE.AND P0, PT, R2, RZ, PT ;  /* 0x000000ff0200720c */ /* 0x004fe20003f05270 */
[----:B------:R-:W-:-:S12]  /*2760*/  BRA `(.L_x_9880) ;  /* 0x0000000c00347947 */ /* 0x000fd80003800000 */
.L_x_9876:
        /* <DEDUP_REMOVED lines=9> */
.L_x_9884:
[----:B------:R-:W2:Y:S02]  /*2800*/  LDG.E.U16 R0, desc[UR36][R2.64] ;  /* 0x0000002402007981 */ /* 0x000ea4000c1e1500 */
[----:B--2---:R-:W-:-:S05]  /*2810*/  HADD2.F32 R0, -RZ, R0.H0_H0 ;  /* 0x20000000ff007230 */ /* 0x004fca0000004100 */
[----:B------:R-:W-:Y:S01]  /*2820*/  FSETP.NEU.FTZ.AND P0, PT, R0, RZ, PT ;  /* 0x000000ff0000720b */ /* 0x000fe20003f1d000 */
[----:B------:R-:W-:-:S12]  /*2830*/  BRA `(.L_x_9880) ;  /* 0x0000000c00007947 */ /* 0x000fd80003800000 */
.L_x_9883:
        /* <DEDUP_REMOVED lines=11> */
.L_x_9886:
        /* <DEDUP_REMOVED lines=10> */
.L_x_9885:
[----:B------:R-:W2:Y:S02]  /*2990*/  LDG.E.64 R2, desc[UR36][R2.64] ;  /* 0x0000002402027981 */ /* 0x000ea4000c1e1b00 */
[----:B--2---:R-:W-:Y:S01]  /*29a0*/  DSETP.NEU.AND P0, PT, R2, RZ, PT ;  /* 0x000000ff0200722a */ /* 0x004fe20003f0d000 */
[----:B------:R-:W-:-:S13]  /*29b0*/  BRA `(.L_x_9880) ;  /* 0x0000000800a07947 */ /* 0x000fda0003800000 */
.L_x_9875:
        /* <DEDUP_REMOVED lines=11> */
.L_x_9889:
[----:B------:R-:W2:Y:S02]  /*2a70*/  LDG.E.128 R4, desc[UR36][R2.64] ;  /* 0x0000002402047981 */ /* 0x000ea4000c1e1d00 */
[----:B--2---:R-:W-:-:S06]  /*2a80*/  DSETP.NEU.AND P0, PT, R6, RZ, PT ;  /* 0x000000ff0600722a */ /* 0x004fcc0003f0d000 */
[----:B------:R-:W-:Y:S01]  /*2a90*/  DSETP.NEU.OR P0, PT, R4, RZ, P0 ;  /* 0x000000ff0400722a */ /* 0x000fe2000070d400 */
[----:B------:R-:W-:-:S13]  /*2aa0*/  BRA `(.L_x_9880) ;  /* 0x0000000800647947 */ /* 0x000fda0003800000 */
.L_x_9888:
        /* <DEDUP_REMOVED lines=27> */
.L_x_9891:
        /* <DEDUP_REMOVED lines=14> */
.L_x_9890:
[----:B------:R-:W2:Y:S02]  /*2d40*/  LDG.E.U16 R0, desc[UR36][R2.64] ;  /* 0x0000002402007981 */ /* 0x000ea4000c1e1500 */
[----:B--2---:R-:W-:-:S05]  /*2d50*/  IMAD.U32 R0, R0, 0x10000, RZ ;  /* 0x0001000000007824 */ /* 0x004fca00078e00ff */
[----:B------:R-:W-:Y:S01]  /*2d60*/  FSETP.NEU.FTZ.AND P0, PT, R0, RZ, PT ;  /* 0x000000ff0000720b */ /* 0x000fe20003f1d000 */
[----:B------:R-:W-:-:S12]  /*2d70*/  BRA `(.L_x_9880) ;  /* 0x0000000400b07947 */ /* 0x000fd80003800000 */
.L_x_9887:
        /* <DEDUP_REMOVED lines=11> */
.L_x_9894:
        /* <DEDUP_REMOVED lines=21> */
.L_x_9898:
[----:B------:R-:W-:Y:S05]  /*2f80*/  BSYNC B1 ;  /* 0x0000000000017941 */ /* 0x000fea0003800000 */
.L_x_9897:
[----:B------:R-:W-:Y:S01]  /*2f90*/  LEA R3, R0, 0x3b800000, 0x17 ;  /* 0x3b80000000037811 */ /* 0x000fe200078eb8ff */
[----:B------:R-:W-:-:S05]  /*2fa0*/  IMAD.SHL.U32 R0, R2, 0x100000, RZ ;  /* 0x0010000002007824 */ /* 0x000fca00078e00ff */
[----:B------:R-:W-:-:S07]  /*2fb0*/  LOP3.LUT R0, R3, R0, R4, 0xfe, !PT ;  /* 0x0000000003007212 */ /* 0x000fce00078efe04 */
.L_x_9896:
[----:B------:R-:W-:Y:S05]  /*2fc0*/  BSYNC B0 ;  /* 0x0000000000007941 */ /* 0x000fea0003800000 */
.L_x_9895:
[----:B------:R-:W-:Y:S01]  /*2fd0*/  FSETP.NEU.FTZ.AND P0, PT, R0, RZ, PT ;  /* 0x000000ff0000720b */ /* 0x000fe20003f1d000 */
[----:B------:R-:W-:-:S12]  /*2fe0*/  BRA `(.L_x_9880) ;  /* 0x0000000400147947 */ /* 0x000fd80003800000 */
.L_x_9893:
        /* <DEDUP_REMOVED lines=21> */
.L_x_9902:
[----:B------:R-:W-:Y:S05]  /*3140*/  BSYNC B1 ;  /* 0x0000000000017941 */ /* 0x000fea0003800000 */
.L_x_9901:
[----:B------:R-:W-:Y:S01]  /*3150*/  LEA R3, R0, 0x37800000, 0x17 ;  /* 0x3780000000037811 */ /* 0x000fe200078eb8ff */
[----:B------:R-:W-:-:S05]  /*3160*/  IMAD.SHL.U32 R0, R2, 0x200000, RZ ;  /* 0x0020000002007824 */ /* 0x000fca00078e00ff */
[----:B------:R-:W-:-:S07]  /*3170*/  LOP3.LUT R0, R3, R0, R4, 0xfe, !PT ;  /* 0x0000000003007212 */ /* 0x000fce00078efe04 */
.L_x_9900:
[----:B------:R-:W-:Y:S05]  /*3180*/  BSYNC B0 ;  /* 0x0000000000007941 */ /* 0x000fea0003800000 */
.L_x_9899:
[----:B------:R-:W-:Y:S01]  /*3190*/  FSETP.NEU.FTZ.AND P0, PT, R0, RZ, PT ;  /* 0x000000ff0000720b */ /* 0x000fe20003f1d000 */
[----:B------:R-:W-:-:S12]  /*31a0*/  BRA `(.L_x_9880) ;  /* 0x0000000000a47947 */ /* 0x000fd80003800000 */
.L_x_9892:
        /* <DEDUP_REMOVED lines=14> */
.L_x_9906:
[----:B------:R-:W-:Y:S05]  /*3290*/  BSYNC B0 ;  /* 0x0000000000007941 */ /* 0x000fea0003800000 */
.L_x_9905:
[----:B------:R-:W-:Y:S01]  /*32a0*/  FSETP.NEU.FTZ.AND P0, PT, R0, RZ, PT ;  /* 0x000000ff0000720b */ /* 0x000fe20003f1d000 */
[----:B------:R-:W-:-:S12]  /*32b0*/  BRA `(.L_x_9880) ;  /* 0x0000000000607947 */ /* 0x000fd80003800000 */
.L_x_9879:
        /* <DEDUP_REMOVED lines=16> */
.L_x_9907:
[----:B------:R-:W-:Y:S01]  /*33c0*/  PLOP3.LUT P0, PT, PT, PT, PT, 0x8, 0x0 ;  /* 0x000000000000781c */ /* 0x000fe20003f0e170 */
[----:B------:R-:W-:-:S12]  /*33d0*/  BRA `(.L_x_9880) ;  /* 0x0000000000187947 */ /* 0x000fd80003800000 */
.L_x_9904:
[----:B------:R-:W2:Y:S02]  /*33e0*/  LDG.E.64 R2, desc[UR36][R2.64] ;  /* 0x0000002402027981 */ /* 0x000ea4000c1e1b00 */
[----:B--2---:R-:W-:-:S04]  /*33f0*/  ISETP.NE.U32.AND P0, PT, R2, RZ, PT ;  /* 0x000000ff0200720c */ /* 0x004fc80003f05070 */
[----:B------:R-:W-:Y:S01]  /*3400*/  ISETP.NE.AND.EX P0, PT, R3, RZ, PT, P0 ;  /* 0x000000ff0300720c */ /* 0x000fe20003f05300 */
[----:B------:R-:W-:-:S12]  /*3410*/  BRA `(.L_x_9880) ;  /* 0x0000000000087947 */ /* 0x000fd80003800000 */
.L_x_9903:
[----:B------:R-:W2:Y:S02]  /*3420*/  LDG.E R2, desc[UR36][R2.64] ;  /* 0x0000002402027981 */ /* 0x000ea4000c1e1900 */
[----:B--2---:R-:W-:-:S13]  /*3430*/  ISETP.NE.AND P0, PT, R2, RZ, PT ;  /* 0x000000ff0200720c */ /* 0x004fda0003f05270 */
.L_x_9880:
[----:B------:R-:W0:Y:S01]  /*3440*/  LDC.U8 R4, c[0x0][0x4a0] ;  /* 0x00012800ff047b82 */ /* 0x000e220000000000 */
[----:B------:R-:W-:Y:S01]  /*3450*/  SEL R0, RZ, 0x1, !P0 ;  /* 0x00000001ff007807 */ /* 0x000fe20004000000 */
[----:B------:R-:W-:-:S03]  /*3460*/  ULDC UR4, c[0x0][0x490] ;  /* 0x0001240000047ab9 */ /* 0x000fc60000000800 */
[----:B------:R-:W-:-:S05]  /*3470*/  I2FP.F32.U32 R0, R0 ;  /* 0x0000000000007245 */ /* 0x000fca0000201000 */
[----:B-----5:R-:W-:-:S04]  /*3480*/  FMUL.FTZ R0, R0, R19 ;  /* 0x0000001300007220 */ /* 0x020fc80000410000 */
[----:B------:R-:W-:Y:S01]  /*3490*/  FMUL.FTZ R2, R0, UR4 ;  /* 0x0000000400027c20 */ /* 0x000fe20008410000 */
        /* <DEDUP_REMOVED lines=14> */
.L_x_9911:
[----:B------:R-:W0:Y:S02]  /*3580*/  F2I.S64.TRUNC R2, R2 ;  /* 0x0000000200027311 */ /* 0x000e24000020d900 */
[----:B0-----:R-:W-:-:S05]  /*3590*/  IMAD.MOV.U32 R5, RZ, RZ, R2 ;  /* 0x000000ffff057224 */ /* 0x001fca00078e0002 */
[----:B------:R0:W-:Y:S01]  /*35a0*/  STG.E.U8 desc[UR36][R16.64], R5 ;  /* 0x0000000510007986 */ /* 0x0001e2000c101124 */
[----:B------:R-:W-:Y:S05]  /*35b0*/  BRA `(.L_x_9913) ;  /* 0x0000000c00407947 */ /* 0x000fea0003800000 */
.L_x_9910:
        /* <DEDUP_REMOVED lines=9> */
.L_x_9915:
[----:B------:R-:W0:Y:S02]  /*3650*/  F2I.FTZ.TRUNC.NTZ R3, R2 ;  /* 0x0000000200037305 */ /* 0x000e24000021f100 */
[----:B0-----:R0:W-:Y:S01]  /*3660*/  STG.E desc[UR36][R16.64], R3 ;  /* 0x0000000310007986 */ /* 0x0011e2000c101924 */
[----:B------:R-:W-:Y:S05]  /*3670*/  BRA `(.L_x_9913) ;  /* 0x0000000c00107947 */ /* 0x000fea0003800000 */
.L_x_9914:
[----:B------:R-:W0:Y:S02]  /*3680*/  F2I.FTZ.TRUNC.NTZ R3, R2 ;  /* 0x0000000200037305 */ /* 0x000e24000021f100 */
[----:B0-----:R0:W-:Y:S01]  /*3690*/  STG.E.U16 desc[UR36][R16.64], R3 ;  /* 0x0000000310007986 */ /* 0x0011e2000c101524 */
[----:B------:R-:W-:Y:S05]  /*36a0*/  BRA `(.L_x_9913) ;  /* 0x0000000c00047947 */ /* 0x000fea0003800000 */
.L_x_9909:
        /* <DEDUP_REMOVED lines=8> */
.L_x_9917:
[----:B------:R-:W-:-:S05]  /*3730*/  F2FP.F16.F32.PACK_AB R2, RZ, R2 ;  /* 0x00000002ff02723e */ /* 0x000fca00000000ff */
[----:B------:R0:W-:Y:S01]  /*3740*/  STG.E.U16 desc[UR36][R16.64], R2 ;  /* 0x0000000210007986 */ /* 0x0001e2000c101524 */
[----:B------:R-:W-:Y:S05]  /*3750*/  BRA `(.L_x_9913) ;  /* 0x0000000800d87947 */ /* 0x000fea0003800000 */
.L_x_9916:
        /* <DEDUP_REMOVED lines=9> */
.L_x_9919:
[----:B------:R-:W-:-:S04]  /*37f0*/  F2FP.F16.F32.PACK_AB R3, RZ, R2 ;  /* 0x00000002ff03723e */ /* 0x000fc800000000ff */
[----:B------:R-:W-:-:S05]  /*3800*/  PRMT R3, R3, 0x5410, RZ ;  /* 0x0000541003037816 */ /* 0x000fca00000000ff */
[----:B------:R0:W-:Y:S01]  /*3810*/  STG.E desc[UR36][R16.64], R3 ;  /* 0x0000000310007986 */ /* 0x0001e2000c101924 */
[----:B------:R-:W-:Y:S05]  /*3820*/  BRA `(.L_x_9913) ;  /* 0x0000000800a47947 */ /* 0x000fea0003800000 */
.L_x_9918:
[----:B------:R-:W-:-:S06]  /*3830*/  FMUL.FTZ R2, R2, 1 ;  /* 0x3f80000002027820 */ /* 0x000fcc0000410000 */
[----:B------:R-:W0:Y:S02]  /*3840*/  F2F.F64.F32 R2, R2 ;  /* 0x0000000200027310 */ /* 0x000e240000201800 */
[----:B0-----:R0:W-:Y:S01]  /*3850*/  STG.E.64 desc[UR36][R16.64], R2 ;  /* 0x0000000210007986 */ /* 0x0011e2000c101b24 */
[----:B------:R-:W-:Y:S05]  /*3860*/  BRA `(.L_x_9913) ;  /* 0x0000000800947947 */ /* 0x000fea0003800000 */
.L_x_9908:
        /* <DEDUP_REMOVED lines=12> */
.L_x_9922:
[----:B------:R-:W-:Y:S01]  /*3930*/  FMUL.FTZ R4, R2, 1 ;  /* 0x3f80000002047820 */ /* 0x000fe20000410000 */
[----:B------:R-:W-:-:S05]  /*3940*/  CS2R R6, SRZ ;  /* 0x0000000000067805 */ /* 0x000fca000001ff00 */
[----:B------:R-:W0:Y:S02]  /*3950*/  F2F.F64.F32 R4, R4 ;  /* 0x0000000400047310 */ /* 0x000e240000201800 */
[----:B0-----:R3:W-:Y:S01]  /*3960*/  STG.E.128 desc[UR36][R16.64], R4 ;  /* 0x0000000410007986 */ /* 0x0017e2000c101d24 */
[----:B------:R-:W-:Y:S05]  /*3970*/  BRA `(.L_x_9913) ;  /* 0x0000000800507947 */ /* 0x000fea0003800000 */
.L_x_9921:
        /* <DEDUP_REMOVED lines=20> */
.L_x_9926:
[----:B------:R-:W-:Y:S05]  /*3ac0*/  BSYNC B0 ;  /* 0x0000000000007941 */ /* 0x000fea0003800000 */
.L_x_9925:
[----:B------:R-:W-:-:S05]  /*3ad0*/  LOP3.LUT R5, R0, R5, RZ, 0xfc, !PT ;  /* 0x0000000500057212 */ /* 0x000fca00078efcff */
[----:B------:R0:W-:Y:S01]  /*3ae0*/  STG.E.U8 desc[UR36][R16.64], R5 ;  /* 0x0000000510007986 */ /* 0x0001e2000c101124 */
[----:B------:R-:W-:Y:S05]  /*3af0*/  BRA `(.L_x_9913) ;  /* 0x0000000400f07947 */ /* 0x000fea0003800000 */
.L_x_9924:
        /* <DEDUP_REMOVED lines=12> */
.L_x_9928:
[----:B------:R-:W-:Y:S01]  /*3bc0*/  IMAD.MOV.U32 R0, RZ, RZ, 0x7f ;  /* 0x0000007fff007424 */ /* 0x000fe200078e00ff */
[----:B------:R-:W-:-:S04]  /*3bd0*/  ISETP.GT.U32.AND P0, PT, R4, 0x7f800000, PT ;  /* 0x7f8000000400780c */ /* 0x000fc80003f04070 */
[----:B------:R-:W-:-:S09]  /*3be0*/  SEL R0, R0, 0x7c, P0 ;  /* 0x0000007c00007807 */ /* 0x000fd20000000000 */
.L_x_9929:
[----:B------:R-:W-:Y:S05]  /*3bf0*/  BSYNC B0 ;  /* 0x0000000000007941 */ /* 0x000fea0003800000 */
.L_x_9927:
[----:B------:R-:W-:-:S04]  /*3c00*/  LOP3.LUT R2, R2, 0x80000000, RZ, 0xc0, !PT ;  /* 0x8000000002027812 */ /* 0x000fc800078ec0ff */
[----:B------:R-:W-:-:S04]  /*3c10*/  SHF.R.U32.HI R3, RZ, 0x18, R2 ;  /* 0x00000018ff037819 */ /* 0x000fc80000011602 */
[----:B------:R-:W-:-:S05]  /*3c20*/  LOP3.LUT R3, R0, R3, RZ, 0xfc, !PT ;  /* 0x0000000300037212 */ /* 0x000fca00078efcff */
[----:B------:R1:W-:Y:S01]  /*3c30*/  STG.E.U8 desc[UR36][R16.64], R3 ;  /* 0x0000000310007986 */ /* 0x0003e2000c101124 */
[----:B------:R-:W-:Y:S05]  /*3c40*/  BRA `(.L_x_9913) ;  /* 0x00000004009c7947 */ /* 0x000fea0003800000 */
.L_x_9923:
[----:B------:R-:W-:-:S05]  /*3c50*/  F2FP.BF16.F32.PACK_AB R2, RZ, R2 ;  /* 0x00000002ff02723e */ /* 0x000fca00000010ff */
[----:B------:R2:W-:Y:S01]  /*3c60*/  STG.E.U16 desc[UR36][R16.64], R2 ;  /* 0x0000000210007986 */ /* 0x0005e2000c101524 */
[----:B------:R-:W-:Y:S05]  /*3c70*/  BRA `(.L_x_9913) ;  /* 0x0000000400907947 */ /* 0x000fea0003800000 */
.L_x_9920:
        /* <DEDUP_REMOVED lines=11> */
.L_x_9932:
        /* <DEDUP_REMOVED lines=16> */
.L_x_9935:
[----:B------:R-:W-:-:S04]  /*3e30*/  LOP3.LUT R2, R2, 0x80000000, RZ, 0xc0, !PT ;  /* 0x8000000002027812 */ /* 0x000fc800078ec0ff */
[----:B------:R-:W-:-:S04]  /*3e40*/  SHF.R.U32.HI R3, RZ, 0x18, R2 ;  /* 0x00000018ff037819 */ /* 0x000fc80000011602 */
[----:B------:R-:W-:-:S04]  /*3e50*/  LOP3.LUT R0, R0, R3, RZ, 0xfc, !PT ;  /* 0x0000000300007212 */ /* 0x000fc800078efcff */
[----:B------:R-:W-:-:S07]  /*3e60*/  PRMT R8, R0, 0x7610, R8 ;  /* 0x0000761000087816 */ /* 0x000fce0000000008 */
.L_x_9934:
[----:B------:R-:W-:Y:S05]  /*3e70*/  BSYNC B0 ;  /* 0x0000000000007941 */ /* 0x000fea0003800000 */
.L_x_9933:
[----:B------:R0:W-:Y:S01]  /*3e80*/  STG.E.U8 desc[UR36][R16.64], R8 ;  /* 0x0000000810007986 */ /* 0x0001e2000c101124 */
[----:B------:R-:W-:Y:S05]  /*3e90*/  BRA `(.L_x_9913) ;  /* 0x0000000400087947 */ /* 0x000fea0003800000 */
.L_x_9931:
        /* <DEDUP_REMOVED lines=16> */
.L_x_9938:
[----:B------:R-:W-:-:S04]  /*3fa0*/  LOP3.LUT R2, R2, 0x80000000, RZ, 0xc0, !PT ;  /* 0x8000000002027812 */ /* 0x000fc800078ec0ff */
[----:B------:R-:W-:-:S04]  /*3fb0*/  SHF.R.U32.HI R3, RZ, 0x18, R2 ;  /* 0x00000018ff037819 */ /* 0x000fc80000011602 */
[----:B------:R-:W-:-:S04]  /*3fc0*/  LOP3.LUT R0, R0, R3, RZ, 0xfc, !PT ;  /* 0x0000000300007212 */ /* 0x000fc800078efcff */
[----:B------:R-:W-:-:S07]  /*3fd0*/  PRMT R8, R0, 0x7610, R8 ;  /* 0x0000761000087816 */ /* 0x000fce0000000008 */
.L_x_9937:
[----:B------:R-:W-:Y:S05]  /*3fe0*/  BSYNC B0 ;  /* 0x0000000000007941 */ /* 0x000fea0003800000 */
.L_x_9936:
[----:B------:R0:W-:Y:S01]  /*3ff0*/  STG.E.U8 desc[UR36][R16.64], R8 ;  /* 0x0000000810007986 */ /* 0x0001e2000c101124 */
[----:B------:R-:W-:Y:S05]  /*4000*/  BRA `(.L_x_9913) ;  /* 0x0000000000ac7947 */ /* 0x000fea0003800000 */
.L_x_9930:
        /* <DEDUP_REMOVED lines=21> */
.L_x_9912:
        /* <DEDUP_REMOVED lines=16> */
.L_x_9941:
[----:B------:R-:W-:Y:S05]  /*4260*/  BRA `(.L_x_9913) ;  /* 0x0000000000147947 */ /* 0x000fea0003800000 */
.L_x_9940:
[----:B------:R-:W0:Y:S02]  /*4270*/  F2I.U64.TRUNC R2, R2 ;  /* 0x0000000200027311 */ /* 0x000e24000020d800 */
[----:B0-----:R0:W-:Y:S01]  /*4280*/  STG.E.64 desc[UR36][R16.64], R2 ;  /* 0x0000000210007986 */ /* 0x0011e2000c101b24 */
[----:B------:R-:W-:Y:S05]  /*4290*/  BRA `(.L_x_9913) ;  /* 0x0000000000087947 */ /* 0x000fea0003800000 */
.L_x_9939:
[----:B------:R-:W0:Y:S02]  /*42a0*/  F2I.FTZ.U32.TRUNC.NTZ R3, R2 ;  /* 0x0000000200037305 */ /* 0x000e24000021f000 */
[----:B0-----:R0:W-:Y:S02]  /*42b0*/  STG.E desc[UR36][R16.64], R3 ;  /* 0x0000000310007986 */ /* 0x0011e4000c101924 */
.L_x_9913:
[----:B------:R-:W-:-:S04]  /*42c0*/  IMAD R18, R18, 0x200, R23 ;  /* 0x0000020012127824 */ /* 0x000fc800078e0217 */
[----:B------:R-:W-:-:S07]  /*42d0*/  VIADD R19, R18, 0x80 ;  /* 0x0000008012137836 */ /* 0x000fce0000000000 */
.L_x_9845:
[----:B------:R-:W-:Y:S05]  /*42e0*/  BSYNC B7 ;  /* 0x0000000000077941 */ /* 0x000fea0003800000 */
.L_x_9844:
        /* <DEDUP_REMOVED lines=358> */
.L_x_9944:
        /* <DEDUP_REMOVED lines=22> */
.L_x_9949:
[----:B------:R-:W2:Y:S02]  /*5ab0*/  LDG.E.U8 R2, desc[UR36][R2.64] ;  /* 0x0000002402027981 */ /* 0x000ea4000c1e1100 */
[----:B--2---:R-:W-:Y:S01]  /*5ac0*/  I2FP.F32.U32 R22, R2 ;  /* 0x0000000200167245 */ /* 0x004fe20000201000 */
[----:B------:R-:W-:Y:S06]  /*5ad0*/  BRA `(.L_x_9951) ;  /* 0x0000000c002c7947 */ /* 0x000fec0003800000 */
.L_x_9948:
        /* <DEDUP_REMOVED lines=9> */
.L_x_9953:
[----:B------:R-:W2:Y:S02]  /*5b70*/  LDG.E R2, desc[UR36][R2.64] ;  /* 0x0000002402027981 */ /* 0x000ea4000c1e1900 */
[----:B--2---:R-:W-:Y:S01]  /*5b80*/  I2FP.F32.S32 R22, R2 ;  /* 0x0000000200167245 */ /* 0x004fe20000201400 */
[----:B------:R-:W-:Y:S06]  /*5b90*/  BRA `(.L_x_9951) ;  /* 0x0000000800fc7947 */ /* 0x000fec0003800000 */
.L_x_9952:
[----:B------:R-:W2:Y:S02]  /*5ba0*/  LDG.E.U16 R2, desc[UR36][R2.64] ;  /* 0x0000002402027981 */ /* 0x000ea4000c1e1500 */
[----:B--2---:R2:W3:Y:S01]  /*5bb0*/  I2F.S16 R22, R2 ;  /* 0x0000000200167306 */ /* 0x0044e20000101400 */
[----:B------:R-:W-:Y:S05]  /*5bc0*/  BRA `(.L_x_9951) ;  /* 0x0000000800f07947 */ /* 0x000fea0003800000 */
.L_x_9947:
        /* <DEDUP_REMOVED lines=8> */
.L_x_9955:
[----:B------:R-:W2:Y:S02]  /*5c50*/  LDG.E.U16 R2, desc[UR36][R2.64] ;  /* 0x0000002402027981 */ /* 0x000ea4000c1e1500 */
[----:B--2---:R-:W-:Y:S01]  /*5c60*/  HADD2.F32 R22, -RZ, R2.H0_H0 ;  /* 0x20000002ff167230 */ /* 0x004fe20000004100 */
[----:B------:R-:W-:Y:S06]  /*5c70*/  BRA `(.L_x_9951) ;  /* 0x0000000800c47947 */ /* 0x000fec0003800000 */
.L_x_9954:
        /* <DEDUP_REMOVED lines=8> */
.L_x_9957:
[----:B------:R-:W2:Y:S02]  /*5d00*/  LDG.E.U16 R2, desc[UR36][R2.64] ;  /* 0x0000002402027981 */ /* 0x000ea4000c1e1500 */
[----:B--2---:R-:W-:Y:S01]  /*5d10*/  HADD2.F32 R22, -RZ, R2.H0_H0 ;  /* 0x20000002ff167230 */ /* 0x004fe20000004100 */
[----:B------:R-:W-:Y:S06]  /*5d20*/  BRA `(.L_x_9951) ;  /* 0x0000000800987947 */ /* 0x000fec0003800000 */
.L_x_9956:
[----:B------:R-:W2:Y:S01]  /*5d30*/  LDG.E.64 R2, desc[UR36][R2.64] ;  /* 0x0000002402027981 */ /* 0x000ea2000c1e1b00 */
[----:B------:R-:W-:Y:S01]  /*5d40*/  UMOV UR4, 0xf0000000 ;  /* 0xf000000000047882 */ /* 0x000fe20000000000 */
[----:B------:R-:W-:Y:S01]  /*5d50*/  UMOV UR5, 0x380fffff ;  /* 0x380fffff00057882 */ /* 0x000fe20000000000 */
[----:B--2---:R-:W0:Y:S01]  /*5d60*/  F2F.F32.F64 R22, R2 ;  /* 0x0000000200167310 */ /* 0x004e220000301000 */
[----:B------:R-:W-:-:S14]  /*5d70*/  DSETP.GEU.AND P0, PT, |R2|, UR4, PT ;  /* 0x0000000402007e2a */ /* 0x000fdc000bf0e200 */
[----:B0-----:R-:W-:Y:S01]  /*5d80*/  @!P0 FMUL R22, R22, 1.175494350822287508e-38 ;  /* 0x0080000016168820 */ /* 0x001fe20000400000 */
[----:B------:R-:W-:Y:S06]  /*5d90*/  BRA `(.L_x_9951) ;  /* 0x00000008007c7947 */ /* 0x000fec0003800000 */
.L_x_9946:
        /* <DEDUP_REMOVED lines=12> */
.L_x_9960:
[----:B------:R-:W2:Y:S01]  /*5e60*/  LDG.E.64 R2, desc[UR36][R2.64] ;  /* 0x0000002402027981 */ /* 0x000ea2000c1e1b00 */
[----:B------:R-:W-:Y:S01]  /*5e70*/  UMOV UR4, 0xf0000000 ;  /* 0xf000000000047882 */ /* 0x000fe20000000000 */
[----:B------:R-:W-:Y:S01]  /*5e80*/  UMOV UR5, 0x380fffff ;  /* 0x380fffff00057882 */ /* 0x000fe20000000000 */
[----:B--2---:R-:W0:Y:S01]  /*5e90*/  F2F.F32.F64 R22, R2 ;  /* 0x0000000200167310 */ /* 0x004e220000301000 */
[----:B------:R-:W-:-:S14]  /*5ea0*/  DSETP.GEU.AND P0, PT, |R2|, UR4, PT ;  /* 0x0000000402007e2a */ /* 0x000fdc000bf0e200 */
[----:B0-----:R-:W-:Y:S01]  /*5eb0*/  @!P0 FMUL R22, R22, 1.175494350822287508e-38 ;  /* 0x0080000016168820 */ /* 0x001fe20000400000 */
[----:B------:R-:W-:Y:S06]  /*5ec0*/  BRA `(.L_x_9951) ;  /* 0x0000000800307947 */ /* 0x000fec0003800000 */
.L_x_9959:
        /* <DEDUP_REMOVED lines=26> */
.L_x_9962:
        /* <DEDUP_REMOVED lines=13> */
.L_x_9961:
[----:B------:R-:W2:Y:S02]  /*6140*/  LDG.E.U16 R2, desc[UR36][R2.64] ;  /* 0x0000002402027981 */ /* 0x000ea4000c1e1500 */
[----:B--2---:R-:W-:Y:S01]  /*6150*/  IMAD.U32 R22, R2, 0x10000, RZ ;  /* 0x0001000002167824 */ /* 0x004fe200078e00ff */
[----:B------:R-:W-:Y:S06]  /*6160*/  BRA `(.L_x_9951) ;  /* 0x0000000400887947 */ /* 0x000fec0003800000 */
.L_x_9958:
        /* <DEDUP_REMOVED lines=11> */
.L_x_9965:
        /* <DEDUP_REMOVED lines=20> */
.L_x_9967:
[----:B------:R-:W-:Y:S05]  /*6360*/  BSYNC B0 ;  /* 0x0000000000007941 */ /* 0x000fea0003800000 */
.L_x_9966:
[----:B------:R-:W-:Y:S01]  /*6370*/  IMAD.SHL.U32 R2, R2, 0x100000, RZ ;  /* 0x0010000002027824 */ /* 0x000fe200078e00ff */
[----:B------:R-:W-:-:S04]  /*6380*/  LEA R3, R0, 0x3b800000, 0x17 ;  /* 0x3b80000000037811 */ /* 0x000fc800078eb8ff */
[----:B------:R-:W-:Y:S01]  /*6390*/  LOP3.LUT R22, R3, R2, R22, 0xfe, !PT ;  /* 0x0000000203167212 */ /* 0x000fe200078efe16 */
[----:B------:R-:W-:Y:S06]  /*63a0*/  BRA `(.L_x_9951) ;  /* 0x0000000000f87947 */ /* 0x000fec0003800000 */
.L_x_9964:
        /* <DEDUP_REMOVED lines=20> */
.L_x_9969:
[----:B------:R-:W-:Y:S05]  /*64f0*/  BSYNC B0 ;  /* 0x0000000000007941 */ /* 0x000fea0003800000 */
.L_x_9968:
[----:B------:R-:W-:Y:S01]  /*6500*/  IMAD.SHL.U32 R2, R2, 0x200000, RZ ;  /* 0x0020000002027824 */ /* 0x000fe200078e00ff */
[----:B------:R-:W-:-:S04]  /*6510*/  LEA R3, R0, 0x37800000, 0x17 ;  /* 0x3780000000037811 */ /* 0x000fc800078eb8ff */
[----:B------:R-:W-:Y:S01]  /*6520*/  LOP3.LUT R22, R3, R2, R22, 0xfe, !PT ;  /* 0x0000000203167212 */ /* 0x000fe200078efe16 */
[----:B------:R-:W-:Y:S06]  /*6530*/  BRA `(.L_x_9951) ;  /* 0x0000000000947947 */ /* 0x000fec0003800000 */
.L_x_9963:
        /* <DEDUP_REMOVED lines=14> */
.L_x_9950:
        /* <DEDUP_REMOVED lines=16> */
.L_x_9972:
[----:B------:R-:W-:Y:S01]  /*6720*/  IMAD.MOV.U32 R22, RZ, RZ, RZ ;  /* 0x000000ffff167224 */ /* 0x000fe200078e00ff */
[----:B------:R-:W-:Y:S06]  /*6730*/  BRA `(.L_x_9951) ;  /* 0x0000000000147947 */ /* 0x000fec0003800000 */
.L_x_9971:
[----:B------:R-:W2:Y:S02]  /*6740*/  LDG.E.64 R22, desc[UR36][R2.64] ;  /* 0x0000002402167981 */ /* 0x000ea4000c1e1b00 */
[----:B--2---:R0:W1:Y:S01]  /*6750*/  I2F.U64 R22, R22 ;  /* 0x0000001600167312 */ /* 0x0040620000301000 */
[----:B------:R-:W-:Y:S05]  /*6760*/  BRA `(.L_x_9951) ;  /* 0x0000000000087947 */ /* 0x000fea0003800000 */
.L_x_9970:
[----:B------:R-:W2:Y:S02]  /*6770*/  LDG.E R2, desc[UR36][R2.64] ;  /* 0x0000002402027981 */ /* 0x000ea4000c1e1900 */
[----:B--2---:R-:W-:-:S07]  /*6780*/  I2FP.F32.U32 R22, R2 ;  /* 0x0000000200167245 */ /* 0x004fce0000201000 */
.L_x_9951:
[----:B------:R-:W-:Y:S05]  /*6790*/  BSYNC B6 ;  /* 0x0000000000067941 */ /* 0x000fea0003800000 */
.L_x_9945:
[----:B------:R-:W4:Y:S01]  /*67a0*/  LDC.U8 R4, c[0x0][0x4a2] ;  /* 0x00012880ff047b82 */ /* 0x000f220000000000 */
[----:B------:R-:W-:Y:S02]  /*67b0*/  ULDC.64 UR4, c[0x0][0x488] ;  /* 0x0001220000047ab9 */ /* 0x000fe40000000a00 */
[----:B0-2---:R-:W-:-:S05]  /*67c0*/  IADD3 R2, P0, R18, UR4, RZ ;  /* 0x0000000412027c10 */ /* 0x005fca000ff1e0ff */
        /* <DEDUP_REMOVED lines=15> */
.L_x_9976:
[----:B------:R-:W2:Y:S02]  /*68c0*/  LDG.E.U8 R2, desc[UR36][R2.64] ;  /* 0x0000002402027981 */ /* 0x000ea4000c1e1100 */
[----:B--2---:R-:W-:Y:S01]  /*68d0*/  ISETP.NE.AND P0, PT, R2, RZ, PT ;  /* 0x000000ff0200720c */ /* 0x004fe20003f05270 */
[----:B------:R-:W-:-:S12]  /*68e0*/  BRA `(.L_x_9978) ;  /* 0x0000000c00747947 */ /* 0x000fd80003800000 */
.L_x_9975:
        /* <DEDUP_REMOVED lines=10> */
.L_x_9980:
[----:B------:R-:W2:Y:S02]  /*6990*/  LDG.E R2, desc[UR36][R2.64] ;  /* 0x0000002402027981 */ /* 0x000ea4000c1e1900 */
[----:B--2---:R-:W-:Y:S01]  /*69a0*/  ISETP.NE.AND P0, PT, R2, RZ, PT ;  /* 0x000000ff0200720c */ /* 0x004fe20003f05270 */
[----:B------:R-:W-:-:S12]  /*69b0*/  BRA `(.L_x_9978) ;  /* 0x0000000c00407947 */ /* 0x000fd80003800000 */
.L_x_9979:
[----:B------:R-:W2:Y:S02]  /*69c0*/  LDG.E.U16 R2, desc[UR36][R2.64] ;  /* 0x0000002402027981 */ /* 0x000ea4000c1e1500 */
[----:B--2---:R-:W-:Y:S01]  /*69d0*/  ISETP.NE.AND P0, PT, R2, RZ, PT ;  /* 0x000000ff0200720c */ /* 0x004fe20003f05270 */
[----:B------:R-:W-:-:S12]  /*69e0*/  BRA `(.L_x_9978) ;  /* 0x0000000c00347947 */ /* 0x000fd80003800000 */
.L_x_9974:
        /* <DEDUP_REMOVED lines=9> */
.L_x_9982:
[----:B------:R-:W2:Y:S02]  /*6a80*/  LDG.E.U16 R0, desc[UR36][R2.64] ;  /* 0x0000002402007981 */ /* 0x000ea4000c1e1500 */
[----:B--2---:R-:W-:-:S05]  /*6a90*/  HADD2.F32 R0, -RZ, R0.H0_H0 ;  /* 0x20000000ff007230 */ /* 0x004fca0000004100 */
[----:B------:R-:W-:Y:S01]  /*6aa0*/  FSETP.NEU.FTZ.AND P0, PT, R0, RZ, PT ;  /* 0x000000ff0000720b */ /* 0x000fe20003f1d000 */
[----:B------:R-:W-:-:S12]  /*6ab0*/  BRA `(.L_x_9978) ;  /* 0x0000000c00007947 */ /* 0x000fd80003800000 */
.L_x_9981:
        /* <DEDUP_REMOVED lines=11> */
.L_x_9984:
        /* <DEDUP_REMOVED lines=10> */
.L_x_9983:
[----:B------:R-:W2:Y:S02]  /*6c10*/  LDG.E.64 R2, desc[UR36][R2.64] ;  /* 0x0000002402027981 */ /* 0x000ea4000c1e1b00 */
[----:B--2---:R-:W-:Y:S01]  /*6c20*/  DSETP.NEU.AND P0, PT, R2, RZ, PT ;  /* 0x000000ff0200722a */ /* 0x004fe20003f0d000 */
[----:B------:R-:W-:-:S13]  /*6c30*/  BRA `(.L_x_9978) ;  /* 0x0000000800a07947 */ /* 0x000fda0003800000 */
.L_x_9973:
        /* <DEDUP_REMOVED lines=11> */
.L_x_9987:
[----:B------:R-:W2:Y:S02]  /*6cf0*/  LDG.E.128 R4, desc[UR36][R2.64] ;  /* 0x0000002402047981 */ /* 0x000ea4000c1e1d00 */
[----:B--2---:R-:W-:-:S06]  /*6d00*/  DSETP.NEU.AND P0, PT, R6, RZ, PT ;  /* 0x000000ff0600722a */ /* 0x004fcc0003f0d000 */
[----:B------:R-:W-:Y:S01]  /*6d10*/  DSETP.NEU.OR P0, PT, R4, RZ, P0 ;  /* 0x000000ff0400722a */ /* 0x000fe2000070d400 */
[----:B------:R-:W-:-:S13]  /*6d20*/  BRA `(.L_x_9978) ;  /* 0x0000000800647947 */ /* 0x000fda0003800000 */
.L_x_9986:
        /* <DEDUP_REMOVED lines=27> */
.L_x_9989:
        /* <DEDUP_REMOVED lines=14> */
.L_x_9988:
[----:B------:R-:W2:Y:S02]  /*6fc0*/  LDG.E.U16 R0, desc[UR36][R2.64] ;  /* 0x0000002402007981 */ /* 0x000ea4000c1e1500 */
[----:B--2---:R-:W-:-:S05]  /*6fd0*/  IMAD.U32 R0, R0, 0x10000, RZ ;  /* 0x0001000000007824 */ /* 0x004fca00078e00ff */
[----:B------:R-:W-:Y:S01]  /*6fe0*/  FSETP.NEU.FTZ.AND P0, PT, R0, RZ, PT ;  /* 0x000000ff0000720b */ /* 0x000fe20003f1d000 */
[----:B------:R-:W-:-:S12]  /*6ff0*/  BRA `(.L_x_9978) ;  /* 0x0000000400b07947 */ /* 0x000fd80003800000 */
.L_x_9985:
        /* <DEDUP_REMOVED lines=11> */
.L_x_9992:
        /* <DEDUP_REMOVED lines=21> */
.L_x_9996:
[----:B------:R-:W-:Y:S05]  /*7200*/  BSYNC B1 ;  /* 0x0000000000017941 */ /* 0x000fea0003800000 */
.L_x_9995:
[----:B------:R-:W-:Y:S01]  /*7210*/  LEA R3, R0, 0x3b800000, 0x17 ;  /* 0x3b80000000037811 */ /* 0x000fe200078eb8ff */
[----:B------:R-:W-:-:S05]  /*7220*/  IMAD.SHL.U32 R0, R2, 0x100000, RZ ;  /* 0x0010000002007824 */ /* 0x000fca00078e00ff */
[----:B------:R-:W-:-:S07]  /*7230*/  LOP3.LUT R0, R3, R0, R4, 0xfe, !PT ;  /* 0x0000000003007212 */ /* 0x000fce00078efe04 */
.L_x_9994:
[----:B------:R-:W-:Y:S05]  /*7240*/  BSYNC B0 ;  /* 0x0000000000007941 */ /* 0x000fea0003800000 */
.L_x_9993:
[----:B------:R-:W-:Y:S01]  /*7250*/  FSETP.NEU.FTZ.AND P0, PT, R0, RZ, PT ;  /* 0x000000ff0000720b */ /* 0x000fe20003f1d000 */
[----:B------:R-:W-:-:S12]  /*7260*/  BRA `(.L_x_9978) ;  /* 0x0000000400147947 */ /* 0x000fd80003800000 */
.L_x_9991:
        /* <DEDUP_REMOVED lines=21> */
.L_x_10000:
[----:B------:R-:W-:Y:S05]  /*73c0*/  BSYNC B1 ;  /* 0x0000000000017941 */ /* 0x000fea0003800000 */
.L_x_9999:
[----:B------:R-:W-:Y:S01]  /*73d0*/  LEA R3, R0, 0x37800000, 0x17 ;  /* 0x3780000000037811 */ /* 0x000fe200078eb8ff */
[----:B------:R-:W-:-:S05]  /*73e0*/  IMAD.SHL.U32 R0, R2, 0x200000, RZ ;  /* 0x0020000002007824 */ /* 0x000fca00078e00ff */
[----:B------:R-:W-:-:S07]  /*73f0*/  LOP3.LUT R0, R3, R0, R4, 0xfe, !PT ;  /* 0x0000000003007212 */ /* 0x000fce00078efe04 */
.L_x_9998:
[----:B------:R-:W-:Y:S05]  /*7400*/  BSYNC B0 ;  /* 0x0000000000007941 */ /* 0x000fea0003800000 */
.L_x_9997:
[----:B------:R-:W-:Y:S01]  /*7410*/  FSETP.NEU.FTZ.AND P0, PT, R0, RZ, PT ;  /* 0x000000ff0000720b */ /* 0x000fe20003f1d000 */
[----:B------:R-:W-:-:S12]  /*7420*/  BRA `(.L_x_9978) ;  /* 0x0000000000a47947 */ /* 0x000fd80003800000 */
.L_x_9990:
        /* <DEDUP_REMOVED lines=14> */
.L_x_10004:
[----:B------:R-:W-:Y:S05]  /*7510*/  BSYNC B0 ;  /* 0x0000000000007941 */ /* 0x000fea0003800000 */
.L_x_10003:
[----:B------:R-:W-:Y:S01]  /*7520*/  FSETP.NEU.FTZ.AND P0, PT, R0, RZ, PT ;  /* 0x000000ff0000720b */ /* 0x000fe20003f1d000 */
[----:B------:R-:W-:-:S12]  /*7530*/  BRA `(.L_x_9978) ;  /* 0x0000000000607947 */ /* 0x000fd80003800000 */
.L_x_9977:
        /* <DEDUP_REMOVED lines=16> */
.L_x_10005:
[----:B------:R-:W-:Y:S01]  /*7640*/  PLOP3.LUT P0, PT, PT, PT, PT, 0x8, 0x0 ;  /* 0x000000000000781c */ /* 0x000fe20003f0e170 */
[----:B------:R-:W-:-:S12]  /*7650*/  BRA `(.L_x_9978) ;  /* 0x0000000000187947 */ /* 0x000fd80003800000 */
.L_x_10002:
[----:B------:R-:W2:Y:S02]  /*7660*/  LDG.E.64 R2, desc[UR36][R2.64] ;  /* 0x0000002402027981 */ /* 0x000ea4000c1e1b00 */
[----:B--2---:R-:W-:-:S04]  /*7670*/  ISETP.NE.U32.AND P0, PT, R2, RZ, PT ;  /* 0x000000ff0200720c */ /* 0x004fc80003f05070 */
[----:B------:R-:W-:Y:S01]  /*7680*/  ISETP.NE.AND.EX P0, PT, R3, RZ, PT, P0 ;  /* 0x000000ff0300720c */ /* 0x000fe20003f05300 */
[----:B------:R-:W-:-:S12]  /*7690*/  BRA `(.L_x_9978) ;  /* 0x0000000000087947 */ /* 0x000fd80003800000 */
.L_x_10001:
[----:B------:R-:W2:Y:S02]  /*76a0*/  LDG.E R2, desc[UR36][R2.64] ;  /* 0x0000002402027981 */ /* 0x000ea4000c1e1900 */
[----:B--2---:R-:W-:-:S13]  /*76b0*/  ISETP.NE.AND P0, PT, R2, RZ, PT ;  /* 0x000000ff0200720c */ /* 0x004fda0003f05270 */
.L_x_9978:
[----:B------:R-:W0:Y:S01]  /*76c0*/  LDC.U8 R5, c[0x0][0x4a0] ;  /* 0x00012800ff057b82 */ /* 0x000e220000000000 */
[----:B------:R-:W-:Y:S01]  /*76d0*/  SEL R0, RZ, 0x1, !P0 ;  /* 0x00000001ff007807 */ /* 0x000fe20004000000 */
[----:B------:R-:W-:-:S03]  /*76e0*/  ULDC UR4, c[0x0][0x490] ;  /* 0x0001240000047ab9 */ /* 0x000fc60000000800 */
[----:B------:R-:W-:-:S05]  /*76f0*/  I2FP.F32.U32 R3, R0 ;  /* 0x0000000000037245 */ /* 0x000fca0000201000 */
[----:B-1-3-5:R-:W-:-:S04]  /*7700*/  FMUL.FTZ R2, R3, R22 ;  /* 0x0000001603027220 */ /* 0x02afc80000410000 */
        /* <DEDUP_REMOVED lines=15> */
.L_x_10009:
[----:B------:R-:W0:Y:S02]  /*7800*/  F2I.S64.TRUNC R2, R2 ;  /* 0x0000000200027311 */ /* 0x000e24000020d900 */
[----:B0-----:R-:W-:-:S05]  /*7810*/  IMAD.MOV.U32 R5, RZ, RZ, R2 ;  /* 0x000000ffff057224 */ /* 0x001fca00078e0002 */
[----:B------:R0:W-:Y:S01]  /*7820*/  STG.E.U8 desc[UR36][R16.64], R5 ;  /* 0x0000000510007986 */ /* 0x0001e2000c101124 */
[----:B------:R-:W-:Y:S05]  /*7830*/  BRA `(.L_x_10011) ;  /* 0x0000000c00407947 */ /* 0x000fea0003800000 */
.L_x_10008:
        /* <DEDUP_REMOVED lines=9> */
.L_x_10013:
[----:B------:R-:W0:Y:S02]  /*78d0*/  F2I.FTZ.TRUNC.NTZ R3, R2 ;  /* 0x0000000200037305 */ /* 0x000e24000021f100 */
[----:B0-----:R0:W-:Y:S01]  /*78e0*/  STG.E desc[UR36][R16.64], R3 ;  /* 0x0000000310007986 */ /* 0x0011e2000c101924 */
[----:B------:R-:W-:Y:S05]  /*78f0*/  BRA `(.L_x_10011) ;  /* 0x0000000c00107947 */ /* 0x000fea0003800000 */
.L_x_10012:
[----:B------:R-:W0:Y:S02]  /*7900*/  F2I.FTZ.TRUNC.NTZ R3, R2 ;  /* 0x0000000200037305 */ /* 0x000e24000021f100 */
[----:B0-----:R0:W-:Y:S01]  /*7910*/  STG.E.U16 desc[UR36][R16.64], R3 ;  /* 0x0000000310007986 */ /* 0x0011e2000c101524 */
[----:B------:R-:W-:Y:S05]  /*7920*/  BRA `(.L_x_10011) ;  /* 0x0000000c00047947 */ /* 0x000fea0003800000 */
.L_x_10007:
        /* <DEDUP_REMOVED lines=8> */
.L_x_10015:
[----:B------:R-:W-:-:S05]  /*79b0*/  F2FP.F16.F32.PACK_AB R2, RZ, R2 ;  /* 0x00000002ff02723e */ /* 0x000fca00000000ff */
[----:B------:R0:W-:Y:S01]  /*79c0*/  STG.E.U16 desc[UR36][R16.64], R2 ;  /* 0x0000000210007986 */ /* 0x0001e2000c101524 */
[----:B------:R-:W-:Y:S05]  /*79d0*/  BRA `(.L_x_10011) ;  /* 0x0000000800d87947 */ /* 0x000fea0003800000 */
.L_x_10014:
        /* <DEDUP_REMOVED lines=9> */
.L_x_10017:
[----:B------:R-:W-:-:S04]  /*7a70*/  F2FP.F16.F32.PACK_AB R3, RZ, R2 ;  /* 0x00000002ff03723e */ /* 0x000fc800000000ff */
[----:B------:R-:W-:-:S05]  /*7a80*/  PRMT R3, R3, 0x5410, RZ ;  /* 0x0000541003037816 */ /* 0x000fca00000000ff */
[----:B------:R0:W-:Y:S01]  /*7a90*/  STG.E desc[UR36][R16.64], R3 ;  /* 0x0000000310007986 */ /* 0x0001e2000c101924 */
[----:B------:R-:W-:Y:S05]  /*7aa0*/  BRA `(.L_x_10011) ;  /* 0x0000000800a47947 */ /* 0x000fea0003800000 */
.L_x_10016:
[----:B------:R-:W-:-:S06]  /*7ab0*/  FMUL.FTZ R2, R2, 1 ;  /* 0x3f80000002027820 */ /* 0x000fcc0000410000 */
[----:B------:R-:W0:Y:S02]  /*7ac0*/  F2F.F64.F32 R2, R2 ;  /* 0x0000000200027310 */ /* 0x000e240000201800 */
[----:B0-----:R0:W-:Y:S01]  /*7ad0*/  STG.E.64 desc[UR36][R16.64], R2 ;  /* 0x0000000210007986 */ /* 0x0011e2000c101b24 */
[----:B------:R-:W-:Y:S05]  /*7ae0*/  BRA `(.L_x_10011) ;  /* 0x0000000800947947 */ /* 0x000fea0003800000 */
.L_x_10006:
        /* <DEDUP_REMOVED lines=12> */
.L_x_10020:
[----:B------:R-:W-:Y:S01]  /*7bb0*/  FMUL.FTZ R4, R2, 1 ;  /* 0x3f80000002047820 */ /* 0x000fe20000410000 */
[----:B------:R-:W-:-:S05]  /*7bc0*/  CS2R R6, SRZ ;  /* 0x0000000000067805 */ /* 0x000fca000001ff00 */
[----:B------:R-:W0:Y:S02]  /*7bd0*/  F2F.F64.F32 R4, R4 ;  /* 0x0000000400047310 */ /* 0x000e240000201800 */
[----:B0-----:R0:W-:Y:S01]  /*7be0*/  STG.E.128 desc[UR36][R16.64], R4 ;  /* 0x0000000410007986 */ /* 0x0011e2000c101d24 */
[----:B------:R-:W-:Y:S05]  /*7bf0*/  BRA `(.L_x_10011) ;  /* 0x0000000800507947 */ /* 0x000fea0003800000 */
.L_x_10019:
        /* <DEDUP_REMOVED lines=20> */
.L_x_10024:
[----:B------:R-:W-:Y:S05]  /*7d40*/  BSYNC B0 ;  /* 0x0000000000007941 */ /* 0x000fea0003800000 */
.L_x_10023:
[----:B------:R-:W-:-:S05]  /*7d50*/  LOP3.LUT R5, R0, R5, RZ, 0xfc, !PT ;  /* 0x0000000500057212 */ /* 0x000fca00078efcff */
[----:B------:R0:W-:Y:S01]  /*7d60*/  STG.E.U8 desc[UR36][R16.64], R5 ;  /* 0x0000000510007986 */ /* 0x0001e2000c101124 */
[----:B------:R-:W-:Y:S05]  /*7d70*/  BRA `(.L_x_10011) ;  /* 0x0000000400f07947 */ /* 0x000fea0003800000 */
.L_x_10022:
        /* <DEDUP_REMOVED lines=12> */
.L_x_10026:
[----:B------:R-:W-:Y:S01]  /*7e40*/  IMAD.MOV.U32 R0, RZ, RZ, 0x7f ;  /* 0x0000007fff007424 */ /* 0x000fe200078e00ff */
[----:B------:R-:W-:-:S04]  /*7e50*/  ISETP.GT.U32.AND P0, PT, R4, 0x7f800000, PT ;  /* 0x7f8000000400780c */ /* 0x000fc80003f04070 */
[----:B------:R-:W-:-:S09]  /*7e60*/  SEL R0, R0, 0x7c, P0 ;  /* 0x0000007c00007807 */ /* 0x000fd20000000000 */
.L_x_10027:
[----:B------:R-:W-:Y:S05]  /*7e70*/  BSYNC B0 ;  /* 0x0000000000007941 */ /* 0x000fea0003800000 */
.L_x_10025:
[----:B------:R-:W-:-:S04]  /*7e80*/  LOP3.LUT R2, R2, 0x80000000, RZ, 0xc0, !PT ;  /* 0x8000000002027812 */ /* 0x000fc800078ec0ff */
[----:B------:R-:W-:-:S04]  /*7e90*/  SHF.R.U32.HI R3, RZ, 0x18, R2 ;  /* 0x00000018ff037819 */ /* 0x000fc80000011602 */
[----:B------:R-:W-:-:S05]  /*7ea0*/  LOP3.LUT R3, R0, R3, RZ, 0xfc, !PT ;  /* 0x0000000300037212 */ /* 0x000fca00078efcff */
[----:B------:R0:W-:Y:S01]  /*7eb0*/  STG.E.U8 desc[UR36][R16.64], R3 ;  /* 0x0000000310007986 */ /* 0x0001e2000c101124 */
[----:B------:R-:W-:Y:S05]  /*7ec0*/  BRA `(.L_x_10011) ;  /* 0x00000004009c7947 */ /* 0x000fea0003800000 */
.L_x_10021:
[----:B------:R-:W-:-:S05]  /*7ed0*/  F2FP.BF16.F32.PACK_AB R2, RZ, R2 ;  /* 0x00000002ff02723e */ /* 0x000fca00000010ff */
[----:B------:R0:W-:Y:S01]  /*7ee0*/  STG.E.U16 desc[UR36][R16.64], R2 ;  /* 0x0000000210007986 */ /* 0x0001e2000c101524 */
[----:B------:R-:W-:Y:S05]  /*7ef0*/  BRA `(.L_x_10011) ;  /* 0x0000000400907947 */ /* 0x000fea0003800000 */
.L_x_10018:
        /* <DEDUP_REMOVED lines=11> */
.L_x_10030:
        /* <DEDUP_REMOVED lines=16> */
.L_x_10033:
[----:B------:R-:W-:-:S04]  /*80b0*/  LOP3.LUT R2, R2, 0x80000000, RZ, 0xc0, !PT ;  /* 0x8000000002027812 */ /* 0x000fc800078ec0ff */
[----:B------:R-:W-:-:S04]  /*80c0*/  SHF.R.U32.HI R3, RZ, 0x18, R2 ;  /* 0x00000018ff037819 */ /* 0x000fc80000011602 */
[----:B------:R-:W-:-:S04]  /*80d0*/  LOP3.LUT R0, R0, R3, RZ, 0xfc, !PT ;  /* 0x0000000300007212 */ /* 0x000fc800078efcff */
[----:B------:R-:W-:-:S07]  /*80e0*/  PRMT R8, R0, 0x7610, R8 ;  /* 0x0000761000087816 */ /* 0x000fce0000000008 */
.L_x_10032:
[----:B------:R-:W-:Y:S05]  /*80f0*/  BSYNC B0 ;  /* 0x0000000000007941 */ /* 0x000fea0003800000 */
.L_x_10031:
[----:B------:R3:W-:Y:S01]  /*8100*/  STG.E.U8 desc[UR36][R16.64], R8 ;  /* 0x0000000810007986 */ /* 0x0007e2000c101124 */
[----:B------:R-:W-:Y:S05]  /*8110*/  BRA `(.L_x_10011) ;  /* 0x0000000400087947 */ /* 0x000fea0003800000 */
.L_x_10029:
        /* <DEDUP_REMOVED lines=16> */
.L_x_10036:
[----:B------:R-:W-:-:S04]  /*8220*/  LOP3.LUT R2, R2, 0x80000000, RZ, 0xc0, !PT ;  /* 0x8000000002027812 */ /* 0x000fc800078ec0ff */
[----:B------:R-:W-:-:S04]  /*8230*/  SHF.R.U32.HI R3, RZ, 0x18, R2 ;  /* 0x00000018ff037819 */ /* 0x000fc80000011602 */
[----:B------:R-:W-:-:S04]  /*8240*/  LOP3.LUT R0, R0, R3, RZ, 0xfc, !PT ;  /* 0x0000000300007212 */ /* 0x000fc800078efcff */
[----:B------:R-:W-:-:S07]  /*8250*/  PRMT R8, R0, 0x7610, R8 ;  /* 0x0000761000087816 */ /* 0x000fce0000000008 */
.L_x_10035:
[----:B------:R-:W-:Y:S05]  /*8260*/  BSYNC B0 ;  /* 0x0000000000007941 */ /* 0x000fea0003800000 */
.L_x_10034:
[----:B------:R0:W-:Y:S01]  /*8270*/  STG.E.U8 desc[UR36][R16.64], R8 ;  /* 0x0000000810007986 */ /* 0x0001e2000c101124 */
[----:B------:R-:W-:Y:S05]  /*8280*/  BRA `(.L_x_10011) ;  /* 0x0000000000ac7947 */ /* 0x000fea0003800000 */
.L_x_10028:
        /* <DEDUP_REMOVED lines=21> */
.L_x_10010:
        /* <DEDUP_REMOVED lines=16> */
.L_x_10039:
[----:B------:R-:W-:Y:S05]  /*84e0*/  BRA `(.L_x_10011) ;  /* 0x0000000000147947 */ /* 0x000fea0003800000 */
.L_x_10038:
[----:B------:R-:W0:Y:S02]  /*84f0*/  F2I.U64.TRUNC R2, R2 ;  /* 0x0000000200027311 */ /* 0x000e24000020d800 */
[----:B0-----:R2:W-:Y:S01]  /*8500*/  STG.E.64 desc[UR36][R16.64], R2 ;  /* 0x0000000210007986 */ /* 0x0015e2000c101b24 */
[----:B------:R-:W-:Y:S05]  /*8510*/  BRA `(.L_x_10011) ;  /* 0x0000000000087947 */ /* 0x000fea0003800000 */
.L_x_10037:
[----:B------:R-:W0:Y:S02]  /*8520*/  F2I.FTZ.U32.TRUNC.NTZ R3, R2 ;  /* 0x0000000200037305 */ /* 0x000e24000021f000 */
[----:B0-----:R0:W-:Y:S02]  /*8530*/  STG.E desc[UR36][R16.64], R3 ;  /* 0x0000000310007986 */ /* 0x0011e4000c101924 */
.L_x_10011:
[----:B------:R-:W-:-:S07]  /*8540*/  VIADD R19, R19, 0x80 ;  /* 0x0000008013137836 */ /* 0x000fce0000000000 */
.L_x_9943:
[----:B------:R-:W-:Y:S05]  /*8550*/  BSYNC B7 ;  /* 0x0000000000077941 */ /* 0x000fea0003800000 */
.L_x_9942:
        /* <DEDUP_REMOVED lines=358> */
.L_x_10042:
        /* <DEDUP_REMOVED lines=22> */
.L_x_10047:
[----:B------:R-:W2:Y:S02]  /*9d20*/  LDG.E.U8 R2, desc[UR36][R2.64] ;  /* 0x0000002402027981 */ /* 0x000ea4000c1e1100 */
[----:B--2---:R-:W-:Y:S01]  /*9d30*/  I2FP.F32.U32 R22, R2 ;  /* 0x0000000200167245 */ /* 0x004fe20000201000 */
[----:B------:R-:W-:Y:S06]  /*9d40*/  BRA `(.L_x_10049) ;  /* 0x0000000c002c7947 */ /* 0x000fec0003800000 */
.L_x_10046:
        /* <DEDUP_REMOVED lines=9> */
.L_x_10051:
[----:B------:R-:W2:Y:S02]  /*9de0*/  LDG.E R2, desc[UR36][R2.64] ;  /* 0x0000002402027981 */ /* 0x000ea4000c1e1900 */
[----:B--2---:R-:W-:Y:S01]  /*9df0*/  I2FP.F32.S32 R22, R2 ;  /* 0x0000000200167245 */ /* 0x004fe20000201400 */
[----:B------:R-:W-:Y:S06]  /*9e00*/  BRA `(.L_x_10049) ;  /* 0x0000000800fc7947 */ /* 0x000fec0003800000 */
.L_x_10050:
[----:B------:R-:W2:Y:S02]  /*9e10*/  LDG.E.U16 R2, desc[UR36][R2.64] ;  /* 0x0000002402027981 */ /* 0x000ea4000c1e1500 */
[----:B--2---:R0:W1:Y:S01]  /*9e20*/  I2F.S16 R22, R2 ;  /* 0x0000000200167306 */ /* 0x0040620000101400 */
[----:B------:R-:W-:Y:S05]  /*9e30*/  BRA `(.L_x_10049) ;  /* 0x0000000800f07947 */ /* 0x000fea0003800000 */
.L_x_10045:
        /* <DEDUP_REMOVED lines=8> */
.L_x_10053:
[----:B------:R-:W2:Y:S02]  /*9ec0*/  LDG.E.U16 R2, desc[UR36][R2.64] ;  /* 0x0000002402027981 */ /* 0x000ea4000c1e1500 */
[----:B--2---:R-:W-:Y:S01]  /*9ed0*/  HADD2.F32 R22, -RZ, R2.H0_H0 ;  /* 0x20000002ff167230 */ /* 0x004fe20000004100 */
[----:B------:R-:W-:Y:S06]  /*9ee0*/  BRA `(.L_x_10049) ;  /* 0x0000000800c47947 */ /* 0x000fec0003800000 */
.L_x_10052:
        /* <DEDUP_REMOVED lines=8> */
.L_x_10055:
[----:B------:R-:W2:Y:S02]  /*9f70*/  LDG.E.U16 R2, desc[UR36][R2.64] ;  /* 0x0000002402027981 */ /* 0x000ea4000c1e1500 */
[----:B--2---:R-:W-:Y:S01]  /*9f80*/  HADD2.F32 R22, -RZ, R2.H0_H0 ;  /* 0x20000002ff167230 */ /* 0x004fe20000004100 */
[----:B------:R-:W-:Y:S06]  /*9f90*/  BRA `(.L_x_10049) ;  /* 0x0000000800987947 */ /* 0x000fec0003800000 */
.L_x_10054:
[----:B------:R-:W2:Y:S01]  /*9fa0*/  LDG.E.64 R2, desc[UR36][R2.64] ;  /* 0x0000002402027981 */ /* 0x000ea2000c1e1b00 */
[----:B------:R-:W-:Y:S01]  /*9fb0*/  UMOV UR4, 0xf0000000 ;  /* 0xf000000000047882 */ /* 0x000fe20000000000 */
[----:B------:R-:W-:Y:S01]  /*9fc0*/  UMOV UR5, 0x380fffff ;  /* 0x380fffff00057882 */ /* 0x000fe20000000000 */
[----:B--2---:R-:W0:Y:S01]  /*9fd0*/  F2F.F32.F64 R22, R2 ;  /* 0x0000000200167310 */ /* 0x004e220000301000 */
[----:B------:R-:W-:-:S14]  /*9fe0*/  DSETP.GEU.AND P0, PT, |R2|, UR4, PT ;  /* 0x0000000402007e2a */ /* 0x000fdc000bf0e200 */
[----:B0-----:R-:W-:Y:S01]  /*9ff0*/  @!P0 FMUL R22, R22, 1.175494350822287508e-38 ;  /* 0x0080000016168820 */ /* 0x001fe20000400000 */
[----:B------:R-:W-:Y:S06]  /*a000*/  BRA `(.L_x_10049) ;  /* 0x00000008007c7947 */ /* 0x000fec0003800000 */
.L_x_10044:
        /* <DEDUP_REMOVED lines=12> */
.L_x_10058:
[----:B------:R-:W2:Y:S01]  /*a0d0*/  LDG.E.64 R2, desc[UR36][R2.64] ;  /* 0x0000002402027981 */ /* 0x000ea2000c1e1b00 */
[----:B------:R-:W-:Y:S01]  /*a0e0*/  UMOV UR4, 0xf0000000 ;  /* 0xf000000000047882 */ /* 0x000fe20000000000 */
[----:B------:R-:W-:Y:S01]  /*a0f0*/  UMOV UR5, 0x380fffff ;  /* 0x380fffff00057882 */ /* 0x000fe20000000000 */
[----:B--2---:R-:W0:Y:S01]  /*a100*/  F2F.F32.F64 R22, R2 ;  /* 0x0000000200167310 */ /* 0x004e220000301000 */
[----:B------:R-:W-:-:S14]  /*a110*/  DSETP.GEU.AND P0, PT, |R2|, UR4, PT ;  /* 0x0000000402007e2a */ /* 0x000fdc000bf0e200 */
[----:B0-----:R-:W-:Y:S01]  /*a120*/  @!P0 FMUL R22, R22, 1.175494350822287508e-38 ;  /* 0x0080000016168820 */ /* 0x001fe20000400000 */
[----:B------:R-:W-:Y:S06]  /*a130*/  BRA `(.L_x_10049) ;  /* 0x0000000800307947 */ /* 0x000fec0003800000 */
.L_x_10057:
        /* <DEDUP_REMOVED lines=26> */
.L_x_10060:
        /* <DEDUP_REMOVED lines=13> */
.L_x_10059:
[----:B------:R-:W2:Y:S02]  /*a3b0*/  LDG.E.U16 R2, desc[UR36][R2.64] ;  /* 0x0000002402027981 */ /* 0x000ea4000c1e1500 */
[----:B--2---:R-:W-:Y:S01]  /*a3c0*/  IMAD.U32 R22, R2, 0x10000, RZ ;  /* 0x0001000002167824 */ /* 0x004fe200078e00ff */
[----:B------:R-:W-:Y:S06]  /*a3d0*/  BRA `(.L_x_10049) ;  /* 0x0000000400887947 */ /* 0x000fec0003800000 */
.L_x_10056:
        /* <DEDUP_REMOVED lines=11> */
.L_x_10063:
        /* <DEDUP_REMOVED lines=20> */
.L_x_10065:
[----:B------:R-:W-:Y:S05]  /*a5d0*/  BSYNC B0 ;  /* 0x0000000000007941 */ /* 0x000fea0003800000 */
.L_x_10064:
[----:B------:R-:W-:Y:S01]  /*a5e0*/  IMAD.SHL.U32 R2, R2, 0x100000, RZ ;  /* 0x0010000002027824 */ /* 0x000fe200078e00ff */
[----:B------:R-:W-:-:S04]  /*a5f0*/  LEA R3, R0, 0x3b800000, 0x17 ;  /* 0x3b80000000037811 */ /* 0x000fc800078eb8ff */
[----:B------:R-:W-:Y:S01]  /*a600*/  LOP3.LUT R22, R3, R2, R22, 0xfe, !PT ;  /* 0x0000000203167212 */ /* 0x000fe200078efe16 */
[----:B------:R-:W-:Y:S06]  /*a610*/  BRA `(.L_x_10049) ;  /* 0x0000000000f87947 */ /* 0x000fec0003800000 */
.L_x_10062:
        /* <DEDUP_REMOVED lines=20> */
.L_x_10067:
[----:B------:R-:W-:Y:S05]  /*a760*/  BSYNC B0 ;  /* 0x0000000000007941 */ /* 0x000fea0003800000 */
.L_x_10066:
[----:B------:R-:W-:Y:S01]  /*a770*/  IMAD.SHL.U32 R2, R2, 0x200000, RZ ;  /* 0x0020000002027824 */ /* 0x000fe200078e00ff */
[----:B------:R-:W-:-:S04]  /*a780*/  LEA R3, R0, 0x37800000, 0x17 ;  /* 0x3780000000037811 */ /* 0x000fc800078eb8ff */
[----:B------:R-:W-:Y:S01]  /*a790*/  LOP3.LUT R22, R3, R2, R22, 0xfe, !PT ;  /* 0x0000000203167212 */ /* 0x000fe200078efe16 */
[----:B------:R-:W-:Y:S06]  /*a7a0*/  BRA `(.L_x_10049) ;  /* 0x0000000000947947 */ /* 0x000fec0003800000 */
.L_x_10061:
        /* <DEDUP_REMOVED lines=14> */
.L_x_10048:
        /* <DEDUP_REMOVED lines=16> */
.L_x_10070:
[----:B------:R-:W-:Y:S01]  /*a990*/  IMAD.MOV.U32 R22, RZ, RZ, RZ ;  /* 0x000000ffff167224 */ /* 0x000fe200078e00ff */
[----:B------:R-:W-:Y:S06]  /*a9a0*/  BRA `(.L_x_10049) ;  /* 0x0000000000147947 */ /* 0x000fec0003800000 */
.L_x_10069:
[----:B------:R-:W2:Y:S02]  /*a9b0*/  LDG.E.64 R22, desc[UR36][R2.64] ;  /* 0x0000002402167981 */ /* 0x000ea4000c1e1b00 */
[----:B--2---:R0:W1:Y:S01]  /*a9c0*/  I2F.U64 R22, R22 ;  /* 0x0000001600167312 */ /* 0x0040620000301000 */
[----:B------:R-:W-:Y:S05]  /*a9d0*/  BRA `(.L_x_10049) ;  /* 0x0000000000087947 */ /* 0x000fea0003800000 */
.L_x_10068:
[----:B------:R-:W2:Y:S02]  /*a9e0*/  LDG.E R2, desc[UR36][R2.64] ;  /* 0x0000002402027981 */ /* 0x000ea4000c1e1900 */
[----:B--2---:R-:W-:-:S07]  /*a9f0*/  I2FP.F32.U32 R22, R2 ;  /* 0x0000000200167245 */ /* 0x004fce0000201000 */
.L_x_10049:
[----:B------:R-:W-:Y:S05]  /*aa00*/  BSYNC B6 ;  /* 0x0000000000067941 */ /* 0x000fea0003800000 */
.L_x_10043:
        /* <DEDUP_REMOVED lines=18> */
.L_x_10074:
[----:B------:R-:W2:Y:S02]  /*ab30*/  LDG.E.U8 R2, desc[UR36][R2.64] ;  /* 0x0000002402027981 */ /* 0x000ea4000c1e1100 */
[----:B--2---:R-:W-:Y:S01]  /*ab40*/  ISETP.NE.AND P0, PT, R2, RZ, PT ;  /* 0x000000ff0200720c */ /* 0x004fe20003f05270 */
[----:B------:R-:W-:-:S12]  /*ab50*/  BRA `(.L_x_10076) ;  /* 0x0000000c00747947 */ /* 0x000fd80003800000 */
.L_x_10073:
        /* <DEDUP_REMOVED lines=10> */
.L_x_10078:
[----:B------:R-:W2:Y:S02]  /*ac00*/  LDG.E R2, desc[UR36][R2.64] ;  /* 0x0000002402027981 */ /* 0x000ea4000c1e1900 */
[----:B--2---:R-:W-:Y:S01]  /*ac10*/  ISETP.NE.AND P0, PT, R2, RZ, PT ;  /* 0x000000ff0200720c */ /* 0x004fe20003f05270 */
[----:B------:R-:W-:-:S12]  /*ac20*/  BRA `(.L_x_10076) ;  /* 0x0000000c00407947 */ /* 0x000fd80003800000 */
.L_x_10077:
[----:B------:R-:W2:Y:S02]  /*ac30*/  LDG.E.U16 R2, desc[UR36][R2.64] ;  /* 0x0000002402027981 */ /* 0x000ea4000c1e1500 */
[----:B--2---:R-:W-:Y:S01]  /*ac40*/  ISETP.NE.AND P0, PT, R2, RZ, PT ;  /* 0x000000ff0200720c */ /* 0x004fe20003f05270 */
[----:B------:R-:W-:-:S12]  /*ac50*/  BRA `(.L_x_10076) ;  /* 0x0000000c00347947 */ /* 0x000fd80003800000 */
.L_x_10072:
        /* <DEDUP_REMOVED lines=9> */
.L_x_10080:
[----:B------:R-:W2:Y:S02]  /*acf0*/  LDG.E.U16 R0, desc[UR36][R2.64] ;  /* 0x0000002402007981 */ /* 0x000ea4000c1e1500 */
[----:B--2---:R-:W-:-:S05]  /*ad00*/  HADD2.F32 R0, -RZ, R0.H0_H0 ;  /* 0x20000000ff007230 */ /* 0x004fca0000004100 */
[----:B------:R-:W-:Y:S01]  /*ad10*/  FSETP.NEU.FTZ.AND P0, PT, R0, RZ, PT ;  /* 0x000000ff0000720b */ /* 0x000fe20003f1d000 */
[----:B------:R-:W-:-:S12]  /*ad20*/  BRA `(.L_x_10076) ;  /* 0x0000000c00007947 */ /* 0x000fd80003800000 */
.L_x_10079:
        /* <DEDUP_REMOVED lines=11> */
.L_x_10082:
        /* <DEDUP_REMOVED lines=10> */
.L_x_10081:
[----:B------:R-:W2:Y:S02]  /*ae80*/  LDG.E.64 R2, desc[UR36][R2.64] ;  /* 0x0000002402027981 */ /* 0x000ea4000c1e1b00 */
[----:B--2---:R-:W-:Y:S01]  /*ae90*/  DSETP.NEU.AND P0, PT, R2, RZ, PT ;  /* 0x000000ff0200722a */ /* 0x004fe20003f0d000 */
[----:B------:R-:W-:-:S13]  /*aea0*/  BRA `(.L_x_10076) ;  /* 0x0000000800a07947 */ /* 0x000fda0003800000 */
.L_x_10071:
        /* <DEDUP_REMOVED lines=11> */
.L_x_10085:
[----:B------:R-:W2:Y:S02]  /*af60*/  LDG.E.128 R4, desc[UR36][R2.64] ;  /* 0x0000002402047981 */ /* 0x000ea4000c1e1d00 */
[----:B--2---:R-:W-:-:S06]  /*af70*/  DSETP.NEU.AND P0, PT, R6, RZ, PT ;  /* 0x000000ff0600722a */ /* 0x004fcc0003f0d000 */
[----:B------:R-:W-:Y:S01]  /*af80*/  DSETP.NEU.OR P0, PT, R4, RZ, P0 ;  /* 0x000000ff0400722a */ /* 0x000fe2000070d400 */
[----:B------:R-:W-:-:S13]  /*af90*/  BRA `(.L_x_10076) ;  /* 0x0000000800647947 */ /* 0x000fda0003800000 */
.L_x_10084:
        /* <DEDUP_REMOVED lines=27> */
.L_x_10087:
        /* <DEDUP_REMOVED lines=14> */
.L_x_10086:
[----:B------:R-:W2:Y:S02]  /*b230*/  LDG.E.U16 R0, desc[UR36][R2.64] ;  /* 0x0000002402007981 */ /* 0x000ea4000c1e1500 */
[----:B--2---:R-:W-:-:S05]  /*b240*/  IMAD.U32 R0, R0, 0x10000, RZ ;  /* 0x0001000000007824 */ /* 0x004fca00078e00ff */
[----:B------:R-:W-:Y:S01]  /*b250*/  FSETP.NEU.FTZ.AND P0, PT, R0, RZ, PT ;  /* 0x000000ff0000720b */ /* 0x000fe20003f1d000 */
[----:B------:R-:W-:-:S12]  /*b260*/  BRA `(.L_x_10076) ;  /* 0x0000000400b07947 */ /* 0x000fd80003800000 */
.L_x_10083:
        /* <DEDUP_REMOVED lines=11> */
.L_x_10090:
        /* <DEDUP_REMOVED lines=21> */
.L_x_10094:
[----:B------:R-:W-:Y:S05]  /*b470*/  BSYNC B1 ;  /* 0x0000000000017941 */ /* 0x000fea0003800000 */
.L_x_10093:
[----:B------:R-:W-:Y:S01]  /*b480*/  LEA R3, R0, 0x3b800000, 0x17 ;  /* 0x3b80000000037811 */ /* 0x000fe200078eb8ff */
[----:B------:R-:W-:-:S05]  /*b490*/  IMAD.SHL.U32 R0, R2, 0x100000, RZ ;  /* 0x0010000002007824 */ /* 0x000fca00078e00ff */
[----:B------:R-:W-:-:S07]  /*b4a0*/  LOP3.LUT R0, R3, R0, R4, 0xfe, !PT ;  /* 0x0000000003007212 */ /* 0x000fce00078efe04 */
.L_x_10092:
[----:B------:R-:W-:Y:S05]  /*b4b0*/  BSYNC B0 ;  /* 0x0000000000007941 */ /* 0x000fea0003800000 */
.L_x_10091:
[----:B------:R-:W-:Y:S01]  /*b4c0*/  FSETP.NEU.FTZ.AND P0, PT, R0, RZ, PT ;  /* 0x000000ff0000720b */ /* 0x000fe20003f1d000 */
[----:B------:R-:W-:-:S12]  /*b4d0*/  BRA `(.L_x_10076) ;  /* 0x0000000400147947 */ /* 0x000fd80003800000 */
.L_x_10089:
        /* <DEDUP_REMOVED lines=21> */
.L_x_10098:
[----:B------:R-:W-:Y:S05]  /*b630*/  BSYNC B1 ;  /* 0x0000000000017941 */ /* 0x000fea0003800000 */
.L_x_10097:
[----:B------:R-:W-:Y:S01]  /*b640*/  LEA R3, R0, 0x37800000, 0x17 ;  /* 0x3780000000037811 */ /* 0x000fe200078eb8ff */
[----:B------:R-:W-:-:S05]  /*b650*/  IMAD.SHL.U32 R0, R2, 0x200000, RZ ;  /* 0x0020000002007824 */ /* 0x000fca00078e00ff */
[----:B------:R-:W-:-:S07]  /*b660*/  LOP3.LUT R0, R3, R0, R4, 0xfe, !PT ;  /* 0x0000000003007212 */ /* 0x000fce00078efe04 */
.L_x_10096:
[----:B------:R-:W-:Y:S05]  /*b670*/  BSYNC B0 ;  /* 0x0000000000007941 */ /* 0x000fea0003800000 */
.L_x_10095:
[----:B------:R-:W-:Y:S01]  /*b680*/  FSETP.NEU.FTZ.AND P0, PT, R0, RZ, PT ;  /* 0x000000ff0000720b */ /* 0x000fe20003f1d000 */
[----:B------:R-:W-:-:S12]  /*b690*/  BRA `(.L_x_10076) ;  /* 0x0000000000a47947 */ /* 0x000fd80003800000 */
.L_x_10088:
        /* <DEDUP_REMOVED lines=14> */
.L_x_10102:
[----:B------:R-:W-:Y:S05]  /*b780*/  BSYNC B0 ;  /* 0x0000000000007941 */ /* 0x000fea0003800000 */
.L_x_10101:
[----:B------:R-:W-:Y:S01]  /*b790*/  FSETP.NEU.FTZ.AND P0, PT, R0, RZ, PT ;  /* 0x000000ff0000720b */ /* 0x000fe20003f1d000 */
[----:B------:R-:W-:-:S12]  /*b7a0*/  BRA `(.L_x_10076) ;  /* 0x0000000000607947 */ /* 0x000fd80003800000 */
.L_x_10075:
        /* <DEDUP_REMOVED lines=16> */
.L_x_10103:
[----:B------:R-:W-:Y:S01]  /*b8b0*/  PLOP3.LUT P0, PT, PT, PT, PT, 0x8, 0x0 ;  /* 0x000000000000781c */ /* 0x000fe20003f0e170 */
[----:B------:R-:W-:-:S12]  /*b8c0*/  BRA `(.L_x_10076) ;  /* 0x0000000000187947 */ /* 0x000fd80003800000 */
.L_x_10100:
[----:B------:R-:W2:Y:S02]  /*b8d0*/  LDG.E.64 R2, desc[UR36][R2.64] ;  /* 0x0000002402027981 */ /* 0x000ea4000c1e1b00 */
[----:B--2---:R-:W-:-:S04]  /*b8e0*/  ISETP.NE.U32.AND P0, PT, R2, RZ, PT ;  /* 0x000000ff0200720c */ /* 0x004fc80003f05070 */
[----:B------:R-:W-:Y:S01]  /*b8f0*/  ISETP.NE.AND.EX P0, PT, R3, RZ, PT, P0 ;  /* 0x000000ff0300720c */ /* 0x000fe20003f05300 */
[----:B------:R-:W-:-:S12]  /*b900*/  BRA `(.L_x_10076) ;  /* 0x0000000000087947 */ /* 0x000fd80003800000 */
.L_x_10099:
[----:B------:R-:W2:Y:S02]  /*b910*/  LDG.E R2, desc[UR36][R2.64] ;  /* 0x0000002402027981 */ /* 0x000ea4000c1e1900 */
[----:B--2---:R-:W-:-:S13]  /*b920*/  ISETP.NE.AND P0, PT, R2, RZ, PT ;  /* 0x000000ff0200720c */ /* 0x004fda0003f05270 */
.L_x_10076:
        /* <DEDUP_REMOVED lines=20> */
.L_x_10107:
[----:B------:R-:W0:Y:S02]  /*ba70*/  F2I.S64.TRUNC R2, R2 ;  /* 0x0000000200027311 */ /* 0x000e24000020d900 */
[----:B0-----:R-:W-:-:S05]  /*ba80*/  IMAD.MOV.U32 R5, RZ, RZ, R2 ;  /* 0x000000ffff057224 */ /* 0x001fca00078e0002 */
[----:B------:R4:W-:Y:S01]  /*ba90*/  STG.E.U8 desc[UR36][R16.64], R5 ;  /* 0x0000000510007986 */ /* 0x0009e2000c101124 */
[----:B------:R-:W-:Y:S05]  /*baa0*/  BRA `(.L_x_10109) ;  /* 0x0000000c00407947 */ /* 0x000fea0003800000 */
.L_x_10106:
        /* <DEDUP_REMOVED lines=9> */
.L_x_10111:
[----:B------:R-:W0:Y:S02]  /*bb40*/  F2I.FTZ.TRUNC.NTZ R3, R2 ;  /* 0x0000000200037305 */ /* 0x000e24000021f100 */
[----:B0-----:R2:W-:Y:S01]  /*bb50*/  STG.E desc[UR36][R16.64], R3 ;  /* 0x0000000310007986 */ /* 0x0015e2000c101924 */
[----:B------:R-:W-:Y:S05]  /*bb60*/  BRA `(.L_x_10109) ;  /* 0x0000000c00107947 */ /* 0x000fea0003800000 */
.L_x_10110:
[----:B------:R-:W0:Y:S02]  /*bb70*/  F2I.FTZ.TRUNC.NTZ R3, R2 ;  /* 0x0000000200037305 */ /* 0x000e24000021f100 */
[----:B0-----:R0:W-:Y:S01]  /*bb80*/  STG.E.U16 desc[UR36][R16.64], R3 ;  /* 0x0000000310007986 */ /* 0x0011e2000c101524 */
[----:B------:R-:W-:Y:S05]  /*bb90*/  BRA `(.L_x_10109) ;  /* 0x0000000c00047947 */ /* 0x000fea0003800000 */
.L_x_10105:
        /* <DEDUP_REMOVED lines=8> */
.L_x_10113:
[----:B------:R-:W-:-:S05]  /*bc20*/  F2FP.F16.F32.PACK_AB R2, RZ, R2 ;  /* 0x00000002ff02723e */ /* 0x000fca00000000ff */
[----:B------:R0:W-:Y:S01]  /*bc30*/  STG.E.U16 desc[UR36][R16.64], R2 ;  /* 0x0000000210007986 */ /* 0x0001e2000c101524 */
[----:B------:R-:W-:Y:S05]  /*bc40*/  BRA `(.L_x_10109) ;  /* 0x0000000800d87947 */ /* 0x000fea0003800000 */
.L_x_10112:
        /* <DEDUP_REMOVED lines=9> */
.L_x_10115:
[----:B------:R-:W-:-:S04]  /*bce0*/  F2FP.F16.F32.PACK_AB R3, RZ, R2 ;  /* 0x00000002ff03723e */ /* 0x000fc800000000ff */
[----:B------:R-:W-:-:S05]  /*bcf0*/  PRMT R3, R3, 0x5410, RZ ;  /* 0x0000541003037816 */ /* 0x000fca00000000ff */
[----:B------:R0:W-:Y:S01]  /*bd00*/  STG.E desc[UR36][R16.64], R3 ;  /* 0x0000000310007986 */ /* 0x0001e2000c101924 */
[----:B------:R-:W-:Y:S05]  /*bd10*/  BRA `(.L_x_10109) ;  /* 0x0000000800a47947 */ /* 0x000fea0003800000 */
.L_x_10114:
[----:B------:R-:W-:-:S06]  /*bd20*/  FMUL.FTZ R2, R2, 1 ;  /* 0x3f80000002027820 */ /* 0x000fcc0000410000 */
[----:B------:R-:W0:Y:S02]  /*bd30*/  F2F.F64.F32 R2, R2 ;  /* 0x0000000200027310 */ /* 0x000e240000201800 */
[----:B0-----:R0:W-:Y:S01]  /*bd40*/  STG.E.64 desc[UR36][R16.64], R2 ;  /* 0x0000000210007986 */ /* 0x0011e2000c101b24 */
[----:B------:R-:W-:Y:S05]  /*bd50*/  BRA `(.L_x_10109) ;  /* 0x0000000800947947 */ /* 0x000fea0003800000 */
.L_x_10104:
        /* <DEDUP_REMOVED lines=12> */
.L_x_10118:
[----:B------:R-:W-:Y:S01]  /*be20*/  FMUL.FTZ R4, R2, 1 ;  /* 0x3f80000002047820 */ /* 0x000fe20000410000 */
[----:B------:R-:W-:-:S05]  /*be30*/  CS2R R6, SRZ ;  /* 0x0000000000067805 */ /* 0x000fca000001ff00 */
[----:B------:R-:W0:Y:S02]  /*be40*/  F2F.F64.F32 R4, R4 ;  /* 0x0000000400047310 */ /* 0x000e240000201800 */
[----:B0-----:R0:W-:Y:S01]  /*be50*/  STG.E.128 desc[UR36][R16.64], R4 ;  /* 0x0000000410007986 */ /* 0x0011e2000c101d24 */
[----:B------:R-:W-:Y:S05]  /*be60*/  BRA `(.L_x_10109) ;  /* 0x0000000800507947 */ /* 0x000fea0003800000 */
.L_x_10117:
        /* <DEDUP_REMOVED lines=20> */
.L_x_10122:
[----:B------:R-:W-:Y:S05]  /*bfb0*/  BSYNC B0 ;  /* 0x0000000000007941 */ /* 0x000fea0003800000 */
.L_x_10121:
[----:B------:R-:W-:-:S05]  /*bfc0*/  LOP3.LUT R5, R0, R5, RZ, 0xfc, !PT ;  /* 0x0000000500057212 */ /* 0x000fca00078efcff */
[----:B------:R0:W-:Y:S01]  /*bfd0*/  STG.E.U8 desc[UR36][R16.64], R5 ;  /* 0x0000000510007986 */ /* 0x0001e2000c101124 */
[----:B------:R-:W-:Y:S05]  /*bfe0*/  BRA `(.L_x_10109) ;  /* 0x0000000400f07947 */ /* 0x000fea0003800000 */
.L_x_10120:
        /* <DEDUP_REMOVED lines=12> */
.L_x_10124:
[----:B------:R-:W-:Y:S01]  /*c0b0*/  IMAD.MOV.U32 R0, RZ, RZ, 0x7f ;  /* 0x0000007fff007424 */ /* 0x000fe200078e00ff */
[----:B------:R-:W-:-:S04]  /*c0c0*/  ISETP.GT.U32.AND P0, PT, R4, 0x7f800000, PT ;  /* 0x7f8000000400780c */ /* 0x000fc80003f04070 */
[----:B------:R-:W-:-:S09]  /*c0d0*/  SEL R0, R0, 0x7c, P0 ;  /* 0x0000007c00007807 */ /* 0x000fd20000000000 */
.L_x_10125:
[----:B------:R-:W-:Y:S05]  /*c0e0*/  BSYNC B0 ;  /* 0x0000000000007941 */ /* 0x000fea0003800000 */
.L_x_10123:
[----:B------:R-:W-:-:S04]  /*c0f0*/  LOP3.LUT R2, R2, 0x80000000, RZ, 0xc0, !PT ;  /* 0x8000000002027812 */ /* 0x000fc800078ec0ff */
[----:B------:R-:W-:-:S04]  /*c100*/  SHF.R.U32.HI R3, RZ, 0x18, R2 ;  /* 0x00000018ff037819 */ /* 0x000fc80000011602 */
[----:B------:R-:W-:-:S05]  /*c110*/  LOP3.LUT R3, R0, R3, RZ, 0xfc, !PT ;  /* 0x0000000300037212 */ /* 0x000fca00078efcff */
[----:B------:R0:W-:Y:S01]  /*c120*/  STG.E.U8 desc[UR36][R16.64], R3 ;  /* 0x0000000310007986 */ /* 0x0001e2000c101124 */
[----:B------:R-:W-:Y:S05]  /*c130*/  BRA `(.L_x_10109) ;  /* 0x00000004009c7947 */ /* 0x000fea0003800000 */
.L_x_10119:
[----:B------:R-:W-:-:S05]  /*c140*/  F2FP.BF16.F32.PACK_AB R2, RZ, R2 ;  /* 0x00000002ff02723e */ /* 0x000fca00000010ff */
[----:B------:R0:W-:Y:S01]  /*c150*/  STG.E.U16 desc[UR36][R16.64], R2 ;  /* 0x0000000210007986 */ /* 0x0001e2000c101524 */
[----:B------:R-:W-:Y:S05]  /*c160*/  BRA `(.L_x_10109) ;  /* 0x0000000400907947 */ /* 0x000fea0003800000 */
.L_x_10116:
        /* <DEDUP_REMOVED lines=11> */
.L_x_10128:
        /* <DEDUP_REMOVED lines=16> */
.L_x_10131:
[----:B------:R-:W-:-:S04]  /*c320*/  LOP3.LUT R2, R2, 0x80000000, RZ, 0xc0, !PT ;  /* 0x8000000002027812 */ /* 0x000fc800078ec0ff */
[----:B------:R-:W-:-:S04]  /*c330*/  SHF.R.U32.HI R3, RZ, 0x18, R2 ;  /* 0x00000018ff037819 */ /* 0x000fc80000011602 */
[----:B------:R-:W-:-:S04]  /*c340*/  LOP3.LUT R0, R0, R3, RZ, 0xfc, !PT ;  /* 0x0000000300007212 */ /* 0x000fc800078efcff */
[----:B------:R-:W-:-:S07]  /*c350*/  PRMT R8, R0, 0x7610, R8 ;  /* 0x0000761000087816 */ /* 0x000fce0000000008 */
.L_x_10130:
[----:B------:R-:W-:Y:S05]  /*c360*/  BSYNC B0 ;  /* 0x0000000000007941 */ /* 0x000fea0003800000 */
.L_x_10129:
[----:B------:R0:W-:Y:S01]  /*c370*/  STG.E.U8 desc[UR36][R16.64], R8 ;  /* 0x0000000810007986 */ /* 0x0001e2000c101124 */
[----:B------:R-:W-:Y:S05]  /*c380*/  BRA `(.L_x_10109) ;  /* 0x0000000400087947 */ /* 0x000fea0003800000 */
.L_x_10127:
        /* <DEDUP_REMOVED lines=16> */
.L_x_10134:
[----:B------:R-:W-:-:S04]  /*c490*/  LOP3.LUT R2, R2, 0x80000000, RZ, 0xc0, !PT ;  /* 0x8000000002027812 */ /* 0x000fc800078ec0ff */
[----:B------:R-:W-:-:S04]  /*c4a0*/  SHF.R.U32.HI R3, RZ, 0x18, R2 ;  /* 0x00000018ff037819 */ /* 0x000fc80000011602 */
[----:B------:R-:W-:-:S04]  /*c4b0*/  LOP3.LUT R0, R0, R3, RZ, 0xfc, !PT ;  /* 0x0000000300007212 */ /* 0x000fc800078efcff */
[----:B------:R-:W-:-:S07]  /*c4c0*/  PRMT R8, R0, 0x7610, R8 ;  /* 0x0000761000087816 */ /* 0x000fce0000000008 */
.L_x_10133:
[----:B------:R-:W-:Y:S05]  /*c4d0*/  BSYNC B0 ;  /* 0x0000000000007941 */ /* 0x000fea0003800000 */
.L_x_10132:
[----:B------:R0:W-:Y:S01]  /*c4e0*/  STG.E.U8 desc[UR36][R16.64], R8 ;  /* 0x0000000810007986 */ /* 0x0001e2000c101124 */
[----:B------:R-:W-:Y:S05]  /*c4f0*/  BRA `(.L_x_10109) ;  /* 0x0000000000ac7947 */ /* 0x000fea0003800000 */
.L_x_10126:
        /* <DEDUP_REMOVED lines=21> */
.L_x_10108:
        /* <DEDUP_REMOVED lines=16> */
.L_x_10137:
[----:B------:R-:W-:Y:S05]  /*c750*/  BRA `(.L_x_10109) ;  /* 0x0000000000147947 */ /* 0x000fea0003800000 */
.L_x_10136:
[----:B------:R-:W0:Y:S02]  /*c760*/  F2I.U64.TRUNC R2, R2 ;  /* 0x0000000200027311 */ /* 0x000e24000020d800 */
[----:B0-----:R0:W-:Y:S01]  /*c770*/  STG.E.64 desc[UR36][R16.64], R2 ;  /* 0x0000000210007986 */ /* 0x0011e2000c101b24 */
[----:B------:R-:W-:Y:S05]  /*c780*/  BRA `(.L_x_10109) ;  /* 0x0000000000087947 */ /* 0x000fea0003800000 */
.L_x_10135:
[----:B------:R-:W0:Y:S02]  /*c790*/  F2I.FTZ.U32.TRUNC.NTZ R3, R2 ;  /* 0x0000000200037305 */ /* 0x000e24000021f000 */
[----:B0-----:R0:W-:Y:S02]  /*c7a0*/  STG.E desc[UR36][R16.64], R3 ;  /* 0x0000000310007986 */ /* 0x0011e4000c101924 */
.L_x_10109:
[----:B------:R-:W-:-:S07]  /*c7b0*/  VIADD R19, R19, 0x80 ;  /* 0x0000008013137836 */ /* 0x000fce0000000000 */
.L_x_10041:
[----:B------:R-:W-:Y:S05]  /*c7c0*/  BSYNC B7 ;  /* 0x0000000000077941 */ /* 0x000fea0003800000 */
.L_x_10040:
        /* <DEDUP_REMOVED lines=357> */
.L_x_10138:
        /* <DEDUP_REMOVED lines=22> */
.L_x_10143:
[----:B------:R-:W2:Y:S02]  /*df80*/  LDG.E.U8 R2, desc[UR36][R2.64] ;  /* 0x0000002402027981 */ /* 0x000ea4000c1e1100 */
[----:B--2---:R-:W-:Y:S01]  /*df90*/  I2FP.F32.U32 R19, R2 ;  /* 0x0000000200137245 */ /* 0x004fe20000201000 */
[----:B------:R-:W-:Y:S06]  /*dfa0*/  BRA `(.L_x_10145) ;  /* 0x0000000c002c7947 */ /* 0x000fec0003800000 */
.L_x_10142:
        /* <DEDUP_REMOVED lines=9> */
.L_x_10147:
[----:B------:R-:W2:Y:S02]  /*e040*/  LDG.E R2, desc[UR36][R2.64] ;  /* 0x0000002402027981 */ /* 0x000ea4000c1e1900 */
[----:B--2---:R-:W-:Y:S01]  /*e050*/  I2FP.F32.S32 R19, R2 ;  /* 0x0000000200137245 */ /* 0x004fe20000201400 */
[----:B------:R-:W-:Y:S06]  /*e060*/  BRA `(.L_x_10145) ;  /* 0x0000000800fc7947 */ /* 0x000fec0003800000 */
.L_x_10146:
[----:B------:R-:W2:Y:S02]  /*e070*/  LDG.E.U16 R2, desc[UR36][R2.64] ;  /* 0x0000002402027981 */ /* 0x000ea4000c1e1500 */
[----:B--2---:R2:W3:Y:S01]  /*e080*/  I2F.S16 R19, R2 ;  /* 0x0000000200137306 */ /* 0x0044e20000101400 */
[----:B------:R-:W-:Y:S05]  /*e090*/  BRA `(.L_x_10145) ;  /* 0x0000000800f07947 */ /* 0x000fea0003800000 */
.L_x_10141:
        /* <DEDUP_REMOVED lines=8> */
.L_x_10149:
[----:B------:R-:W2:Y:S02]  /*e120*/  LDG.E.U16 R2, desc[UR36][R2.64] ;  /* 0x0000002402027981 */ /* 0x000ea4000c1e1500 */
[----:B--2---:R-:W-:Y:S01]  /*e130*/  HADD2.F32 R19, -RZ, R2.H0_H0 ;  /* 0x20000002ff137230 */ /* 0x004fe20000004100 */
[----:B------:R-:W-:Y:S06]  /*e140*/  BRA `(.L_x_10145) ;  /* 0x0000000800c47947 */ /* 0x000fec0003800000 */
.L_x_10148:
        /* <DEDUP_REMOVED lines=8> */
.L_x_10151:
[----:B------:R-:W2:Y:S02]  /*e1d0*/  LDG.E.U16 R2, desc[UR36][R2.64] ;  /* 0x0000002402027981 */ /* 0x000ea4000c1e1500 */
[----:B--2---:R-:W-:Y:S01]  /*e1e0*/  HADD2.F32 R19, -RZ, R2.H0_H0 ;  /* 0x20000002ff137230 */ /* 0x004fe20000004100 */
[----:B------:R-:W-:Y:S06]  /*e1f0*/  BRA `(.L_x_10145) ;  /* 0x0000000800987947 */ /* 0x000fec0003800000 */
.L_x_10150:
[----:B------:R-:W2:Y:S01]  /*e200*/  LDG.E.64 R2, desc[UR36][R2.64] ;  /* 0x0000002402027981 */ /* 0x000ea2000c1e1b00 */
[----:B------:R-:W-:Y:S01]  /*e210*/  UMOV UR4, 0xf0000000 ;  /* 0xf000000000047882 */ /* 0x000fe20000000000 */
[----:B------:R-:W-:Y:S01]  /*e220*/  UMOV UR5, 0x380fffff ;  /* 0x380fffff00057882 */ /* 0x000fe20000000000 */
[----:B--2---:R-:W0:Y:S01]  /*e230*/  F2F.F32.F64 R19, R2 ;  /* 0x0000000200137310 */ /* 0x004e220000301000 */
[----:B------:R-:W-:-:S14]  /*e240*/  DSETP.GEU.AND P0, PT, |R2|, UR4, PT ;  /* 0x0000000402007e2a */ /* 0x000fdc000bf0e200 */
[----:B0-----:R-:W-:Y:S01]  /*e250*/  @!P0 FMUL R19, R19, 1.175494350822287508e-38 ;  /* 0x0080000013138820 */ /* 0x001fe20000400000 */
[----:B------:R-:W-:Y:S06]  /*e260*/  BRA `(.L_x_10145) ;  /* 0x00000008007c7947 */ /* 0x000fec0003800000 */
.L_x_10140:
        /* <DEDUP_REMOVED lines=12> */
.L_x_10154:
[----:B------:R-:W2:Y:S01]  /*e330*/  LDG.E.64 R2, desc[UR36][R2.64] ;  /* 0x0000002402027981 */ /* 0x000ea2000c1e1b00 */
[----:B------:R-:W-:Y:S01]  /*e340*/  UMOV UR4, 0xf0000000 ;  /* 0xf000000000047882 */ /* 0x000fe20000000000 */
[----:B------:R-:W-:Y:S01]  /*e350*/  UMOV UR5, 0x380fffff ;  /* 0x380fffff00057882 */ /* 0x000fe20000000000 */
[----:B--2---:R-:W0:Y:S01]  /*e360*/  F2F.F32.F64 R19, R2 ;  /* 0x0000000200137310 */ /* 0x004e220000301000 */
[----:B------:R-:W-:-:S14]  /*e370*/  DSETP.GEU.AND P0, PT, |R2|, UR4, PT ;  /* 0x0000000402007e2a */ /* 0x000fdc000bf0e200 */
[----:B0-----:R-:W-:Y:S01]  /*e380*/  @!P0 FMUL R19, R19, 1.175494350822287508e-38 ;  /* 0x0080000013138820 */ /* 0x001fe20000400000 */
[----:B------:R-:W-:Y:S06]  /*e390*/  BRA `(.L_x_10145) ;  /* 0x0000000800307947 */ /* 0x000fec0003800000 */
.L_x_10153:
        /* <DEDUP_REMOVED lines=26> */
.L_x_10156:
        /* <DEDUP_REMOVED lines=13> */
.L_x_10155:
[----:B------:R-:W2:Y:S02]  /*e610*/  LDG.E.U16 R2, desc[UR36][R2.64] ;  /* 0x0000002402027981 */ /* 0x000ea4000c1e1500 */
[----:B--2---:R-:W-:Y:S01]  /*e620*/  IMAD.U32 R19, R2, 0x10000, RZ ;  /* 0x0001000002137824 */ /* 0x004fe200078e00ff */
[----:B------:R-:W-:Y:S06]  /*e630*/  BRA `(.L_x_10145) ;  /* 0x0000000400887947 */ /* 0x000fec0003800000 */
.L_x_10152:
        /* <DEDUP_REMOVED lines=11> */
.L_x_10159:
        /* <DEDUP_REMOVED lines=20> */
.L_x_10161:
[----:B------:R-:W-:Y:S05]  /*e830*/  BSYNC B0 ;  /* 0x0000000000007941 */ /* 0x000fea0003800000 */
.L_x_10160:
[----:B------:R-:W-:Y:S01]  /*e840*/  IMAD.SHL.U32 R2, R2, 0x100000, RZ ;  /* 0x0010000002027824 */ /* 0x000fe200078e00ff */
[----:B------:R-:W-:-:S04]  /*e850*/  LEA R0, R0, 0x3b800000, 0x17 ;  /* 0x3b80000000007811 */ /* 0x000fc800078eb8ff */
[----:B------:R-:W-:Y:S01]  /*e860*/  LOP3.LUT R19, R0, R2, R19, 0xfe, !PT ;  /* 0x0000000200137212 */ /* 0x000fe200078efe13 */
[----:B------:R-:W-:Y:S06]  /*e870*/  BRA `(.L_x_10145) ;  /* 0x0000000000f87947 */ /* 0x000fec0003800000 */
.L_x_10158:
        /* <DEDUP_REMOVED lines=20> */
.L_x_10163:
[----:B------:R-:W-:Y:S05]  /*e9c0*/  BSYNC B0 ;  /* 0x0000000000007941 */ /* 0x000fea0003800000 */
.L_x_10162:
[----:B------:R-:W-:Y:S01]  /*e9d0*/  IMAD.SHL.U32 R2, R2, 0x200000, RZ ;  /* 0x0020000002027824 */ /* 0x000fe200078e00ff */
[----:B------:R-:W-:-:S04]  /*e9e0*/  LEA R0, R0, 0x37800000, 0x17 ;  /* 0x3780000000007811 */ /* 0x000fc800078eb8ff */
[----:B------:R-:W-:Y:S01]  /*e9f0*/  LOP3.LUT R19, R0, R2, R19, 0xfe, !PT ;  /* 0x0000000200137212 */ /* 0x000fe200078efe13 */
[----:B------:R-:W-:Y:S06]  /*ea00*/  BRA `(.L_x_10145) ;  /* 0x0000000000947947 */ /* 0x000fec0003800000 */
.L_x_10157:
        /* <DEDUP_REMOVED lines=14> */
.L_x_10144:
        /* <DEDUP_REMOVED lines=16> */
.L_x_10166:
[----:B------:R-:W-:Y:S01]  /*ebf0*/  IMAD.MOV.U32 R19, RZ, RZ, RZ ;  /* 0x000000ffff137224 */ /* 0x000fe200078e00ff */
[----:B------:R-:W-:Y:S06]  /*ec00*/  BRA `(.L_x_10145) ;  /* 0x0000000000147947 */ /* 0x000fec0003800000 */
.L_x_10165:
[----:B------:R-:W2:Y:S02]  /*ec10*/  LDG.E.64 R2, desc[UR36][R2.64] ;  /* 0x0000002402027981 */ /* 0x000ea4000c1e1b00 */
[----:B--2---:R0:W1:Y:S01]  /*ec20*/  I2F.U64 R19, R2 ;  /* 0x0000000200137312 */ /* 0x0040620000301000 */
[----:B------:R-:W-:Y:S05]  /*ec30*/  BRA `(.L_x_10145) ;  /* 0x0000000000087947 */ /* 0x000fea0003800000 */
.L_x_10164:
[----:B------:R-:W2:Y:S02]  /*ec40*/  LDG.E R2, desc[UR36][R2.64] ;  /* 0x0000002402027981 */ /* 0x000ea4000c1e1900 */
[----:B--2---:R-:W-:-:S07]  /*ec50*/  I2FP.F32.U32 R19, R2 ;  /* 0x0000000200137245 */ /* 0x004fce0000201000 */
.L_x_10145:
[----:B------:R-:W-:Y:S05]  /*ec60*/  BSYNC B6 ;  /* 0x0000000000067941 */ /* 0x000fea0003800000 */
.L_x_10139:
[----:B------:R-:W3:Y:S01]  /*ec70*/  LDC.U8 R4, c[0x0][0x4a2] ;  /* 0x00012880ff047b82 */ /* 0x000ee20000000000 */
[----:B------:R-:W-:Y:S02]  /*ec80*/  ULDC.64 UR4, c[0x0][0x488] ;  /* 0x0001220000047ab9 */ /* 0x000fe40000000a00 */
[----:B012-4-:R-:W-:-:S05]  /*ec90*/  IADD3 R2, P0, R18, UR4, RZ ;  /* 0x0000000412027c10 */ /* 0x017fca000ff1e0ff */
[----:B------:R-:W-:Y:S01]  /*eca0*/  IMAD.X R3, RZ, RZ, UR5, P0 ;  /* 0x00000005ff037e24 */ /* 0x000fe200080e06ff */
[----:B---3--:R-:W-:-:S04]  /*ecb0*/  PRMT R0, R4, 0x9910, RZ ;  /* 0x0000991004007816 */ /* 0x008fc800000000ff */
        /* <DEDUP_REMOVED lines=13> */
.L_x_10170:
[----:B------:R-:W2:Y:S02]  /*ed90*/  LDG.E.U8 R2, desc[UR36][R2.64] ;  /* 0x0000002402027981 */ /* 0x000ea4000c1e1100 */
[----:B--2---:R-:W-:Y:S01]  /*eda0*/  ISETP.NE.AND P0, PT, R2, RZ, PT ;  /* 0x000000ff0200720c */ /* 0x004fe20003f05270 */
[----:B------:R-:W-:-:S12]  /*edb0*/  BRA `(.L_x_10172) ;  /* 0x0000000c00747947 */ /* 0x000fd80003800000 */
.L_x_10169:
        /* <DEDUP_REMOVED lines=10> */
.L_x_10174:
[----:B------:R-:W2:Y:S02]  /*ee60*/  LDG.E R2, desc[UR36][R2.64] ;  /* 0x0000002402027981 */ /* 0x000ea4000c1e1900 */
[----:B--2---:R-:W-:Y:S01]  /*ee70*/  ISETP.NE.AND P0, PT, R2, RZ, PT ;  /* 0x000000ff0200720c */ /* 0x004fe20003f05270 */
[----:B------:R-:W-:-:S12]  /*ee80*/  BRA `(.L_x_10172) ;  /* 0x0000000c00407947 */ /* 0x000fd80003800000 */
.L_x_10173:
[----:B------:R-:W2:Y:S02]  /*ee90*/  LDG.E.U16 R2, desc[UR36][R2.64] ;  /* 0x0000002402027981 */ /* 0x000ea4000c1e1500 */
[----:B--2---:R-:W-:Y:S01]  /*eea0*/  ISETP.NE.AND P0, PT, R2, RZ, PT ;  /* 0x000000ff0200720c */ /* 0x004fe20003f05270 */
[----:B------:R-:W-:-:S12]  /*eeb0*/  BRA `(.L_x_10172) ;  /* 0x0000000c00347947 */ /* 0x000fd80003800000 */
.L_x_10168:
        /* <DEDUP_REMOVED lines=9> */
.L_x_10176:
[----:B------:R-:W2:Y:S02]  /*ef50*/  LDG.E.U16 R0, desc[UR36][R2.64] ;  /* 0x0000002402007981 */ /* 0x000ea4000c1e1500 */
[----:B--2---:R-:W-:-:S05]  /*ef60*/  HADD2.F32 R0, -RZ, R0.H0_H0 ;  /* 0x20000000ff007230 */ /* 0x004fca0000004100 */
[----:B------:R-:W-:Y:S01]  /*ef70*/  FSETP.NEU.FTZ.AND P0, PT, R0, RZ, PT ;  /* 0x000000ff0000720b */ /* 0x000fe20003f1d000 */
[----:B------:R-:W-:-:S12]  /*ef80*/  BRA `(.L_x_10172) ;  /* 0x0000000c00007947 */ /* 0x000fd80003800000 */
.L_x_10175:
        /* <DEDUP_REMOVED lines=11> */
.L_x_10178:
        /* <DEDUP_REMOVED lines=10> */
.L_x_10177:
[----:B------:R-:W2:Y:S02]  /*f0e0*/  LDG.E.64 R2, desc[UR36][R2.64] ;  /* 0x0000002402027981 */ /* 0x000ea4000c1e1b00 */
[----:B--2---:R-:W-:Y:S01]  /*f0f0*/  DSETP.NEU.AND P0, PT, R2, RZ, PT ;  /* 0x000000ff0200722a */ /* 0x004fe20003f0d000 */
[----:B------:R-:W-:-:S13]  /*f100*/  BRA `(.L_x_10172) ;  /* 0x0000000800a07947 */ /* 0x000fda0003800000 */
.L_x_10167:
        /* <DEDUP_REMOVED lines=11> */
.L_x_10181:
[----:B------:R-:W2:Y:S02]  /*f1c0*/  LDG.E.128 R4, desc[UR36][R2.64] ;  /* 0x0000002402047981 */ /* 0x000ea4000c1e1d00 */
[----:B--2---:R-:W-:-:S06]  /*f1d0*/  DSETP.NEU.AND P0, PT, R6, RZ, PT ;  /* 0x000000ff0600722a */ /* 0x004fcc0003f0d000 */
[----:B------:R-:W-:Y:S01]  /*f1e0*/  DSETP.NEU.OR P0, PT, R4, RZ, P0 ;  /* 0x000000ff0400722a */ /* 0x000fe2000070d400 */
[----:B------:R-:W-:-:S13]  /*f1f0*/  BRA `(.L_x_10172) ;  /* 0x0000000800647947 */ /* 0x000fda0003800000 */
.L_x_10180:
        /* <DEDUP_REMOVED lines=27> */
.L_x_10183:
        /* <DEDUP_REMOVED lines=14> */
.L_x_10182:
[----:B------:R-:W2:Y:S02]  /*f490*/  LDG.E.U16 R0, desc[UR36][R2.64] ;  /* 0x0000002402007981 */ /* 0x000ea4000c1e1500 */
[----:B--2---:R-:W-:-:S05]  /*f4a0*/  IMAD.U32 R0, R0, 0x10000, RZ ;  /* 0x0001000000007824 */ /* 0x004fca00078e00ff */
[----:B------:R-:W-:Y:S01]  /*f4b0*/  FSETP.NEU.FTZ.AND P0, PT, R0, RZ, PT ;  /* 0x000000ff0000720b */ /* 0x000fe20003f1d000 */
[----:B------:R-:W-:-:S12]  /*f4c0*/  BRA `(.L_x_10172) ;  /* 0x0000000400b07947 */ /* 0x000fd80003800000 */
.L_x_10179:
        /* <DEDUP_REMOVED lines=11> */
.L_x_10186:
        /* <DEDUP_REMOVED lines=21> */
.L_x_10190:
[----:B------:R-:W-:Y:S05]  /*f6d0*/  BSYNC B1 ;  /* 0x0000000000017941 */ /* 0x000fea0003800000 */
.L_x_10189:
[----:B------:R-:W-:Y:S01]  /*f6e0*/  LEA R3, R0, 0x3b800000, 0x17 ;  /* 0x3b80000000037811 */ /* 0x000fe200078eb8ff */
[----:B------:R-:W-:-:S05]  /*f6f0*/  IMAD.SHL.U32 R0, R2, 0x100000, RZ ;  /* 0x0010000002007824 */ /* 0x000fca00078e00ff */
[----:B------:R-:W-:-:S07]  /*f700*/  LOP3.LUT R0, R3, R0, R4, 0xfe, !PT ;  /* 0x0000000003007212 */ /* 0x000fce00078efe04 */
.L_x_10188:
[----:B------:R-:W-:Y:S05]  /*f710*/  BSYNC B0 ;  /* 0x0000000000007941 */ /* 0x000fea0003800000 */
.L_x_10187:
[----:B------:R-:W-:Y:S01]  /*f720*/  FSETP.NEU.FTZ.AND P0, PT, R0, RZ, PT ;  /* 0x000000ff0000720b */ /* 0x000fe20003f1d000 */
[----:B------:R-:W-:-:S12]  /*f730*/  BRA `(.L_x_10172) ;  /* 0x0000000400147947 */ /* 0x000fd80003800000 */
.L_x_10185:
        /* <DEDUP_REMOVED lines=21> */
.L_x_10194:
[----:B------:R-:W-:Y:S05]  /*f890*/  BSYNC B1 ;  /* 0x0000000000017941 */ /* 0x000fea0003800000 */
.L_x_10193:
[----:B------:R-:W-:Y:S01]  /*f8a0*/  LEA R3, R0, 0x37800000, 0x17 ;  /* 0x3780000000037811 */ /* 0x000fe200078eb8ff */
[----:B------:R-:W-:-:S05]  /*f8b0*/  IMAD.SHL.U32 R0, R2, 0x200000, RZ ;  /* 0x0020000002007824 */ /* 0x000fca00078e00ff */
[----:B------:R-:W-:-:S07]  /*f8c0*/  LOP3.LUT R0, R3, R0, R4, 0xfe, !PT ;  /* 0x0000000003007212 */ /* 0x000fce00078efe04 */
.L_x_10192:
[----:B------:R-:W-:Y:S05]  /*f8d0*/  BSYNC B0 ;  /* 0x0000000000007941 */ /* 0x000fea0003800000 */
.L_x_10191:
[----:B------:R-:W-:Y:S01]  /*f8e0*/  FSETP.NEU.FTZ.AND P0, PT, R0, RZ, PT ;  /* 0x000000ff0000720b */ /* 0x000fe20003f1d000 */
[----:B------:R-:W-:-:S12]  /*f8f0*/  BRA `(.L_x_10172) ;  /* 0x0000000000a47947 */ /* 0x000fd80003800000 */
.L_x_10184:
        /* <DEDUP_REMOVED lines=14> */
.L_x_10198:
[----:B------:R-:W-:Y:S05]  /*f9e0*/  BSYNC B0 ;  /* 0x0000000000007941 */ /* 0x000fea0003800000 */
.L_x_10197:
[----:B------:R-:W-:Y:S01]  /*f9f0*/  FSETP.NEU.FTZ.AND P0, PT, R0, RZ, PT ;  /* 0x000000ff0000720b */ /* 0x000fe20003f1d000 */
[----:B------:R-:W-:-:S12]  /*fa00*/  BRA `(.L_x_10172) ;  /* 0x0000000000607947 */ /* 0x000fd80003800000 */
.L_x_10171:
        /* <DEDUP_REMOVED lines=16> */
.L_x_10199:
[----:B------:R-:W-:Y:S01]  /*fb10*/  PLOP3.LUT P0, PT, PT, PT, PT, 0x8, 0x0 ;  /* 0x000000000000781c */ /* 0x000fe20003f0e170 */
[----:B------:R-:W-:-:S12]  /*fb20*/  BRA `(.L_x_10172) ;  /* 0x0000000000187947 */ /* 0x000fd80003800000 */
.L_x_10196:
[----:B------:R-:W2:Y:S02]  /*fb30*/  LDG.E.64 R2, desc[UR36][R2.64] ;  /* 0x0000002402027981 */ /* 0x000ea4000c1e1b00 */
[----:B--2---:R-:W-:-:S04]  /*fb40*/  ISETP.NE.U32.AND P0, PT, R2, RZ, PT ;  /* 0x000000ff0200720c */ /* 0x004fc80003f05070 */
[----:B------:R-:W-:Y:S01]  /*fb50*/  ISETP.NE.AND.EX P0, PT, R3, RZ, PT, P0 ;  /* 0x000000ff0300720c */ /* 0x000fe20003f05300 */
[----:B------:R-:W-:-:S12]  /*fb60*/  BRA `(.L_x_10172) ;  /* 0x0000000000087947 */ /* 0x000fd80003800000 */
.L_x_10195:
[----:B------:R-:W2:Y:S02]  /*fb70*/  LDG.E R2, desc[UR36][R2.64] ;  /* 0x0000002402027981 */ /* 0x000ea4000c1e1900 */
[----:B--2---:R-:W-:-:S13]  /*fb80*/  ISETP.NE.AND P0, PT, R2, RZ, PT ;  /* 0x000000ff0200720c */ /* 0x004fda0003f05270 */
.L_x_10172:
        /* <DEDUP_REMOVED lines=20> */
.L_x_10203:
[----:B------:R-:W0:Y:S02]  /*fcd0*/  F2I.S64.TRUNC R2, R2 ;  /* 0x0000000200027311 */ /* 0x000e24000020d900 */
[----:B0-----:R-:W-:-:S05]  /*fce0*/  IMAD.MOV.U32 R5, RZ, RZ, R2 ;  /* 0x000000ffff057224 */ /* 0x001fca00078e0002 */
[----:B------:R-:W-:Y:S01]  /*fcf0*/  STG.E.U8 desc[UR36][R16.64], R5 ;  /* 0x0000000510007986 */ /* 0x000fe2000c101124 */
[----:B------:R-:W-:Y:S05]  /*fd00*/  EXIT ;  /* 0x000000000000794d */ /* 0x000fea0003800000 */
.L_x_10202:
        /* <DEDUP_REMOVED lines=9> */
.L_x_10206:
[----:B------:R-:W0:Y:S02]  /*fda0*/  F2I.FTZ.TRUNC.NTZ R3, R2 ;  /* 0x0000000200037305 */ /* 0x000e24000021f100 */
[----:B0-----:R-:W-:Y:S01]  /*fdb0*/  STG.E desc[UR36][R16.64], R3 ;  /* 0x0000000310007986 */ /* 0x001fe2000c101924 */
[----:B------:R-:W-:Y:S05]  /*fdc0*/  EXIT ;  /* 0x000000000000794d */ /* 0x000fea0003800000 */
.L_x_10205:
[----:B------:R-:W0:Y:S02]  /*fdd0*/  F2I.FTZ.TRUNC.NTZ R3, R2 ;  /* 0x0000000200037305 */ /* 0x000e24000021f100 */
[----:B0-----:R-:W-:Y:S01]  /*fde0*/  STG.E.U16 desc[UR36][R16.64], R3 ;  /* 0x0000000310007986 */ /* 0x001fe2000c101524 */
[----:B------:R-:W-:Y:S05]  /*fdf0*/  EXIT ;  /* 0x000000000000794d */ /* 0x000fea0003800000 */
.L_x_10201:
        /* <DEDUP_REMOVED lines=8> */
.L_x_10208:
[----:B------:R-:W-:-:S05]  /*fe80*/  F2FP.F16.F32.PACK_AB R2, RZ, R2 ;  /* 0x00000002ff02723e */ /* 0x000fca00000000ff */
[----:B------:R-:W-:Y:S01]  /*fe90*/  STG.E.U16 desc[UR36][R16.64], R2 ;  /* 0x0000000210007986 */ /* 0x000fe2000c101524 */
[----:B------:R-:W-:Y:S05]  /*fea0*/  EXIT ;  /* 0x000000000000794d */ /* 0x000fea0003800000 */
.L_x_10207:
        /* <DEDUP_REMOVED lines=9> */
.L_x_10210:
[----:B------:R-:W-:-:S04]  /*ff40*/  F2FP.F16.F32.PACK_AB R3, RZ, R2 ;  /* 0x00000002ff03723e */ /* 0x000fc800000000ff */
[----:B------:R-:W-:-:S05]  /*ff50*/  PRMT R3, R3, 0x5410, RZ ;  /* 0x0000541003037816 */ /* 0x000fca00000000ff */
[----:B------:R-:W-:Y:S01]  /*ff60*/  STG.E desc[UR36][R16.64], R3 ;  /* 0x0000000310007986 */ /* 0x000fe2000c101924 */
[----:B------:R-:W-:Y:S05]  /*ff70*/  EXIT ;  /* 0x000000000000794d */ /* 0x000fea0003800000 */
.L_x_10209:
[----:B------:R-:W-:-:S06]  /*ff80*/  FMUL.FTZ R2, R2, 1 ;  /* 0x3f80000002027820 */ /* 0x000fcc0000410000 */
[----:B------:R-:W0:Y:S02]  /*ff90*/  F2F.F64.F32 R2, R2 ;  /* 0x0000000200027310 */ /* 0x000e240000201800 */
[----:B0-----:R-:W-:Y:S01]  /*ffa0*/  STG.E.64 desc[UR36][R16.64], R2 ;  /* 0x0000000210007986 */ /* 0x001fe2000c101b24 */
[----:B------:R-:W-:Y:S05]  /*ffb0*/  EXIT ;  /* 0x000000000000794d */ /* 0x000fea0003800000 */
.L_x_10200:
        /* <DEDUP_REMOVED lines=12> */
.L_x_10213:
[----:B------:R-:W-:Y:S01]  /*10080*/  FMUL.FTZ R4, R2, 1 ;  /* 0x3f80000002047820 */ /* 0x000fe20000410000 */
[----:B------:R-:W-:-:S05]  /*10090*/  CS2R R6, SRZ ;  /* 0x0000000000067805 */ /* 0x000fca000001ff00 */
[----:B------:R-:W0:Y:S02]  /*100a0*/  F2F.F64.F32 R4, R4 ;  /* 0x0000000400047310 */ /* 0x000e240000201800 */
[----:B0-----:R-:W-:Y:S01]  /*100b0*/  STG.E.128 desc[UR36][R16.64], R4 ;  /* 0x0000000410007986 */ /* 0x001fe2000c101d24 */
[----:B------:R-:W-:Y:S05]  /*100c0*/  EXIT ;  /* 0x000000000000794d */ /* 0x000fea0003800000 */
.L_x_10212:
        /* <DEDUP_REMOVED lines=20> */
.L_x_10217:
[----:B------:R-:W-:Y:S05]  /*10210*/  BSYNC B0 ;  /* 0x0000000000007941 */ /* 0x000fea0003800000 */
.L_x_10216:
[----:B------:R-:W-:-:S05]  /*10220*/  LOP3.LUT R5, R0, R5, RZ, 0xfc, !PT ;  /* 0x0000000500057212 */ /* 0x000fca00078efcff */
[----:B------:R-:W-:Y:S01]  /*10230*/  STG.E.U8 desc[UR36][R16.64], R5 ;  /* 0x0000000510007986 */ /* 0x000fe2000c101124 */
[----:B------:R-:W-:Y:S05]  /*10240*/  EXIT ;  /* 0x000000000000794d */ /* 0x000fea0003800000 */
.L_x_10215:
        /* <DEDUP_REMOVED lines=12> */
.L_x_10219:
[----:B------:R-:W-:Y:S01]  /*10310*/  IMAD.MOV.U32 R0, RZ, RZ, 0x7f ;  /* 0x0000007fff007424 */ /* 0x000fe200078e00ff */
[----:B------:R-:W-:-:S04]  /*10320*/  ISETP.GT.U32.AND P0, PT, R4, 0x7f800000, PT ;  /* 0x7f8000000400780c */ /* 0x000fc80003f04070 */
[----:B------:R-:W-:-:S09]  /*10330*/  SEL R0, R0, 0x7c, P0 ;  /* 0x0000007c00007807 */ /* 0x000fd20000000000 */
.L_x_10220:
[----:B------:R-:W-:Y:S05]  /*10340*/  BSYNC B0 ;  /* 0x0000000000007941 */ /* 0x000fea0003800000 */
.L_x_10218:
[----:B------:R-:W-:-:S04]  /*10350*/  LOP3.LUT R2, R2, 0x80000000, RZ, 0xc0, !PT ;  /* 0x8000000002027812 */ /* 0x000fc800078ec0ff */
[----:B------:R-:W-:-:S04]  /*10360*/  SHF.R.U32.HI R3, RZ, 0x18, R2 ;  /* 0x00000018ff037819 */ /* 0x000fc80000011602 */
[----:B------:R-:W-:-:S05]  /*10370*/  LOP3.LUT R3, R0, R3, RZ, 0xfc, !PT ;  /* 0x0000000300037212 */ /* 0x000fca00078efcff */
[----:B------:R-:W-:Y:S01]  /*10380*/  STG.E.U8 desc[UR36][R16.64], R3 ;  /* 0x0000000310007986 */ /* 0x000fe2000c101124 */
[----:B------:R-:W-:Y:S05]  /*10390*/  EXIT ;  /* 0x000000000000794d */ /* 0x000fea0003800000 */
.L_x_10214:
[----:B------:R-:W-:-:S05]  /*103a0*/  F2FP.BF16.F32.PACK_AB R2, RZ, R2 ;  /* 0x00000002ff02723e */ /* 0x000fca00000010ff */
[----:B------:R-:W-:Y:S01]  /*103b0*/  STG.E.U16 desc[UR36][R16.64], R2 ;  /* 0x0000000210007986 */ /* 0x000fe2000c101524 */
[----:B------:R-:W-:Y:S05]  /*103c0*/  EXIT ;  /* 0x000000000000794d */ /* 0x000fea0003800000 */
.L_x_10211:
        /* <DEDUP_REMOVED lines=11> */
.L_x_10223:
        /* <DEDUP_REMOVED lines=16> */
.L_x_10226:
[----:B------:R-:W-:-:S04]  /*10580*/  LOP3.LUT R2, R2, 0x80000000, RZ, 0xc0, !PT ;  /* 0x8000000002027812 */ /* 0x000fc800078ec0ff */
[----:B------:R-:W-:-:S04]  /*10590*/  SHF.R.U32.HI R3, RZ, 0x18, R2 ;  /* 0x00000018ff037819 */ /* 0x000fc80000011602 */
[----:B------:R-:W-:-:S04]  /*105a0*/  LOP3.LUT R0, R0, R3, RZ, 0xfc, !PT ;  /* 0x0000000300007212 */ /* 0x000fc800078efcff */
[----:B------:R-:W-:-:S07]  /*105b0*/  PRMT R8, R0, 0x7610, R8 ;  /* 0x0000761000087816 */ /* 0x000fce0000000008 */
.L_x_10225:
[----:B------:R-:W-:Y:S05]  /*105c0*/  BSYNC B0 ;  /* 0x0000000000007941 */ /* 0x000fea0003800000 */
.L_x_10224:
[----:B------:R-:W-:Y:S01]  /*105d0*/  STG.E.U8 desc[UR36][R16.64], R8 ;  /* 0x0000000810007986 */ /* 0x000fe2000c101124 */
[----:B------:R-:W-:Y:S05]  /*105e0*/  EXIT ;  /* 0x000000000000794d */ /* 0x000fea0003800000 */
.L_x_10222:
        /* <DEDUP_REMOVED lines=16> */
.L_x_10229:
[----:B------:R-:W-:-:S04]  /*106f0*/  LOP3.LUT R2, R2, 0x80000000, RZ, 0xc0, !PT ;  /* 0x8000000002027812 */ /* 0x000fc800078ec0ff */
[----:B------:R-:W-:-:S04]  /*10700*/  SHF.R.U32.HI R3, RZ, 0x18, R2 ;  /* 0x00000018ff037819 */ /* 0x000fc80000011602 */
[----:B------:R-:W-:-:S04]  /*10710*/  LOP3.LUT R0, R0, R3, RZ, 0xfc, !PT ;  /* 0x0000000300007212 */ /* 0x000fc800078efcff */
[----:B------:R-:W-:-:S07]  /*10720*/  PRMT R8, R0, 0x7610, R8 ;  /* 0x0000761000087816 */ /* 0x000fce0000000008 */
.L_x_10228:
[----:B------:R-:W-:Y:S05]  /*10730*/  BSYNC B0 ;  /* 0x0000000000007941 */ /* 0x000fea0003800000 */
.L_x_10227:
[----:B------:R-:W-:Y:S01]  /*10740*/  STG.E.U8 desc[UR36][R16.64], R8 ;  /* 0x0000000810007986 */ /* 0x000fe2000c101124 */
[----:B------:R-:W-:Y:S05]  /*10750*/  EXIT ;  /* 0x000000000000794d */ /* 0x000fea0003800000 */
.L_x_10221:
        /* <DEDUP_REMOVED lines=21> */
.L_x_10204:
        /* <DEDUP_REMOVED lines=16> */
.L_x_10232:
[----:B------:R-:W-:Y:S05]  /*109b0*/  EXIT ;  /* 0x000000000000794d */ /* 0x000fea0003800000 */
.L_x_10231:
[----:B------:R-:W0:Y:S02]  /*109c0*/  F2I.U64.TRUNC R2, R2 ;  /* 0x0000000200027311 */ /* 0x000e24000020d800 */
[----:B0-----:R-:W-:Y:S01]  /*109d0*/  STG.E.64 desc[UR36][R16.64], R2 ;  /* 0x0000000210007986 */ /* 0x001fe2000c101b24 */
[----:B------:R-:W-:Y:S05]  /*109e0*/  EXIT ;  /* 0x000000000000794d */ /* 0x000fea0003800000 */
.L_x_10230:
[----:B------:R-:W0:Y:S02]  /*109f0*/  F2I.FTZ.U32.TRUNC.NTZ R3, R2 ;  /* 0x0000000200037305 */ /* 0x000e24000021f000 */
[----:B0-----:R-:W-:Y:S01]  /*10a00*/  STG.E desc[UR36][R16.64], R3 ;  /* 0x0000000310007986 */ /* 0x001fe2000c101924 */
[----:B------:R-:W-:Y:S05]  /*10a10*/  EXIT ;  /* 0x000000000000794d */ /* 0x000fea0003800000 */
.L_x_10233:
        /* <DEDUP_REMOVED lines=14> */
.L_x_11806:


//--------------------- .text._ZN2at6native27unrolled_elementwise_kernelIZNS0_43_GLOBAL__N__7cc8d1ed_10_Dropout_cu_0e96ed3819masked_scale_kernelIbffEEvRNS_6TensorERKS4_S7_T1_EUlfbE_St5arrayIPcLm3EELi4E23TrivialOffsetCalculatorILi2EjESD_ILi1EjENS0_6memory12LoadWithCastILi2EEENSG_13StoreWithCastILi1EEEEEviT_T0_T2_T3_T4_T5_ --------------------------
	.section	.text._ZN2at6native27unrolled_elementwise_kernelIZNS0_43_GLOBAL__N__7cc8d1ed_10_Dropout_cu_0e96ed3819masked_scale_kernelIbffEEvRNS_6TensorERKS4_S7_T1_EUlfbE_St5arrayIPcLm3EELi4E23TrivialOffsetCalculatorILi2EjESD_ILi1EjENS0_6memory12LoadWithCastILi2EEENSG_13StoreWithCastILi1EEEEEviT_T0_T2_T3_T4_T5_,"ax",@progbits
	.align	128
        .global         _ZN2at6native27unrolled_elementwise_kernelIZNS0_43_GLOBAL__N__7cc8d1ed_10_Dropout_cu_0e96ed3819masked_scale_kernelIbffEEvRNS_6TensorERKS4_S7_T1_EUlfbE_St5arrayIPcLm3EELi4E23TrivialOffsetCalculatorILi2EjESD_ILi1EjENS0_6memory12LoadWithCastILi2EEENSG_13StoreWithCastILi1EEEEEviT_T0_T2_T3_T4_T5_
        .type           _ZN2at6native27unrolled_elementwise_kernelIZNS0_43_GLOBAL__N__7cc8d1ed_10_Dropout_cu_0e96ed3819masked_scale_kernelIbffEEvRNS_6TensorERKS4_S7_T1_EUlfbE_St5arrayIPcLm3EELi4E23TrivialOffsetCalculatorILi2EjESD_ILi1EjENS0_6memory12LoadWithCastILi2EEENSG_13StoreWithCastILi1EEEEEviT_T0_T2_T3_T4_T5_,@function
        .size           _ZN2at6native27unrolled_elementwise_kernelIZNS0_43_GLOBAL__N__7cc8d1ed_10_Dropout_cu_0e96ed3819masked_scale_kernelIbffEEvRNS_6TensorERKS4_S7_T1_EUlfbE_St5arrayIPcLm3EELi4E23TrivialOffsetCalculatorILi2EjESD_ILi1EjENS0_6memory12LoadWithCastILi2EEENSG_13StoreWithCastILi1EEEEEviT_T0_T2_T3_T4_T5_,(.L_x_11807 - _ZN2at6native27unrolled_elementwise_kernelIZNS0_43_GLOBAL__N__7cc8d1ed_10_Dropout_cu_0e96ed3819masked_scale_kernelIbffEEvRNS_6TensorERKS4_S7_T1_EUlfbE_St5arrayIPcLm3EELi4E23TrivialOffsetCalculatorILi2EjESD_ILi1EjENS0_6memory12LoadWithCastILi2EEENSG_13StoreWithCastILi1EEEEEviT_T0_T2_T3_T4_T5_)
        .other          _ZN2at6native27unrolled_elementwise_kernelIZNS0_43_GLOBAL__N__7cc8d1ed_10_Dropout_cu_0e96ed3819masked_scale_kernelIbffEEvRNS_6TensorERKS4_S7_T1_EUlfbE_St5arrayIPcLm3EELi4E23TrivialOffsetCalculatorILi2EjESD_ILi1EjENS0_6memory12LoadWithCastILi2EEENSG_13StoreWithCastILi1EEEEEviT_T0_T2_T3_T4_T5_,@"STO_CUDA_ENTRY STV_DEFAULT"
_ZN2at6native27unrolled_elementwise_kernelIZNS0_43_GLOBAL__N__7cc8d1ed_10_Dropout_cu_0e96ed3819masked_scale_kernelIbffEEvRNS_6TensorERKS4_S7_T1_EUlfbE_St5arrayIPcLm3EELi4E23TrivialOffsetCalculatorILi2EjESD_ILi1EjENS0_6memory12LoadWithCastILi2EEENSG_13StoreWithCastILi1EEEEEviT_T0_T2_T3_T4_T5_:
.text._ZN2at6native27unrolled_elementwise_kernelIZNS0_43_GLOBAL__N__7cc8d1ed_10_Dropout_cu_0e96ed3819masked_scale_kernelIbffEEvRNS_6TensorERKS4_S7_T1_EUlfbE_St5arrayIPcLm3EELi4E23TrivialOffsetCalculatorILi2EjESD_ILi1EjENS0_6memory12LoadWithCastILi2EEENSG_13StoreWithCastILi1EEEEEviT_T0_T2_T3_T4_T5_:
[----:B------:R-:W0:Y:S01]  /*0000*/  LDC R1, c[0x0][0x28] ;  /* 0x00000a00ff017b82 */ /* 0x000e220000000800 */
[----:B------:R-:W1:Y:S07]  /*0010*/  S2R R2, SR_CTAID.X ;  /* 0x0000000000027919 */ /* 0x000e6e0000002500 */
[----:B------:R-:W1:Y:S01]  /*0020*/  LDC R3, c[0x0][0x210] ;  /* 0x00008400ff037b82 */ /* 0x000e620000000800 */
[----:B------:R-:W-:Y:S01]  /*0030*/  ULDC.64 UR36, c[0x0][0x208] ;  /* 0x0000820000247ab9 */ /* 0x000fe20000000a00 */
[----:B------:R-:W-:Y:S01]  /*0040*/  BSSY B7, `(.L_x_10234) ;  /* 0x00001e3000077945 */ /* 0x000fe20003800000 */
[----:B------:R-:W2:Y:S01]  /*0050*/  S2R R17, SR_TID.X ;  /* 0x0000000000117919 */ /* 0x000ea20000002100 */
[----:B------:R-:W-:-:S02]  /*0060*/  PRMT R26, RZ, 0x5410, RZ ;  /* 0x00005410ff1a7816 */ /* 0x000fc400000000ff */
[----:B------:R-:W-:Y:S02]  /*0070*/  CS2R R18, SRZ ;  /* 0x0000000000127805 */ /* 0x000fe4000001ff00 */
        /* <DEDUP_REMOVED lines=26> */
.L_x_10240:
[----:B------:R-:W2:Y:S02]  /*0220*/  LDG.E.U8 R4, desc[UR36][R4.64] ;  /* 0x0000002404047981 */ /* 0x000ea4000c1e1100 */
[----:B--2---:R-:W-:Y:S01]  /*0230*/  I2FP.F32.U32 R19, R4 ;  /* 0x0000000400137245 */ /* 0x004fe20000201000 */
[----:B------:R-:W-:Y:S06]  /*0240*/  BRA `(.L_x_10242) ;  /* 0x0000000c002c7947 */ /* 0x000fec0003800000 */
.L_x_10239:
        /* <DEDUP_REMOVED lines=9> */
.L_x_10244:
[----:B------:R-:W2:Y:S02]  /*02e0*/  LDG.E R4, desc[UR36][R4.64] ;  /* 0x0000002404047981 */ /* 0x000ea4000c1e1900 */
[----:B--2---:R-:W-:Y:S01]  /*02f0*/  I2FP.F32.S32 R19, R4 ;  /* 0x0000000400137245 */ /* 0x004fe20000201400 */
[----:B------:R-:W-:Y:S06]  /*0300*/  BRA `(.L_x_10242) ;  /* 0x0000000800fc7947 */ /* 0x000fec0003800000 */
.L_x_10243:
[----:B------:R-:W2:Y:S02]  /*0310*/  LDG.E.U16 R4, desc[UR36][R4.64] ;  /* 0x0000002404047981 */ /* 0x000ea4000c1e1500 */
[----:B--2---:R2:W3:Y:S01]  /*0320*/  I2F.S16 R19, R4 ;  /* 0x0000000400137306 */ /* 0x0044e20000101400 */
[----:B------:R-:W-:Y:S05]  /*0330*/  BRA `(.L_x_10242) ;  /* 0x0000000800f07947 */ /* 0x000fea0003800000 */
.L_x_10238:
        /* <DEDUP_REMOVED lines=8> */
.L_x_10246:
[----:B------:R-:W2:Y:S02]  /*03c0*/  LDG.E.U16 R4, desc[UR36][R4.64] ;  /* 0x0000002404047981 */ /* 0x000ea4000c1e1500 */
[----:B--2---:R-:W-:Y:S01]  /*03d0*/  HADD2.F32 R19, -RZ, R4.H0_H0 ;  /* 0x20000004ff137230 */ /* 0x004fe20000004100 */
[----:B------:R-:W-:Y:S06]  /*03e0*/  BRA `(.L_x_10242) ;  /* 0x0000000800c47947 */ /* 0x000fec0003800000 */
.L_x_10245:
        /* <DEDUP_REMOVED lines=8> */
.L_x_10248:
[----:B------:R-:W2:Y:S02]  /*0470*/  LDG.E.U16 R4, desc[UR36][R4.64] ;  /* 0x0000002404047981 */ /* 0x000ea4000c1e1500 */
[----:B--2---:R-:W-:Y:S01]  /*0480*/  HADD2.F32 R19, -RZ, R4.H0_H0 ;  /* 0x20000004ff137230 */ /* 0x004fe20000004100 */
[----:B------:R-:W-:Y:S06]  /*0490*/  BRA `(.L_x_10242) ;  /* 0x0000000800987947 */ /* 0x000fec0003800000 */
.L_x_10247:
[----:B------:R-:W2:Y:S01]  /*04a0*/  LDG.E.64 R4, desc[UR36][R4.64] ;  /* 0x0000002404047981 */ /* 0x000ea2000c1e1b00 */
[----:B------:R-:W-:Y:S01]  /*04b0*/  UMOV UR4, 0xf0000000 ;  /* 0xf000000000047882 */ /* 0x000fe20000000000 */
[----:B------:R-:W-:Y:S01]  /*04c0*/  UMOV UR5, 0x380fffff ;  /* 0x380fffff00057882 */ /* 0x000fe20000000000 */
[----:B--2---:R-:W0:Y:S01]  /*04d0*/  F2F.F32.F64 R19, R4 ;  /* 0x0000000400137310 */ /* 0x004e220000301000 */
[----:B------:R-:W-:-:S14]  /*04e0*/  DSETP.GEU.AND P0, PT, |R4|, UR4, PT ;  /* 0x0000000404007e2a */ /* 0x000fdc000bf0e200 */
[----:B0-----:R-:W-:Y:S01]  /*04f0*/  @!P0 FMUL R19, R19, 1.175494350822287508e-38 ;  /* 0x0080000013138820 */ /* 0x001fe20000400000 */
[----:B------:R-:W-:Y:S06]  /*0500*/  BRA `(.L_x_10242) ;  /* 0x00000008007c7947 */ /* 0x000fec0003800000 */
.L_x_10237:
        /* <DEDUP_REMOVED lines=12> */
.L_x_10251:
[----:B------:R-:W2:Y:S01]  /*05d0*/  LDG.E.64 R4, desc[UR36][R4.64] ;  /* 0x0000002404047981 */ /* 0x000ea2000c1e1b00 */
[----:B------:R-:W-:Y:S01]  /*05e0*/  UMOV UR4, 0xf0000000 ;  /* 0xf000000000047882 */ /* 0x000fe20000000000 */
[----:B------:R-:W-:Y:S01]  /*05f0*/  UMOV UR5, 0x380fffff ;  /* 0x380fffff00057882 */ /* 0x000fe20000000000 */
[----:B--2---:R-:W0:Y:S01]  /*0600*/  F2F.F32.F64 R19, R4 ;  /* 0x0000000400137310 */ /* 0x004e220000301000 */
[----:B------:R-:W-:-:S14]  /*0610*/  DSETP.GEU.AND P0, PT, |R4|, UR4, PT ;  /* 0x0000000404007e2a */ /* 0x000fdc000bf0e200 */
[----:B0-----:R-:W-:Y:S01]  /*0620*/  @!P0 FMUL R19, R19, 1.175494350822287508e-38 ;  /* 0x0080000013138820 */ /* 0x001fe20000400000 */
[----:B------:R-:W-:Y:S06]  /*0630*/  BRA `(.L_x_10242) ;  /* 0x0000000800307947 */ /* 0x000fec0003800000 */
.L_x_10250:
        /* <DEDUP_REMOVED lines=26> */
.L_x_10253:
        /* <DEDUP_REMOVED lines=13> */
.L_x_10252:
[----:B------:R-:W2:Y:S02]  /*08b0*/  LDG.E.U16 R4, desc[UR36][R4.64] ;  /* 0x0000002404047981 */ /* 0x000ea4000c1e1500 */
[----:B--2---:R-:W-:Y:S01]  /*08c0*/  IMAD.U32 R19, R4, 0x10000, RZ ;  /* 0x0001000004137824 */ /* 0x004fe200078e00ff */
[----:B------:R-:W-:Y:S06]  /*08d0*/  BRA `(.L_x_10242) ;  /* 0x0000000400887947 */ /* 0x000fec0003800000 */
.L_x_10249:
        /* <DEDUP_REMOVED lines=11> */
.L_x_10256:
        /* <DEDUP_REMOVED lines=20> */
.L_x_10258:
[----:B------:R-:W-:Y:S05]  /*0ad0*/  BSYNC B0 ;  /* 0x0000000000007941 */ /* 0x000fea0003800000 */
.L_x_10257:
[----:B------:R-:W-:Y:S01]  /*0ae0*/  IMAD.SHL.U32 R3, R3, 0x100000, RZ ;  /* 0x0010000003037824 */ /* 0x000fe200078e00ff */
[----:B------:R-:W-:-:S04]  /*0af0*/  LEA R0, R0, 0x3b800000, 0x17 ;  /* 0x3b80000000007811 */ /* 0x000fc800078eb8ff */
[----:B------:R-:W-:Y:S01]  /*0b00*/  LOP3.LUT R19, R0, R3, R19, 0xfe, !PT ;  /* 0x0000000300137212 */ /* 0x000fe200078efe13 */
[----:B------:R-:W-:Y:S06]  /*0b10*/  BRA `(.L_x_10242) ;  /* 0x0000000000f87947 */ /* 0x000fec0003800000 */
.L_x_10255:
        /* <DEDUP_REMOVED lines=20> */
.L_x_10260:
[----:B------:R-:W-:Y:S05]  /*0c60*/  BSYNC B0 ;  /* 0x0000000000007941 */ /* 0x000fea0003800000 */
.L_x_10259:
[----:B------:R-:W-:Y:S01]  /*0c70*/  IMAD.SHL.U32 R3, R3, 0x200000, RZ ;  /* 0x0020000003037824 */ /* 0x000fe200078e00ff */
[----:B------:R-:W-:-:S04]  /*0c80*/  LEA R0, R0, 0x37800000, 0x17 ;  /* 0x3780000000007811 */ /* 0x000fc800078eb8ff */
[----:B------:R-:W-:Y:S01]  /*0c90*/  LOP3.LUT R19, R0, R3, R19, 0xfe, !PT ;  /* 0x0000000300137212 */ /* 0x000fe200078efe13 */
[----:B------:R-:W-:Y:S06]  /*0ca0*/  BRA `(.L_x_10242) ;  /* 0x0000000000947947 */ /* 0x000fec0003800000 */
.L_x_10254:
        /* <DEDUP_REMOVED lines=14> */
.L_x_10241:
        /* <DEDUP_REMOVED lines=16> */
.L_x_10263:
[----:B------:R-:W-:Y:S01]  /*0e90*/  IMAD.MOV.U32 R19, RZ, RZ, RZ ;  /* 0x000000ffff137224 */ /* 0x000fe200078e00ff */
[----:B------:R-:W-:Y:S06]  /*0ea0*/  BRA `(.L_x_10242) ;  /* 0x0000000000147947 */ /* 0x000fec0003800000 */
.L_x_10262:
[----:B------:R-:W2:Y:S02]  /*0eb0*/  LDG.E.64 R4, desc[UR36][R4.64] ;  /* 0x0000002404047981 */ /* 0x000ea4000c1e1b00 */
[----:B--2---:R0:W1:Y:S01]  /*0ec0*/  I2F.U64 R19, R4 ;  /* 0x0000000400137312 */ /* 0x0040620000301000 */
[----:B------:R-:W-:Y:S05]  /*0ed0*/  BRA `(.L_x_10242) ;  /* 0x0000000000087947 */ /* 0x000fea0003800000 */
.L_x_10261:
[----:B------:R-:W2:Y:S02]  /*0ee0*/  LDG.E R4, desc[UR36][R4.64] ;  /* 0x0000002404047981 */ /* 0x000ea4000c1e1900 */
[----:B--2---:R-:W-:-:S07]  /*0ef0*/  I2FP.F32.U32 R19, R4 ;  /* 0x0000000400137245 */ /* 0x004fce0000201000 */
.L_x_10242:
[----:B------:R-:W-:Y:S05]  /*0f00*/  BSYNC B6 ;  /* 0x0000000000067941 */ /* 0x000fea0003800000 */
.L_x_10236:
[----:B0-2-4-:R-:W0:Y:S01]  /*0f10*/  LDC.64 R4, c[0x0][0x238] ;  /* 0x00008e00ff047b82 */ /* 0x015e220000000a00 */
        /* <DEDUP_REMOVED lines=18> */
.L_x_10267:
[----:B------:R-:W2:Y:S02]  /*1040*/  LDG.E.U8 R4, desc[UR36][R4.64] ;  /* 0x0000002404047981 */ /* 0x000ea4000c1e1100 */
[----:B--2---:R-:W-:Y:S01]  /*1050*/  ISETP.NE.AND P0, PT, R4, RZ, PT ;  /* 0x000000ff0400720c */ /* 0x004fe20003f05270 */
[----:B------:R-:W-:-:S12]  /*1060*/  BRA `(.L_x_10269) ;  /* 0x0000000c00747947 */ /* 0x000fd80003800000 */
.L_x_10266:
        /* <DEDUP_REMOVED lines=10> */
.L_x_10271:
[----:B------:R-:W2:Y:S02]  /*1110*/  LDG.E R4, desc[UR36][R4.64] ;  /* 0x0000002404047981 */ /* 0x000ea4000c1e1900 */
[----:B--2---:R-:W-:Y:S01]  /*1120*/  ISETP.NE.AND P0, PT, R4, RZ, PT ;  /* 0x000000ff0400720c */ /* 0x004fe20003f05270 */
[----:B------:R-:W-:-:S12]  /*1130*/  BRA `(.L_x_10269) ;  /* 0x0000000c00407947 */ /* 0x000fd80003800000 */
.L_x_10270:
[----:B------:R-:W2:Y:S02]  /*1140*/  LDG.E.U16 R4, desc[UR36][R4.64] ;  /* 0x0000002404047981 */ /* 0x000ea4000c1e1500 */
[----:B--2---:R-:W-:Y:S01]  /*1150*/  ISETP.NE.AND P0, PT, R4, RZ, PT ;  /* 0x000000ff0400720c */ /* 0x004fe20003f05270 */
[----:B------:R-:W-:-:S12]  /*1160*/  BRA `(.L_x_10269) ;  /* 0x0000000c00347947 */ /* 0x000fd80003800000 */
.L_x_10265:
        /* <DEDUP_REMOVED lines=9> */
.L_x_10273:
[----:B------:R-:W2:Y:S02]  /*1200*/  LDG.E.U16 R0, desc[UR36][R4.64] ;  /* 0x0000002404007981 */ /* 0x000ea4000c1e1500 */
[----:B--2---:R-:W-:-:S05]  /*1210*/  HADD2.F32 R0, -RZ, R0.H0_H0 ;  /* 0x20000000ff007230 */ /* 0x004fca0000004100 */
[----:B------:R-:W-:Y:S01]  /*1220*/  FSETP.NEU.FTZ.AND P0, PT, R0, RZ, PT ;  /* 0x000000ff0000720b */ /* 0x000fe20003f1d000 */
[----:B------:R-:W-:-:S12]  /*1230*/  BRA `(.L_x_10269) ;  /* 0x0000000c00007947 */ /* 0x000fd80003800000 */
.L_x_10272:
        /* <DEDUP_REMOVED lines=11> */
.L_x_10275:
        /* <DEDUP_REMOVED lines=10> */
.L_x_10274:
[----:B------:R-:W2:Y:S02]  /*1390*/  LDG.E.64 R4, desc[UR36][R4.64] ;  /* 0x0000002404047981 */ /* 0x000ea4000c1e1b00 */
[----:B--2---:R-:W-:Y:S01]  /*13a0*/  DSETP.NEU.AND P0, PT, R4, RZ, PT ;  /* 0x000000ff0400722a */ /* 0x004fe20003f0d000 */
[----:B------:R-:W-:-:S13]  /*13b0*/  BRA `(.L_x_10269) ;  /* 0x0000000800a07947 */ /* 0x000fda0003800000 */
.L_x_10264:
        /* <DEDUP_REMOVED lines=11> */
.L_x_10278:
[----:B------:R-:W2:Y:S02]  /*1470*/  LDG.E.128 R4, desc[UR36][R4.64] ;  /* 0x0000002404047981 */ /* 0x000ea4000c1e1d00 */
[----:B--2---:R-:W-:-:S06]  /*1480*/  DSETP.NEU.AND P0, PT, R6, RZ, PT ;  /* 0x000000ff0600722a */ /* 0x004fcc0003f0d000 */
[----:B------:R-:W-:Y:S01]  /*1490*/  DSETP.NEU.OR P0, PT, R4, RZ, P0 ;  /* 0x000000ff0400722a */ /* 0x000fe2000070d400 */
[----:B------:R-:W-:-:S13]  /*14a0*/  BRA `(.L_x_10269) ;  /* 0x0000000800647947 */ /* 0x000fda0003800000 */
.L_x_10277:
        /* <DEDUP_REMOVED lines=27> */
.L_x_10280:
        /* <DEDUP_REMOVED lines=14> */
.L_x_10279:
[----:B------:R-:W2:Y:S02]  /*1740*/  LDG.E.U16 R0, desc[UR36][R4.64] ;  /* 0x0000002404007981 */ /* 0x000ea4000c1e1500 */
[----:B--2---:R-:W-:-:S05]  /*1750*/  IMAD.U32 R0, R0, 0x10000, RZ ;  /* 0x0001000000007824 */ /* 0x004fca00078e00ff */
[----:B------:R-:W-:Y:S01]  /*1760*/  FSETP.NEU.FTZ.AND P0, PT, R0, RZ, PT ;  /* 0x000000ff0000720b */ /* 0x000fe20003f1d000 */
[----:B------:R-:W-:-:S12]  /*1770*/  BRA `(.L_x_10269) ;  /* 0x0000000400b07947 */ /* 0x000fd80003800000 */
.L_x_10276:
        /* <DEDUP_REMOVED lines=11> */
.L_x_10283:
        /* <DEDUP_REMOVED lines=21> */
.L_x_10287:
[----:B------:R-:W-:Y:S05]  /*1980*/  BSYNC B1 ;  /* 0x0000000000017941 */ /* 0x000fea0003800000 */
.L_x_10286:
[----:B------:R-:W-:Y:S01]  /*1990*/  LEA R5, R0, 0x3b800000, 0x17 ;  /* 0x3b80000000057811 */ /* 0x000fe200078eb8ff */
[----:B------:R-:W-:-:S05]  /*19a0*/  IMAD.SHL.U32 R0, R3, 0x100000, RZ ;  /* 0x0010000003007824 */ /* 0x000fca00078e00ff */
[----:B------:R-:W-:-:S07]  /*19b0*/  LOP3.LUT R0, R5, R0, R6, 0xfe, !PT ;  /* 0x0000000005007212 */ /* 0x000fce00078efe06 */
.L_x_10285:
[----:B------:R-:W-:Y:S05]  /*19c0*/  BSYNC B0 ;  /* 0x0000000000007941 */ /* 0x000fea0003800000 */
.L_x_10284:
[----:B------:R-:W-:Y:S01]  /*19d0*/  FSETP.NEU.FTZ.AND P0, PT, R0, RZ, PT ;  /* 0x000000ff0000720b */ /* 0x000fe20003f1d000 */
[----:B------:R-:W-:-:S12]  /*19e0*/  BRA `(.L_x_10269) ;  /* 0x0000000400147947 */ /* 0x000fd80003800000 */
.L_x_10282:
        /* <DEDUP_REMOVED lines=21> */
.L_x_10291:
[----:B------:R-:W-:Y:S05]  /*1b40*/  BSYNC B1 ;  /* 0x0000000000017941 */ /* 0x000fea0003800000 */
.L_x_10290:
[----:B------:R-:W-:Y:S01]  /*1b50*/  LEA R5, R0, 0x37800000, 0x17 ;  /* 0x3780000000057811 */ /* 0x000fe200078eb8ff */
[----:B------:R-:W-:-:S05]  /*1b60*/  IMAD.SHL.U32 R0, R3, 0x200000, RZ ;  /* 0x0020000003007824 */ /* 0x000fca00078e00ff */
[----:B------:R-:W-:-:S07]  /*1b70*/  LOP3.LUT R0, R5, R0, R6, 0xfe, !PT ;  /* 0x0000000005007212 */ /* 0x000fce00078efe06 */
.L_x_10289:
[----:B------:R-:W-:Y:S05]  /*1b80*/  BSYNC B0 ;  /* 0x0000000000007941 */ /* 0x000fea0003800000 */
.L_x_10288:
[----:B------:R-:W-:Y:S01]  /*1b90*/  FSETP.NEU.FTZ.AND P0, PT, R0, RZ, PT ;  /* 0x000000ff0000720b */ /* 0x000fe20003f1d000 */
[----:B------:R-:W-:-:S12]  /*1ba0*/  BRA `(.L_x_10269) ;  /* 0x0000000000a47947 */ /* 0x000fd80003800000 */
.L_x_10281:
        /* <DEDUP_REMOVED lines=14> */
.L_x_10295:
[----:B------:R-:W-:Y:S05]  /*1c90*/  BSYNC B0 ;  /* 0x0000000000007941 */ /* 0x000fea0003800000 */
.L_x_10294:
[----:B------:R-:W-:Y:S01]  /*1ca0*/  FSETP.NEU.FTZ.AND P0, PT, R0, RZ, PT ;  /* 0x000000ff0000720b */ /* 0x000fe20003f1d000 */
[----:B------:R-:W-:-:S12]  /*1cb0*/  BRA `(.L_x_10269) ;  /* 0x0000000000607947 */ /* 0x000fd80003800000 */
.L_x_10268:
        /* <DEDUP_REMOVED lines=16> */
.L_x_10296:
[----:B------:R-:W-:Y:S01]  /*1dc0*/  PLOP3.LUT P0, PT, PT, PT, PT, 0x8, 0x0 ;  /* 0x000000000000781c */ /* 0x000fe20003f0e170 */
[----:B------:R-:W-:-:S12]  /*1dd0*/  BRA `(.L_x_10269) ;  /* 0x0000000000187947 */ /* 0x000fd80003800000 */
.L_x_10293:
[----:B------:R-:W2:Y:S02]  /*1de0*/  LDG.E.64 R4, desc[UR36][R4.64] ;  /* 0x0000002404047981 */ /* 0x000ea4000c1e1b00 */
[----:B--2---:R-:W-:-:S04]  /*1df0*/  ISETP.NE.U32.AND P0, PT, R4, RZ, PT ;  /* 0x000000ff0400720c */ /* 0x004fc80003f05070 */
[----:B------:R-:W-:Y:S01]  /*1e00*/  ISETP.NE.AND.EX P0, PT, R5, RZ, PT, P0 ;  /* 0x000000ff0500720c */ /* 0x000fe20003f05300 */
[----:B------:R-:W-:-:S12]  /*1e10*/  BRA `(.L_x_10269) ;  /* 0x0000000000087947 */ /* 0x000fd80003800000 */
.L_x_10292:
[----:B------:R-:W2:Y:S02]  /*1e20*/  LDG.E R4, desc[UR36][R4.64] ;  /* 0x0000002404047981 */ /* 0x000ea4000c1e1900 */
[----:B--2---:R-:W-:-:S13]  /*1e30*/  ISETP.NE.AND P0, PT, R4, RZ, PT ;  /* 0x000000ff0400720c */ /* 0x004fda0003f05270 */
.L_x_10269:
[----:B------:R-:W-:Y:S01]  /*1e40*/  SEL R0, RZ, 0x1, !P0 ;  /* 0x00000001ff007807 */ /* 0x000fe20004000000 */
[----:B------:R-:W-:-:S03]  /*1e50*/  VIADD R17, R17, 0x80 ;  /* 0x0000008011117836 */ /* 0x000fc60000000000 */
[----:B------:R-:W-:-:S07]  /*1e60*/  PRMT R26, R26, 0x5410, R0 ;  /* 0x000054101a1a7816 */ /* 0x000fce0000000000 */
.L_x_10235:
[----:B------:R-:W-:Y:S05]  /*1e70*/  BSYNC B7 ;  /* 0x0000000000077941 */ /* 0x000fea0003800000 */
.L_x_10234:
[----:B------:R-:W-:Y:S01]  /*1e80*/  ISETP.GE.AND P0, PT, R17, R22, PT ;  /* 0x000000161100720c */ /* 0x000fe20003f06270 */
[----:B------:R-:W-:-:S12]  /*1e90*/  BSSY B7, `(.L_x_10297) ;  /* 0x00001dd000077945 */ /* 0x000fd80003800000 */
[----:B------:R-:W-:Y:S05]  /*1ea0*/  @P0 BRA `(.L_x_10298) ;  /* 0x0000001c006c0947 */ /* 0x000fea0003800000 */
        /* <DEDUP_REMOVED lines=19> */
[----:B--2---:R0:W2:Y:S01]  /*1fe0*/  I2F.S16 R18, R4 ;  /* 0x0000000400127306 */ /* 0x0040a20000101400 */
[----:B------:R-:W-:Y:S05]  /*1ff0*/  BRA `(.L_x_10305) ;  /* 0x0000000c003c7947 */ /* 0x000fea0003800000 */
.L_x_10303:
[----:B------:R-:W2:Y:S02]  /*2000*/  LDG.E.U8 R4, desc[UR36][R4.64] ;  /* 0x0000002404047981 */ /* 0x000ea4000c1e1100 */
[----:B--2---:R-:W-:Y:S01]  /*2010*/  I2FP.F32.U32 R18, R4 ;  /* 0x0000000400127245 */ /* 0x004fe20000201000 */
[----:B------:R-:W-:Y:S06]  /*2020*/  BRA `(.L_x_10305) ;  /* 0x0000000c00307947 */ /* 0x000fec0003800000 */
.L_x_10302:
        /* <DEDUP_REMOVED lines=9> */
.L_x_10307:
[----:B------:R-:W2:Y:S02]  /*20c0*/  LDG.E R4, desc[UR36][R4.64] ;  /* 0x0000002404047981 */ /* 0x000ea4000c1e1900 */
[----:B--2---:R-:W-:Y:S01]  /*20d0*/  I2FP.F32.S32 R18, R4 ;  /* 0x0000000400127245 */ /* 0x004fe20000201400 */
[----:B------:R-:W-:Y:S06]  /*20e0*/  BRA `(.L_x_10305) ;  /* 0x0000000c00007947 */ /* 0x000fec0003800000 */
.L_x_10306:
[----:B------:R-:W2:Y:S02]  /*20f0*/  LDG.E.U16 R4, desc[UR36][R4.64] ;  /* 0x0000002404047981 */ /* 0x000ea4000c1e1500 */
[----:B--2---:R0:W2:Y:S01]  /*2100*/  I2F.S16 R18, R4 ;  /* 0x0000000400127306 */ /* 0x0040a20000101400 */
[----:B------:R-:W-:Y:S05]  /*2110*/  BRA `(.L_x_10305) ;  /* 0x0000000800f47947 */ /* 0x000fea0003800000 */
.L_x_10301:
        /* <DEDUP_REMOVED lines=8> */
.L_x_10309:
[----:B------:R-:W2:Y:S02]  /*21a0*/  LDG.E.U16 R4, desc[UR36][R4.64] ;  /* 0x0000002404047981 */ /* 0x000ea4000c1e1500 */
[----:B--2---:R-:W-:Y:S01]  /*21b0*/  HADD2.F32 R18, -RZ, R4.H0_H0 ;  /* 0x20000004ff127230 */ /* 0x004fe20000004100 */
[----:B------:R-:W-:Y:S06]  /*21c0*/  BRA `(.L_x_10305) ;  /* 0x0000000800c87947 */ /* 0x000fec0003800000 */
.L_x_10308:
        /* <DEDUP_REMOVED lines=8> */
.L_x_10311:
[----:B------:R-:W2:Y:S02]  /*2250*/  LDG.E.U16 R4, desc[UR36][R4.64] ;  /* 0x0000002404047981 */ /* 0x000ea4000c1e1500 */
[----:B--2---:R-:W-:Y:S01]  /*2260*/  HADD2.F32 R18, -RZ, R4.H0_H0 ;  /* 0x20000004ff127230 */ /* 0x004fe20000004100 */
[----:B------:R-:W-:Y:S06]  /*2270*/  BRA `(.L_x_10305) ;  /* 0x00000008009c7947 */ /* 0x000fec0003800000 */
.L_x_10310:
[----:B------:R-:W2:Y:S01]  /*2280*/  LDG.E.64 R4, desc[UR36][R4.64] ;  /* 0x0000002404047981 */ /* 0x000ea2000c1e1b00 */
[----:B------:R-:W-:Y:S01]  /*2290*/  UMOV UR4, 0xf0000000 ;  /* 0xf000000000047882 */ /* 0x000fe20000000000 */
[----:B------:R-:W-:Y:S01]  /*22a0*/  UMOV UR5, 0x380fffff ;  /* 0x380fffff00057882 */ /* 0x000fe20000000000 */
[----:B--2---:R-:W0:Y:S01]  /*22b0*/  F2F.F32.F64 R18, R4 ;  /* 0x0000000400127310 */ /* 0x004e220000301000 */
[----:B------:R-:W-:-:S14]  /*22c0*/  DSETP.GEU.AND P0, PT, |R4|, UR4, PT ;  /* 0x0000000404007e2a */ /* 0x000fdc000bf0e200 */
[----:B0-----:R-:W-:Y:S01]  /*22d0*/  @!P0 FMUL R18, R18, 1.175494350822287508e-38 ;  /* 0x0080000012128820 */ /* 0x001fe20000400000 */
[----:B------:R-:W-:Y:S06]  /*22e0*/  BRA `(.L_x_10305) ;  /* 0x0000000800807947 */ /* 0x000fec0003800000 */
.L_x_10300:
        /* <DEDUP_REMOVED lines=12> */
.L_x_10314:
[----:B------:R-:W2:Y:S01]  /*23b0*/  LDG.E.64 R4, desc[UR36][R4.64] ;  /* 0x0000002404047981 */ /* 0x000ea2000c1e1b00 */
[----:B------:R-:W-:Y:S01]  /*23c0*/  UMOV UR4, 0xf0000000 ;  /* 0xf000000000047882 */ /* 0x000fe20000000000 */
[----:B------:R-:W-:Y:S01]  /*23d0*/  UMOV UR5, 0x380fffff ;  /* 0x380fffff00057882 */ /* 0x000fe20000000000 */
[----:B--2---:R-:W0:Y:S01]  /*23e0*/  F2F.F32.F64 R18, R4 ;  /* 0x0000000400127310 */ /* 0x004e220000301000 */
[----:B------:R-:W-:-:S14]  /*23f0*/  DSETP.GEU.AND P0, PT, |R4|, UR4, PT ;  /* 0x0000000404007e2a */ /* 0x000fdc000bf0e200 */
[----:B0-----:R-:W-:Y:S01]  /*2400*/  @!P0 FMUL R18, R18, 1.175494350822287508e-38 ;  /* 0x0080000012128820 */ /* 0x001fe20000400000 */
[----:B------:R-:W-:Y:S06]  /*2410*/  BRA `(.L_x_10305) ;  /* 0x0000000800347947 */ /* 0x000fec0003800000 */
.L_x_10313:
        /* <DEDUP_REMOVED lines=26> */
.L_x_10316:
        /* <DEDUP_REMOVED lines=14> */
.L_x_10315:
[----:B------:R-:W2:Y:S02]  /*26a0*/  LDG.E.U16 R4, desc[UR36][R4.64] ;  /* 0x0000002404047981 */ /* 0x000ea4000c1e1500 */
[----:B--2---:R-:W-:Y:S01]  /*26b0*/  IMAD.U32 R18, R4, 0x10000, RZ ;  /* 0x0001000004127824 */ /* 0x004fe200078e00ff */
[----:B------:R-:W-:Y:S06]  /*26c0*/  BRA `(.L_x_10305) ;  /* 0x0000000400887947 */ /* 0x000fec0003800000 */
.L_x_10312:
        /* <DEDUP_REMOVED lines=11> */
.L_x_10319:
        /* <DEDUP_REMOVED lines=20> */
.L_x_10321:
[----:B------:R-:W-:Y:S05]  /*28c0*/  BSYNC B0 ;  /* 0x0000000000007941 */ /* 0x000fea0003800000 */
.L_x_10320:
[----:B------:R-:W-:Y:S01]  /*28d0*/  IMAD.SHL.U32 R3, R3, 0x100000, RZ ;  /* 0x0010000003037824 */ /* 0x000fe200078e00ff */
[----:B------:R-:W-:-:S04]  /*28e0*/  LEA R5, R0, 0x3b800000, 0x17 ;  /* 0x3b80000000057811 */ /* 0x000fc800078eb8ff */
[----:B------:R-:W-:Y:S01]  /*28f0*/  LOP3.LUT R18, R5, R3, R18, 0xfe, !PT ;  /* 0x0000000305127212 */ /* 0x000fe200078efe12 */
[----:B------:R-:W-:Y:S06]  /*2900*/  BRA `(.L_x_10305) ;  /* 0x0000000000f87947 */ /* 0x000fec0003800000 */
.L_x_10318:
        /* <DEDUP_REMOVED lines=20> */
.L_x_10323:
[----:B------:R-:W-:Y:S05]  /*2a50*/  BSYNC B0 ;  /* 0x0000000000007941 */ /* 0x000fea0003800000 */
.L_x_10322:
[----:B------:R-:W-:Y:S01]  /*2a60*/  IMAD.SHL.U32 R3, R3, 0x200000, RZ ;  /* 0x0020000003037824 */ /* 0x000fe200078e00ff */
[----:B------:R-:W-:-:S04]  /*2a70*/  LEA R5, R0, 0x37800000, 0x17 ;  /* 0x3780000000057811 */ /* 0x000fc800078eb8ff */
[----:B------:R-:W-:Y:S01]  /*2a80*/  LOP3.LUT R18, R5, R3, R18, 0xfe, !PT ;  /* 0x0000000305127212 */ /* 0x000fe200078efe12 */
[----:B------:R-:W-:Y:S06]  /*2a90*/  BRA `(.L_x_10305) ;  /* 0x0000000000947947 */ /* 0x000fec0003800000 */
.L_x_10317:
        /* <DEDUP_REMOVED lines=14> */
.L_x_10304:
        /* <DEDUP_REMOVED lines=16> */
.L_x_10326:
[----:B------:R-:W-:Y:S01]  /*2c80*/  IMAD.MOV.U32 R18, RZ, RZ, RZ ;  /* 0x000000ffff127224 */ /* 0x000fe200078e00ff */
[----:B------:R-:W-:Y:S06]  /*2c90*/  BRA `(.L_x_10305) ;  /* 0x0000000000147947 */ /* 0x000fec0003800000 */
.L_x_10325:
[----:B------:R-:W2:Y:S02]  /*2ca0*/  LDG.E.64 R4, desc[UR36][R4.64] ;  /* 0x0000002404047981 */ /* 0x000ea4000c1e1b00 */
[----:B--2---:R0:W2:Y:S01]  /*2cb0*/  I2F.U64 R18, R4 ;  /* 0x0000000400127312 */ /* 0x0040a20000301000 */
[----:B------:R-:W-:Y:S05]  /*2cc0*/  BRA `(.L_x_10305) ;  /* 0x0000000000087947 */ /* 0x000fea0003800000 */
.L_x_10324:
[----:B------:R-:W2:Y:S02]  /*2cd0*/  LDG.E R4, desc[UR36][R4.64] ;  /* 0x0000002404047981 */ /* 0x000ea4000c1e1900 */
[----:B--2---:R-:W-:-:S07]  /*2ce0*/  I2FP.F32.U32 R18, R4 ;  /* 0x0000000400127245 */ /* 0x004fce0000201000 */
.L_x_10305:
[----:B------:R-:W-:Y:S05]  /*2cf0*/  BSYNC B6 ;  /* 0x0000000000067941 */ /* 0x000fea0003800000 */
.L_x_10299:
[----:B0---4-:R-:W0:Y:S01]  /*2d00*/  LDC.64 R4, c[0x0][0x238] ;  /* 0x00008e00ff047b82 */ /* 0x011e220000000a00 */
        /* <DEDUP_REMOVED lines=15> */
[----:B------:R-:W4:Y:S02]  /*2e00*/  LDG.E.U8 R4, desc[UR36][R4.64] ;  /* 0x0000002404047981 */ /* 0x000f24000c1e1100 */
[----:B----4-:R-:W-:Y:S01]  /*2e10*/  ISETP.NE.AND P0, PT, R4, RZ, PT ;  /* 0x000000ff0400720c */ /* 0x010fe20003f05270 */
[----:B------:R-:W-:-:S12]  /*2e20*/  BRA `(.L_x_10332) ;  /* 0x0000000c00807947 */ /* 0x000fd80003800000 */
.L_x_10330:
[----:B------:R-:W4:Y:S02]  /*2e30*/  LDG.E.U8 R4, desc[UR36][R4.64] ;  /* 0x0000002404047981 */ /* 0x000f24000c1e1100 */
[----:B----4-:R-:W-:Y:S01]  /*2e40*/  ISETP.NE.AND P0, PT, R4, RZ, PT ;  /* 0x000000ff0400720c */ /* 0x010fe20003f05270 */
[----:B------:R-:W-:-:S12]  /*2e50*/  BRA `(.L_x_10332) ;  /* 0x0000000c00747947 */ /* 0x000fd80003800000 */
.L_x_10329:
[----:B------:R-:W-:-:S13]  /*2e60*/  ISETP.NE.AND P0, PT, R0, 0x2, PT ;  /* 0x000000020000780c */ /* 0x000fda0003f05270 */
[----:B------:R-:W-:Y:S05]  /*2e70*/  @!P0 BRA `(.L_x_10333) ;  /* 0x00000000002c8947 */ /* 0x000fea0003800000 */
[----:B------:R-:W-:-:S13]  /*2e80*/  ISETP.NE.AND P0, PT, R0, 0x3, PT ;  /* 0x000000030000780c */ /* 0x000fda0003f05270 */
[----:B------:R-:W-:Y:S05]  /*2e90*/  @!P0 BRA `(.L_x_10334) ;  /* 0x0000000000188947 */ /* 0x000fea0003800000 */
[----:B------:R-:W-:-:S13]  /*2ea0*/  ISETP.NE.AND P0, PT, R0, 0x4, PT ;  /* 0x000000040000780c */ /* 0x000fda0003f05270 */
[----:B------:R-:W-:Y:S05]  /*2eb0*/  @P0 BRA `(.L_x_10331) ;  /* 0x0000000800fc0947 */ /* 0x000fea0003800000 */
[----:B------:R-:W4:Y:S02]  /*2ec0*/  LDG.E.64 R4, desc[UR36][R4.64] ;  /* 0x0000002404047981 */ /* 0x000f24000c1e1b00 */
[----:B----4-:R-:W-:-:S04]  /*2ed0*/  ISETP.NE.U32.AND P0, PT, R4, RZ, PT ;  /* 0x000000ff0400720c */ /* 0x010fc80003f05070 */
[----:B------:R-:W-:Y:S01]  /*2ee0*/  ISETP.NE.AND.EX P0, PT, R5, RZ, PT, P0 ;  /* 0x000000ff0500720c */ /* 0x000fe20003f05300 */
[----:B------:R-:W-:-:S12]  /*2ef0*/  BRA `(.L_x_10332) ;  /* 0x0000000c004c7947 */ /* 0x000fd80003800000 */
.L_x_10334:
[----:B------:R-:W4:Y:S02]  /*2f00*/  LDG.E R4, desc[UR36][R4.64] ;  /* 0x0000002404047981 */ /* 0x000f24000c1e1900 */
[----:B----4-:R-:W-:Y:S01]  /*2f10*/  ISETP.NE.AND P0, PT, R4, RZ, PT ;  /* 0x000000ff0400720c */ /* 0x010fe20003f05270 */
[----:B------:R-:W-:-:S12]  /*2f20*/  BRA `(.L_x_10332) ;  /* 0x0000000c00407947 */ /* 0x000fd80003800000 */
.L_x_10333:
[----:B------:R-:W4:Y:S02]  /*2f30*/  LDG.E.U16 R4, desc[UR36][R4.64] ;  /* 0x0000002404047981 */ /* 0x000f24000c1e1500 */
[----:B----4-:R-:W-:Y:S01]  /*2f40*/  ISETP.NE.AND P0, PT, R4, RZ, PT ;  /* 0x000000ff0400720c */ /* 0x010fe20003f05270 */
[----:B------:R-:W-:-:S12]  /*2f50*/  BRA `(.L_x_10332) ;  /* 0x0000000c00347947 */ /* 0x000fd80003800000 */
.L_x_10328:
[----:B------:R-:W-:-:S13]  /*2f60*/  ISETP.GT.AND P0, PT, R0, 0x6, PT ;  /* 0x000000060000780c */ /* 0x000fda0003f04270 */
[----:B------:R-:W-:Y:S05]  /*2f70*/  @P0 BRA `(.L_x_10335) ;  /* 0x00000000002c0947 */ /* 0x000fea0003800000 */
[----:B------:R-:W-:-:S13]  /*2f80*/  ISETP.NE.AND P0, PT, R0, 0x5, PT ;  /* 0x000000050000780c */ /* 0x000fda0003f05270 */
[----:B------:R-:W-:Y:S05]  /*2f90*/  @!P0 BRA `(.L_x_10336) ;  /* 0x0000000000148947 */ /* 0x000fea0003800000 */
[----:B------:R-:W-:-:S13]  /*2fa0*/  ISETP.NE.AND P0, PT, R0, 0x6, PT ;  /* 0x000000060000780c */ /* 0x000fda0003f05270 */
[----:B------:R-:W-:Y:S05]  /*2fb0*/  @P0 BRA `(.L_x_10331) ;  /* 0x0000000800bc0947 */ /* 0x000fea0003800000 */
[----:B------:R-:W4:Y:S02]  /*2fc0*/  LDG.E R4, desc[UR36][R4.64] ;  /* 0x0000002404047981 */ /* 0x000f24000c1e1900 */
[----:B----4-:R-:W-:Y:S01]  /*2fd0*/  FSETP.NEU.FTZ.AND P0, PT, R4, RZ, PT ;  /* 0x000000ff0400720b */ /* 0x010fe20003f1d000 */
[----:B------:R-:W-:-:S12]  /*2fe0*/  BRA `(.L_x_10332) ;  /* 0x0000000c00107947 */ /* 0x000fd80003800000 */
.L_x_10336:
[----:B------:R-:W4:Y:S02]  /*2ff0*/  LDG.E.U16 R0, desc[UR36][R4.64] ;  /* 0x0000002404007981 */ /* 0x000f24000c1e1500 */
[----:B----4-:R-:W-:-:S05]  /*3000*/  HADD2.F32 R0, -RZ, R0.H0_H0 ;  /* 0x20000000ff007230 */ /* 0x010fca0000004100 */
[----:B------:R-:W-:Y:S01]  /*3010*/  FSETP.NEU.FTZ.AND P0, PT, R0, RZ, PT ;  /* 0x000000ff0000720b */ /* 0x000fe20003f1d000 */
[----:B------:R-:W-:-:S12]  /*3020*/  BRA `(.L_x_10332) ;  /* 0x0000000c00007947 */ /* 0x000fd80003800000 */
.L_x_10335:
[----:B------:R-:W-:-:S13]  /*3030*/  ISETP.NE.AND P0, PT, R0, 0x7, PT ;  /* 0x000000070000780c */ /* 0x000fda0003f05270 */
[----:B------:R-:W-:Y:S05]  /*3040*/  @!P0 BRA `(.L_x_10337) ;  /* 0x00000000004c8947 */ /* 0x000fea0003800000 */
[----:B------:R-:W-:-:S13]  /*3050*/  ISETP.NE.AND P0, PT, R0, 0x8, PT ;  /* 0x000000080000780c */ /* 0x000fda0003f05270 */
[----:B------:R-:W-:Y:S05]  /*3060*/  @!P0 BRA `(.L_x_10338) ;  /* 0x00000000001c8947 */ /* 0x000fea0003800000 */
[----:B------:R-:W-:-:S13]  /*3070*/  ISETP.NE.AND P0, PT, R0, 0x9, PT ;  /* 0x000000090000780c */ /* 0x000fda0003f05270 */
[----:B------:R-:W-:Y:S05]  /*3080*/  @P0 BRA `(.L_x_10331) ;  /* 0x0000000800880947 */ /* 0x000fea0003800000 */
[----:B------:R-:W4:Y:S02]  /*3090*/  LDG.E.64 R4, desc[UR36][R4.64] ;  /* 0x0000002404047981 */ /* 0x000f24000c1e1b00 */
[----:B----4-:R-:W-:Y:S02]  /*30a0*/  FSETP.NEU.FTZ.AND P0, PT, R4, RZ, PT ;  /* 0x000000ff0400720b */ /* 0x010fe40003f1d000 */
[----:B------:R-:W-:-:S04]  /*30b0*/  FSETP.NEU.FTZ.AND P1, PT, R5, RZ, PT ;  /* 0x000000ff0500720b */ /* 0x000fc80003f3d000 */
[----:B------:R-:W-:Y:S01]  /*30c0*/  PLOP3.LUT P0, PT, P0, P1, PT, 0xa8, 0x0 ;  /* 0x000000000000781c */ /* 0x000fe20000703570 */
[----:B------:R-:W-:-:S12]  /*30d0*/  BRA `(.L_x_10332) ;  /* 0x0000000800d47947 */ /* 0x000fd80003800000 */
.L_x_10338:
[----:B------:R-:W4:Y:S02]  /*30e0*/  LDG.E R3, desc[UR36][R4.64] ;  /* 0x0000002404037981 */ /* 0x000f24000c1e1900 */
[----:B----4-:R-:W-:-:S05]  /*30f0*/  HADD2.F32 R0, -RZ, R3.H0_H0 ;  /* 0x20000003ff007230 */ /* 0x010fca0000004100 */
        /* <DEDUP_REMOVED lines=8> */
.L_x_10337:
[----:B------:R-:W4:Y:S02]  /*3180*/  LDG.E.64 R4, desc[UR36][R4.64] ;  /* 0x0000002404047981 */ /* 0x000f24000c1e1b00 */
[----:B----4-:R-:W-:Y:S01]  /*3190*/  DSETP.NEU.AND P0, PT, R4, RZ, PT ;  /* 0x000000ff0400722a */ /* 0x010fe20003f0d000 */
[----:B------:R-:W-:-:S13]  /*31a0*/  BRA `(.L_x_10332) ;  /* 0x0000000800a07947 */ /* 0x000fda0003800000 */
.L_x_10327:
        /* <DEDUP_REMOVED lines=9> */
[----:B----4-:R-:W-:Y:S01]  /*3240*/  ISETP.NE.AND P0, PT, R4, RZ, PT ;  /* 0x000000ff0400720c */ /* 0x010fe20003f05270 */
[----:B------:R-:W-:-:S12]  /*3250*/  BRA `(.L_x_10332) ;  /* 0x0000000800747947 */ /* 0x000fd80003800000 */
.L_x_10341:
[----:B------:R-:W4:Y:S02]  /*3260*/  LDG.E.128 R4, desc[UR36][R4.64] ;  /* 0x0000002404047981 */ /* 0x000f24000c1e1d00 */
[----:B----4-:R-:W-:-:S06]  /*3270*/  DSETP.NEU.AND P0, PT, R6, RZ, PT ;  /* 0x000000ff0600722a */ /* 0x010fcc0003f0d000 */
[----:B------:R-:W-:Y:S01]  /*3280*/  DSETP.NEU.OR P0, PT, R4, RZ, P0 ;  /* 0x000000ff0400722a */ /* 0x000fe2000070d400 */
[----:B------:R-:W-:-:S13]  /*3290*/  BRA `(.L_x_10332) ;  /* 0x0000000800647947 */ /* 0x000fda0003800000 */
.L_x_10340:
        /* <DEDUP_REMOVED lines=27> */
.L_x_10343:
        /* <DEDUP_REMOVED lines=14> */
.L_x_10342:
[----:B------:R-:W4:Y:S02]  /*3530*/  LDG.E.U16 R0, desc[UR36][R4.64] ;  /* 0x0000002404007981 */ /* 0x000f24000c1e1500 */
[----:B----4-:R-:W-:-:S05]  /*3540*/  IMAD.U32 R0, R0, 0x10000, RZ ;  /* 0x0001000000007824 */ /* 0x010fca00078e00ff */
[----:B------:R-:W-:Y:S01]  /*3550*/  FSETP.NEU.FTZ.AND P0, PT, R0, RZ, PT ;  /* 0x000000ff0000720b */ /* 0x000fe20003f1d000 */
[----:B------:R-:W-:-:S12]  /*3560*/  BRA `(.L_x_10332) ;  /* 0x0000000400b07947 */ /* 0x000fd80003800000 */
.L_x_10339:
        /* <DEDUP_REMOVED lines=9> */
[----:B----4-:R-:W-:Y:S01]  /*3600*/  ISETP.NE.AND P0, PT, R4, RZ, PT ;  /* 0x000000ff0400720c */ /* 0x010fe20003f05270 */
[----:B------:R-:W-:-:S12]  /*3610*/  BRA `(.L_x_10332) ;  /* 0x0000000400847947 */ /* 0x000fd80003800000 */
.L_x_10346:
        /* <DEDUP_REMOVED lines=21> */
.L_x_10350:
[----:B------:R-:W-:Y:S05]  /*3770*/  BSYNC B1 ;  /* 0x0000000000017941 */ /* 0x000fea0003800000 */
.L_x_10349:
[----:B------:R-:W-:Y:S01]  /*3780*/  LEA R5, R0, 0x3b800000, 0x17 ;  /* 0x3b80000000057811 */ /* 0x000fe200078eb8ff */
[----:B------:R-:W-:-:S05]  /*3790*/  IMAD.SHL.U32 R0, R3, 0x100000, RZ ;  /* 0x0010000003007824 */ /* 0x000fca00078e00ff */
[----:B------:R-:W-:-:S07]  /*37a0*/  LOP3.LUT R0, R5, R0, R6, 0xfe, !PT ;  /* 0x0000000005007212 */ /* 0x000fce00078efe06 */
.L_x_10348:
[----:B------:R-:W-:Y:S05]  /*37b0*/  BSYNC B0 ;  /* 0x0000000000007941 */ /* 0x000fea0003800000 */
.L_x_10347:
[----:B------:R-:W-:Y:S01]  /*37c0*/  FSETP.NEU.FTZ.AND P0, PT, R0, RZ, PT ;  /* 0x000000ff0000720b */ /* 0x000fe20003f1d000 */
[----:B------:R-:W-:-:S12]  /*37d0*/  BRA `(.L_x_10332) ;  /* 0x0000000400147947 */ /* 0x000fd80003800000 */
.L_x_10345:
        /* <DEDUP_REMOVED lines=21> */
.L_x_10354:
[----:B------:R-:W-:Y:S05]  /*3930*/  BSYNC B1 ;  /* 0x0000000000017941 */ /* 0x000fea0003800000 */
.L_x_10353:
[----:B------:R-:W-:Y:S01]  /*3940*/  LEA R5, R0, 0x37800000, 0x17 ;  /* 0x3780000000057811 */ /* 0x000fe200078eb8ff */
[----:B------:R-:W-:-:S05]  /*3950*/  IMAD.SHL.U32 R0, R3, 0x200000, RZ ;  /* 0x0020000003007824 */ /* 0x000fca00078e00ff */
[----:B------:R-:W-:-:S07]  /*3960*/  LOP3.LUT R0, R5, R0, R6, 0xfe, !PT ;  /* 0x0000000005007212 */ /* 0x000fce00078efe06 */
.L_x_10352:
[----:B------:R-:W-:Y:S05]  /*3970*/  BSYNC B0 ;  /* 0x0000000000007941 */ /* 0x000fea0003800000 */
.L_x_10351:
[----:B------:R-:W-:Y:S01]  /*3980*/  FSETP.NEU.FTZ.AND P0, PT, R0, RZ, PT ;  /* 0x000000ff0000720b */ /* 0x000fe20003f1d000 */
[----:B------:R-:W-:-:S12]  /*3990*/  BRA `(.L_x_10332) ;  /* 0x0000000000a47947 */ /* 0x000fd80003800000 */
.L_x_10344:
        /* <DEDUP_REMOVED lines=14> */
.L_x_10358:
[----:B------:R-:W-:Y:S05]  /*3a80*/  BSYNC B0 ;  /* 0x0000000000007941 */ /* 0x000fea0003800000 */
.L_x_10357:
[----:B------:R-:W-:Y:S01]  /*3a90*/  FSETP.NEU.FTZ.AND P0, PT, R0, RZ, PT ;  /* 0x000000ff0000720b */ /* 0x000fe20003f1d000 */
[----:B------:R-:W-:-:S12]  /*3aa0*/  BRA `(.L_x_10332) ;  /* 0x0000000000607947 */ /* 0x000fd80003800000 */
.L_x_10331:
        /* <DEDUP_REMOVED lines=16> */
.L_x_10359:
[----:B------:R-:W-:Y:S01]  /*3bb0*/  PLOP3.LUT P0, PT, PT, PT, PT, 0x8, 0x0 ;  /* 0x000000000000781c */ /* 0x000fe20003f0e170 */
[----:B------:R-:W-:-:S12]  /*3bc0*/  BRA `(.L_x_10332) ;  /* 0x0000000000187947 */ /* 0x000fd80003800000 */
.L_x_10356:
[----:B------:R-:W4:Y:S02]  /*3bd0*/  LDG.E.64 R4, desc[UR36][R4.64] ;  /* 0x0000002404047981 */ /* 0x000f24000c1e1b00 */
[----:B----4-:R-:W-:-:S04]  /*3be0*/  ISETP.NE.U32.AND P0, PT, R4, RZ, PT ;  /* 0x000000ff0400720c */ /* 0x010fc80003f05070 */
[----:B------:R-:W-:Y:S01]  /*3bf0*/  ISETP.NE.AND.EX P0, PT, R5, RZ, PT, P0 ;  /* 0x000000ff0500720c */ /* 0x000fe20003f05300 */
[----:B------:R-:W-:-:S12]  /*3c00*/  BRA `(.L_x_10332) ;  /* 0x0000000000087947 */ /* 0x000fd80003800000 */
.L_x_10355:
[----:B------:R-:W4:Y:S02]  /*3c10*/  LDG.E R4, desc[UR36][R4.64] ;  /* 0x0000002404047981 */ /* 0x000f24000c1e1900 */
[----:B----4-:R-:W-:-:S13]  /*3c20*/  ISETP.NE.AND P0, PT, R4, RZ, PT ;  /* 0x000000ff0400720c */ /* 0x010fda0003f05270 */
.L_x_10332:
[----:B------:R-:W-:Y:S01]  /*3c30*/  SEL R0, RZ, 0x1, !P0 ;  /* 0x00000001ff007807 */ /* 0x000fe20004000000 */
[----:B------:R-:W-:-:S03]  /*3c40*/  VIADD R17, R17, 0x80 ;  /* 0x0000008011117836 */ /* 0x000fc60000000000 */
[----:B------:R-:W-:-:S07]  /*3c50*/  PRMT R26, R0, 0x7610, R26 ;  /* 0x00007610001a7816 */ /* 0x000fce000000001a */
.L_x_10298:
[----:B------:R-:W-:Y:S05]  /*3c60*/  BSYNC B7 ;  /* 0x0000000000077941 */ /* 0x000fea0003800000 */
.L_x_10297:
[----:B------:R-:W-:Y:S01]  /*3c70*/  ISETP.GE.AND P0, PT, R17, R22, PT ;  /* 0x000000161100720c */ /* 0x000fe20003f06270 */
[----:B------:R-:W-:Y:S01]  /*3c80*/  BSSY B7, `(.L_x_10360) ;  /* 0x00001df000077945 */ /* 0x000fe20003800000 */
[----:B------:R-:W-:Y:S02]  /*3c90*/  PRMT R27, RZ, 0x5410, RZ ;  /* 0x00005410ff1b7816 */ /* 0x000fe400000000ff */
[----:B------:R-:W-:-:S09]  /*3ca0*/  CS2R R24, SRZ ;  /* 0x0000000000187805 */ /* 0x000fd2000001ff00 */
        /* <DEDUP_REMOVED lines=22> */
.L_x_10366:
[----:B------:R-:W4:Y:S02]  /*3e10*/  LDG.E.U8 R4, desc[UR36][R4.64] ;  /* 0x0000002404047981 */ /* 0x000f24000c1e1100 */
[----:B----4-:R-:W-:Y:S01]  /*3e20*/  I2FP.F32.U32 R24, R4 ;  /* 0x0000000400187245 */ /* 0x010fe20000201000 */
[----:B------:R-:W-:Y:S06]  /*3e30*/  BRA `(.L_x_10368) ;  /* 0x0000000c002c7947 */ /* 0x000fec0003800000 */
.L_x_10365:
        /* <DEDUP_REMOVED lines=9> */
.L_x_10370:
[----:B------:R-:W4:Y:S02]  /*3ed0*/  LDG.E R4, desc[UR36][R4.64] ;  /* 0x0000002404047981 */ /* 0x000f24000c1e1900 */
[----:B----4-:R-:W-:Y:S01]  /*3ee0*/  I2FP.F32.S32 R24, R4 ;  /* 0x0000000400187245 */ /* 0x010fe20000201400 */
[----:B------:R-:W-:Y:S06]  /*3ef0*/  BRA `(.L_x_10368) ;  /* 0x0000000800fc7947 */ /* 0x000fec0003800000 */
.L_x_10369:
[----:B------:R-:W4:Y:S02]  /*3f00*/  LDG.E.U16 R4, desc[UR36][R4.64] ;  /* 0x0000002404047981 */ /* 0x000f24000c1e1500 */
[----:B----4-:R0:W4:Y:S01]  /*3f10*/  I2F.S16 R24, R4 ;  /* 0x0000000400187306 */ /* 0x0101220000101400 */
[----:B------:R-:W-:Y:S05]  /*3f20*/  BRA `(.L_x_10368) ;  /* 0x0000000800f07947 */ /* 0x000fea0003800000 */
.L_x_10364:
        /* <DEDUP_REMOVED lines=8> */
.L_x_10372:
[----:B------:R-:W4:Y:S02]  /*3fb0*/  LDG.E.U16 R4, desc[UR36][R4.64] ;  /* 0x0000002404047981 */ /* 0x000f24000c1e1500 */
[----:B----4-:R-:W-:Y:S01]  /*3fc0*/  HADD2.F32 R24, -RZ, R4.H0_H0 ;  /* 0x20000004ff187230 */ /* 0x010fe20000004100 */
[----:B------:R-:W-:Y:S06]  /*3fd0*/  BRA `(.L_x_10368) ;  /* 0x0000000800c47947 */ /* 0x000fec0003800000 */
.L_x_10371:
        /* <DEDUP_REMOVED lines=8> */
.L_x_10374:
[----:B------:R-:W4:Y:S02]  /*4060*/  LDG.E.U16 R4, desc[UR36][R4.64] ;  /* 0x0000002404047981 */ /* 0x000f24000c1e1500 */
[----:B----4-:R-:W-:Y:S01]  /*4070*/  HADD2.F32 R24, -RZ, R4.H0_H0 ;  /* 0x20000004ff187230 */ /* 0x010fe20000004100 */
[----:B------:R-:W-:Y:S06]  /*4080*/  BRA `(.L_x_10368) ;  /* 0x0000000800987947 */ /* 0x000fec0003800000 */
.L_x_10373:
[----:B------:R-:W4:Y:S01]  /*4090*/  LDG.E.64 R4, desc[UR36][R4.64] ;  /* 0x0000002404047981 */ /* 0x000f22000c1e1b00 */
[----:B------:R-:W-:Y:S01]  /*40a0*/  UMOV UR4, 0xf0000000 ;  /* 0xf000000000047882 */ /* 0x000fe20000000000 */
[----:B------:R-:W-:Y:S01]  /*40b0*/  UMOV UR5, 0x380fffff ;  /* 0x380fffff00057882 */ /* 0x000fe20000000000 */
[----:B----4-:R-:W0:Y:S01]  /*40c0*/  F2F.F32.F64 R24, R4 ;  /* 0x0000000400187310 */ /* 0x010e220000301000 */
[----:B------:R-:W-:-:S14]  /*40d0*/  DSETP.GEU.AND P0, PT, |R4|, UR4, PT ;  /* 0x0000000404007e2a */ /* 0x000fdc000bf0e200 */
[----:B0-----:R-:W-:Y:S01]  /*40e0*/  @!P0 FMUL R24, R24, 1.175494350822287508e-38 ;  /* 0x0080000018188820 */ /* 0x001fe20000400000 */
[----:B------:R-:W-:Y:S06]  /*40f0*/  BRA `(.L_x_10368) ;  /* 0x00000008007c7947 */ /* 0x000fec0003800000 */
.L_x_10363:
        /* <DEDUP_REMOVED lines=12> */
.L_x_10377:
[----:B------:R-:W4:Y:S01]  /*41c0*/  LDG.E.64 R4, desc[UR36][R4.64] ;  /* 0x0000002404047981 */ /* 0x000f22000c1e1b00 */
[----:B------:R-:W-:Y:S01]  /*41d0*/  UMOV UR4, 0xf0000000 ;  /* 0xf000000000047882 */ /* 0x000fe20000000000 */
[----:B------:R-:W-:Y:S01]  /*41e0*/  UMOV UR5, 0x380fffff ;  /* 0x380fffff00057882 */ /* 0x000fe20000000000 */
[----:B----4-:R-:W0:Y:S01]  /*41f0*/  F2F.F32.F64 R24, R4 ;  /* 0x0000000400187310 */ /* 0x010e220000301000 */
[----:B------:R-:W-:-:S14]  /*4200*/  DSETP.GEU.AND P0, PT, |R4|, UR4, PT ;  /* 0x0000000404007e2a */ /* 0x000fdc000bf0e200 */
[----:B0-----:R-:W-:Y:S01]  /*4210*/  @!P0 FMUL R24, R24, 1.175494350822287508e-38 ;  /* 0x0080000018188820 */ /* 0x001fe20000400000 */
[----:B------:R-:W-:Y:S06]  /*4220*/  BRA `(.L_x_10368) ;  /* 0x0000000800307947 */ /* 0x000fec0003800000 */
.L_x_10376:
        /* <DEDUP_REMOVED lines=26> */
.L_x_10379:
        /* <DEDUP_REMOVED lines=13> */
.L_x_10378:
[----:B------:R-:W4:Y:S02]  /*44a0*/  LDG.E.U16 R4, desc[UR36][R4.64] ;  /* 0x0000002404047981 */ /* 0x000f24000c1e1500 */
[----:B----4-:R-:W-:Y:S01]  /*44b0*/  IMAD.U32 R24, R4, 0x10000, RZ ;  /* 0x0001000004187824 */ /* 0x010fe200078e00ff */
[----:B------:R-:W-:Y:S06]  /*44c0*/  BRA `(.L_x_10368) ;  /* 0x0000000400887947 */ /* 0x000fec0003800000 */
.L_x_10375:
        /* <DEDUP_REMOVED lines=11> */
.L_x_10382:
        /* <DEDUP_REMOVED lines=20> */
.L_x_10384:
[----:B------:R-:W-:Y:S05]  /*46c0*/  BSYNC B0 ;  /* 0x0000000000007941 */ /* 0x000fea0003800000 */
.L_x_10383:
[----:B------:R-:W-:Y:S01]  /*46d0*/  IMAD.SHL.U32 R3, R3, 0x100000, RZ ;  /* 0x0010000003037824 */ /* 0x000fe200078e00ff */
[----:B------:R-:W-:-:S04]  /*46e0*/  LEA R5, R0, 0x3b800000, 0x17 ;  /* 0x3b80000000057811 */ /* 0x000fc800078eb8ff */
[----:B------:R-:W-:Y:S01]  /*46f0*/  LOP3.LUT R24, R5, R3, R24, 0xfe, !PT ;  /* 0x0000000305187212 */ /* 0x000fe200078efe18 */
[----:B------:R-:W-:Y:S06]  /*4700*/  BRA `(.L_x_10368) ;  /* 0x0000000000f87947 */ /* 0x000fec0003800000 */
.L_x_10381:
        /* <DEDUP_REMOVED lines=20> */
.L_x_10386:
[----:B------:R-:W-:Y:S05]  /*4850*/  BSYNC B0 ;  /* 0x0000000000007941 */ /* 0x000fea0003800000 */
.L_x_10385:
[----:B------:R-:W-:Y:S01]  /*4860*/  IMAD.SHL.U32 R3, R3, 0x200000, RZ ;  /* 0x0020000003037824 */ /* 0x000fe200078e00ff */
[----:B------:R-:W-:-:S04]  /*4870*/  LEA R5, R0, 0x37800000, 0x17 ;  /* 0x3780000000057811 */ /* 0x000fc800078eb8ff */
[----:B------:R-:W-:Y:S01]  /*4880*/  LOP3.LUT R24, R5, R3, R24, 0xfe, !PT ;  /* 0x0000000305187212 */ /* 0x000fe200078efe18 */
[----:B------:R-:W-:Y:S06]  /*4890*/  BRA `(.L_x_10368) ;  /* 0x0000000000947947 */ /* 0x000fec0003800000 */
.L_x_10380:
        /* <DEDUP_REMOVED lines=14> */
.L_x_10367:
        /* <DEDUP_REMOVED lines=16> */
.L_x_10389:
[----:B------:R-:W-:Y:S01]  /*4a80*/  IMAD.MOV.U32 R24, RZ, RZ, RZ ;  /* 0x000000ffff187224 */ /* 0x000fe200078e00ff */
[----:B------:R-:W-:Y:S06]  /*4a90*/  BRA `(.L_x_10368) ;  /* 0x0000000000147947 */ /* 0x000fec0003800000 */
.L_x_10388:
[----:B------:R-:W4:Y:S02]  /*4aa0*/  LDG.E.64 R4, desc[UR36][R4.64] ;  /* 0x0000002404047981 */ /* 0x000f24000c1e1b00 */
[----:B----4-:R0:W4:Y:S01]  /*4ab0*/  I2F.U64 R24, R4 ;  /* 0x0000000400187312 */ /* 0x0101220000301000 */
[----:B------:R-:W-:Y:S05]  /*4ac0*/  BRA `(.L_x_10368) ;  /* 0x0000000000087947 */ /* 0x000fea0003800000 */
.L_x_10387:
[----:B------:R-:W4:Y:S02]  /*4ad0*/  LDG.E R4, desc[UR36][R4.64] ;  /* 0x0000002404047981 */ /* 0x000f24000c1e1900 */
[----:B----4-:R-:W-:-:S07]  /*4ae0*/  I2FP.F32.U32 R24, R4 ;  /* 0x0000000400187245 */ /* 0x010fce0000201000 */
.L_x_10368:
[----:B------:R-:W-:Y:S05]  /*4af0*/  BSYNC B6 ;  /* 0x0000000000067941 */ /* 0x000fea0003800000 */
.L_x_10362:
        /* <DEDUP_REMOVED lines=20> */
.L_x_10393:
[----:B------:R-:W2:Y:S02]  /*4c40*/  LDG.E.U8 R4, desc[UR36][R4.64] ;  /* 0x0000002404047981 */ /* 0x000ea4000c1e1100 */
[----:B--2---:R-:W-:Y:S01]  /*4c50*/  ISETP.NE.AND P0, PT, R4, RZ, PT ;  /* 0x000000ff0400720c */ /* 0x004fe20003f05270 */
[----:B------:R-:W-:-:S12]  /*4c60*/  BRA `(.L_x_10395) ;  /* 0x0000000c00747947 */ /* 0x000fd80003800000 */
.L_x_10392:
        /* <DEDUP_REMOVED lines=10> */
.L_x_10397:
[----:B------:R-:W2:Y:S02]  /*4d10*/  LDG.E R4, desc[UR36][R4.64] ;  /* 0x0000002404047981 */ /* 0x000ea4000c1e1900 */
[----:B--2---:R-:W-:Y:S01]  /*4d20*/  ISETP.NE.AND P0, PT, R4, RZ, PT ;  /* 0x000000ff0400720c */ /* 0x004fe20003f05270 */
[----:B------:R-:W-:-:S12]  /*4d30*/  BRA `(.L_x_10395) ;  /* 0x0000000c00407947 */ /* 0x000fd80003800000 */
.L_x_10396:
[----:B------:R-:W2:Y:S02]  /*4d40*/  LDG.E.U16 R4, desc[UR36][R4.64] ;  /* 0x0000002404047981 */ /* 0x000ea4000c1e1500 */
[----:B--2---:R-:W-:Y:S01]  /*4d50*/  ISETP.NE.AND P0, PT, R4, RZ, PT ;  /* 0x000000ff0400720c */ /* 0x004fe20003f05270 */
[----:B------:R-:W-:-:S12]  /*4d60*/  BRA `(.L_x_10395) ;  /* 0x0000000c00347947 */ /* 0x000fd80003800000 */
.L_x_10391:
        /* <DEDUP_REMOVED lines=9> */
.L_x_10399:
[----:B------:R-:W2:Y:S02]  /*4e00*/  LDG.E.U16 R0, desc[UR36][R4.64] ;  /* 0x0000002404007981 */ /* 0x000ea4000c1e1500 */
[----:B--2---:R-:W-:-:S05]  /*4e10*/  HADD2.F32 R0, -RZ, R0.H0_H0 ;  /* 0x20000000ff007230 */ /* 0x004fca0000004100 */
[----:B------:R-:W-:Y:S01]  /*4e20*/  FSETP.NEU.FTZ.AND P0, PT, R0, RZ, PT ;  /* 0x000000ff0000720b */ /* 0x000fe20003f1d000 */
[----:B------:R-:W-:-:S12]  /*4e30*/  BRA `(.L_x_10395) ;  /* 0x0000000c00007947 */ /* 0x000fd80003800000 */
.L_x_10398:
        /* <DEDUP_REMOVED lines=11> */
.L_x_10401:
        /* <DEDUP_REMOVED lines=10> */
.L_x_10400:
[----:B------:R-:W2:Y:S02]  /*4f90*/  LDG.E.64 R4, desc[UR36][R4.64] ;  /* 0x0000002404047981 */ /* 0x000ea4000c1e1b00 */
[----:B--2---:R-:W-:Y:S01]  /*4fa0*/  DSETP.NEU.AND P0, PT, R4, RZ, PT ;  /* 0x000000ff0400722a */ /* 0x004fe20003f0d000 */
[----:B------:R-:W-:-:S13]  /*4fb0*/  BRA `(.L_x_10395) ;  /* 0x0000000800a07947 */ /* 0x000fda0003800000 */
.L_x_10390:
        /* <DEDUP_REMOVED lines=11> */
.L_x_10404:
[----:B------:R-:W2:Y:S02]  /*5070*/  LDG.E.128 R4, desc[UR36][R4.64] ;  /* 0x0000002404047981 */ /* 0x000ea4000c1e1d00 */
[----:B--2---:R-:W-:-:S06]  /*5080*/  DSETP.NEU.AND P0, PT, R6, RZ, PT ;  /* 0x000000ff0600722a */ /* 0x004fcc0003f0d000 */
[----:B------:R-:W-:Y:S01]  /*5090*/  DSETP.NEU.OR P0, PT, R4, RZ, P0 ;  /* 0x000000ff0400722a */ /* 0x000fe2000070d400 */
[----:B------:R-:W-:-:S13]  /*50a0*/  BRA `(.L_x_10395) ;  /* 0x0000000800647947 */ /* 0x000fda0003800000 */
.L_x_10403:
        /* <DEDUP_REMOVED lines=27> */
.L_x_10406:
        /* <DEDUP_REMOVED lines=14> */
.L_x_10405:
[----:B------:R-:W2:Y:S02]  /*5340*/  LDG.E.U16 R0, desc[UR36][R4.64] ;  /* 0x0000002404007981 */ /* 0x000ea4000c1e1500 */
[----:B--2---:R-:W-:-:S05]  /*5350*/  IMAD.U32 R0, R0, 0x10000, RZ ;  /* 0x0001000000007824 */ /* 0x004fca00078e00ff */
[----:B------:R-:W-:Y:S01]  /*5360*/  FSETP.NEU.FTZ.AND P0, PT, R0, RZ, PT ;  /* 0x000000ff0000720b */ /* 0x000fe20003f1d000 */
[----:B------:R-:W-:-:S12]  /*5370*/  BRA `(.L_x_10395) ;  /* 0x0000000400b07947 */ /* 0x000fd80003800000 */
.L_x_10402:
        /* <DEDUP_REMOVED lines=11> */
.L_x_10409:
        /* <DEDUP_REMOVED lines=21> */
.L_x_10413:
[----:B------:R-:W-:Y:S05]  /*5580*/  BSYNC B1 ;  /* 0x0000000000017941 */ /* 0x000fea0003800000 */
.L_x_10412:
[----:B------:R-:W-:Y:S01]  /*5590*/  LEA R5, R0, 0x3b800000, 0x17 ;  /* 0x3b80000000057811 */ /* 0x000fe200078eb8ff */
[----:B------:R-:W-:-:S05]  /*55a0*/  IMAD.SHL.U32 R0, R3, 0x100000, RZ ;  /* 0x0010000003007824 */ /* 0x000fca00078e00ff */
[----:B------:R-:W-:-:S07]  /*55b0*/  LOP3.LUT R0, R5, R0, R6, 0xfe, !PT ;  /* 0x0000000005007212 */ /* 0x000fce00078efe06 */
.L_x_10411:
[----:B------:R-:W-:Y:S05]  /*55c0*/  BSYNC B0 ;  /* 0x0000000000007941 */ /* 0x000fea0003800000 */
.L_x_10410:
[----:B------:R-:W-:Y:S01]  /*55d0*/  FSETP.NEU.FTZ.AND P0, PT, R0, RZ, PT ;  /* 0x000000ff0000720b */ /* 0x000fe20003f1d000 */
[----:B------:R-:W-:-:S12]  /*55e0*/  BRA `(.L_x_10395) ;  /* 0x0000000400147947 */ /* 0x000fd80003800000 */
.L_x_10408:
        /* <DEDUP_REMOVED lines=21> */
.L_x_10417:
[----:B------:R-:W-:Y:S05]  /*5740*/  BSYNC B1 ;  /* 0x0000000000017941 */ /* 0x000fea0003800000 */
.L_x_10416:
[----:B------:R-:W-:Y:S01]  /*5750*/  LEA R5, R0, 0x37800000, 0x17 ;  /* 0x3780000000057811 */ /* 0x000fe200078eb8ff */
[----:B------:R-:W-:-:S05]  /*5760*/  IMAD.SHL.U32 R0, R3, 0x200000, RZ ;  /* 0x0020000003007824 */ /* 0x000fca00078e00ff */
[----:B------:R-:W-:-:S07]  /*5770*/  LOP3.LUT R0, R5, R0, R6, 0xfe, !PT ;  /* 0x0000000005007212 */ /* 0x000fce00078efe06 */
.L_x_10415:
[----:B------:R-:W-:Y:S05]  /*5780*/  BSYNC B0 ;  /* 0x0000000000007941 */ /* 0x000fea0003800000 */
.L_x_10414:
[----:B------:R-:W-:Y:S01]  /*5790*/  FSETP.NEU.FTZ.AND P0, PT, R0, RZ, PT ;  /* 0x000000ff0000720b */ /* 0x000fe20003f1d000 */
[----:B------:R-:W-:-:S12]  /*57a0*/  BRA `(.L_x_10395) ;  /* 0x0000000000a47947 */ /* 0x000fd80003800000 */
.L_x_10407:
        /* <DEDUP_REMOVED lines=14> */
.L_x_10421:
[----:B------:R-:W-:Y:S05]  /*5890*/  BSYNC B0 ;  /* 0x0000000000007941 */ /* 0x000fea0003800000 */
.L_x_10420:
[----:B------:R-:W-:Y:S01]  /*58a0*/  FSETP.NEU.FTZ.AND P0, PT, R0, RZ, PT ;  /* 0x000000ff0000720b */ /* 0x000fe20003f1d000 */
[----:B------:R-:W-:-:S12]  /*58b0*/  BRA `(.L_x_10395) ;  /* 0x0000000000607947 */ /* 0x000fd80003800000 */
.L_x_10394:
        /* <DEDUP_REMOVED lines=16> */
.L_x_10422:
[----:B------:R-:W-:Y:S01]  /*59c0*/  PLOP3.LUT P0, PT, PT, PT, PT, 0x8, 0x0 ;  /* 0x000000000000781c */ /* 0x000fe20003f0e170 */
[----:B------:R-:W-:-:S12]  /*59d0*/  BRA `(.L_x_10395) ;  /* 0x0000000000187947 */ /* 0x000fd80003800000 */
.L_x_10419:
[----:B------:R-:W2:Y:S02]  /*59e0*/  LDG.E.64 R4, desc[UR36][R4.64] ;  /* 0x0000002404047981 */ /* 0x000ea4000c1e1b00 */
[----:B--2---:R-:W-:-:S04]  /*59f0*/  ISETP.NE.U32.AND P0, PT, R4, RZ, PT ;  /* 0x000000ff0400720c */ /* 0x004fc80003f05070 */
[----:B------:R-:W-:Y:S01]  /*5a00*/  ISETP.NE.AND.EX P0, PT, R5, RZ, PT, P0 ;  /* 0x000000ff0500720c */ /* 0x000fe20003f05300 */
[----:B------:R-:W-:-:S12]  /*5a10*/  BRA `(.L_x_10395) ;  /* 0x0000000000087947 */ /* 0x000fd80003800000 */
.L_x_10418:
[----:B------:R-:W2:Y:S02]  /*5a20*/  LDG.E R4, desc[UR36][R4.64] ;  /* 0x0000002404047981 */ /* 0x000ea4000c1e1900 */
[----:B--2---:R-:W-:-:S13]  /*5a30*/  ISETP.NE.AND P0, PT, R4, RZ, PT ;  /* 0x000000ff0400720c */ /* 0x004fda0003f05270 */
.L_x_10395:
[----:B------:R-:W-:Y:S01]  /*5a40*/  SEL R0, RZ, 0x1, !P0 ;  /* 0x00000001ff007807 */ /* 0x000fe20004000000 */
[----:B------:R-:W-:-:S03]  /*5a50*/  VIADD R17, R17, 0x80 ;  /* 0x0000008011117836 */ /* 0x000fc60000000000 */
[----:B------:R-:W-:-:S07]  /*5a60*/  PRMT R27, R27, 0x5410, R0 ;  /* 0x000054101b1b7816 */ /* 0x000fce0000000000 */
.L_x_10361:
[----:B------:R-:W-:Y:S05]  /*5a70*/  BSYNC B7 ;  /* 0x0000000000077941 */ /* 0x000fea0003800000 */
.L_x_10360:
        /* <DEDUP_REMOVED lines=24> */
.L_x_10429:
[----:B------:R-:W2:Y:S02]  /*5c00*/  LDG.E.U8 R4, desc[UR36][R4.64] ;  /* 0x0000002404047981 */ /* 0x000ea4000c1e1100 */
[----:B--2---:R-:W-:Y:S01]  /*5c10*/  I2FP.F32.U32 R25, R4 ;  /* 0x0000000400197245 */ /* 0x004fe20000201000 */
[----:B------:R-:W-:Y:S06]  /*5c20*/  BRA `(.L_x_10431) ;  /* 0x0000000c002c7947 */ /* 0x000fec0003800000 */
.L_x_10428:
        /* <DEDUP_REMOVED lines=9> */
.L_x_10433:
[----:B------:R-:W2:Y:S02]  /*5cc0*/  LDG.E R4, desc[UR36][R4.64] ;  /* 0x0000002404047981 */ /* 0x000ea4000c1e1900 */
[----:B--2---:R-:W-:Y:S01]  /*5cd0*/  I2FP.F32.S32 R25, R4 ;  /* 0x0000000400197245 */ /* 0x004fe20000201400 */
[----:B------:R-:W-:Y:S06]  /*5ce0*/  BRA `(.L_x_10431) ;  /* 0x0000000800fc7947 */ /* 0x000fec0003800000 */
.L_x_10432:
[----:B------:R-:W2:Y:S02]  /*5cf0*/  LDG.E.U16 R4, desc[UR36][R4.64] ;  /* 0x0000002404047981 */ /* 0x000ea4000c1e1500 */
[----:B--2---:R0:W2:Y:S01]  /*5d00*/  I2F.S16 R25, R4 ;  /* 0x0000000400197306 */ /* 0x0040a20000101400 */
[----:B------:R-:W-:Y:S05]  /*5d10*/  BRA `(.L_x_10431) ;  /* 0x0000000800f07947 */ /* 0x000fea0003800000 */
.L_x_10427:
        /* <DEDUP_REMOVED lines=8> */
.L_x_10435:
[----:B------:R-:W2:Y:S02]  /*5da0*/  LDG.E.U16 R4, desc[UR36][R4.64] ;  /* 0x0000002404047981 */ /* 0x000ea4000c1e1500 */
[----:B--2---:R-:W-:Y:S01]  /*5db0*/  HADD2.F32 R25, -RZ, R4.H0_H0 ;  /* 0x20000004ff197230 */ /* 0x004fe20000004100 */
[----:B------:R-:W-:Y:S06]  /*5dc0*/  BRA `(.L_x_10431) ;  /* 0x0000000800c47947 */ /* 0x000fec0003800000 */
.L_x_10434:
        /* <DEDUP_REMOVED lines=8> */
.L_x_10437:
[----:B------:R-:W2:Y:S02]  /*5e50*/  LDG.E.U16 R4, desc[UR36][R4.64] ;  /* 0x0000002404047981 */ /* 0x000ea4000c1e1500 */
[----:B--2---:R-:W-:Y:S01]  /*5e60*/  HADD2.F32 R25, -RZ, R4.H0_H0 ;  /* 0x20000004ff197230 */ /* 0x004fe20000004100 */
[----:B------:R-:W-:Y:S06]  /*5e70*/  BRA `(.L_x_10431) ;  /* 0x0000000800987947 */ /* 0x000fec0003800000 */
.L_x_10436:
[----:B------:R-:W2:Y:S01]  /*5e80*/  LDG.E.64 R4, desc[UR36][R4.64] ;  /* 0x0000002404047981 */ /* 0x000ea2000c1e1b00 */
[----:B------:R-:W-:Y:S01]  /*5e90*/  UMOV UR4, 0xf0000000 ;  /* 0xf000000000047882 */ /* 0x000fe20000000000 */
[----:B------:R-:W-:Y:S01]  /*5ea0*/  UMOV UR5, 0x380fffff ;  /* 0x380fffff00057882 */ /* 0x000fe20000000000 */
[----:B--2---:R-:W0:Y:S01]  /*5eb0*/  F2F.F32.F64 R25, R4 ;  /* 0x0000000400197310 */ /* 0x004e220000301000 */
[----:B------:R-:W-:-:S14]  /*5ec0*/  DSETP.GEU.AND P0, PT, |R4|, UR4, PT ;  /* 0x0000000404007e2a */ /* 0x000fdc000bf0e200 */
[----:B0-----:R-:W-:Y:S01]  /*5ed0*/  @!P0 FMUL R25, R25, 1.175494350822287508e-38 ;  /* 0x0080000019198820 */ /* 0x001fe20000400000 */
[----:B------:R-:W-:Y:S06]  /*5ee0*/  BRA `(.L_x_10431) ;  /* 0x00000008007c7947 */ /* 0x000fec0003800000 */
.L_x_10426:
        /* <DEDUP_REMOVED lines=12> */
.L_x_10440:
[----:B------:R-:W2:Y:S01]  /*5fb0*/  LDG.E.64 R4, desc[UR36][R4.64] ;  /* 0x0000002404047981 */ /* 0x000ea2000c1e1b00 */
[----:B------:R-:W-:Y:S01]  /*5fc0*/  UMOV UR4, 0xf0000000 ;  /* 0xf000000000047882 */ /* 0x000fe20000000000 */
[----:B------:R-:W-:Y:S01]  /*5fd0*/  UMOV UR5, 0x380fffff ;  /* 0x380fffff00057882 */ /* 0x000fe20000000000 */
[----:B--2---:R-:W0:Y:S01]  /*5fe0*/  F2F.F32.F64 R25, R4 ;  /* 0x0000000400197310 */ /* 0x004e220000301000 */
[----:B------:R-:W-:-:S14]  /*5ff0*/  DSETP.GEU.AND P0, PT, |R4|, UR4, PT ;  /* 0x0000000404007e2a */ /* 0x000fdc000bf0e200 */
[----:B0-----:R-:W-:Y:S01]  /*6000*/  @!P0 FMUL R25, R25, 1.175494350822287508e-38 ;  /* 0x0080000019198820 */ /* 0x001fe20000400000 */
[----:B------:R-:W-:Y:S06]  /*6010*/  BRA `(.L_x_10431) ;  /* 0x0000000800307947 */ /* 0x000fec0003800000 */
.L_x_10439:
        /* <DEDUP_REMOVED lines=26> */
.L_x_10442:
        /* <DEDUP_REMOVED lines=13> */
.L_x_10441:
[----:B------:R-:W2:Y:S02]  /*6290*/  LDG.E.U16 R4, desc[UR36][R4.64] ;  /* 0x0000002404047981 */ /* 0x000ea4000c1e1500 */
[----:B--2---:R-:W-:Y:S01]  /*62a0*/  IMAD.U32 R25, R4, 0x10000, RZ ;  /* 0x0001000004197824 */ /* 0x004fe200078e00ff */
[----:B------:R-:W-:Y:S06]  /*62b0*/  BRA `(.L_x_10431) ;  /* 0x0000000400887947 */ /* 0x000fec0003800000 */
.L_x_10438:
        /* <DEDUP_REMOVED lines=11> */
.L_x_10445:
        /* <DEDUP_REMOVED lines=20> */
.L_x_10447:
[----:B------:R-:W-:Y:S05]  /*64b0*/  BSYNC B0 ;  /* 0x0000000000007941 */ /* 0x000fea0003800000 */
.L_x_10446:
[----:B------:R-:W-:Y:S01]  /*64c0*/  IMAD.SHL.U32 R3, R3, 0x100000, RZ ;  /* 0x0010000003037824 */ /* 0x000fe200078e00ff */
[----:B------:R-:W-:-:S04]  /*64d0*/  LEA R0, R0, 0x3b800000, 0x17 ;  /* 0x3b80000000007811 */ /* 0x000fc800078eb8ff */
[----:B------:R-:W-:Y:S01]  /*64e0*/  LOP3.LUT R25, R0, R3, R25, 0xfe, !PT ;  /* 0x0000000300197212 */ /* 0x000fe200078efe19 */
[----:B------:R-:W-:Y:S06]  /*64f0*/  BRA `(.L_x_10431) ;  /* 0x0000000000f87947 */ /* 0x000fec0003800000 */
.L_x_10444:
        /* <DEDUP_REMOVED lines=20> */
.L_x_10449:
[----:B------:R-:W-:Y:S05]  /*6640*/  BSYNC B0 ;  /* 0x0000000000007941 */ /* 0x000fea0003800000 */
.L_x_10448:
[----:B------:R-:W-:Y:S01]  /*6650*/  IMAD.SHL.U32 R3, R3, 0x200000, RZ ;  /* 0x0020000003037824 */ /* 0x000fe200078e00ff */
[----:B------:R-:W-:-:S04]  /*6660*/  LEA R0, R0, 0x37800000, 0x17 ;  /* 0x3780000000007811 */ /* 0x000fc800078eb8ff */
[----:B------:R-:W-:Y:S01]  /*6670*/  LOP3.LUT R25, R0, R3, R25, 0xfe, !PT ;  /* 0x0000000300197212 */ /* 0x000fe200078efe19 */
[----:B------:R-:W-:Y:S06]  /*6680*/  BRA `(.L_x_10431) ;  /* 0x0000000000947947 */ /* 0x000fec0003800000 */
.L_x_10443:
        /* <DEDUP_REMOVED lines=14> */
.L_x_10430:
        /* <DEDUP_REMOVED lines=15> */
[----:B012345:R-:W-:Y:S05]  /*6860*/  CALL.ABS.NOINC R14 ;  /* 0x000000000e007343 */ /* 0x03ffea0003c00000 */
.L_x_10452:
[----:B------:R-:W-:Y:S01]  /*6870*/  IMAD.MOV.U32 R25, RZ, RZ, RZ ;  /* 0x000000ffff197224 */ /* 0x000fe200078e00ff */
[----:B------:R-:W-:Y:S06]  /*6880*/  BRA `(.L_x_10431) ;  /* 0x0000000000147947 */ /* 0x000fec0003800000 */
.L_x_10451:
[----:B------:R-:W2:Y:S02]  /*6890*/  LDG.E.64 R4, desc[UR36][R4.64] ;  /* 0x0000002404047981 */ /* 0x000ea4000c1e1b00 */
[----:B--2---:R0:W2:Y:S01]  /*68a0*/  I2F.U64 R25, R4 ;  /* 0x0000000400197312 */ /* 0x0040a20000301000 */
[----:B------:R-:W-:Y:S05]  /*68b0*/  BRA `(.L_x_10431) ;  /* 0x0000000000087947 */ /* 0x000fea0003800000 */
.L_x_10450:
[----:B------:R-:W2:Y:S02]  /*68c0*/  LDG.E R4, desc[UR36][R4.64] ;  /* 0x0000002404047981 */ /* 0x000ea4000c1e1900 */
[----:B--2---:R-:W-:-:S07]  /*68d0*/  I2FP.F32.U32 R25, R4 ;  /* 0x0000000400197245 */ /* 0x004fce0000201000 */
.L_x_10431:
[----:B------:R-:W-:Y:S05]  /*68e0*/  BSYNC B6 ;  /* 0x0000000000067941 */ /* 0x000fea0003800000 */
.L_x_10425:
        /* <DEDUP_REMOVED lines=20> */
.L_x_10456:
[----:B------:R-:W2:Y:S02]  /*6a30*/  LDG.E.U8 R4, desc[UR36][R4.64] ;  /* 0x0000002404047981 */ /* 0x000ea4000c1e1100 */
[----:B--2---:R-:W-:Y:S01]  /*6a40*/  ISETP.NE.AND P0, PT, R4, RZ, PT ;  /* 0x000000ff0400720c */ /* 0x004fe20003f05270 */
[----:B------:R-:W-:-:S12]  /*6a50*/  BRA `(.L_x_10458) ;  /* 0x0000000c00747947 */ /* 0x000fd80003800000 */
.L_x_10455:
        /* <DEDUP_REMOVED lines=10> */
.L_x_10460:
[----:B------:R-:W2:Y:S02]  /*6b00*/  LDG.E R4, desc[UR36][R4.64] ;  /* 0x0000002404047981 */ /* 0x000ea4000c1e1900 */
[----:B--2---:R-:W-:Y:S01]  /*6b10*/  ISETP.NE.AND P0, PT, R4, RZ, PT ;  /* 0x000000ff0400720c */ /* 0x004fe20003f05270 */
[----:B------:R-:W-:-:S12]  /*6b20*/  BRA `(.L_x_10458) ;  /* 0x0000000c00407947 */ /* 0x000fd80003800000 */
.L_x_10459:
[----:B------:R-:W2:Y:S02]  /*6b30*/  LDG.E.U16 R4, desc[UR36][R4.64] ;  /* 0x0000002404047981 */ /* 0x000ea4000c1e1500 */
[----:B--2---:R-:W-:Y:S01]  /*6b40*/  ISETP.NE.AND P0, PT, R4, RZ, PT ;  /* 0x000000ff0400720c */ /* 0x004fe20003f05270 */
[----:B------:R-:W-:-:S12]  /*6b50*/  BRA `(.L_x_10458) ;  /* 0x0000000c00347947 */ /* 0x000fd80003800000 */
.L_x_10454:
        /* <DEDUP_REMOVED lines=9> */
.L_x_10462:
[----:B------:R-:W2:Y:S02]  /*6bf0*/  LDG.E.U16 R0, desc[UR36][R4.64] ;  /* 0x0000002404007981 */ /* 0x000ea4000c1e1500 */
[----:B--2---:R-:W-:-:S05]  /*6c00*/  HADD2.F32 R0, -RZ, R0.H0_H0 ;  /* 0x20000000ff007230 */ /* 0x004fca0000004100 */
[----:B------:R-:W-:Y:S01]  /*6c10*/  FSETP.NEU.FTZ.AND P0, PT, R0, RZ, PT ;  /* 0x000000ff0000720b */ /* 0x000fe20003f1d000 */
[----:B------:R-:W-:-:S12]  /*6c20*/  BRA `(.L_x_10458) ;  /* 0x0000000c00007947 */ /* 0x000fd80003800000 */
.L_x_10461:
        /* <DEDUP_REMOVED lines=11> */
.L_x_10464:
        /* <DEDUP_REMOVED lines=10> */
.L_x_10463:
[----:B------:R-:W2:Y:S02]  /*6d80*/  LDG.E.64 R4, desc[UR36][R4.64] ;  /* 0x0000002404047981 */ /* 0x000ea4000c1e1b00 */
[----:B--2---:R-:W-:Y:S01]  /*6d90*/  DSETP.NEU.AND P0, PT, R4, RZ, PT ;  /* 0x000000ff0400722a */ /* 0x004fe20003f0d000 */
[----:B------:R-:W-:-:S13]  /*6da0*/  BRA `(.L_x_10458) ;  /* 0x0000000800a07947 */ /* 0x000fda0003800000 */
.L_x_10453:
        /* <DEDUP_REMOVED lines=11> */
.L_x_10467:
[----:B------:R-:W2:Y:S02]  /*6e60*/  LDG.E.128 R4, desc[UR36][R4.64] ;  /* 0x0000002404047981 */ /* 0x000ea4000c1e1d00 */
[----:B--2---:R-:W-:-:S06]  /*6e70*/  DSETP.NEU.AND P0, PT, R6, RZ, PT ;  /* 0x000000ff0600722a */ /* 0x004fcc0003f0d000 */
[----:B------:R-:W-:Y:S01]  /*6e80*/  DSETP.NEU.OR P0, PT, R4, RZ, P0 ;  /* 0x000000ff0400722a */ /* 0x000fe2000070d400 */
[----:B------:R-:W-:-:S13]  /*6e90*/  BRA `(.L_x_10458) ;  /* 0x0000000800647947 */ /* 0x000fda0003800000 */
.L_x_10466:
        /* <DEDUP_REMOVED lines=27> */
.L_x_10469:
        /* <DEDUP_REMOVED lines=14> */
.L_x_10468:
[----:B------:R-:W2:Y:S02]  /*7130*/  LDG.E.U16 R0, desc[UR36][R4.64] ;  /* 0x0000002404007981 */ /* 0x000ea4000c1e1500 */
[----:B--2---:R-:W-:-:S05]  /*7140*/  IMAD.U32 R0, R0, 0x10000, RZ ;  /* 0x0001000000007824 */ /* 0x004fca00078e00ff */
[----:B------:R-:W-:Y:S01]  /*7150*/  FSETP.NEU.FTZ.AND P0, PT, R0, RZ, PT ;  /* 0x000000ff0000720b */ /* 0x000fe20003f1d000 */
[----:B------:R-:W-:-:S12]  /*7160*/  BRA `(.L_x_10458) ;  /* 0x0000000400b07947 */ /* 0x000fd80003800000 */
.L_x_10465:
        /* <DEDUP_REMOVED lines=11> */
.L_x_10472:
        /* <DEDUP_REMOVED lines=21> */
.L_x_10476:
[----:B------:R-:W-:Y:S05]  /*7370*/  BSYNC B1 ;  /* 0x0000000000017941 */ /* 0x000fea0003800000 */
.L_x_10475:
[----:B------:R-:W-:Y:S01]  /*7380*/  LEA R5, R0, 0x3b800000, 0x17 ;  /* 0x3b80000000057811 */ /* 0x000fe200078eb8ff */
[----:B------:R-:W-:-:S05]  /*7390*/  IMAD.SHL.U32 R0, R3, 0x100000, RZ ;  /* 0x0010000003007824 */ /* 0x000fca00078e00ff */
[----:B------:R-:W-:-:S07]  /*73a0*/  LOP3.LUT R0, R5, R0, R6, 0xfe, !PT ;  /* 0x0000000005007212 */ /* 0x000fce00078efe06 */
.L_x_10474:
[----:B------:R-:W-:Y:S05]  /*73b0*/  BSYNC B0 ;  /* 0x0000000000007941 */ /* 0x000fea0003800000 */
.L_x_10473:
[----:B------:R-:W-:Y:S01]  /*73c0*/  FSETP.NEU.FTZ.AND P0, PT, R0, RZ, PT ;  /* 0x000000ff0000720b */ /* 0x000fe20003f1d000 */
[----:B------:R-:W-:-:S12]  /*73d0*/  BRA `(.L_x_10458) ;  /* 0x0000000400147947 */ /* 0x000fd80003800000 */
.L_x_10471:
        /* <DEDUP_REMOVED lines=21> */
.L_x_10480:
[----:B------:R-:W-:Y:S05]  /*7530*/  BSYNC B1 ;  /* 0x0000000000017941 */ /* 0x000fea0003800000 */
.L_x_10479:
[----:B------:R-:W-:Y:S01]  /*7540*/  LEA R5, R0, 0x37800000, 0x17 ;  /* 0x3780000000057811 */ /* 0x000fe200078eb8ff */
[----:B------:R-:W-:-:S05]  /*7550*/  IMAD.SHL.U32 R0, R3, 0x200000, RZ ;  /* 0x0020000003007824 */ /* 0x000fca00078e00ff */
[----:B------:R-:W-:-:S07]  /*7560*/  LOP3.LUT R0, R5, R0, R6, 0xfe, !PT ;  /* 0x0000000005007212 */ /* 0x000fce00078efe06 */
.L_x_10478:
[----:B------:R-:W-:Y:S05]  /*7570*/  BSYNC B0 ;  /* 0x0000000000007941 */ /* 0x000fea0003800000 */
.L_x_10477:
[----:B------:R-:W-:Y:S01]  /*7580*/  FSETP.NEU.FTZ.AND P0, PT, R0, RZ, PT ;  /* 0x000000ff0000720b */ /* 0x000fe20003f1d000 */
[----:B------:R-:W-:-:S12]  /*7590*/  BRA `(.L_x_10458) ;  /* 0x0000000000a47947 */ /* 0x000fd80003800000 */
.L_x_10470:
        /* <DEDUP_REMOVED lines=14> */
.L_x_10484:
[----:B------:R-:W-:Y:S05]  /*7680*/  BSYNC B0 ;  /* 0x0000000000007941 */ /* 0x000fea0003800000 */
.L_x_10483:
[----:B------:R-:W-:Y:S01]  /*7690*/  FSETP.NEU.FTZ.AND P0, PT, R0, RZ, PT ;  /* 0x000000ff0000720b */ /* 0x000fe20003f1d000 */
[----:B------:R-:W-:-:S12]  /*76a0*/  BRA `(.L_x_10458) ;  /* 0x0000000000607947 */ /* 0x000fd80003800000 */
.L_x_10457:
        /* <DEDUP_REMOVED lines=16> */
.L_x_10485:
[----:B------:R-:W-:Y:S01]  /*77b0*/  PLOP3.LUT P0, PT, PT, PT, PT, 0x8, 0x0 ;  /* 0x000000000000781c */ /* 0x000fe20003f0e170 */
[----:B------:R-:W-:-:S12]  /*77c0*/  BRA `(.L_x_10458) ;  /* 0x0000000000187947 */ /* 0x000fd80003800000 */
.L_x_10482:
[----:B------:R-:W2:Y:S02]  /*77d0*/  LDG.E.64 R4, desc[UR36][R4.64] ;  /* 0x0000002404047981 */ /* 0x000ea4000c1e1b00 */
[----:B--2---:R-:W-:-:S04]  /*77e0*/  ISETP.NE.U32.AND P0, PT, R4, RZ, PT ;  /* 0x000000ff0400720c */ /* 0x004fc80003f05070 */
[----:B------:R-:W-:Y:S01]  /*77f0*/  ISETP.NE.AND.EX P0, PT, R5, RZ, PT, P0 ;  /* 0x000000ff0500720c */ /* 0x000fe20003f05300 */
[----:B------:R-:W-:-:S12]  /*7800*/  BRA `(.L_x_10458) ;  /* 0x0000000000087947 */ /* 0x000fd80003800000 */
.L_x_10481:
[----:B------:R-:W2:Y:S02]  /*7810*/  LDG.E R4, desc[UR36][R4.64] ;  /* 0x0000002404047981 */ /* 0x000ea4000c1e1900 */
[----:B--2---:R-:W-:-:S13]  /*7820*/  ISETP.NE.AND P0, PT, R4, RZ, PT ;  /* 0x000000ff0400720c */ /* 0x004fda0003f05270 */
.L_x_10458:
[----:B------:R-:W-:-:S04]  /*7830*/  SEL R0, RZ, 0x1, !P0 ;  /* 0x00000001ff007807 */ /* 0x000fc80004000000 */
[----:B------:R-:W-:-:S07]  /*7840*/  PRMT R27, R0, 0x7610, R27 ;  /* 0x00007610001b7816 */ /* 0x000fce000000001b */
.L_x_10424:
[----:B------:R-:W-:Y:S05]  /*7850*/  BSYNC B7 ;  /* 0x0000000000077941 */ /* 0x000fea0003800000 */
.L_x_10423:
[----:B------:R-:W0:Y:S01]  /*7860*/  S2R R3, SR_TID.X ;  /* 0x0000000000037919 */ /* 0x000e220000002100 */
[----:B------:R-:W4:Y:S01]  /*7870*/  I2F.S16 R7, R27.H1 ;  /* 0x1000001b00077306 */ /* 0x000f220000101400 */
[----:B------:R-:W2:Y:S01]  /*7880*/  LDC.U8 R23, c[0x0][0x250] ;  /* 0x00009400ff177b82 */ /* 0x000ea20000000000 */
[----:B------:R-:W-:Y:S01]  /*7890*/  ULDC UR4, c[0x0][0x218] ;  /* 0x0000860000047ab9 */ /* 0x000fe20000000800 */
[----:B------:R-:W-:Y:S05]  /*78a0*/  BSSY B6, `(.L_x_10486) ;  /* 0x00000f9000067945 */ /* 0x000fea0003800000 */
[----:B------:R-:W1:Y:S01]  /*78b0*/  I2F.S16 R0, R26.H1 ;  /* 0x1000001a00007306 */ /* 0x000e620000101400 */
[----:B----45:R-:W-:-:S07]  /*78c0*/  FMUL.FTZ R7, R7, R24 ;  /* 0x0000001807077220 */ /* 0x030fce0000410000 */
[----:B------:R-:W2:Y:S01]  /*78d0*/  I2F.S16 R5, R26 ;  /* 0x0000001a00057306 */ /* 0x000ea20000101400 */
[----:B-1-3--:R-:W-:-:S07]  /*78e0*/  FMUL.FTZ R0, R0, R19 ;  /* 0x0000001300007220 */ /* 0x00afce0000410000 */
[----:B------:R-:W1:Y:S01]  /*78f0*/  I2F.S16 R4, R27 ;  /* 0x0000001b00047306 */ /* 0x000e620000101400 */
[----:B0-----:R-:W-:Y:S01]  /*7900*/  ISETP.GE.AND P0, PT, R3, R22, PT ;  /* 0x000000160300720c */ /* 0x001fe20003f06270 */
[----:B--2---:R-:W-:Y:S01]  /*7910*/  FMUL.FTZ R5, R5, R18 ;  /* 0x0000001205057220 */ /* 0x004fe20000410000 */
[----:B------:R-:W-:-:S03]  /*7920*/  FMUL.FTZ R18, R7, UR4 ;  /* 0x0000000407127c20 */ /* 0x000fc60008410000 */
[----:B------:R-:W-:Y:S01]  /*7930*/  FMUL.FTZ R16, R5, UR4 ;  /* 0x0000000405107c20 */ /* 0x000fe20008410000 */
[----:B-1----:R-:W-:Y:S01]  /*7940*/  FMUL.FTZ R24, R4, R25 ;  /* 0x0000001904187220 */ /* 0x002fe20000410000 */
[----:B------:R-:W-:Y:S01]  /*7950*/  FMUL.FTZ R4, R0, UR4 ;  /* 0x0000000400047c20 */ /* 0x000fe20008410000 */
[----:B------:R-:W-:Y:S02]  /*7960*/  IMAD.MOV.U32 R25, RZ, RZ, R3 ;  /* 0x000000ffff197224 */ /* 0x000fe400078e0003 */
[----:B------:R-:W-:-:S03]  /*7970*/  FMUL.FTZ R24, R24, UR4 ;  /* 0x0000000418187c20 */ /* 0x000fc60008410000 */
        /* <DEDUP_REMOVED lines=23> */
.L_x_10491:
[----:B------:R-:W0:Y:S02]  /*7af0*/  F2I.S64.TRUNC R4, R4 ;  /* 0x0000000400047311 */ /* 0x000e24000020d900 */
[----:B0-----:R-:W-:-:S05]  /*7b00*/  IMAD.MOV.U32 R3, RZ, RZ, R4 ;  /* 0x000000ffff037224 */ /* 0x001fca00078e0004 */
[----:B------:R0:W-:Y:S01]  /*7b10*/  STG.E.U8 desc[UR36][R8.64], R3 ;  /* 0x0000000308007986 */ /* 0x0001e2000c101124 */
[----:B------:R-:W-:Y:S05]  /*7b20*/  BRA `(.L_x_10487) ;  /* 0x0000000c00407947 */ /* 0x000fea0003800000 */
.L_x_10490:
        /* <DEDUP_REMOVED lines=9> */
.L_x_10494:
[----:B------:R-:W0:Y:S02]  /*7bc0*/  F2I.FTZ.TRUNC.NTZ R3, R4 ;  /* 0x0000000400037305 */ /* 0x000e24000021f100 */
[----:B0-----:R0:W-:Y:S01]  /*7bd0*/  STG.E desc[UR36][R8.64], R3 ;  /* 0x0000000308007986 */ /* 0x0011e2000c101924 */
[----:B------:R-:W-:Y:S05]  /*7be0*/  BRA `(.L_x_10487) ;  /* 0x0000000c00107947 */ /* 0x000fea0003800000 */
.L_x_10493:
[----:B------:R-:W0:Y:S02]  /*7bf0*/  F2I.FTZ.TRUNC.NTZ R3, R4 ;  /* 0x0000000400037305 */ /* 0x000e24000021f100 */
[----:B0-----:R0:W-:Y:S01]  /*7c00*/  STG.E.U16 desc[UR36][R8.64], R3 ;  /* 0x0000000308007986 */ /* 0x0011e2000c101524 */
[----:B------:R-:W-:Y:S05]  /*7c10*/  BRA `(.L_x_10487) ;  /* 0x0000000c00047947 */ /* 0x000fea0003800000 */
.L_x_10489:
        /* <DEDUP_REMOVED lines=8> */
.L_x_10496:
[----:B------:R-:W-:-:S05]  /*7ca0*/  F2FP.F16.F32.PACK_AB R4, RZ, R4 ;  /* 0x00000004ff04723e */ /* 0x000fca00000000ff */
[----:B------:R1:W-:Y:S01]  /*7cb0*/  STG.E.U16 desc[UR36][R8.64], R4 ;  /* 0x0000000408007986 */ /* 0x0003e2000c101524 */
[----:B------:R-:W-:Y:S05]  /*7cc0*/  BRA `(.L_x_10487) ;  /* 0x0000000800d87947 */ /* 0x000fea0003800000 */
.L_x_10495:
        /* <DEDUP_REMOVED lines=9> */
.L_x_10498:
[----:B------:R-:W-:-:S04]  /*7d60*/  F2FP.F16.F32.PACK_AB R3, RZ, R4 ;  /* 0x00000004ff03723e */ /* 0x000fc800000000ff */
[----:B------:R-:W-:-:S05]  /*7d70*/  PRMT R3, R3, 0x5410, RZ ;  /* 0x0000541003037816 */ /* 0x000fca00000000ff */
[----:B------:R4:W-:Y:S01]  /*7d80*/  STG.E desc[UR36][R8.64], R3 ;  /* 0x0000000308007986 */ /* 0x0009e2000c101924 */
[----:B------:R-:W-:Y:S05]  /*7d90*/  BRA `(.L_x_10487) ;  /* 0x0000000800a47947 */ /* 0x000fea0003800000 */
.L_x_10497:
[----:B------:R-:W-:-:S06]  /*7da0*/  FMUL.FTZ R4, R4, 1 ;  /* 0x3f80000004047820 */ /* 0x000fcc0000410000 */
[----:B------:R-:W0:Y:S02]  /*7db0*/  F2F.F64.F32 R4, R4 ;  /* 0x0000000400047310 */ /* 0x000e240000201800 */
[----:B0-----:R2:W-:Y:S01]  /*7dc0*/  STG.E.64 desc[UR36][R8.64], R4 ;  /* 0x0000000408007986 */ /* 0x0015e2000c101b24 */
[----:B------:R-:W-:Y:S05]  /*7dd0*/  BRA `(.L_x_10487) ;  /* 0x0000000800947947 */ /* 0x000fea0003800000 */
.L_x_10488:
        /* <DEDUP_REMOVED lines=12> */
.L_x_10501:
[----:B------:R-:W-:Y:S01]  /*7ea0*/  FMUL.FTZ R4, R4, 1 ;  /* 0x3f80000004047820 */ /* 0x000fe20000410000 */
[----:B------:R-:W-:-:S05]  /*7eb0*/  CS2R R6, SRZ ;  /* 0x0000000000067805 */ /* 0x000fca000001ff00 */
[----:B------:R-:W0:Y:S02]  /*7ec0*/  F2F.F64.F32 R4, R4 ;  /* 0x0000000400047310 */ /* 0x000e240000201800 */
[----:B0-----:R0:W-:Y:S01]  /*7ed0*/  STG.E.128 desc[UR36][R8.64], R4 ;  /* 0x0000000408007986 */ /* 0x0011e2000c101d24 */
[----:B------:R-:W-:Y:S05]  /*7ee0*/  BRA `(.L_x_10487) ;  /* 0x0000000800507947 */ /* 0x000fea0003800000 */
.L_x_10500:
        /* <DEDUP_REMOVED lines=20> */
.L_x_10505:
[----:B------:R-:W-:Y:S05]  /*8030*/  BSYNC B0 ;  /* 0x0000000000007941 */ /* 0x000fea0003800000 */
.L_x_10504:
[----:B------:R-:W-:-:S05]  /*8040*/  LOP3.LUT R5, R0, R5, RZ, 0xfc, !PT ;  /* 0x0000000500057212 */ /* 0x000fca00078efcff */
[----:B------:R0:W-:Y:S01]  /*8050*/  STG.E.U8 desc[UR36][R8.64], R5 ;  /* 0x0000000508007986 */ /* 0x0001e2000c101124 */
[----:B------:R-:W-:Y:S05]  /*8060*/  BRA `(.L_x_10487) ;  /* 0x0000000400f07947 */ /* 0x000fea0003800000 */
.L_x_10503:
        /* <DEDUP_REMOVED lines=12> */
.L_x_10507:
[----:B------:R-:W-:Y:S01]  /*8130*/  IMAD.MOV.U32 R0, RZ, RZ, 0x7f ;  /* 0x0000007fff007424 */ /* 0x000fe200078e00ff */
[----:B------:R-:W-:-:S04]  /*8140*/  ISETP.GT.U32.AND P0, PT, R5, 0x7f800000, PT ;  /* 0x7f8000000500780c */ /* 0x000fc80003f04070 */
[----:B------:R-:W-:-:S09]  /*8150*/  SEL R0, R0, 0x7c, P0 ;  /* 0x0000007c00007807 */ /* 0x000fd20000000000 */
.L_x_10508:
[----:B------:R-:W-:Y:S05]  /*8160*/  BSYNC B0 ;  /* 0x0000000000007941 */ /* 0x000fea0003800000 */
.L_x_10506:
[----:B------:R-:W-:-:S04]  /*8170*/  LOP3.LUT R4, R4, 0x80000000, RZ, 0xc0, !PT ;  /* 0x8000000004047812 */ /* 0x000fc800078ec0ff */
[----:B------:R-:W-:-:S04]  /*8180*/  SHF.R.U32.HI R3, RZ, 0x18, R4 ;  /* 0x00000018ff037819 */ /* 0x000fc80000011604 */
[----:B------:R-:W-:-:S05]  /*8190*/  LOP3.LUT R3, R0, R3, RZ, 0xfc, !PT ;  /* 0x0000000300037212 */ /* 0x000fca00078efcff */
[----:B------:R0:W-:Y:S01]  /*81a0*/  STG.E.U8 desc[UR36][R8.64], R3 ;  /* 0x0000000308007986 */ /* 0x0001e2000c101124 */
[----:B------:R-:W-:Y:S05]  /*81b0*/  BRA `(.L_x_10487) ;  /* 0x00000004009c7947 */ /* 0x000fea0003800000 */
.L_x_10502:
[----:B------:R-:W-:-:S05]  /*81c0*/  F2FP.BF16.F32.PACK_AB R4, RZ, R4 ;  /* 0x00000004ff04723e */ /* 0x000fca00000010ff */
[----:B------:R0:W-:Y:S01]  /*81d0*/  STG.E.U16 desc[UR36][R8.64], R4 ;  /* 0x0000000408007986 */ /* 0x0001e2000c101524 */
[----:B------:R-:W-:Y:S05]  /*81e0*/  BRA `(.L_x_10487) ;  /* 0x0000000400907947 */ /* 0x000fea0003800000 */
.L_x_10499:
        /* <DEDUP_REMOVED lines=11> */
.L_x_10511:
        /* <DEDUP_REMOVED lines=16> */
.L_x_10514:
[----:B------:R-:W-:-:S04]  /*83a0*/  LOP3.LUT R4, R4, 0x80000000, RZ, 0xc0, !PT ;  /* 0x8000000004047812 */ /* 0x000fc800078ec0ff */
[----:B------:R-:W-:-:S04]  /*83b0*/  SHF.R.U32.HI R4, RZ, 0x18, R4 ;  /* 0x00000018ff047819 */ /* 0x000fc80000011604 */
[----:B------:R-:W-:-:S04]  /*83c0*/  LOP3.LUT R3, R3, R4, RZ, 0xfc, !PT ;  /* 0x0000000403037212 */ /* 0x000fc800078efcff */
[----:B------:R-:W-:-:S07]  /*83d0*/  PRMT R0, R3, 0x7610, R0 ;  /* 0x0000761003007816 */ /* 0x000fce0000000000 */
.L_x_10513:
[----:B------:R-:W-:Y:S05]  /*83e0*/  BSYNC B0 ;  /* 0x0000000000007941 */ /* 0x000fea0003800000 */
.L_x_10512:
[----:B------:R0:W-:Y:S01]  /*83f0*/  STG.E.U8 desc[UR36][R8.64], R0 ;  /* 0x0000000008007986 */ /* 0x0001e2000c101124 */
[----:B------:R-:W-:Y:S05]  /*8400*/  BRA `(.L_x_10487) ;  /* 0x0000000400087947 */ /* 0x000fea0003800000 */
.L_x_10510:
        /* <DEDUP_REMOVED lines=16> */
.L_x_10517:
[----:B------:R-:W-:-:S04]  /*8510*/  LOP3.LUT R4, R4, 0x80000000, RZ, 0xc0, !PT ;  /* 0x8000000004047812 */ /* 0x000fc800078ec0ff */
[----:B------:R-:W-:-:S04]  /*8520*/  SHF.R.U32.HI R4, RZ, 0x18, R4 ;  /* 0x00000018ff047819 */ /* 0x000fc80000011604 */
[----:B------:R-:W-:-:S04]  /*8530*/  LOP3.LUT R3, R3, R4, RZ, 0xfc, !PT ;  /* 0x0000000403037212 */ /* 0x000fc800078efcff */
[----:B------:R-:W-:-:S07]  /*8540*/  PRMT R0, R3, 0x7610, R0 ;  /* 0x0000761003007816 */ /* 0x000fce0000000000 */
.L_x_10516:
[----:B------:R-:W-:Y:S05]  /*8550*/  BSYNC B0 ;  /* 0x0000000000007941 */ /* 0x000fea0003800000 */
.L_x_10515:
[----:B------:R0:W-:Y:S01]  /*8560*/  STG.E.U8 desc[UR36][R8.64], R0 ;  /* 0x0000000008007986 */ /* 0x0001e2000c101124 */
[----:B------:R-:W-:Y:S05]  /*8570*/  BRA `(.L_x_10487) ;  /* 0x0000000000ac7947 */ /* 0x000fea0003800000 */
.L_x_10509:
        /* <DEDUP_REMOVED lines=21> */
.L_x_10492:
        /* <DEDUP_REMOVED lines=16> */
.L_x_10520:
[----:B------:R-:W-:Y:S05]  /*87d0*/  BRA `(.L_x_10487) ;  /* 0x0000000000147947 */ /* 0x000fea0003800000 */
.L_x_10519:
[----:B------:R-:W0:Y:S02]  /*87e0*/  F2I.U64.TRUNC R4, R4 ;  /* 0x0000000400047311 */ /* 0x000e24000020d800 */
[----:B0-----:R0:W-:Y:S01]  /*87f0*/  STG.E.64 desc[UR36][R8.64], R4 ;  /* 0x0000000408007986 */ /* 0x0011e2000c101b24 */
[----:B------:R-:W-:Y:S05]  /*8800*/  BRA `(.L_x_10487) ;  /* 0x0000000000087947 */ /* 0x000fea0003800000 */
.L_x_10518:
[----:B------:R-:W0:Y:S02]  /*8810*/  F2I.FTZ.U32.TRUNC.NTZ R3, R4 ;  /* 0x0000000400037305 */ /* 0x000e24000021f000 */
[----:B0-----:R0:W-:Y:S02]  /*8820*/  STG.E desc[UR36][R8.64], R3 ;  /* 0x0000000308007986 */ /* 0x0011e4000c101924 */
.L_x_10487:
[----:B------:R-:W-:Y:S05]  /*8830*/  BSYNC B6 ;  /* 0x0000000000067941 */ /* 0x000fea0003800000 */
.L_x_10486:
        /* <DEDUP_REMOVED lines=24> */
.L_x_10526:
[----:B------:R-:W0:Y:S02]  /*89c0*/  F2I.S64.TRUNC R16, R16 ;  /* 0x0000001000107311 */ /* 0x000e24000020d900 */
[----:B0-----:R-:W-:-:S05]  /*89d0*/  IMAD.MOV.U32 R3, RZ, RZ, R16 ;  /* 0x000000ffff037224 */ /* 0x001fca00078e0010 */
[----:B------:R0:W-:Y:S01]  /*89e0*/  STG.E.U8 desc[UR36][R8.64], R3 ;  /* 0x0000000308007986 */ /* 0x0001e2000c101124 */
[----:B------:R-:W-:Y:S05]  /*89f0*/  BRA `(.L_x_10528) ;  /* 0x0000000c00407947 */ /* 0x000fea0003800000 */
.L_x_10525:
        /* <DEDUP_REMOVED lines=9> */
.L_x_10530:
[----:B------:R-:W0:Y:S02]  /*8a90*/  F2I.FTZ.TRUNC.NTZ R3, R16 ;  /* 0x0000001000037305 */ /* 0x000e24000021f100 */
[----:B0-----:R0:W-:Y:S01]  /*8aa0*/  STG.E desc[UR36][R8.64], R3 ;  /* 0x0000000308007986 */ /* 0x0011e2000c101924 */
[----:B------:R-:W-:Y:S05]  /*8ab0*/  BRA `(.L_x_10528) ;  /* 0x0000000c00107947 */ /* 0x000fea0003800000 */
.L_x_10529:
[----:B------:R-:W0:Y:S02]  /*8ac0*/  F2I.FTZ.TRUNC.NTZ R3, R16 ;  /* 0x0000001000037305 */ /* 0x000e24000021f100 */
[----:B0-----:R0:W-:Y:S01]  /*8ad0*/  STG.E.U16 desc[UR36][R8.64], R3 ;  /* 0x0000000308007986 */ /* 0x0011e2000c101524 */
[----:B------:R-:W-:Y:S05]  /*8ae0*/  BRA `(.L_x_10528) ;  /* 0x0000000c00047947 */ /* 0x000fea0003800000 */
.L_x_10524:
        /* <DEDUP_REMOVED lines=8> */
.L_x_10532:
[----:B------:R-:W-:-:S05]  /*8b70*/  F2FP.F16.F32.PACK_AB R16, RZ, R16 ;  /* 0x00000010ff10723e */ /* 0x000fca00000000ff */
[----:B------:R1:W-:Y:S01]  /*8b80*/  STG.E.U16 desc[UR36][R8.64], R16 ;  /* 0x0000001008007986 */ /* 0x0003e2000c101524 */
[----:B------:R-:W-:Y:S05]  /*8b90*/  BRA `(.L_x_10528) ;  /* 0x0000000800d87947 */ /* 0x000fea0003800000 */
.L_x_10531:
        /* <DEDUP_REMOVED lines=9> */
.L_x_10534:
[----:B------:R-:W-:-:S04]  /*8c30*/  F2FP.F16.F32.PACK_AB R3, RZ, R16 ;  /* 0x00000010ff03723e */ /* 0x000fc800000000ff */
[----:B------:R-:W-:-:S05]  /*8c40*/  PRMT R3, R3, 0x5410, RZ ;  /* 0x0000541003037816 */ /* 0x000fca00000000ff */
[----:B------:R4:W-:Y:S01]  /*8c50*/  STG.E desc[UR36][R8.64], R3 ;  /* 0x0000000308007986 */ /* 0x0009e2000c101924 */
[----:B------:R-:W-:Y:S05]  /*8c60*/  BRA `(.L_x_10528) ;  /* 0x0000000800a47947 */ /* 0x000fea0003800000 */
.L_x_10533:
[----:B------:R-:W-:-:S06]  /*8c70*/  FMUL.FTZ R4, R16, 1 ;  /* 0x3f80000010047820 */ /* 0x000fcc0000410000 */
[----:B------:R-:W0:Y:S02]  /*8c80*/  F2F.F64.F32 R4, R4 ;  /* 0x0000000400047310 */ /* 0x000e240000201800 */
[----:B0-----:R2:W-:Y:S01]  /*8c90*/  STG.E.64 desc[UR36][R8.64], R4 ;  /* 0x0000000408007986 */ /* 0x0015e2000c101b24 */
[----:B------:R-:W-:Y:S05]  /*8ca0*/  BRA `(.L_x_10528) ;  /* 0x0000000800947947 */ /* 0x000fea0003800000 */
.L_x_10523:
        /* <DEDUP_REMOVED lines=12> */
.L_x_10537:
[----:B------:R-:W-:Y:S01]  /*8d70*/  FMUL.FTZ R4, R16, 1 ;  /* 0x3f80000010047820 */ /* 0x000fe20000410000 */
[----:B------:R-:W-:-:S05]  /*8d80*/  CS2R R6, SRZ ;  /* 0x0000000000067805 */ /* 0x000fca000001ff00 */
[----:B------:R-:W0:Y:S02]  /*8d90*/  F2F.F64.F32 R4, R4 ;  /* 0x0000000400047310 */ /* 0x000e240000201800 */
[----:B0-----:R0:W-:Y:S01]  /*8da0*/  STG.E.128 desc[UR36][R8.64], R4 ;  /* 0x0000000408007986 */ /* 0x0011e2000c101d24 */
[----:B------:R-:W-:Y:S05]  /*8db0*/  BRA `(.L_x_10528) ;  /* 0x0000000800507947 */ /* 0x000fea0003800000 */
.L_x_10536:
        /* <DEDUP_REMOVED lines=20> */
.L_x_10541:
[----:B------:R-:W-:Y:S05]  /*8f00*/  BSYNC B0 ;  /* 0x0000000000007941 */ /* 0x000fea0003800000 */
.L_x_10540:
[----:B------:R-:W-:-:S05]  /*8f10*/  LOP3.LUT R5, R0, R5, RZ, 0xfc, !PT ;  /* 0x0000000500057212 */ /* 0x000fca00078efcff */
[----:B------:R0:W-:Y:S01]  /*8f20*/  STG.E.U8 desc[UR36][R8.64], R5 ;  /* 0x0000000508007986 */ /* 0x0001e2000c101124 */
[----:B------:R-:W-:Y:S05]  /*8f30*/  BRA `(.L_x_10528) ;  /* 0x0000000400f07947 */ /* 0x000fea0003800000 */
.L_x_10539:
        /* <DEDUP_REMOVED lines=12> */
.L_x_10543:
[----:B------:R-:W-:Y:S01]  /*9000*/  IMAD.MOV.U32 R0, RZ, RZ, 0x7f ;  /* 0x0000007fff007424 */ /* 0x000fe200078e00ff */
[----:B------:R-:W-:-:S04]  /*9010*/  ISETP.GT.U32.AND P0, PT, R4, 0x7f800000, PT ;  /* 0x7f8000000400780c */ /* 0x000fc80003f04070 */
[----:B------:R-:W-:-:S09]  /*9020*/  SEL R0, R0, 0x7c, P0 ;  /* 0x0000007c00007807 */ /* 0x000fd20000000000 */
.L_x_10544:
[----:B------:R-:W-:Y:S05]  /*9030*/  BSYNC B0 ;  /* 0x0000000000007941 */ /* 0x000fea0003800000 */
.L_x_10542:
[----:B------:R-:W-:-:S04]  /*9040*/  LOP3.LUT R16, R16, 0x80000000, RZ, 0xc0, !PT ;  /* 0x8000000010107812 */ /* 0x000fc800078ec0ff */
[----:B------:R-:W-:-:S04]  /*9050*/  SHF.R.U32.HI R3, RZ, 0x18, R16 ;  /* 0x00000018ff037819 */ /* 0x000fc80000011610 */
[----:B------:R-:W-:-:S05]  /*9060*/  LOP3.LUT R3, R0, R3, RZ, 0xfc, !PT ;  /* 0x0000000300037212 */ /* 0x000fca00078efcff */
[----:B------:R0:W-:Y:S01]  /*9070*/  STG.E.U8 desc[UR36][R8.64], R3 ;  /* 0x0000000308007986 */ /* 0x0001e2000c101124 */
[----:B------:R-:W-:Y:S05]  /*9080*/  BRA `(.L_x_10528) ;  /* 0x00000004009c7947 */ /* 0x000fea0003800000 */
.L_x_10538:
[----:B------:R-:W-:-:S05]  /*9090*/  F2FP.BF16.F32.PACK_AB R16, RZ, R16 ;  /* 0x00000010ff10723e */ /* 0x000fca00000010ff */
[----:B------:R0:W-:Y:S01]  /*90a0*/  STG.E.U16 desc[UR36][R8.64], R16 ;  /* 0x0000001008007986 */ /* 0x0001e2000c101524 */
[----:B------:R-:W-:Y:S05]  /*90b0*/  BRA `(.L_x_10528) ;  /* 0x0000000400907947 */ /* 0x000fea0003800000 */
.L_x_10535:
        /* <DEDUP_REMOVED lines=11> */
.L_x_10547:
        /* <DEDUP_REMOVED lines=16> */
.L_x_10550:
[----:B------:R-:W-:-:S04]  /*9270*/  LOP3.LUT R16, R16, 0x80000000, RZ, 0xc0, !PT ;  /* 0x8000000010107812 */ /* 0x000fc800078ec0ff */
[----:B------:R-:W-:-:S04]  /*9280*/  SHF.R.U32.HI R3, RZ, 0x18, R16 ;  /* 0x00000018ff037819 */ /* 0x000fc80000011610 */
[----:B------:R-:W-:-:S04]  /*9290*/  LOP3.LUT R0, R0, R3, RZ, 0xfc, !PT ;  /* 0x0000000300007212 */ /* 0x000fc800078efcff */
[----:B------:R-:W-:-:S07]  /*92a0*/  PRMT R4, R0, 0x7610, R4 ;  /* 0x0000761000047816 */ /* 0x000fce0000000004 */
.L_x_10549:
[----:B------:R-:W-:Y:S05]  /*92b0*/  BSYNC B0 ;  /* 0x0000000000007941 */ /* 0x000fea0003800000 */
.L_x_10548:
[----:B------:R0:W-:Y:S01]  /*92c0*/  STG.E.U8 desc[UR36][R8.64], R4 ;  /* 0x0000000408007986 */ /* 0x0001e2000c101124 */
[----:B------:R-:W-:Y:S05]  /*92d0*/  BRA `(.L_x_10528) ;  /* 0x0000000400087947 */ /* 0x000fea0003800000 */
.L_x_10546:
        /* <DEDUP_REMOVED lines=16> */
.L_x_10553:
[----:B------:R-:W-:-:S04]  /*93e0*/  LOP3.LUT R16, R16, 0x80000000, RZ, 0xc0, !PT ;  /* 0x8000000010107812 */ /* 0x000fc800078ec0ff */
[----:B------:R-:W-:-:S04]  /*93f0*/  SHF.R.U32.HI R3, RZ, 0x18, R16 ;  /* 0x00000018ff037819 */ /* 0x000fc80000011610 */
[----:B------:R-:W-:-:S04]  /*9400*/  LOP3.LUT R0, R0, R3, RZ, 0xfc, !PT ;  /* 0x0000000300007212 */ /* 0x000fc800078efcff */
[----:B------:R-:W-:-:S07]  /*9410*/  PRMT R4, R0, 0x7610, R4 ;  /* 0x0000761000047816 */ /* 0x000fce0000000004 */
.L_x_10552:
[----:B------:R-:W-:Y:S05]  /*9420*/  BSYNC B0 ;  /* 0x0000000000007941 */ /* 0x000fea0003800000 */
.L_x_10551:
[----:B------:R0:W-:Y:S01]  /*9430*/  STG.E.U8 desc[UR36][R8.64], R4 ;  /* 0x0000000408007986 */ /* 0x0001e2000c101124 */
[----:B------:R-:W-:Y:S05]  /*9440*/  BRA `(.L_x_10528) ;  /* 0x0000000000ac7947 */ /* 0x000fea0003800000 */
.L_x_10545:
        /* <DEDUP_REMOVED lines=21> */
.L_x_10527:
        /* <DEDUP_REMOVED lines=16> */
.L_x_10556:
[----:B------:R-:W-:Y:S05]  /*96a0*/  BRA `(.L_x_10528) ;  /* 0x0000000000147947 */ /* 0x000fea0003800000 */
.L_x_10555:
[----:B------:R-:W0:Y:S02]  /*96b0*/  F2I.U64.TRUNC R16, R16 ;  /* 0x0000001000107311 */ /* 0x000e24000020d800 */
[----:B0-----:R0:W-:Y:S01]  /*96c0*/  STG.E.64 desc[UR36][R8.64], R16 ;  /* 0x0000001008007986 */ /* 0x0011e2000c101b24 */
[----:B------:R-:W-:Y:S05]  /*96d0*/  BRA `(.L_x_10528) ;  /* 0x0000000000087947 */ /* 0x000fea0003800000 */
.L_x_10554:
[----:B------:R-:W0:Y:S02]  /*96e0*/  F2I.FTZ.U32.TRUNC.NTZ R3, R16 ;  /* 0x0000001000037305 */ /* 0x000e24000021f000 */
[----:B0-----:R0:W-:Y:S02]  /*96f0*/  STG.E desc[UR36][R8.64], R3 ;  /* 0x0000000308007986 */ /* 0x0011e4000c101924 */
.L_x_10528:
        /* <DEDUP_REMOVED lines=24> */
.L_x_10560:
[----:B------:R-:W0:Y:S02]  /*9880*/  F2I.S64.TRUNC R18, R18 ;  /* 0x0000001200127311 */ /* 0x000e24000020d900 */
[----:B0-----:R-:W-:-:S05]  /*9890*/  IMAD.MOV.U32 R3, RZ, RZ, R18 ;  /* 0x000000ffff037224 */ /* 0x001fca00078e0012 */
[----:B------:R0:W-:Y:S01]  /*98a0*/  STG.E.U8 desc[UR36][R8.64], R3 ;  /* 0x0000000308007986 */ /* 0x0001e2000c101124 */
[----:B------:R-:W-:Y:S05]  /*98b0*/  BRA `(.L_x_10562) ;  /* 0x0000000c00407947 */ /* 0x000fea0003800000 */
.L_x_10559:
        /* <DEDUP_REMOVED lines=9> */
.L_x_10564:
[----:B------:R-:W0:Y:S02]  /*9950*/  F2I.FTZ.TRUNC.NTZ R3, R18 ;  /* 0x0000001200037305 */ /* 0x000e24000021f100 */
[----:B0-----:R0:W-:Y:S01]  /*9960*/  STG.E desc[UR36][R8.64], R3 ;  /* 0x0000000308007986 */ /* 0x0011e2000c101924 */
[----:B------:R-:W-:Y:S05]  /*9970*/  BRA `(.L_x_10562) ;  /* 0x0000000c00107947 */ /* 0x000fea0003800000 */
.L_x_10563:
[----:B------:R-:W0:Y:S02]  /*9980*/  F2I.FTZ.TRUNC.NTZ R3, R18 ;  /* 0x0000001200037305 */ /* 0x000e24000021f100 */
[----:B0-----:R0:W-:Y:S01]  /*9990*/  STG.E.U16 desc[UR36][R8.64], R3 ;  /* 0x0000000308007986 */ /* 0x0011e2000c101524 */
[----:B------:R-:W-:Y:S05]  /*99a0*/  BRA `(.L_x_10562) ;  /* 0x0000000c00047947 */ /* 0x000fea0003800000 */
.L_x_10558:
        /* <DEDUP_REMOVED lines=8> */
.L_x_10566:
[----:B------:R-:W-:-:S05]  /*9a30*/  F2FP.F16.F32.PACK_AB R18, RZ, R18 ;  /* 0x00000012ff12723e */ /* 0x000fca00000000ff */
[----:B------:R0:W-:Y:S01]  /*9a40*/  STG.E.U16 desc[UR36][R8.64], R18 ;  /* 0x0000001208007986 */ /* 0x0001e2000c101524 */
[----:B------:R-:W-:Y:S05]  /*9a50*/  BRA `(.L_x_10562) ;  /* 0x0000000800d87947 */ /* 0x000fea0003800000 */
.L_x_10565:
        /* <DEDUP_REMOVED lines=9> */
.L_x_10568:
[----:B------:R-:W-:-:S04]  /*9af0*/  F2FP.F16.F32.PACK_AB R3, RZ, R18 ;  /* 0x00000012ff03723e */ /* 0x000fc800000000ff */
[----:B------:R-:W-:-:S05]  /*9b00*/  PRMT R3, R3, 0x5410, RZ ;  /* 0x0000541003037816 */ /* 0x000fca00000000ff */
[----:B------:R0:W-:Y:S01]  /*9b10*/  STG.E desc[UR36][R8.64], R3 ;  /* 0x0000000308007986 */ /* 0x0001e2000c101924 */
[----:B------:R-:W-:Y:S05]  /*9b20*/  BRA `(.L_x_10562) ;  /* 0x0000000800a47947 */ /* 0x000fea0003800000 */
.L_x_10567:
[----:B------:R-:W-:-:S06]  /*9b30*/  FMUL.FTZ R4, R18, 1 ;  /* 0x3f80000012047820 */ /* 0x000fcc0000410000 */
[----:B------:R-:W0:Y:S02]  /*9b40*/  F2F.F64.F32 R4, R4 ;  /* 0x0000000400047310 */ /* 0x000e240000201800 */
[----:B0-----:R0:W-:Y:S01]  /*9b50*/  STG.E.64 desc[UR36][R8.64], R4 ;  /* 0x0000000408007986 */ /* 0x0011e2000c101b24 */
[----:B------:R-:W-:Y:S05]  /*9b60*/  BRA `(.L_x_10562) ;  /* 0x0000000800947947 */ /* 0x000fea0003800000 */
.L_x_10557:
        /* <DEDUP_REMOVED lines=12> */
.L_x_10571:
[----:B------:R-:W-:Y:S01]  /*9c30*/  FMUL.FTZ R4, R18, 1 ;  /* 0x3f80000012047820 */ /* 0x000fe20000410000 */
[----:B------:R-:W-:-:S05]  /*9c40*/  CS2R R6, SRZ ;  /* 0x0000000000067805 */ /* 0x000fca000001ff00 */
[----:B------:R-:W0:Y:S02]  /*9c50*/  F2F.F64.F32 R4, R4 ;  /* 0x0000000400047310 */ /* 0x000e240000201800 */
[----:B0-----:R0:W-:Y:S01]  /*9c60*/  STG.E.128 desc[UR36][R8.64], R4 ;  /* 0x0000000408007986 */ /* 0x0011e2000c101d24 */
[----:B------:R-:W-:Y:S05]  /*9c70*/  BRA `(.L_x_10562) ;  /* 0x0000000800507947 */ /* 0x000fea0003800000 */
.L_x_10570:
        /* <DEDUP_REMOVED lines=20> */
.L_x_10575:
[----:B------:R-:W-:Y:S05]  /*9dc0*/  BSYNC B0 ;  /* 0x0000000000007941 */ /* 0x000fea0003800000 */
.L_x_10574:
[----:B------:R-:W-:-:S05]  /*9dd0*/  LOP3.LUT R5, R0, R5, RZ, 0xfc, !PT ;  /* 0x0000000500057212 */ /* 0x000fca00078efcff */
[----:B------:R3:W-:Y:S01]  /*9de0*/  STG.E.U8 desc[UR36][R8.64], R5 ;  /* 0x0000000508007986 */ /* 0x0007e2000c101124 */
[----:B------:R-:W-:Y:S05]  /*9df0*/  BRA `(.L_x_10562) ;  /* 0x0000000400f07947 */ /* 0x000fea0003800000 */
.L_x_10573:
        /* <DEDUP_REMOVED lines=12> */
.L_x_10577:
[----:B------:R-:W-:Y:S01]  /*9ec0*/  IMAD.MOV.U32 R0, RZ, RZ, 0x7f ;  /* 0x0000007fff007424 */ /* 0x000fe200078e00ff */
[----:B------:R-:W-:-:S04]  /*9ed0*/  ISETP.GT.U32.AND P0, PT, R4, 0x7f800000, PT ;  /* 0x7f8000000400780c */ /* 0x000fc80003f04070 */
[----:B------:R-:W-:-:S09]  /*9ee0*/  SEL R0, R0, 0x7c, P0 ;  /* 0x0000007c00007807 */ /* 0x000fd20000000000 */
.L_x_10578:
[----:B------:R-:W-:Y:S05]  /*9ef0*/  BSYNC B0 ;  /* 0x0000000000007941 */ /* 0x000fea0003800000 */
.L_x_10576:
[----:B------:R-:W-:-:S04]  /*9f00*/  LOP3.LUT R18, R18, 0x80000000, RZ, 0xc0, !PT ;  /* 0x8000000012127812 */ /* 0x000fc800078ec0ff */
[----:B------:R-:W-:-:S04]  /*9f10*/  SHF.R.U32.HI R3, RZ, 0x18, R18 ;  /* 0x00000018ff037819 */ /* 0x000fc80000011612 */
[----:B------:R-:W-:-:S05]  /*9f20*/  LOP3.LUT R3, R0, R3, RZ, 0xfc, !PT ;  /* 0x0000000300037212 */ /* 0x000fca00078efcff */
[----:B------:R4:W-:Y:S01]  /*9f30*/  STG.E.U8 desc[UR36][R8.64], R3 ;  /* 0x0000000308007986 */ /* 0x0009e2000c101124 */
[----:B------:R-:W-:Y:S05]  /*9f40*/  BRA `(.L_x_10562) ;  /* 0x00000004009c7947 */ /* 0x000fea0003800000 */
.L_x_10572:
[----:B------:R-:W-:-:S05]  /*9f50*/  F2FP.BF16.F32.PACK_AB R18, RZ, R18 ;  /* 0x00000012ff12723e */ /* 0x000fca00000010ff */
[----:B------:R2:W-:Y:S01]  /*9f60*/  STG.E.U16 desc[UR36][R8.64], R18 ;  /* 0x0000001208007986 */ /* 0x0005e2000c101524 */
[----:B------:R-:W-:Y:S05]  /*9f70*/  BRA `(.L_x_10562) ;  /* 0x0000000400907947 */ /* 0x000fea0003800000 */
.L_x_10569:
        /* <DEDUP_REMOVED lines=11> */
.L_x_10581:
        /* <DEDUP_REMOVED lines=16> */
.L_x_10584:
[----:B------:R-:W-:-:S04]  /*a130*/  LOP3.LUT R18, R18, 0x80000000, RZ, 0xc0, !PT ;  /* 0x8000000012127812 */ /* 0x000fc800078ec0ff */
[----:B------:R-:W-:-:S04]  /*a140*/  SHF.R.U32.HI R3, RZ, 0x18, R18 ;  /* 0x00000018ff037819 */ /* 0x000fc80000011612 */
[----:B------:R-:W-:-:S04]  /*a150*/  LOP3.LUT R0, R0, R3, RZ, 0xfc, !PT ;  /* 0x0000000300007212 */ /* 0x000fc800078efcff */
[----:B------:R-:W-:-:S07]  /*a160*/  PRMT R4, R0, 0x7610, R4 ;  /* 0x0000761000047816 */ /* 0x000fce0000000004 */
.L_x_10583:
[----:B------:R-:W-:Y:S05]  /*a170*/  BSYNC B0 ;  /* 0x0000000000007941 */ /* 0x000fea0003800000 */
.L_x_10582:
[----:B------:R0:W-:Y:S01]  /*a180*/  STG.E.U8 desc[UR36][R8.64], R4 ;  /* 0x0000000408007986 */ /* 0x0001e2000c101124 */
[----:B------:R-:W-:Y:S05]  /*a190*/  BRA `(.L_x_10562) ;  /* 0x0000000400087947 */ /* 0x000fea0003800000 */
.L_x_10580:
        /* <DEDUP_REMOVED lines=16> */
.L_x_10587:
[----:B------:R-:W-:-:S04]  /*a2a0*/  LOP3.LUT R18, R18, 0x80000000, RZ, 0xc0, !PT ;  /* 0x8000000012127812 */ /* 0x000fc800078ec0ff */
[----:B------:R-:W-:-:S04]  /*a2b0*/  SHF.R.U32.HI R3, RZ, 0x18, R18 ;  /* 0x00000018ff037819 */ /* 0x000fc80000011612 */
[----:B------:R-:W-:-:S04]  /*a2c0*/  LOP3.LUT R0, R0, R3, RZ, 0xfc, !PT ;  /* 0x0000000300007212 */ /* 0x000fc800078efcff */
[----:B------:R-:W-:-:S07]  /*a2d0*/  PRMT R4, R0, 0x7610, R4 ;  /* 0x0000761000047816 */ /* 0x000fce0000000004 */
.L_x_10586:
[----:B------:R-:W-:Y:S05]  /*a2e0*/  BSYNC B0 ;  /* 0x0000000000007941 */ /* 0x000fea0003800000 */
.L_x_10585:
[----:B------:R0:W-:Y:S01]  /*a2f0*/  STG.E.U8 desc[UR36][R8.64], R4 ;  /* 0x0000000408007986 */ /* 0x0001e2000c101124 */
[----:B------:R-:W-:Y:S05]  /*a300*/  BRA `(.L_x_10562) ;  /* 0x0000000000ac7947 */ /* 0x000fea0003800000 */
.L_x_10579:
        /* <DEDUP_REMOVED lines=21> */
.L_x_10561:
        /* <DEDUP_REMOVED lines=16> */
.L_x_10590:
[----:B------:R-:W-:Y:S05]  /*a560*/  BRA `(.L_x_10562) ;  /* 0x0000000000147947 */ /* 0x000fea0003800000 */
.L_x_10589:
[----:B------:R-:W0:Y:S02]  /*a570*/  F2I.U64.TRUNC R18, R18 ;  /* 0x0000001200127311 */ /* 0x000e24000020d800 */
[----:B0-----:R0:W-:Y:S01]  /*a580*/  STG.E.64 desc[UR36][R8.64], R18 ;  /* 0x0000001208007986 */ /* 0x0011e2000c101b24 */
[----:B------:R-:W-:Y:S05]  /*a590*/  BRA `(.L_x_10562) ;  /* 0x0000000000087947 */ /* 0x000fea0003800000 */
.L_x_10588:
[----:B------:R-:W0:Y:S02]  /*a5a0*/  F2I.FTZ.U32.TRUNC.NTZ R3, R18 ;  /* 0x0000001200037305 */ /* 0x000e24000021f000 */
[----:B0-----:R0:W-:Y:S02]  /*a5b0*/  STG.E desc[UR36][R8.64], R3 ;  /* 0x0000000308007986 */ /* 0x0011e4000c101924 */
.L_x_10562:
[----:B------:R-:W-:-:S07]  /*a5c0*/  VIADD R25, R25, 0x80 ;  /* 0x0000008019197836 */ /* 0x000fce0000000000 */
.L_x_10522:
[----:B------:R-:W-:Y:S05]  /*a5d0*/  BSYNC B6 ;  /* 0x0000000000067941 */ /* 0x000fea0003800000 */
.L_x_10521:
[----:B------:R-:W-:-:S13]  /*a5e0*/  ISETP.GE.AND P0, PT, R25, R22, PT ;  /* 0x000000161900720c */ /* 0x000fda0003f06270 */
[----:B------:R-:W-:Y:S05]  /*a5f0*/  @P0 EXIT ;  /* 0x000000000000094d */ /* 0x000fea0003800000 */
[----:B0123--:R-:W0:Y:S01]  /*a600*/  LDC.64 R4, c[0x0][0x228] ;  /* 0x00008a00ff047b82 */ /* 0x00fe220000000a00 */
[----:B------:R-:W-:Y:S01]  /*a610*/  PRMT R0, R23, 0x9910, RZ ;  /* 0x0000991017007816 */ /* 0x000fe200000000ff */
[----:B------:R-:W-:Y:S01]  /*a620*/  IMAD R2, R2, 0x200, R25 ;  /* 0x0000020002027824 */ /* 0x000fe200078e0219 */
[----:B------:R-:W-:Y:S02]  /*a630*/  ULDC UR4, c[0x0][0x254] ;  /* 0x0000950000047ab9 */ /* 0x000fe40000000800 */
[----:B------:R-:W-:Y:S01]  /*a640*/  ISETP.GT.AND P1, PT, R0, 0x9, PT ;  /* 0x000000090000780c */ /* 0x000fe20003f24270 */
[----:B----4-:R-:W-:-:S05]  /*a650*/  IMAD R3, R2, UR4, RZ ;  /* 0x0000000402037c24 */ /* 0x010fca000f8e02ff */
        /* <DEDUP_REMOVED lines=14> */
.L_x_10594:
[----:B------:R-:W0:Y:S02]  /*a740*/  F2I.S64.TRUNC R24, R24 ;  /* 0x0000001800187311 */ /* 0x000e24000020d900 */
[----:B0-----:R-:W-:-:S05]  /*a750*/  IMAD.MOV.U32 R5, RZ, RZ, R24 ;  /* 0x000000ffff057224 */ /* 0x001fca00078e0018 */
[----:B------:R-:W-:Y:S01]  /*a760*/  STG.E.U8 desc[UR36][R2.64], R5 ;  /* 0x0000000502007986 */ /* 0x000fe2000c101124 */
[----:B------:R-:W-:Y:S05]  /*a770*/  EXIT ;  /* 0x000000000000794d */ /* 0x000fea0003800000 */
.L_x_10593:
        /* <DEDUP_REMOVED lines=9> */
.L_x_10597:
[----:B------:R-:W0:Y:S02]  /*a810*/  F2I.FTZ.TRUNC.NTZ R5, R24 ;  /* 0x0000001800057305 */ /* 0x000e24000021f100 */
[----:B0-----:R-:W-:Y:S01]  /*a820*/  STG.E desc[UR36][R2.64], R5 ;  /* 0x0000000502007986 */ /* 0x001fe2000c101924 */
[----:B------:R-:W-:Y:S05]  /*a830*/  EXIT ;  /* 0x000000000000794d */ /* 0x000fea0003800000 */
.L_x_10596:
[----:B------:R-:W0:Y:S02]  /*a840*/  F2I.FTZ.TRUNC.NTZ R5, R24 ;  /* 0x0000001800057305 */ /* 0x000e24000021f100 */
[----:B0-----:R-:W-:Y:S01]  /*a850*/  STG.E.U16 desc[UR36][R2.64], R5 ;  /* 0x0000000502007986 */ /* 0x001fe2000c101524 */
[----:B------:R-:W-:Y:S05]  /*a860*/  EXIT ;  /* 0x000000000000794d */ /* 0x000fea0003800000 */
.L_x_10592:
        /* <DEDUP_REMOVED lines=8> */
.L_x_10599:
[----:B------:R-:W-:-:S05]  /*a8f0*/  F2FP.F16.F32.PACK_AB R24, RZ, R24 ;  /* 0x00000018ff18723e */ /* 0x000fca00000000ff */
[----:B------:R-:W-:Y:S01]  /*a900*/  STG.E.U16 desc[UR36][R2.64], R24 ;  /* 0x0000001802007986 */ /* 0x000fe2000c101524 */
[----:B------:R-:W-:Y:S05]  /*a910*/  EXIT ;  /* 0x000000000000794d */ /* 0x000fea0003800000 */
.L_x_10598:
        /* <DEDUP_REMOVED lines=9> */
.L_x_10601:
[----:B------:R-:W-:-:S04]  /*a9b0*/  F2FP.F16.F32.PACK_AB R5, RZ, R24 ;  /* 0x00000018ff05723e */ /* 0x000fc800000000ff */
[----:B------:R-:W-:-:S05]  /*a9c0*/  PRMT R5, R5, 0x5410, RZ ;  /* 0x0000541005057816 */ /* 0x000fca00000000ff */
[----:B------:R-:W-:Y:S01]  /*a9d0*/  STG.E desc[UR36][R2.64], R5 ;  /* 0x0000000502007986 */ /* 0x000fe2000c101924 */
[----:B------:R-:W-:Y:S05]  /*a9e0*/  EXIT ;  /* 0x000000000000794d */ /* 0x000fea0003800000 */
.L_x_10600:
[----:B------:R-:W-:-:S06]  /*a9f0*/  FMUL.FTZ R4, R24, 1 ;  /* 0x3f80000018047820 */ /* 0x000fcc0000410000 */
[----:B------:R-:W0:Y:S02]  /*aa00*/  F2F.F64.F32 R4, R4 ;  /* 0x0000000400047310 */ /* 0x000e240000201800 */
[----:B0-----:R-:W-:Y:S01]  /*aa10*/  STG.E.64 desc[UR36][R2.64], R4 ;  /* 0x0000000402007986 */ /* 0x001fe2000c101b24 */
[----:B------:R-:W-:Y:S05]  /*aa20*/  EXIT ;  /* 0x000000000000794d */ /* 0x000fea0003800000 */
.L_x_10591:
        /* <DEDUP_REMOVED lines=12> */
.L_x_10604:
[----:B------:R-:W-:Y:S01]  /*aaf0*/  FMUL.FTZ R4, R24, 1 ;  /* 0x3f80000018047820 */ /* 0x000fe20000410000 */
[----:B------:R-:W-:-:S05]  /*ab00*/  CS2R R6, SRZ ;  /* 0x0000000000067805 */ /* 0x000fca000001ff00 */
[----:B------:R-:W0:Y:S02]  /*ab10*/  F2F.F64.F32 R4, R4 ;  /* 0x0000000400047310 */ /* 0x000e240000201800 */
[----:B0-----:R-:W-:Y:S01]  /*ab20*/  STG.E.128 desc[UR36][R2.64], R4 ;  /* 0x0000000402007986 */ /* 0x001fe2000c101d24 */
[----:B------:R-:W-:Y:S05]  /*ab30*/  EXIT ;  /* 0x000000000000794d */ /* 0x000fea0003800000 */
.L_x_10603:
        /* <DEDUP_REMOVED lines=20> */
.L_x_10608:
[----:B------:R-:W-:Y:S05]  /*ac80*/  BSYNC B0 ;  /* 0x0000000000007941 */ /* 0x000fea0003800000 */
.L_x_10607:
[----:B------:R-:W-:-:S05]  /*ac90*/  LOP3.LUT R7, R0, R7, RZ, 0xfc, !PT ;  /* 0x0000000700077212 */ /* 0x000fca00078efcff */
[----:B------:R-:W-:Y:S01]  /*aca0*/  STG.E.U8 desc[UR36][R2.64], R7 ;  /* 0x0000000702007986 */ /* 0x000fe2000c101124 */
[----:B------:R-:W-:Y:S05]  /*acb0*/  EXIT ;  /* 0x000000000000794d */ /* 0x000fea0003800000 */
.L_x_10606:
        /* <DEDUP_REMOVED lines=12> */
.L_x_10610:
[----:B------:R-:W-:Y:S01]  /*ad80*/  IMAD.MOV.U32 R0, RZ, RZ, 0x7f ;  /* 0x0000007fff007424 */ /* 0x000fe200078e00ff */
[----:B------:R-:W-:-:S04]  /*ad90*/  ISETP.GT.U32.AND P0, PT, R4, 0x7f800000, PT ;  /* 0x7f8000000400780c */ /* 0x000fc80003f04070 */
[----:B------:R-:W-:-:S09]  /*ada0*/  SEL R0, R0, 0x7c, P0 ;  /* 0x0000007c00007807 */ /* 0x000fd20000000000 */
.L_x_10611:
[----:B------:R-:W-:Y:S05]  /*adb0*/  BSYNC B0 ;  /* 0x0000000000007941 */ /* 0x000fea0003800000 */
.L_x_10609:
[----:B------:R-:W-:-:S04]  /*adc0*/  LOP3.LUT R24, R24, 0x80000000, RZ, 0xc0, !PT ;  /* 0x8000000018187812 */ /* 0x000fc800078ec0ff */
[----:B------:R-:W-:-:S04]  /*add0*/  SHF.R.U32.HI R5, RZ, 0x18, R24 ;  /* 0x00000018ff057819 */ /* 0x000fc80000011618 */
[----:B------:R-:W-:-:S05]  /*ade0*/  LOP3.LUT R5, R0, R5, RZ, 0xfc, !PT ;  /* 0x0000000500057212 */ /* 0x000fca00078efcff */
[----:B------:R-:W-:Y:S01]  /*adf0*/  STG.E.U8 desc[UR36][R2.64], R5 ;  /* 0x0000000502007986 */ /* 0x000fe2000c101124 */
[----:B------:R-:W-:Y:S05]  /*ae00*/  EXIT ;  /* 0x000000000000794d */ /* 0x000fea0003800000 */
.L_x_10605:
[----:B------:R-:W-:-:S05]  /*ae10*/  F2FP.BF16.F32.PACK_AB R24, RZ, R24 ;  /* 0x00000018ff18723e */ /* 0x000fca00000010ff */
[----:B------:R-:W-:Y:S01]  /*ae20*/  STG.E.U16 desc[UR36][R2.64], R24 ;  /* 0x0000001802007986 */ /* 0x000fe2000c101524 */
[----:B------:R-:W-:Y:S05]  /*ae30*/  EXIT ;  /* 0x000000000000794d */ /* 0x000fea0003800000 */
.L_x_10602:
        /* <DEDUP_REMOVED lines=11> */
.L_x_10614:
        /* <DEDUP_REMOVED lines=16> */
.L_x_10617:
[----:B------:R-:W-:-:S04]  /*aff0*/  LOP3.LUT R24, R24, 0x80000000, RZ, 0xc0, !PT ;  /* 0x8000000018187812 */ /* 0x000fc800078ec0ff */
[----:B------:R-:W-:-:S04]  /*b000*/  SHF.R.U32.HI R5, RZ, 0x18, R24 ;  /* 0x00000018ff057819 */ /* 0x000fc80000011618 */
[----:B------:R-:W-:-:S04]  /*b010*/  LOP3.LUT R4, R4, R5, RZ, 0xfc, !PT ;  /* 0x0000000504047212 */ /* 0x000fc800078efcff */
[----:B------:R-:W-:-:S07]  /*b020*/  PRMT R0, R4, 0x7610, R0 ;  /* 0x0000761004007816 */ /* 0x000fce0000000000 */
.L_x_10616:
[----:B------:R-:W-:Y:S05]  /*b030*/  BSYNC B0 ;  /* 0x0000000000007941 */ /* 0x000fea0003800000 */
.L_x_10615:
[----:B------:R-:W-:Y:S01]  /*b040*/  STG.E.U8 desc[UR36][R2.64], R0 ;  /* 0x0000000002007986 */ /* 0x000fe2000c101124 */
[----:B------:R-:W-:Y:S05]  /*b050*/  EXIT ;  /* 0x000000000000794d */ /* 0x000fea0003800000 */
.L_x_10613:
        /* <DEDUP_REMOVED lines=16> */
.L_x_10620:
[----:B------:R-:W-:-:S04]  /*b160*/  LOP3.LUT R24, R24, 0x80000000, RZ, 0xc0, !PT ;  /* 0x8000000018187812 */ /* 0x000fc800078ec0ff */
[----:B------:R-:W-:-:S04]  /*b170*/  SHF.R.U32.HI R5, RZ, 0x18, R24 ;  /* 0x00000018ff057819 */ /* 0x000fc80000011618 */
[----:B------:R-:W-:-:S04]  /*b180*/  LOP3.LUT R4, R4, R5, RZ, 0xfc, !PT ;  /* 0x0000000504047212 */ /* 0x000fc800078efcff */
[----:B------:R-:W-:-:S07]  /*b190*/  PRMT R0, R4, 0x7610, R0 ;  /* 0x0000761004007816 */ /* 0x000fce0000000000 */
.L_x_10619:
[----:B------:R-:W-:Y:S05]  /*b1a0*/  BSYNC B0 ;  /* 0x0000000000007941 */ /* 0x000fea0003800000 */
.L_x_10618:
[----:B------:R-:W-:Y:S01]  /*b1b0*/  STG.E.U8 desc[UR36][R2.64], R0 ;  /* 0x0000000002007986 */ /* 0x000fe2000c101124 */
[----:B------:R-:W-:Y:S05]  /*b1c0*/  EXIT ;  /* 0x000000000000794d */ /* 0x000fea0003800000 */
.L_x_10612:
        /* <DEDUP_REMOVED lines=21> */
.L_x_10595:
        /* <DEDUP_REMOVED lines=16> */
.L_x_10623:
[----:B------:R-:W-:Y:S05]  /*b420*/  EXIT ;  /* 0x000000000000794d */ /* 0x000fea0003800000 */
.L_x_10622:
[----:B------:R-:W0:Y:S02]  /*b430*/  F2I.U64.TRUNC R24, R24 ;  /* 0x0000001800187311 */ /* 0x000e24000020d800 */
[----:B0-----:R-:W-:Y:S01]  /*b440*/  STG.E.64 desc[UR36][R2.64], R24 ;  /* 0x0000001802007986 */ /* 0x001fe2000c101b24 */
[----:B------:R-:W-:Y:S05]  /*b450*/  EXIT ;  /* 0x000000000000794d */ /* 0x000fea0003800000 */
.L_x_10621:
[----:B------:R-:W0:Y:S02]  /*b460*/  F2I.FTZ.U32.TRUNC.NTZ R5, R24 ;  /* 0x0000001800057305 */ /* 0x000e24000021f000 */
[----:B0-----:R-:W-:Y:S01]  /*b470*/  STG.E desc[UR36][R2.64], R5 ;  /* 0x0000000502007986 */ /* 0x001fe2000c101924 */
[----:B------:R-:W-:Y:S05]  /*b480*/  EXIT ;  /* 0x000000000000794d */ /* 0x000fea0003800000 */
.L_x_10624:
        /* <DEDUP_REMOVED lines=15> */
.L_x_11807:


//--------------------- .text._ZN2at6native18elementwise_kernelILi128ELi2EZNS0_22gpu_kernel_impl_nocastIZNS0_43_GLOBAL__N__7cc8d1ed_10_Dropout_cu_0e96ed3819masked_scale_kernelIbffEEvRNS_6TensorERKS5_S8_T1_EUlfbE_EEvRNS_18TensorIteratorBaseERKT_EUliE_EEviS9_ --------------------------
	.section	.text._ZN2at6native18elementwise_kernelILi128ELi2EZNS0_22gpu_kernel_impl_nocastIZNS0_43_GLOBAL__N__7cc8d1ed_10_Dropout_cu_0e96ed3819masked_scale_kernelIbffEEvRNS_6TensorERKS5_S8_T1_EUlfbE_EEvRNS_18TensorIteratorBaseERKT_EUliE_EEviS9_,"ax",@progbits
	.align	128
        .global         _ZN2at6native18elementwise_kernelILi128ELi2EZNS0_22gpu_kernel_impl_nocastIZNS0_43_GLOBAL__N__7cc8d1ed_10_Dropout_cu_0e96ed3819masked_scale_kernelIbffEEvRNS_6TensorERKS5_S8_T1_EUlfbE_EEvRNS_18TensorIteratorBaseERKT_EUliE_EEviS9_
        .type           _ZN2at6native18elementwise_kernelILi128ELi2EZNS0_22gpu_kernel_impl_nocastIZNS0_43_GLOBAL__N__7cc8d1ed_10_Dropout_cu_0e96ed3819masked_scale_kernelIbffEEvRNS_6TensorERKS5_S8_T1_EUlfbE_EEvRNS_18TensorIteratorBaseERKT_EUliE_EEviS9_,@function
        .size           _ZN2at6native18elementwise_kernelILi128ELi2EZNS0_22gpu_kernel_impl_nocastIZNS0_43_GLOBAL__N__7cc8d1ed_10_Dropout_cu_0e96ed3819masked_scale_kernelIbffEEvRNS_6TensorERKS5_S8_T1_EUlfbE_EEvRNS_18TensorIteratorBaseERKT_EUliE_EEviS9_,(.L_x_11808 - _ZN2at6native18elementwise_kernelILi128ELi2EZNS0_22gpu_kernel_impl_nocastIZNS0_43_GLOBAL__N__7cc8d1ed_10_Dropout_cu_0e96ed3819masked_scale_kernelIbffEEvRNS_6TensorERKS5_S8_T1_EUlfbE_EEvRNS_18TensorIteratorBaseERKT_EUliE_EEviS9_)
        .other          _ZN2at6native18elementwise_kernelILi128ELi2EZNS0_22gpu_kernel_impl_nocastIZNS0_43_GLOBAL__N__7cc8d1ed_10_Dropout_cu_0e96ed3819masked_scale_kernelIbffEEvRNS_6TensorERKS5_S8_T1_EUlfbE_EEvRNS_18TensorIteratorBaseERKT_EUliE_EEviS9_,@"STO_CUDA_ENTRY STV_DEFAULT"
_ZN2at6native18elementwise_kernelILi128ELi2EZNS0_22gpu_kernel_impl_nocastIZNS0_43_GLOBAL__N__7cc8d1ed_10_Dropout_cu_0e96ed3819masked_scale_kernelIbffEEvRNS_6TensorERKS5_S8_T1_EUlfbE_EEvRNS_18TensorIteratorBaseERKT_EUliE_EEviS9_:
.text._ZN2at6native18elementwise_kernelILi128ELi2EZNS0_22gpu_kernel_impl_nocastIZNS0_43_GLOBAL__N__7cc8d1ed_10_Dropout_cu_0e96ed3819masked_scale_kernelIbffEEvRNS_6TensorERKS5_S8_T1_EUlfbE_EEvRNS_18TensorIteratorBaseERKT_EUliE_EEviS9_:
        /* <DEDUP_REMOVED lines=363> */
.L_x_10627:
[----:B------:R-:W-:Y:S01]  /*16b0*/  ULDC.64 UR8, c[0x0][0x488] ;  /* 0x0001220000087ab9 */ /* 0x000fe20000000a00 */
[----:B------:R-:W-:Y:S01]  /*16c0*/  ULDC UR7, c[0x0][0x490] ;  /* 0x0001240000077ab9 */ /* 0x000fe20000000800 */
[----:B------:R-:W-:-:S04]  /*16d0*/  IADD3 R4, P0, R4, UR8, RZ ;  /* 0x0000000804047c10 */ /* 0x000fc8000ff1e0ff */
[----:B------:R-:W-:Y:S01]  /*16e0*/  IADD3.X R5, RZ, UR9, RZ, P0, !PT ;  /* 0x00000009ff057c10 */ /* 0x000fe200087fe4ff */
[----:B------:R-:W-:Y:S02]  /*16f0*/  ULDC.64 UR8, c[0x0][0x480] ;  /* 0x0001200000087ab9 */ /* 0x000fe40000000a00 */
[----:B------:R-:W-:Y:S02]  /*1700*/  IADD3 R6, P0, R2, UR8, RZ ;  /* 0x0000000802067c10 */ /* 0x000fe4000ff1e0ff */
[----:B------:R-:W2:Y:S02]  /*1710*/  LDG.E.U8 R4, desc[UR4][R4.64] ;  /* 0x0000000404047981 */ /* 0x000ea4000c1e1100 */
[----:B------:R-:W-:Y:S01]  /*1720*/  IADD3.X R7, RZ, UR9, RZ, P0, !PT ;  /* 0x00000009ff077c10 */ /* 0x000fe200087fe4ff */
[----:B------:R-:W-:-:S05]  /*1730*/  ULDC.64 UR8, c[0x0][0x478] ;  /* 0x00011e0000087ab9 */ /* 0x000fca0000000a00 */
[----:B------:R-:W3:Y:S01]  /*1740*/  LDG.E R7, desc[UR4][R6.64] ;  /* 0x0000000406077981 */ /* 0x000ee2000c1e1900 */
[----:B------:R-:W-:Y:S02]  /*1750*/  IADD3 R9, R0, 0x80, RZ ;  /* 0x0000008000097810 */ /* 0x000fe40007ffe0ff */
[----:B--2---:R-:W-:-:S04]  /*1760*/  ISETP.NE.AND P0, PT, R4, RZ, PT ;  /* 0x000000ff0400720c */ /* 0x004fc80003f05270 */
[----:B------:R-:W-:Y:S02]  /*1770*/  FSEL R8, RZ, 1, !P0 ;  /* 0x3f800000ff087808 */ /* 0x000fe40004000000 */
[----:B------:R-:W-:-:S03]  /*1780*/  IADD3 R2, P0, R3, UR8, RZ ;  /* 0x0000000803027c10 */ /* 0x000fc6000ff1e0ff */
[----:B---3--:R-:W-:Y:S01]  /*1790*/  FMUL.FTZ R8, R8, R7 ;  /* 0x0000000708087220 */ /* 0x008fe20000410000 */
[----:B------:R-:W-:-:S03]  /*17a0*/  IADD3.X R3, RZ, UR9, RZ, P0, !PT ;  /* 0x00000009ff037c10 */ /* 0x000fc600087fe4ff */
[----:B------:R-:W-:-:S05]  /*17b0*/  FMUL.FTZ R11, R8, UR7 ;  /* 0x00000007080b7c20 */ /* 0x000fca0008410000 */
[----:B------:R0:W-:Y:S02]  /*17c0*/  STG.E desc[UR4][R2.64], R11 ;  /* 0x0000000b02007986 */ /* 0x0001e4000c101904 */
.L_x_10626:
[----:B------:R-:W-:Y:S05]  /*17d0*/  BSYNC B0 ;  /* 0x0000000000007941 */ /* 0x000fea0003800000 */
.L_x_10625:
        /* <DEDUP_REMOVED lines=355> */
.L_x_10628:
[----:B------:R-:W-:Y:S02]  /*2e10*/  ULDC.64 UR6, c[0x0][0x488] ;  /* 0x0001220000067ab9 */ /* 0x000fe40000000a00 */
        /* <DEDUP_REMOVED lines=8> */
[----:B--2---:R-:W-:-:S04]  /*2ea0*/  ISETP.NE.AND P0, PT, R4, RZ, PT ;  /* 0x000000ff0400720c */ /* 0x004fc80003f05270 */
[----:B------:R-:W-:Y:S02]  /*2eb0*/  FSEL R0, RZ, 1, !P0 ;  /* 0x3f800000ff007808 */ /* 0x000fe40004000000 */
[----:B------:R-:W-:Y:S01]  /*2ec0*/  IADD3 R2, P0, R3, UR6, RZ ;  /* 0x0000000603027c10 */ /* 0x000fe2000ff1e0ff */
[----:B------:R-:W-:Y:S02]  /*2ed0*/  ULDC UR6, c[0x0][0x490] ;  /* 0x0001240000067ab9 */ /* 0x000fe40000000800 */
[----:B---3--:R-:W-:Y:S01]  /*2ee0*/  FMUL.FTZ R0, R0, R7 ;  /* 0x0000000700007220 */ /* 0x008fe20000410000 */
[----:B------:R-:W-:-:S03]  /*2ef0*/  IADD3.X R3, RZ, UR7, RZ, P0, !PT ;  /* 0x00000007ff037c10 */ /* 0x000fc600087fe4ff */
[----:B------:R-:W-:-:S05]  /*2f00*/  FMUL.FTZ R9, R0, UR6 ;  /* 0x0000000600097c20 */ /* 0x000fca0008410000 */
[----:B------:R-:W-:Y:S01]  /*2f10*/  STG.E desc[UR4][R2.64], R9 ;  /* 0x0000000902007986 */ /* 0x000fe2000c101904 */
[----:B------:R-:W-:Y:S05]  /*2f20*/  EXIT ;  /* 0x000000000000794d */ /* 0x000fea0003800000 */
.L_x_10629:
        /* <DEDUP_REMOVED lines=13> */
.L_x_11808:


//--------------------- .text._ZN2at6native27unrolled_elementwise_kernelIZNS0_43_GLOBAL__N__7cc8d1ed_10_Dropout_cu_0e96ed3819masked_scale_kernelIbffEEvRNS_6TensorERKS4_S7_T1_EUlfbE_St5arrayIPcLm3EELi4E23TrivialOffsetCalculatorILi2EjESD_ILi1EjENS0_6memory15LoadWithoutCastENSG_16StoreWithoutCastEEEviT_T0_T2_T3_T4_T5_ --------------------------
	.section	.text._ZN2at6native27unrolled_elementwise_kernelIZNS0_43_GLOBAL__N__7cc8d1ed_10_Dropout_cu_0e96ed3819masked_scale_kernelIbffEEvRNS_6TensorERKS4_S7_T1_EUlfbE_St5arrayIPcLm3EELi4E23TrivialOffsetCalculatorILi2EjESD_ILi1EjENS0_6memory15LoadWithoutCastENSG_16StoreWithoutCastEEEviT_T0_T2_T3_T4_T5_,"ax",@progbits
	.align	128
        .global         _ZN2at6native27unrolled_elementwise_kernelIZNS0_43_GLOBAL__N__7cc8d1ed_10_Dropout_cu_0e96ed3819masked_scale_kernelIbffEEvRNS_6TensorERKS4_S7_T1_EUlfbE_St5arrayIPcLm3EELi4E23TrivialOffsetCalculatorILi2EjESD_ILi1EjENS0_6memory15LoadWithoutCastENSG_16StoreWithoutCastEEEviT_T0_T2_T3_T4_T5_
        .type           _ZN2at6native27unrolled_elementwise_kernelIZNS0_43_GLOBAL__N__7cc8d1ed_10_Dropout_cu_0e96ed3819masked_scale_kernelIbffEEvRNS_6TensorERKS4_S7_T1_EUlfbE_St5arrayIPcLm3EELi4E23TrivialOffsetCalculatorILi2EjESD_ILi1EjENS0_6memory15LoadWithoutCastENSG_16StoreWithoutCastEEEviT_T0_T2_T3_T4_T5_,@function
        .size           _ZN2at6native27unrolled_elementwise_kernelIZNS0_43_GLOBAL__N__7cc8d1ed_10_Dropout_cu_0e96ed3819masked_scale_kernelIbffEEvRNS_6TensorERKS4_S7_T1_EUlfbE_St5arrayIPcLm3EELi4E23TrivialOffsetCalculatorILi2EjESD_ILi1EjENS0_6memory15LoadWithoutCastENSG_16StoreWithoutCastEEEviT_T0_T2_T3_T4_T5_,(.L_x_11809 - _ZN2at6native27unrolled_elementwise_kernelIZNS0_43_GLOBAL__N__7cc8d1ed_10_Dropout_cu_0e96ed3819masked_scale_kernelIbffEEvRNS_6TensorERKS4_S7_T1_EUlfbE_St5arrayIPcLm3EELi4E23TrivialOffsetCalculatorILi2EjESD_ILi1EjENS0_6memory15LoadWithoutCastENSG_16StoreWithoutCastEEEviT_T0_T2_T3_T4_T5_)
        .other          _ZN2at6native27unrolled_elementwise_kernelIZNS0_43_GLOBAL__N__7cc8d1ed_10_Dropout_cu_0e96ed3819masked_scale_kernelIbffEEvRNS_6TensorERKS4_S7_T1_EUlfbE_St5arrayIPcLm3EELi4E23TrivialOffsetCalculatorILi2EjESD_ILi1EjENS0_6memory15LoadWithoutCastENSG_16StoreWithoutCastEEEviT_T0_T2_T3_T4_T5_,@"STO_CUDA_ENTRY STV_DEFAULT"
_ZN2at6native27unrolled_elementwise_kernelIZNS0_43_GLOBAL__N__7cc8d1ed_10_Dropout_cu_0e96ed3819masked_scale_kernelIbffEEvRNS_6TensorERKS4_S7_T1_EUlfbE_St5arrayIPcLm3EELi4E23TrivialOffsetCalculatorILi2EjESD_ILi1EjENS0_6memory15LoadWithoutCastENSG_16StoreWithoutCastEEEviT_T0_T2_T3_T4_T5_:
.text._ZN2at6native27unrolled_elementwise_kernelIZNS0_43_GLOBAL__N__7cc8d1ed_10_Dropout_cu_0e96ed3819masked_scale_kernelIbffEEvRNS_6TensorERKS4_S7_T1_EUlfbE_St5arrayIPcLm3EELi4E23TrivialOffsetCalculatorILi2EjESD_ILi1EjENS0_6memory15LoadWithoutCastENSG_16StoreWithoutCastEEEviT_T0_T2_T3_T4_T5_:
[----:B------:R-:W-:Y:S01]  /*0000*/  LDC R1, c[0x0][0x28] ;  /* 0x00000a00ff017b82 */ /* 0x000fe20000000800 */
[----:B------:R-:W0:Y:S07]  /*0010*/  S2R R0, SR_CTAID.X ;  /* 0x0000000000007919 */ /* 0x000e2e0000002500 */
[----:B------:R-:W0:Y:S01]  /*0020*/  LDC R3, c[0x0][0x210] ;  /* 0x00008400ff037b82 */ /* 0x000e220000000800 */
[----:B------:R-:W-:Y:S01]  /*0030*/  ULDC.64 UR4, c[0x0][0x208] ;  /* 0x0000820000047ab9 */ /* 0x000fe20000000a00 */
[----:B------:R-:W1:Y:S01]  /*0040*/  S2R R17, SR_TID.X ;  /* 0x0000000000117919 */ /* 0x000e620000002100 */
[----:B------:R-:W-:Y:S01]  /*0050*/  IMAD.MOV.U32 R20, RZ, RZ, RZ ;  /* 0x000000ffff147224 */ /* 0x000fe200078e00ff */
[----:B------:R-:W-:Y:S01]  /*0060*/  ULDC UR6, c[0x0][0x218] ;  /* 0x0000860000067ab9 */ /* 0x000fe20000000800 */
        /* <DEDUP_REMOVED lines=9> */
[----:B------:R-:W-:Y:S01]  /*0100*/  @!P3 IADD3 R21, R21, 0x80, RZ ;  /* 0x000000801515b810 */ /* 0x000fe20007ffe0ff */
[----:B------:R-:W2:Y:S03]  /*0110*/  @!P3 LDC.64 R14, c[0x0][0x238] ;  /* 0x00008e00ff0ebb82 */ /* 0x000ea60000000a00 */
[----:B------:R-:W-:-:S02]  /*0120*/  ISETP.GE.AND P2, PT, R21, R16, PT ;  /* 0x000000101500720c */ /* 0x000fc40003f46270 */
[----:B0-----:R-:W-:-:S05]  /*0130*/  @!P0 IADD3 R24, P4, R9, R24, RZ ;  /* 0x0000001809188210 */ /* 0x001fca0007f9e0ff */
[----:B------:R-:W-:Y:S02]  /*0140*/  @!P0 IMAD.X R25, RZ, RZ, R25, P4 ;  /* 0x000000ffff198224 */ /* 0x000fe400020e0619 */
[----:B-1----:R-:W-:-:S04]  /*0150*/  @!P0 IMAD.WIDE.U32 R6, R9, 0x4, R6 ;  /* 0x0000000409068825 */ /* 0x002fc800078e0006 */
[----:B------:R-:W0:Y:S01]  /*0160*/  @!P2 LDC.64 R2, c[0x0][0x238] ;  /* 0x00008e00ff02ab82 */ /* 0x000e220000000a00 */
[----:B------:R-:W3:Y:S01]  /*0170*/  @!P0 LDG.E.U8 R18, desc[UR4][R24.64] ;  /* 0x0000000418128981 */ /* 0x000ee2000c1e1100 */
[----:B------:R-:W-:Y:S01]  /*0180*/  @!P2 IMAD R19, R0, 0x200, R21 ;  /* 0x000002000013a824 */ /* 0x000fe200078e0215 */
[----:B------:R-:W-:Y:S02]  /*0190*/  @!P2 IADD3 R21, R21, 0x80, RZ ;  /* 0x000000801515a810 */ /* 0x000fe40007ffe0ff */
[----:B------:R1:W4:Y:S02]  /*01a0*/  @!P0 LDG.E R20, desc[UR4][R6.64] ;  /* 0x0000000406148981 */ /* 0x000324000c1e1900 */
[----:B------:R-:W-:Y:S01]  /*01b0*/  ISETP.GE.AND P1, PT, R21, R16, PT ;  /* 0x000000101500720c */ /* 0x000fe20003f26270 */
[----:B------:R-:W5:Y:S01]  /*01c0*/  @!P3 LDC.64 R8, c[0x0][0x230] ;  /* 0x00008c00ff08bb82 */ /* 0x000f620000000a00 */
[----:B--2---:R-:W-:-:S07]  /*01d0*/  @!P3 IADD3 R14, P4, R23, R14, RZ ;  /* 0x0000000e170eb210 */ /* 0x004fce0007f9e0ff */
[----:B------:R-:W2:Y:S08]  /*01e0*/  @!P2 LDC.64 R10, c[0x0][0x230] ;  /* 0x00008c00ff0aab82 */ /* 0x000eb00000000a00 */
[----:B------:R-:W2:Y:S01]  /*01f0*/  @!P1 LDC.64 R4, c[0x0][0x238] ;  /* 0x00008e00ff049b82 */ /* 0x000ea20000000a00 */
[----:B------:R-:W-:-:S07]  /*0200*/  @!P1 LEA R21, R0, R21, 0x9 ;  /* 0x0000001500159211 */ /* 0x000fce00078e48ff */
[----:B------:R-:W2:Y:S01]  /*0210*/  @!P1 LDC.64 R12, c[0x0][0x230] ;  /* 0x00008c00ff0c9b82 */ /* 0x000ea20000000a00 */
[----:B------:R-:W-:Y:S02]  /*0220*/  @!P3 IADD3.X R15, RZ, R15, RZ, P4, !PT ;  /* 0x0000000fff0fb210 */ /* 0x000fe400027fe4ff */
[----:B0-----:R-:W-:-:S03]  /*0230*/  @!P2 IADD3 R2, P5, R19, R2, RZ ;  /* 0x000000021302a210 */ /* 0x001fc60007fbe0ff */
[----:B------:R-:W4:Y:S02]  /*0240*/  @!P3 LDG.E.U8 R14, desc[UR4][R14.64] ;  /* 0x000000040e0eb981 */ /* 0x000f24000c1e1100 */
[----:B------:R-:W-:Y:S01]  /*0250*/  @!P2 IMAD.X R3, RZ, RZ, R3, P5 ;  /* 0x000000ffff03a224 */ /* 0x000fe200028e0603 */
[----:B-1----:R-:W0:Y:S01]  /*0260*/  @!P0 LDC.64 R6, c[0x0][0x228] ;  /* 0x00008a00ff068b82 */ /* 0x002e220000000a00 */
[----:B-----5:R-:W-:-:S03]  /*0270*/  @!P3 IMAD.WIDE.U32 R8, R23, 0x4, R8 ;  /* 0x000000041708b825 */ /* 0x020fc600078e0008 */
[----:B------:R-:W5:Y:S01]  /*0280*/  @!P2 LDG.E.U8 R2, desc[UR4][R2.64] ;  /* 0x000000040202a981 */ /* 0x000f62000c1e1100 */
[----:B--2---:R-:W-:-:S04]  /*0290*/  @!P1 IADD3 R4, P4, R21, R4, RZ ;  /* 0x0000000415049210 */ /* 0x004fc80007f9e0ff */
[----:B------:R-:W-:-:S05]  /*02a0*/  @!P1 IADD3.X R5, RZ, R5, RZ, P4, !PT ;  /* 0x00000005ff059210 */ /* 0x000fca00027fe4ff */
[----:B------:R1:W2:Y:S01]  /*02b0*/  @!P1 LDG.E.U8 R4, desc[UR4][R4.64] ;  /* 0x0000000404049981 */ /* 0x0002a2000c1e1100 */
[----:B------:R-:W-:-:S04]  /*02c0*/  @!P2 IMAD.WIDE.U32 R10, R19, 0x4, R10 ;  /* 0x00000004130aa825 */ /* 0x000fc800078e000a */
[----:B------:R-:W-:Y:S01]  /*02d0*/  @!P1 IMAD.WIDE.U32 R22, R21, 0x4, R12 ;  /* 0x0000000415169825 */ /* 0x000fe200078e000c */
[----:B------:R-:W-:-:S03]  /*02e0*/  CS2R R12, SRZ ;  /* 0x00000000000c7805 */ /* 0x000fc6000001ff00 */
[----:B------:R-:W-:-:S03]  /*02f0*/  IMAD.MOV.U32 R19, RZ, RZ, RZ ;  /* 0x000000ffff137224 */ /* 0x000fc600078e00ff */
[----:B------:R-:W2:Y:S04]  /*0300*/  @!P2 LDG.E R13, desc[UR4][R10.64] ;  /* 0x000000040a0da981 */ /* 0x000ea8000c1e1900 */
[----:B------:R4:W2:Y:S04]  /*0310*/  @!P3 LDG.E R19, desc[UR4][R8.64] ;  /* 0x000000040813b981 */ /* 0x0008a8000c1e1900 */
[----:B------:R-:W2:Y:S01]  /*0320*/  @!P1 LDG.E R12, desc[UR4][R22.64] ;  /* 0x00000004160c9981 */ /* 0x000ea2000c1e1900 */
[----:B-1----:R-:W-:Y:S01]  /*0330*/  HFMA2.MMA R5, -RZ, RZ, 0, 0 ;  /* 0x00000000ff057435 */ /* 0x002fe200000001ff */
[----:B------:R-:W-:Y:S01]  /*0340*/  VIADD R15, R17, 0x80 ;  /* 0x00000080110f7836 */ /* 0x000fe20000000000 */
[----:B------:R-:W-:-:S03]  /*0350*/  MOV R3, R17 ;  /* 0x0000001100037202 */ /* 0x000fc60000000f00 */
[----:B------:R-:W-:Y:S01]  /*0360*/  @!P0 IMAD.MOV.U32 R3, RZ, RZ, R15 ;  /* 0x000000ffff038224 */ /* 0x000fe200078e000f */
[----:B------:R-:W-:-:S05]  /*0370*/  @!P0 LEA R15, R0, R17, 0x9 ;  /* 0x00000011000f8211 */ /* 0x000fca00078e48ff */
[----:B0-----:R-:W-:Y:S01]  /*0380*/  @!P0 IMAD.WIDE.U32 R6, R15, 0x4, R6 ;  /* 0x000000040f068825 */ /* 0x001fe200078e0006 */
[----:B------:R-:W-:Y:S01]  /*0390*/  BSSY B0, `(.L_x_10630) ;  /* 0x0000021000007945 */ /* 0x000fe20003800000 */
[----:B---3--:R-:W-:-:S04]  /*03a0*/  @!P0 ISETP.NE.AND P4, PT, R18, RZ, PT ;  /* 0x000000ff1200820c */ /* 0x008fc80003f85270 */
[----:B------:R-:W-:-:S05]  /*03b0*/  @!P0 FSEL R5, RZ, 1, !P4 ;  /* 0x3f800000ff058808 */ /* 0x000fca0006000000 */
[----:B----4-:R-:W-:-:S04]  /*03c0*/  FMUL.FTZ R20, R5, R20 ;  /* 0x0000001405147220 */ /* 0x010fc80000410000 */
[----:B------:R-:W-:-:S05]  /*03d0*/  FMUL.FTZ R9, R20, UR6 ;  /* 0x0000000614097c20 */ /* 0x000fca0008410000 */
[----:B------:R0:W-:Y:S01]  /*03e0*/  @!P0 STG.E desc[UR4][R6.64], R9 ;  /* 0x0000000906008986 */ /* 0x0001e2000c101904 */
[----:B------:R-:W-:Y:S01]  /*03f0*/  IMAD.MOV.U32 R5, RZ, RZ, RZ ;  /* 0x000000ffff057224 */ /* 0x000fe200078e00ff */
[----:B------:R-:W-:Y:S02]  /*0400*/  @!P3 ISETP.NE.AND P6, PT, R14, RZ, PT ;  /* 0x000000ff0e00b20c */ /* 0x000fe40003fc5270 */
[----:B-----5:R-:W-:Y:S01]  /*0410*/  @!P2 ISETP.NE.AND P4, PT, R2, RZ, PT ;  /* 0x000000ff0200a20c */ /* 0x020fe20003f85270 */
[----:B------:R-:W-:Y:S01]  /*0420*/  IMAD.MOV.U32 R2, RZ, RZ, RZ ;  /* 0x000000ffff027224 */ /* 0x000fe200078e00ff */
[----:B------:R-:W-:Y:S02]  /*0430*/  @!P3 FSEL R2, RZ, 1, !P6 ;  /* 0x3f800000ff02b808 */ /* 0x000fe40007000000 */
[----:B------:R-:W-:Y:S02]  /*0440*/  ISETP.GE.AND P3, PT, R3, R16, PT ;  /* 0x000000100300720c */ /* 0x000fe40003f66270 */
[----:B--2---:R-:W-:Y:S01]  /*0450*/  @!P1 ISETP.NE.AND P5, PT, R4, RZ, PT ;  /* 0x000000ff0400920c */ /* 0x004fe20003fa5270 */
[----:B------:R-:W-:-:S03]  /*0460*/  HFMA2.MMA R4, -RZ, RZ, 0, 0 ;  /* 0x00000000ff047435 */ /* 0x000fc600000001ff */
[----:B------:R-:W-:-:S03]  /*0470*/  @!P1 FSEL R5, RZ, 1, !P5 ;  /* 0x3f800000ff059808 */ /* 0x000fc60006800000 */
[----:B------:R-:W-:-:S05]  /*0480*/  @!P2 FSEL R4, RZ, 1, !P4 ;  /* 0x3f800000ff04a808 */ /* 0x000fca0006000000 */
[----:B------:R-:W-:Y:S01]  /*0490*/  FMUL.FTZ R4, R4, R13 ;  /* 0x0000000d04047220 */ /* 0x000fe20000410000 */
[----:B------:R-:W-:Y:S01]  /*04a0*/  FMUL.FTZ R2, R2, R19 ;  /* 0x0000001302027220 */ /* 0x000fe20000410000 */
[----:B------:R-:W-:-:S03]  /*04b0*/  FMUL.FTZ R5, R5, R12 ;  /* 0x0000000c05057220 */ /* 0x000fc60000410000 */
[----:B------:R-:W-:Y:S01]  /*04c0*/  FMUL.FTZ R11, R2, UR6 ;  /* 0x00000006020b7c20 */ /* 0x000fe20008410000 */
[----:B------:R-:W-:Y:S01]  /*04d0*/  FMUL.FTZ R13, R4, UR6 ;  /* 0x00000006040d7c20 */ /* 0x000fe20008410000 */
[----:B------:R-:W-:Y:S01]  /*04e0*/  FMUL.FTZ R15, R5, UR6 ;  /* 0x00000006050f7c20 */ /* 0x000fe20008410000 */
[----:B0-----:R-:W-:Y:S06]  /*04f0*/  @P3 BRA `(.L_x_10631) ;  /* 0x0000000000283947 */ /* 0x001fec0003800000 */
        /* <DEDUP_REMOVED lines=8> */
[----:B------:R0:W-:Y:S04]  /*0580*/  STG.E desc[UR4][R4.64], R11 ;  /* 0x0000000b04007986 */ /* 0x0001e8000c101904 */
[----:B------:R0:W-:Y:S02]  /*0590*/  @!P0 STG.E desc[UR4][R6.64], R13 ;  /* 0x0000000d06008986 */ /* 0x0001e4000c101904 */
.L_x_10631:
[----:B------:R-:W-:Y:S05]  /*05a0*/  BSYNC B0 ;  /* 0x0000000000007941 */ /* 0x000fea0003800000 */
.L_x_10630:
[----:B------:R-:W-:-:S13]  /*05b0*/  ISETP.GE.AND P0, PT, R3, R16, PT ;  /* 0x000000100300720c */ /* 0x000fda0003f06270 */
[----:B------:R-:W-:Y:S05]  /*05c0*/  @P0 EXIT ;  /* 0x000000000000094d */ /* 0x000fea0003800000 */
[----:B0-----:R-:W0:Y:S01]  /*05d0*/  LDC.64 R4, c[0x0][0x228] ;  /* 0x00008a00ff047b82 */ /* 0x001e220000000a00 */
[----:B------:R-:W-:-:S05]  /*05e0*/  LEA R3, R0, R3, 0x9 ;  /* 0x0000000300037211 */ /* 0x000fca00078e48ff */
[----:B0-----:R-:W-:-:S05]  /*05f0*/  IMAD.WIDE.U32 R2, R3, 0x4, R4 ;  /* 0x0000000403027825 */ /* 0x001fca00078e0004 */
[----:B------:R-:W-:Y:S01]  /*0600*/  STG.E desc[UR4][R2.64], R15 ;  /* 0x0000000f02007986 */ /* 0x000fe2000c101904 */
[----:B------:R-:W-:Y:S05]  /*0610*/  EXIT ;  /* 0x000000000000794d */ /* 0x000fea0003800000 */
.L_x_10632:
        /* <DEDUP_REMOVED lines=14> */
.L_x_11809:


//--------------------- .text._ZN2at6native29vectorized_elementwise_kernelILi2EZNS0_43_GLOBAL__N__7cc8d1ed_10_Dropout_cu_0e96ed3819masked_scale_kernelIbffEEvRNS_6TensorERKS4_S7_T1_EUlfbE_St5arrayIPcLm3EEEEviT0_S8_ --------------------------
	.section	.text._ZN2at6native29vectorized_elementwise_kernelILi2EZNS0_43_GLOBAL__N__7cc8d1ed_10_Dropout_cu_0e96ed3819masked_scale_kernelIbffEEvRNS_6TensorERKS4_S7_T1_EUlfbE_St5arrayIPcLm3EEEEviT0_S8_,"ax",@progbits
	.align	128
        .global         _ZN2at6native29vectorized_elementwise_kernelILi2EZNS0_43_GLOBAL__N__7cc8d1ed_10_Dropout_cu_0e96ed3819masked_scale_kernelIbffEEvRNS_6TensorERKS4_S7_T1_EUlfbE_St5arrayIPcLm3EEEEviT0_S8_
        .type           _ZN2at6native29vectorized_elementwise_kernelILi2EZNS0_43_GLOBAL__N__7cc8d1ed_10_Dropout_cu_0e96ed3819masked_scale_kernelIbffEEvRNS_6TensorERKS4_S7_T1_EUlfbE_St5arrayIPcLm3EEEEviT0_S8_,@function
        .size           _ZN2at6native29vectorized_elementwise_kernelILi2EZNS0_43_GLOBAL__N__7cc8d1ed_10_Dropout_cu_0e96ed3819masked_scale_kernelIbffEEvRNS_6TensorERKS4_S7_T1_EUlfbE_St5arrayIPcLm3EEEEviT0_S8_,(.L_x_11810 - _ZN2at6native29vectorized_elementwise_kernelILi2EZNS0_43_GLOBAL__N__7cc8d1ed_10_Dropout_cu_0e96ed3819masked_scale_kernelIbffEEvRNS_6TensorERKS4_S7_T1_EUlfbE_St5arrayIPcLm3EEEEviT0_S8_)
        .other          _ZN2at6native29vectorized_elementwise_kernelILi2EZNS0_43_GLOBAL__N__7cc8d1ed_10_Dropout_cu_0e96ed3819masked_scale_kernelIbffEEvRNS_6TensorERKS4_S7_T1_EUlfbE_St5arrayIPcLm3EEEEviT0_S8_,@"STO_CUDA_ENTRY STV_DEFAULT"
_ZN2at6native29vectorized_elementwise_kernelILi2EZNS0_43_GLOBAL__N__7cc8d1ed_10_Dropout_cu_0e96ed3819masked_scale_kernelIbffEEvRNS_6TensorERKS4_S7_T1_EUlfbE_St5arrayIPcLm3EEEEviT0_S8_:
.text._ZN2at6native29vectorized_elementwise_kernelILi2EZNS0_43_GLOBAL__N__7cc8d1ed_10_Dropout_cu_0e96ed3819masked_scale_kernelIbffEEvRNS_6TensorERKS4_S7_T1_EUlfbE_St5arrayIPcLm3EEEEviT0_S8_:
        /* <DEDUP_REMOVED lines=15> */
[----:B-1----:R-:W-:-:S05]  /*00f0*/  IMAD.WIDE.U32 R18, R0, 0x2, R18 ;  /* 0x0000000200127825 */ /* 0x002fca00078e0012 */
[----:B------:R-:W4:Y:S01]  /*0100*/  LDG.E.U16 R20, desc[UR4][R18.64] ;  /* 0x0000000412147981 */ /* 0x000f22000c1e1500 */
[----:B--2---:R-:W-:-:S03]  /*0110*/  IMAD.WIDE R4, R2, 0x4, R4 ;  /* 0x0000000402047825 */ /* 0x004fc600078e0204 */
[----:B------:R-:W2:Y:S01]  /*0120*/  LDG.E.U16 R22, desc[UR4][R18.64+0x100] ;  /* 0x0001000412167981 */ /* 0x000ea2000c1e1500 */
[----:B------:R-:W-:-:S03]  /*0130*/  IMAD.WIDE.U32 R16, R0, 0x8, R4 ;  /* 0x0000000800107825 */ /* 0x000fc600078e0004 */
[----:B------:R-:W5:Y:S04]  /*0140*/  LDG.E.U16 R3, desc[UR4][R18.64+0x200] ;  /* 0x0002000412037981 */ /* 0x000f68000c1e1500 */
[----:B------:R-:W5:Y:S04]  /*0150*/  LDG.E.64 R12, desc[UR4][R16.64] ;  /* 0x00000004100c7981 */ /* 0x000f68000c1e1b00 */
[----:B------:R-:W5:Y:S04]  /*0160*/  LDG.E.U16 R14, desc[UR4][R18.64+0x300] ;  /* 0x00030004120e7981 */ /* 0x000f68000c1e1500 */
[----:B------:R-:W5:Y:S04]  /*0170*/  LDG.E.64 R8, desc[UR4][R16.64+0x400] ;  /* 0x0004000410087981 */ /* 0x000f68000c1e1b00 */
[----:B------:R-:W5:Y:S04]  /*0180*/  LDG.E.64 R4, desc[UR4][R16.64+0x800] ;  /* 0x0008000410047981 */ /* 0x000f68000c1e1b00 */
[----:B------:R0:W5:Y:S01]  /*0190*/  LDG.E.64 R6, desc[UR4][R16.64+0xc00] ;  /* 0x000c000410067981 */ /* 0x000162000c1e1b00 */
[----:B---3--:R-:W-:-:S04]  /*01a0*/  IMAD.WIDE.U32 R10, R2, 0x4, R10 ;  /* 0x00000004020a7825 */ /* 0x008fc800078e000a */
[----:B------:R-:W-:Y:S01]  /*01b0*/  IMAD.WIDE R10, R0, 0x8, R10 ;  /* 0x00000008000a7825 */ /* 0x000fe200078e020a */
[----:B----4-:R-:W-:-:S04]  /*01c0*/  PRMT R15, R20, 0x7770, RZ ;  /* 0x00007770140f7816 */ /* 0x010fc800000000ff */
[----:B------:R-:W-:Y:S02]  /*01d0*/  ISETP.NE.AND P0, PT, R15, RZ, PT ;  /* 0x000000ff0f00720c */ /* 0x000fe40003f05270 */
[----:B--2---:R-:W-:Y:S02]  /*01e0*/  PRMT R21, R22, 0x7770, RZ ;  /* 0x0000777016157816 */ /* 0x004fe400000000ff */
[----:B------:R-:W-:Y:S02]  /*01f0*/  FSEL R15, RZ, 1, !P0 ;  /* 0x3f800000ff0f7808 */ /* 0x000fe40004000000 */
[----:B------:R-:W-:Y:S02]  /*0200*/  PRMT R20, R20, 0x7771, RZ ;  /* 0x0000777114147816 */ /* 0x000fe400000000ff */
[----:B------:R-:W-:Y:S01]  /*0210*/  PRMT R22, R22, 0x7771, RZ ;  /* 0x0000777116167816 */ /* 0x000fe200000000ff */
[----:B-----5:R-:W-:Y:S01]  /*0220*/  FMUL.FTZ R12, R12, R15 ;  /* 0x0000000f0c0c7220 */ /* 0x020fe20000410000 */
[----:B------:R-:W-:-:S02]  /*0230*/  ISETP.NE.AND P1, PT, R20, RZ, PT ;  /* 0x000000ff1400720c */ /* 0x000fc40003f25270 */
[----:B------:R-:W-:Y:S02]  /*0240*/  ISETP.NE.AND P2, PT, R21, RZ, PT ;  /* 0x000000ff1500720c */ /* 0x000fe40003f45270 */
[----:B------:R-:W-:Y:S02]  /*0250*/  ISETP.NE.AND P3, PT, R22, RZ, PT ;  /* 0x000000ff1600720c */ /* 0x000fe40003f65270 */
[C---:B------:R-:W-:Y:S02]  /*0260*/  PRMT R2, R3.reuse, 0x7770, RZ ;  /* 0x0000777003027816 */ /* 0x040fe400000000ff */
[C---:B------:R-:W-:Y:S02]  /*0270*/  PRMT R15, R14.reuse, 0x7770, RZ ;  /* 0x000077700e0f7816 */ /* 0x040fe400000000ff */
[----:B------:R-:W-:Y:S02]  /*0280*/  PRMT R3, R3, 0x7771, RZ ;  /* 0x0000777103037816 */ /* 0x000fe400000000ff */
[----:B------:R-:W-:-:S02]  /*0290*/  PRMT R14, R14, 0x7771, RZ ;  /* 0x000077710e0e7816 */ /* 0x000fc400000000ff */
[----:B0-----:R-:W-:Y:S02]  /*02a0*/  FSEL R16, RZ, 1, !P1 ;  /* 0x3f800000ff107808 */ /* 0x001fe40004800000 */
[----:B------:R-:W-:Y:S02]  /*02b0*/  FSEL R17, RZ, 1, !P2 ;  /* 0x3f800000ff117808 */ /* 0x000fe40005000000 */
[----:B------:R-:W-:Y:S02]  /*02c0*/  FSEL R18, RZ, 1, !P3 ;  /* 0x3f800000ff127808 */ /* 0x000fe40005800000 */
[----:B------:R-:W-:Y:S02]  /*02d0*/  ISETP.NE.AND P0, PT, R2, RZ, PT ;  /* 0x000000ff0200720c */ /* 0x000fe40003f05270 */
[----:B------:R-:W-:Y:S02]  /*02e0*/  ISETP.NE.AND P1, PT, R3, RZ, PT ;  /* 0x000000ff0300720c */ /* 0x000fe40003f25270 */
[----:B------:R-:W-:-:S02]  /*02f0*/  ISETP.NE.AND P2, PT, R15, RZ, PT ;  /* 0x000000ff0f00720c */ /* 0x000fc40003f45270 */
[----:B------:R-:W-:Y:S02]  /*0300*/  ISETP.NE.AND P3, PT, R14, RZ, PT ;  /* 0x000000ff0e00720c */ /* 0x000fe40003f65270 */
[----:B------:R-:W-:Y:S02]  /*0310*/  FSEL R3, RZ, 1, !P0 ;  /* 0x3f800000ff037808 */ /* 0x000fe40004000000 */
[----:B------:R-:W-:Y:S02]  /*0320*/  FSEL R2, RZ, 1, !P1 ;  /* 0x3f800000ff027808 */ /* 0x000fe40004800000 */
[----:B------:R-:W-:Y:S02]  /*0330*/  FSEL R15, RZ, 1, !P2 ;  /* 0x3f800000ff0f7808 */ /* 0x000fe40005000000 */
[----:B------:R-:W-:Y:S01]  /*0340*/  FSEL R0, RZ, 1, !P3 ;  /* 0x3f800000ff007808 */ /* 0x000fe20005800000 */
        /* <DEDUP_REMOVED lines=20> */
.L_x_10633:
[----:B------:R-:W0:Y:S01]  /*0490*/  S2R R4, SR_TID.X ;  /* 0x0000000000047919 */ /* 0x000e220000002100 */
[----:B------:R-:W-:Y:S01]  /*04a0*/  IMAD.MOV.U32 R5, RZ, RZ, RZ ;  /* 0x000000ffff057224 */ /* 0x000fe200078e00ff */
[----:B------:R-:W-:Y:S01]  /*04b0*/  ULDC UR6, c[0x0][0x218] ;  /* 0x0000860000067ab9 */ /* 0x000fe20000000800 */
[----:B0-----:R-:W-:Y:S01]  /*04c0*/  ISETP.GE.AND P6, PT, R4, R3, PT ;  /* 0x000000030400720c */ /* 0x001fe20003fc6270 */
[----:B------:R-:W-:-:S12]  /*04d0*/  IMAD.MOV.U32 R0, RZ, RZ, R4 ;  /* 0x000000ffff007224 */ /* 0x000fd800078e0004 */
[----:B------:R-:W-:Y:S01]  /*04e0*/  @!P6 IMAD.IADD R19, R2, 0x1, R0 ;  /* 0x000000010213e824 */ /* 0x000fe200078e0200 */
[----:B------:R-:W-:Y:S01]  /*04f0*/  @!P6 IADD3 R0, R0, 0x80, RZ ;  /* 0x000000800000e810 */ /* 0x000fe20007ffe0ff */
[----:B------:R-:W0:Y:S03]  /*0500*/  @!P6 LDC.64 R10, c[0x0][0x238] ;  /* 0x00008e00ff0aeb82 */ /* 0x000e260000000a00 */
[----:B------:R-:W-:-:S05]  /*0510*/  ISETP.GE.AND P1, PT, R0, R3, PT ;  /* 0x000000030000720c */ /* 0x000fca0003f26270 */
[----:B------:R-:W1:Y:S08]  /*0520*/  @!P6 LDC.64 R8, c[0x0][0x230] ;  /* 0x00008c00ff08eb82 */ /* 0x000e700000000a00 */
[----:B------:R-:W2:Y:S01]  /*0530*/  @!P1 LDC.64 R6, c[0x0][0x238] ;  /* 0x00008e00ff069b82 */ /* 0x000ea20000000a00 */
[----:B------:R-:W-:Y:S01]  /*0540*/  @!P1 IMAD.IADD R21, R2, 0x1, R0 ;  /* 0x0000000102159824 */ /* 0x000fe200078e0200 */
[----:B0-----:R-:W-:-:S06]  /*0550*/  @!P6 IADD3 R10, P3, R19, R10, RZ ;  /* 0x0000000a130ae210 */ /* 0x001fcc0007f7e0ff */
[----:B------:R-:W0:Y:S01]  /*0560*/  @!P1 LDC.64 R14, c[0x0][0x230] ;  /* 0x00008c00ff0e9b82 */ /* 0x000e220000000a00 */
[----:B--2---:R-:W-:-:S05]  /*0570*/  @!P1 IADD3 R6, P0, R21, R6, RZ ;  /* 0x0000000615069210 */ /* 0x004fca0007f1e0ff */
[----:B------:R-:W-:-:S06]  /*0580*/  @!P1 IMAD.X R7, RZ, RZ, R7, P0 ;  /* 0x000000ffff079224 */ /* 0x000fcc00000e0607 */
[----:B------:R-:W2:Y:S01]  /*0590*/  @!P1 LDG.E.U8 R7, desc[UR4][R6.64] ;  /* 0x0000000406079981 */ /* 0x000ea2000c1e1100 */
[----:B------:R-:W-:Y:S01]  /*05a0*/  @!P6 IMAD.X R11, RZ, RZ, R11, P3 ;  /* 0x000000ffff0be224 */ /* 0x000fe200018e060b */
[----:B------:R-:W-:Y:S01]  /*05b0*/  @!P1 IADD3 R0, R0, 0x80, RZ ;  /* 0x0000008000009810 */ /* 0x000fe20007ffe0ff */
[----:B-1----:R-:W-:-:S03]  /*05c0*/  @!P6 IMAD.WIDE.U32 R16, R19, 0x4, R8 ;  /* 0x000000041310e825 */ /* 0x002fc600078e0008 */
[----:B------:R-:W-:Y:S01]  /*05d0*/  ISETP.GE.AND P5, PT, R0, R3, PT ;  /* 0x000000030000720c */ /* 0x000fe20003fa6270 */
[----:B------:R-:W3:Y:S01]  /*05e0*/  @!P6 LDG.E.U8 R11, desc[UR4][R10.64] ;  /* 0x000000040a0be981 */ /* 0x000ee2000c1e1100 */
[----:B0-----:R-:W-:-:S03]  /*05f0*/  @!P1 IMAD.WIDE.U32 R14, R21, 0x4, R14 ;  /* 0x00000004150e9825 */ /* 0x001fc600078e000e */
[----:B------:R0:W4:Y:S08]  /*0600*/  @!P6 LDG.E R5, desc[UR4][R16.64] ;  /* 0x000000041005e981 */ /* 0x000130000c1e1900 */
[----:B------:R-:W-:Y:S01]  /*0610*/  @!P5 IMAD.IADD R22, R2, 0x1, R0 ;  /* 0x000000010216d824 */ /* 0x000fe200078e0200 */
[----:B------:R-:W1:Y:S01]  /*0620*/  @!P5 LDC.64 R12, c[0x0][0x230] ;  /* 0x00008c00ff0cdb82 */ /* 0x000e620000000a00 */
[----:B------:R-:W-:-:S05]  /*0630*/  @!P5 VIADD R0, R0, 0x80 ;  /* 0x000000800000d836 */ /* 0x000fca0000000000 */
[-C--:B------:R-:W-:Y:S02]  /*0640*/  ISETP.GE.AND P4, PT, R0, R3.reuse, PT ;  /* 0x000000030000720c */ /* 0x080fe40003f86270 */
[----:B------:R-:W5:Y:S11]  /*0650*/  @!P5 LDC.64 R8, c[0x0][0x238] ;  /* 0x00008e00ff08db82 */ /* 0x000f760000000a00 */
[----:B------:R-:W-:Y:S01]  /*0660*/  @!P4 IADD3 R25, R2, R0, RZ ;  /* 0x000000000219c210 */ /* 0x000fe20007ffe0ff */
[----:B------:R-:W-:Y:S01]  /*0670*/  @!P4 VIADD R0, R0, 0x80 ;  /* 0x000000800000c836 */ /* 0x000fe20000000000 */
[----:B------:R-:W5:Y:S04]  /*0680*/  @!P4 LDC.64 R18, c[0x0][0x238] ;  /* 0x00008e00ff12cb82 */ /* 0x000f680000000a00 */
[----:B------:R-:W-:Y:S01]  /*0690*/  ISETP.GE.AND P2, PT, R0, R3, PT ;  /* 0x000000030000720c */ /* 0x000fe20003f46270 */
[----:B------:R-:W-:-:S02]  /*06a0*/  IMAD.MOV.U32 R21, RZ, RZ, RZ ;  /* 0x000000ffff157224 */ /* 0x000fc400078e00ff */
[----:B-1----:R-:W-:Y:S01]  /*06b0*/  @!P5 IMAD.WIDE.U32 R12, R22, 0x4, R12 ;  /* 0x00000004160cd825 */ /* 0x002fe200078e000c */
[----:B------:R-:W1:Y:S04]  /*06c0*/  @!P4 LDC.64 R26, c[0x0][0x230] ;  /* 0x00008c00ff1acb82 */ /* 0x000e680000000a00 */
[----:B------:R-:W4:Y:S05]  /*06d0*/  @!P5 LDG.E R21, desc[UR4][R12.64] ;  /* 0x000000040c15d981 */ /* 0x000f2a000c1e1900 */
[----:B------:R-:W-:Y:S01]  /*06e0*/  @!P2 IMAD.IADD R24, R2, 0x1, R0 ;  /* 0x000000010218a824 */ /* 0x000fe200078e0200 */
[----:B------:R-:W-:Y:S01]  /*06f0*/  @!P2 IADD3 R0, R0, 0x80, RZ ;  /* 0x000000800000a810 */ /* 0x000fe20007ffe0ff */
[----:B0-----:R-:W0:Y:S03]  /*0700*/  @!P2 LDC.64 R16, c[0x0][0x238] ;  /* 0x00008e00ff10ab82 */ /* 0x001e260000000a00 */
[----:B------:R-:W-:-:S13]  /*0710*/  ISETP.GE.AND P0, PT, R0, R3, PT ;  /* 0x000000030000720c */ /* 0x000fda0003f06270 */
[----:B------:R-:W-:Y:S01]  /*0720*/  @!P0 IADD3 R20, R2, R0, RZ ;  /* 0x0000000002148210 */ /* 0x000fe20007ffe0ff */
[----:B------:R-:W-:Y:S02]  /*0730*/  @!P0 VIADD R0, R0, 0x80 ;  /* 0x0000008000008836 */ /* 0x000fe40000000000 */
[----:B-1----:R-:W-:Y:S01]  /*0740*/  @!P4 IMAD.WIDE.U32 R26, R25, 0x4, R26 ;  /* 0x00000004191ac825 */ /* 0x002fe200078e001a */
[----:B------:R-:W-:-:S03]  /*0750*/  P2R R23, PR, RZ, 0x20 ;  /* 0x00000020ff177803 */ /* 0x000fc60000000000 */
[----:B------:R-:W-:Y:S01]  /*0760*/  IMAD.MOV.U32 R10, RZ, RZ, RZ ;  /* 0x000000ffff0a7224 */ /* 0x000fe200078e00ff */
[----:B--2---:R-:W-:Y:S02]  /*0770*/  @!P1 ISETP.NE.AND P3, PT, R7, RZ, PT ;  /* 0x000000ff0700920c */ /* 0x004fe40003f65270 */
[----:B------:R-:W-:Y:S02]  /*0780*/  CS2R R6, SRZ ;  /* 0x0000000000067805 */ /* 0x000fe4000001ff00 */
[----:B------:R-:W-:Y:S02]  /*0790*/  @!P1 FSEL R7, RZ, 1, !P3 ;  /* 0x3f800000ff079808 */ /* 0x000fe40005800000 */
[----:B------:R-:W-:Y:S02]  /*07a0*/  ISETP.GE.AND P3, PT, R0, R3, PT ;  /* 0x000000030000720c */ /* 0x000fe40003f66270 */
[----:B------:R1:W2:Y:S01]  /*07b0*/  @!P1 LDG.E R6, desc[UR4][R14.64] ;  /* 0x000000040e069981 */ /* 0x0002a2000c1e1900 */
[----:B-----5:R-:W-:Y:S01]  /*07c0*/  @!P5 IADD3 R8, P1, R22, R8, RZ ;  /* 0x000000081608d210 */ /* 0x020fe20007f3e0ff */
[----:B-1----:R-:W1:Y:S04]  /*07d0*/  @!P0 LDC.64 R14, c[0x0][0x238] ;  /* 0x00008e00ff0e8b82 */ /* 0x002e680000000a00 */
[----:B------:R-:W-:-:S05]  /*07e0*/  @!P5 IMAD.X R9, RZ, RZ, R9, P1 ;  /* 0x000000ffff09d224 */ /* 0x000fca00008e0609 */
[----:B------:R-:W5:Y:S01]  /*07f0*/  @!P3 LDC.64 R12, c[0x0][0x238] ;  /* 0x00008e00ff0cbb82 */ /* 0x000f620000000a00 */
[----:B------:R-:W-:-:S05]  /*0800*/  @!P4 IADD3 R18, P1, R25, R18, RZ ;  /* 0x000000121912c210 */ /* 0x000fca0007f3e0ff */
[----:B------:R-:W-:Y:S01]  /*0810*/  @!P4 IMAD.X R19, RZ, RZ, R19, P1 ;  /* 0x000000ffff13c224 */ /* 0x000fe200008e0613 */
[----:B0-----:R-:W-:-:S04]  /*0820*/  @!P2 IADD3 R16, P1, R24, R16, RZ ;  /* 0x000000101810a210 */ /* 0x001fc80007f3e0ff */
[----:B------:R-:W-:Y:S02]  /*0830*/  @!P2 IADD3.X R17, RZ, R17, RZ, P1, !PT ;  /* 0x00000011ff11a210 */ /* 0x000fe40000ffe4ff */
[----:B-1----:R-:W-:Y:S01]  /*0840*/  @!P0 IADD3 R28, P1, R20, R14, RZ ;  /* 0x0000000e141c8210 */ /* 0x002fe20007f3e0ff */
[----:B------:R-:W-:Y:S01]  /*0850*/  @!P3 IMAD.IADD R14, R2, 0x1, R0 ;  /* 0x00000001020eb824 */ /* 0x000fe200078e0200 */
[----:B------:R-:W-:-:S03]  /*0860*/  @!P3 IADD3 R0, R0, 0x80, RZ ;  /* 0x000000800000b810 */ /* 0x000fc60007ffe0ff */
[----:B------:R-:W-:Y:S01]  /*0870*/  @!P0 IMAD.X R29, RZ, RZ, R15, P1 ;  /* 0x000000ffff1d8224 */ /* 0x000fe200008e060f */
[----:B-----5:R-:W-:Y:S01]  /*0880*/  @!P3 IADD3 R30, P1, R14, R12, RZ ;  /* 0x0000000c0e1eb210 */ /* 0x020fe20007f3e0ff */
[----:B------:R-:W-:-:S03]  /*0890*/  HFMA2.MMA R22, -RZ, RZ, 0, 0 ;  /* 0x00000000ff167435 */ /* 0x000fc600000001ff */
[----:B------:R-:W5:Y:S01]  /*08a0*/  @!P0 LDG.E.U8 R28, desc[UR4][R28.64] ;  /* 0x000000041c1c8981 */ /* 0x000f62000c1e1100 */
[----:B------:R-:W-:Y:S01]  /*08b0*/  @!P3 IMAD.X R31, RZ, RZ, R13, P1 ;  /* 0x000000ffff1fb224 */ /* 0x000fe200008e060d */
[----:B------:R-:W-:Y:S01]  /*08c0*/  ISETP.GE.AND P1, PT, R0, R3, PT ;  /* 0x000000030000720c */ /* 0x000fe20003f26270 */
[----:B------:R-:W-:-:S03]  /*08d0*/  IMAD.MOV.U32 R15, RZ, RZ, RZ ;  /* 0x000000ffff0f7224 */ /* 0x000fc600078e00ff */
[----:B------:R-:W5:Y:S04]  /*08e0*/  @!P3 LDG.E.U8 R30, desc[UR4][R30.64] ;  /* 0x000000041e1eb981 */ /* 0x000f68000c1e1100 */
[----:B------:R0:W5:Y:S05]  /*08f0*/  @!P4 LDG.E R22, desc[UR4][R26.64] ;  /* 0x000000041a16c981 */ /* 0x00016a000c1e1900 */
[----:B------:R-:W1:Y:S01]  /*0900*/  @!P1 LDC.64 R12, c[0x0][0x238] ;  /* 0x00008e00ff0c9b82 */ /* 0x000e620000000a00 */
[----:B------:R-:W-:-:S07]  /*0910*/  @!P1 IADD3 R0, R2, R0, RZ ;  /* 0x0000000002009210 */ /* 0x000fce0007ffe0ff */
[----:B0-----:R-:W0:Y:S01]  /*0920*/  @!P2 LDC.64 R26, c[0x0][0x230] ;  /* 0x00008c00ff1aab82 */ /* 0x001e220000000a00 */
[----:B-1----:R-:W-:-:S05]  /*0930*/  @!P1 IADD3 R12, P5, R0, R12, RZ ;  /* 0x0000000c000c9210 */ /* 0x002fca0007fbe0ff */
[----:B------:R-:W-:Y:S01]  /*0940*/  @!P1 IMAD.X R13, RZ, RZ, R13, P5 ;  /* 0x000000ffff0d9224 */ /* 0x000fe200028e060d */
[----:B---3--:R-:W-:-:S04]  /*0950*/  @!P6 ISETP.NE.AND P5, PT, R11, RZ, PT ;  /* 0x000000ff0b00e20c */ /* 0x008fc80003fa5270 */
[----:B------:R-:W-:Y:S01]  /*0960*/  @!P6 FSEL R10, RZ, 1, !P5 ;  /* 0x3f800000ff0ae808 */ /* 0x000fe20006800000 */
[----:B0-----:R-:W-:Y:S01]  /*0970*/  @!P2 IMAD.WIDE.U32 R26, R24, 0x4, R26 ;  /* 0x00000004181aa825 */ /* 0x001fe200078e001a */
[----:B------:R-:W-:Y:S01]  /*0980*/  ISETP.NE.AND P5, PT, R23, RZ, PT ;  /* 0x000000ff1700720c */ /* 0x000fe20003fa5270 */
[----:B------:R0:W3:Y:S04]  /*0990*/  @!P2 LDG.E.U8 R24, desc[UR4][R16.64] ;  /* 0x000000041018a981 */ /* 0x0000e8000c1e1100 */
[----:B------:R1:W2:Y:S04]  /*09a0*/  @!P4 LDG.E.U8 R23, desc[UR4][R18.64] ;  /* 0x000000041217c981 */ /* 0x0002a8000c1e1100 */
[----:B------:R-:W5:Y:S01]  /*09b0*/  @!P1 LDG.E.U8 R12, desc[UR4][R12.64] ;  /* 0x000000040c0c9981 */ /* 0x000f62000c1e1100 */
[----:B0-----:R-:W0:Y:S03]  /*09c0*/  @!P1 LDC.64 R16, c[0x0][0x230] ;  /* 0x00008c00ff109b82 */ /* 0x001e260000000a00 */
[----:B------:R4:W3:Y:S04]  /*09d0*/  @!P5 LDG.E.U8 R11, desc[UR4][R8.64] ;  /* 0x00000004080bd981 */ /* 0x0008e8000c1e1100 */
[----:B------:R-:W5:Y:S01]  /*09e0*/  @!P2 LDG.E R15, desc[UR4][R26.64] ;  /* 0x000000041a0fa981 */ /* 0x000f62000c1e1900 */
[----:B-1----:R-:W1:Y:S08]  /*09f0*/  @!P3 LDC.64 R18, c[0x0][0x230] ;  /* 0x00008c00ff12bb82 */ /* 0x002e700000000a00 */
[----:B----4-:R-:W4:Y:S01]  /*0a00*/  @!P0 LDC.64 R8, c[0x0][0x230] ;  /* 0x00008c00ff088b82 */ /* 0x010f220000000a00 */
[----:B------:R-:W-:Y:S01]  /*0a10*/  MOV R13, RZ ;  /* 0x000000ff000d7202 */ /* 0x000fe20000000f00 */
[----:B0-----:R-:W-:-:S04]  /*0a20*/  @!P1 IMAD.WIDE.U32 R16, R0, 0x4, R16 ;  /* 0x0000000400109825 */ /* 0x001fc800078e0010 */
[----:B------:R-:W-:Y:S02]  /*0a30*/  IMAD.MOV.U32 R0, RZ, RZ, RZ ;  /* 0x000000ffff007224 */ /* 0x000fe400078e00ff */
[----:B-1----:R-:W-:-:S04]  /*0a40*/  @!P3 IMAD.WIDE.U32 R18, R14, 0x4, R18 ;  /* 0x000000040e12b825 */ /* 0x002fc800078e0012 */
[----:B------:R-:W-:Y:S01]  /*0a50*/  IMAD.MOV.U32 R14, RZ, RZ, RZ ;  /* 0x000000ffff0e7224 */ /* 0x000fe200078e00ff */
[----:B------:R-:W5:Y:S01]  /*0a60*/  @!P3 LDG.E R0, desc[UR4][R18.64] ;  /* 0x000000041200b981 */ /* 0x000f62000c1e1900 */
[----:B----4-:R-:W-:-:S04]  /*0a70*/  @!P0 IMAD.WIDE.U32 R8, R20, 0x4, R8 ;  /* 0x0000000414088825 */ /* 0x010fc800078e0008 */
[----:B------:R-:W4:Y:S04]  /*0a80*/  @!P1 LDG.E R14, desc[UR4][R16.64] ;  /* 0x00000004100e9981 */ /* 0x000f28000c1e1900 */
[----:B------:R0:W4:Y:S02]  /*0a90*/  @!P0 LDG.E R13, desc[UR4][R8.64] ;  /* 0x00000004080d8981 */ /* 0x000124000c1e1900 */
[----:B0-----:R-:W0:Y:S01]  /*0aa0*/  @!P6 LDC.64 R8, c[0x0][0x228] ;  /* 0x00008a00ff08eb82 */ /* 0x001e220000000a00 */
[----:B------:R-:W-:Y:S01]  /*0ab0*/  @!P6 IADD3 R25, R2, R4, RZ ;  /* 0x000000040219e210 */ /* 0x000fe20007ffe0ff */
[----:B------:R-:W-:Y:S01]  /*0ac0*/  FMUL.FTZ R5, R10, R5 ;  /* 0x000000050a057220 */ /* 0x000fe20000410000 */
[----:B------:R-:W-:-:S03]  /*0ad0*/  HFMA2.MMA R10, -RZ, RZ, 0, 0 ;  /* 0x00000000ff0a7435 */ /* 0x000fc600000001ff */
[----:B0-----:R-:W-:-:S04]  /*0ae0*/  @!P6 IMAD.WIDE.U32 R8, R25, 0x4, R8 ;  /* 0x000000041908e825 */ /* 0x001fc800078e0008 */
[----:B------:R-:W-:Y:S01]  /*0af0*/  FMUL.FTZ R25, R5, UR6 ;  /* 0x0000000605197c20 */ /* 0x000fe20008410000 */
[----:B------:R-:W-:-:S04]  /*0b00*/  VIADD R5, R4, 0x80 ;  /* 0x0000008004057836 */ /* 0x000fc80000000000 */
[----:B------:R0:W-:Y:S01]  /*0b10*/  @!P6 STG.E desc[UR4][R8.64], R25 ;  /* 0x000000190800e986 */ /* 0x0001e2000c101904 */
[----:B------:R-:W-:Y:S02]  /*0b20*/  @!P6 IMAD.MOV.U32 R4, RZ, RZ, R5 ;  /* 0x000000ffff04e224 */ /* 0x000fe400078e0005 */
[----:B------:R-:W-:Y:S01]  /*0b30*/  IMAD.MOV.U32 R5, RZ, RZ, RZ ;  /* 0x000000ffff057224 */ /* 0x000fe200078e00ff */
[----:B0-----:R-:W-:Y:S01]  /*0b40*/  CS2R R8, SRZ ;  /* 0x0000000000087805 */ /* 0x001fe2000001ff00 */
[----:B------:R-:W-:Y:S04]  /*0b50*/  BSSY B0, `(.L_x_10634) ;  /* 0x0000048000007945 */ /* 0x000fe80003800000 */
[----:B------:R-:W-:Y:S01]  /*0b60*/  BSSY B1, `(.L_x_10635) ;  /* 0x0000040000017945 */ /* 0x000fe20003800000 */
[----:B---3--:R-:W-:-:S04]  /*0b70*/  @!P5 ISETP.NE.AND P6, PT, R11, RZ, PT ;  /* 0x000000ff0b00d20c */ /* 0x008fc80003fc5270 */
[----:B------:R-:W-:Y:S02]  /*0b80*/  @!P5 FSEL R10, RZ, 1, !P6 ;  /* 0x3f800000ff0ad808 */ /* 0x000fe40007000000 */
[----:B--2---:R-:W-:Y:S01]  /*0b90*/  @!P4 ISETP.NE.AND P6, PT, R23, RZ, PT ;  /* 0x000000ff1700c20c */ /* 0x004fe20003fc5270 */
[----:B------:R-:W-:Y:S01]  /*0ba0*/  FMUL.FTZ R11, R7, R6 ;  /* 0x00000006070b7220 */ /* 0x000fe20000410000 */
[----:B------:R-:W-:Y:S02]  /*0bb0*/  @!P2 ISETP.NE.AND P5, PT, R24, RZ, PT ;  /* 0x000000ff1800a20c */ /* 0x000fe40003fa5270 */
[----:B------:R-:W-:Y:S02]  /*0bc0*/  @!P4 FSEL R5, RZ, 1, !P6 ;  /* 0x3f800000ff05c808 */ /* 0x000fe40007000000 */
[----:B------:R-:W-:Y:S02]  /*0bd0*/  CS2R R6, SRZ ;  /* 0x0000000000067805 */ /* 0x000fe4000001ff00 */
[----:B-----5:R-:W-:-:S02]  /*0be0*/  @!P0 ISETP.NE.AND P6, PT, R28, RZ, PT ;  /* 0x000000ff1c00820c */ /* 0x020fc40003fc5270 */
[----:B------:R-:W-:Y:S02]  /*0bf0*/  @!P3 ISETP.NE.AND P4, PT, R30, RZ, PT ;  /* 0x000000ff1e00b20c */ /* 0x000fe40003f85270 */
[----:B------:R-:W-:Y:S02]  /*0c00*/  @!P2 FSEL R6, RZ, 1, !P5 ;  /* 0x3f800000ff06a808 */ /* 0x000fe40006800000 */
[----:B------:R-:W-:Y:S02]  /*0c10*/  @!P1 ISETP.NE.AND P2, PT, R12, RZ, PT ;  /* 0x000000ff0c00920c */ /* 0x000fe40003f45270 */
[----:B------:R-:W-:Y:S02]  /*0c20*/  @!P0 FSEL R8, RZ, 1, !P6 ;  /* 0x3f800000ff088808 */ /* 0x000fe40007000000 */
[----:B------:R-:W-:Y:S02]  /*0c30*/  ISETP.GE.AND P0, PT, R4, R3, PT ;  /* 0x000000030400720c */ /* 0x000fe40003f06270 */
[----:B------:R-:W-:-:S02]  /*0c40*/  @!P3 FSEL R7, RZ, 1, !P4 ;  /* 0x3f800000ff07b808 */ /* 0x000fc40006000000 */
[----:B------:R-:W-:Y:S01]  /*0c50*/  @!P1 FSEL R9, RZ, 1, !P2 ;  /* 0x3f800000ff099808 */ /* 0x000fe20005000000 */
[----:B------:R-:W-:Y:S01]  /*0c60*/  FMUL.FTZ R5, R5, R22 ;  /* 0x0000001605057220 */ /* 0x000fe20000410000 */
[----:B------:R-:W-:Y:S01]  /*0c70*/  FMUL.FTZ R6, R6, R15 ;  /* 0x0000000f06067220 */ /* 0x000fe20000410000 */
[----:B------:R-:W-:Y:S02]  /*0c80*/  FMUL.FTZ R10, R10, R21 ;  /* 0x000000150a0a7220 */ /* 0x000fe40000410000 */
[----:B------:R-:W-:Y:S01]  /*0c90*/  FMUL.FTZ R17, R5, UR6 ;  /* 0x0000000605117c20 */ /* 0x000fe20008410000 */
[----:B------:R-:W-:Y:S01]  /*0ca0*/  FMUL.FTZ R0, R7, R0 ;  /* 0x0000000007007220 */ /* 0x000fe20000410000 */
[----:B------:R-:W-:Y:S01]  /*0cb0*/  FMUL.FTZ R7, R6, UR6 ;  /* 0x0000000606077c20 */ /* 0x000fe20008410000 */
[----:B----4-:R-:W-:Y:S02]  /*0cc0*/  FMUL.FTZ R9, R9, R14 ;  /* 0x0000000e09097220 */ /* 0x010fe40000410000 */
[----:B------:R-:W-:Y:S01]  /*0cd0*/  FMUL.FTZ R5, R0, UR6 ;  /* 0x0000000600057c20 */ /* 0x000fe20008410000 */
[----:B------:R-:W-:Y:S01]  /*0ce0*/  FMUL.FTZ R8, R8, R13 ;  /* 0x0000000d08087220 */ /* 0x000fe20000410000 */
[----:B------:R-:W-:Y:S01]  /*0cf0*/  FMUL.FTZ R13, R11, UR6 ;  /* 0x000000060b0d7c20 */ /* 0x000fe20008410000 */
[----:B------:R-:W-:Y:S01]  /*0d00*/  FMUL.FTZ R15, R10, UR6 ;  /* 0x000000060a0f7c20 */ /* 0x000fe20008410000 */
[----:B------:R-:W-:Y:S01]  /*0d10*/  FMUL.FTZ R0, R9, UR6 ;  /* 0x0000000609007c20 */ /* 0x000fe20008410000 */
        /* <DEDUP_REMOVED lines=10> */
[----:B------:R-:W-:Y:S02]  /*0dc0*/  IMAD.IADD R11, R2, 0x1, R4 ;  /* 0x00000001020b7824 */ /* 0x000fe400078e0204 */
[----:B------:R-:W-:Y:S02]  /*0dd0*/  VIADD R4, R4, 0x80 ;  /* 0x0000008004047836 */ /* 0x000fe40000000000 */
[----:B0-----:R-:W-:-:S05]  /*0de0*/  IMAD.WIDE.U32 R8, R11, 0x4, R8 ;  /* 0x000000040b087825 */ /* 0x001fca00078e0008 */
[----:B------:R0:W-:Y:S02]  /*0df0*/  STG.E desc[UR4][R8.64], R15 ;  /* 0x0000000f08007986 */ /* 0x0001e4000c101904 */
.L_x_10636:
[----:B------:R-:W-:-:S13]  /*0e00*/  ISETP.GE.AND P0, PT, R4, R3, PT ;  /* 0x000000030400720c */ /* 0x000fda0003f06270 */
[----:B------:R-:W-:Y:S05]  /*0e10*/  @P0 BRA `(.L_x_10638) ;  /* 0x0000000000300947 */ /* 0x000fea0003800000 */
[----:B0-----:R-:W0:Y:S01]  /*0e20*/  LDC.64 R8, c[0x0][0x228] ;  /* 0x00008a00ff087b82 */ /* 0x001e220000000a00 */
[----:B------:R-:W-:Y:S01]  /*0e30*/  IADD3 R11, R2, R4, RZ ;  /* 0x00000004020b7210 */ /* 0x000fe20007ffe0ff */
[----:B------:R-:W-:-:S04]  /*0e40*/  VIADD R4, R4, 0x80 ;  /* 0x0000008004047836 */ /* 0x000fc80000000000 */
[----:B0-----:R-:W-:-:S05]  /*0e50*/  IMAD.WIDE.U32 R8, R11, 0x4, R8 ;  /* 0x000000040b087825 */ /* 0x001fca00078e0008 */
[----:B------:R1:W-:Y:S02]  /*0e60*/  STG.E desc[UR4][R8.64], R17 ;  /* 0x0000001108007986 */ /* 0x0003e4000c101904 */
.L_x_10637:
[----:B------:R-:W-:-:S13]  /*0e70*/  ISETP.GE.AND P0, PT, R4, R3, PT ;  /* 0x000000030400720c */ /* 0x000fda0003f06270 */
[----:B------:R-:W-:Y:S05]  /*0e80*/  @P0 BRA `(.L_x_10639) ;  /* 0x0000000000340947 */ /* 0x000fea0003800000 */
[----:B01----:R-:W0:Y:S01]  /*0e90*/  LDC.64 R8, c[0x0][0x228] ;  /* 0x00008a00ff087b82 */ /* 0x003e220000000a00 */
[----:B------:R-:W-:Y:S01]  /*0ea0*/  IMAD.IADD R11, R2, 0x1, R4 ;  /* 0x00000001020b7824 */ /* 0x000fe200078e0204 */
[----:B------:R-:W-:-:S03]  /*0eb0*/  IADD3 R4, R4, 0x80, RZ ;  /* 0x0000008004047810 */ /* 0x000fc60007ffe0ff */
[----:B0-----:R-:W-:-:S05]  /*0ec0*/  IMAD.WIDE.U32 R8, R11, 0x4, R8 ;  /* 0x000000040b087825 */ /* 0x001fca00078e0008 */
[----:B------:R1:W-:Y:S02]  /*0ed0*/  STG.E desc[UR4][R8.64], R7 ;  /* 0x0000000708007986 */ /* 0x0003e4000c101904 */
.L_x_10638:
[----:B------:R-:W-:-:S13]  /*0ee0*/  ISETP.GE.AND P0, PT, R4, R3, PT ;  /* 0x000000030400720c */ /* 0x000fda0003f06270 */
[----:B------:R-:W-:Y:S05]  /*0ef0*/  @P0 BREAK B1 ;  /* 0x0000000000010942 */ /* 0x000fea0003800000 */
[----:B------:R-:W-:Y:S05]  /*0f00*/  @P0 BRA `(.L_x_10640) ;  /* 0x0000000000300947 */ /* 0x000fea0003800000 */
[----:B01----:R-:W0:Y:S01]  /*0f10*/  LDC.64 R8, c[0x0][0x228] ;  /* 0x00008a00ff087b82 */ /* 0x003e220000000a00 */
[----:B------:R-:W-:Y:S02]  /*0f20*/  IMAD.IADD R7, R2, 0x1, R4 ;  /* 0x0000000102077824 */ /* 0x000fe400078e0204 */
[----:B------:R-:W-:Y:S02]  /*0f30*/  VIADD R4, R4, 0x80 ;  /* 0x0000008004047836 */ /* 0x000fe40000000000 */
[----:B0-----:R-:W-:-:S05]  /*0f40*/  IMAD.WIDE.U32 R8, R7, 0x4, R8 ;  /* 0x0000000407087825 */ /* 0x001fca00078e0008 */
[----:B------:R2:W-:Y:S02]  /*0f50*/  STG.E desc[UR4][R8.64], R6 ;  /* 0x0000000608007986 */ /* 0x0005e4000c101904 */
.L_x_10639:
[----:B------:R-:W-:Y:S05]  /*0f60*/  BSYNC B1 ;  /* 0x0000000000017941 */ /* 0x000fea0003800000 */
.L_x_10635:
[----:B------:R-:W-:-:S13]  /*0f70*/  ISETP.GE.AND P0, PT, R4, R3, PT ;  /* 0x000000030400720c */ /* 0x000fda0003f06270 */
[----:B--2---:R-:W2:Y:S01]  /*0f80*/  @!P0 LDC.64 R6, c[0x0][0x228] ;  /* 0x00008a00ff068b82 */ /* 0x004ea20000000a00 */
[----:B01----:R-:W-:Y:S01]  /*0f90*/  @!P0 IADD3 R9, R2, R4, RZ ;  /* 0x0000000402098210 */ /* 0x003fe20007ffe0ff */
[----:B------:R-:W-:-:S04]  /*0fa0*/  @!P0 VIADD R4, R4, 0x80 ;  /* 0x0000008004048836 */ /* 0x000fc80000000000 */
[----:B--2---:R-:W-:-:S05]  /*0fb0*/  @!P0 IMAD.WIDE.U32 R6, R9, 0x4, R6 ;  /* 0x0000000409068825 */ /* 0x004fca00078e0006 */
[----:B------:R2:W-:Y:S02]  /*0fc0*/  @!P0 STG.E desc[UR4][R6.64], R5 ;  /* 0x0000000506008986 */ /* 0x0005e4000c101904 */
.L_x_10640:
[----:B------:R-:W-:Y:S05]  /*0fd0*/  BSYNC B0 ;  /* 0x0000000000007941 */ /* 0x000fea0003800000 */
.L_x_10634:
[----:B------:R-:W-:Y:S05]  /*0fe0*/  WARPSYNC.ALL ;  /* 0x0000000000007948 */ /* 0x000fea0003800000 */
[----:B------:R-:W-:-:S13]  /*0ff0*/  ISETP.GE.AND P0, PT, R4, R3, PT ;  /* 0x000000030400720c */ /* 0x000fda0003f06270 */
[----:B------:R-:W-:Y:S05]  /*1000*/  @P0 EXIT ;  /* 0x000000000000094d */ /* 0x000fea0003800000 */
[----:B-12---:R-:W1:Y:S01]  /*1010*/  LDC.64 R6, c[0x0][0x228] ;  /* 0x00008a00ff067b82 */ /* 0x006e620000000a00 */
[----:B------:R-:W-:-:S05]  /*1020*/  IADD3 R3, R2, R4, RZ ;  /* 0x0000000402037210 */ /* 0x000fca0007ffe0ff */
[----:B-1----:R-:W-:-:S05]  /*1030*/  IMAD.WIDE.U32 R2, R3, 0x4, R6 ;  /* 0x0000000403027825 */ /* 0x002fca00078e0006 */
[----:B------:R-:W-:Y:S01]  /*1040*/  STG.E desc[UR4][R2.64], R0 ;  /* 0x0000000002007986 */ /* 0x000fe2000c101904 */
[----:B------:R-:W-:Y:S05]  /*1050*/  EXIT ;  /* 0x000000000000794d */ /* 0x000fea0003800000 */
.L_x_10641:
        /* <DEDUP_REMOVED lines=10> */
.L_x_11810:


//--------------------- .text._ZN2at6native29vectorized_elementwise_kernelILi4EZNS0_43_GLOBAL__N__7cc8d1ed_10_Dropout_cu_0e96ed3819masked_scale_kernelIbffEEvRNS_6TensorERKS4_S7_T1_EUlfbE_St5arrayIPcLm3EEEEviT0_S8_ --------------------------
	.section	.text._ZN2at6native29vectorized_elementwise_kernelILi4EZNS0_43_GLOBAL__N__7cc8d1ed_10_Dropout_cu_0e96ed3819masked_scale_kernelIbffEEvRNS_6TensorERKS4_S7_T1_EUlfbE_St5arrayIPcLm3EEEEviT0_S8_,"ax",@progbits
	.align	128
        .global         _ZN2at6native29vectorized_elementwise_kernelILi4EZNS0_43_GLOBAL__N__7cc8d1ed_10_Dropout_cu_0e96ed3819masked_scale_kernelIbffEEvRNS_6TensorERKS4_S7_T1_EUlfbE_St5arrayIPcLm3EEEEviT0_S8_
        .type           _ZN2at6native29vectorized_elementwise_kernelILi4EZNS0_43_GLOBAL__N__7cc8d1ed_10_Dropout_cu_0e96ed3819masked_scale_kernelIbffEEvRNS_6TensorERKS4_S7_T1_EUlfbE_St5arrayIPcLm3EEEEviT0_S8_,@function
        .size           _ZN2at6native29vectorized_elementwise_kernelILi4EZNS0_43_GLOBAL__N__7cc8d1ed_10_Dropout_cu_0e96ed3819masked_scale_kernelIbffEEvRNS_6TensorERKS4_S7_T1_EUlfbE_St5arrayIPcLm3EEEEviT0_S8_,(.L_x_11811 - _ZN2at6native29vectorized_elementwise_kernelILi4EZNS0_43_GLOBAL__N__7cc8d1ed_10_Dropout_cu_0e96ed3819masked_scale_kernelIbffEEvRNS_6TensorERKS4_S7_T1_EUlfbE_St5arrayIPcLm3EEEEviT0_S8_)
        .other          _ZN2at6native29vectorized_elementwise_kernelILi4EZNS0_43_GLOBAL__N__7cc8d1ed_10_Dropout_cu_0e96ed3819masked_scale_kernelIbffEEvRNS_6TensorERKS4_S7_T1_EUlfbE_St5arrayIPcLm3EEEEviT0_S8_,@"STO_CUDA_ENTRY STV_DEFAULT"
_ZN2at6native29vectorized_elementwise_kernelILi4EZNS0_43_GLOBAL__N__7cc8d1ed_10_Dropout_cu_0e96ed3819masked_scale_kernelIbffEEvRNS_6TensorERKS4_S7_T1_EUlfbE_St5arrayIPcLm3EEEEviT0_S8_:
.text._ZN2at6native29vectorized_elementwise_kernelILi4EZNS0_43_GLOBAL__N__7cc8d1ed_10_Dropout_cu_0e96ed3819masked_scale_kernelIbffEEvRNS_6TensorERKS4_S7_T1_EUlfbE_St5arrayIPcLm3EEEEviT0_S8_:
        /* <DEDUP_REMOVED lines=16> */
[----:B------:R-:W4:Y:S01]  /*0100*/  LDG.E R20, desc[UR4][R16.64] ;  /* 0x0000000410147981 */ /* 0x000f22000c1e1900 */
[----:B--2---:R-:W-:-:S03]  /*0110*/  IMAD.WIDE R4, R2, 0x4, R4 ;  /* 0x0000000402047825 */ /* 0x004fc600078e0204 */
[----:B------:R-:W2:Y:S01]  /*0120*/  LDG.E R21, desc[UR4][R16.64+0x200] ;  /* 0x0002000410157981 */ /* 0x000ea2000c1e1900 */
[----:B------:R-:W-:-:S05]  /*0130*/  IMAD.WIDE.U32 R14, R0, 0x10, R4 ;  /* 0x00000010000e7825 */ /* 0x000fca00078e0004 */
[----:B------:R-:W5:Y:S04]  /*0140*/  LDG.E.128 R8, desc[UR4][R14.64] ;  /* 0x000000040e087981 */ /* 0x000f68000c1e1d00 */
[----:B------:R0:W3:Y:S01]  /*0150*/  LDG.E.128 R4, desc[UR4][R14.64+0x800] ;  /* 0x000800040e047981 */ /* 0x0000e2000c1e1d00 */
[C---:B----4-:R-:W-:Y:S02]  /*0160*/  PRMT R3, R20.reuse, 0x7770, RZ ;  /* 0x0000777014037816 */ /* 0x050fe400000000ff */
[C---:B------:R-:W-:Y:S02]  /*0170*/  PRMT R18, R20.reuse, 0x7771, RZ ;  /* 0x0000777114127816 */ /* 0x040fe400000000ff */
[----:B------:R-:W-:Y:S02]  /*0180*/  ISETP.NE.AND P5, PT, R3, RZ, PT ;  /* 0x000000ff0300720c */ /* 0x000fe40003fa5270 */
[----:B------:R-:W-:-:S02]  /*0190*/  PRMT R3, R20, 0x7773, RZ ;  /* 0x0000777314037816 */ /* 0x000fc400000000ff */
[----:B------:R-:W-:Y:S02]  /*01a0*/  PRMT R19, R20, 0x7772, RZ ;  /* 0x0000777214137816 */ /* 0x000fe400000000ff */
[----:B------:R-:W-:Y:S02]  /*01b0*/  ISETP.NE.AND P3, PT, R3, RZ, PT ;  /* 0x000000ff0300720c */ /* 0x000fe40003f65270 */
[C---:B--2---:R-:W-:Y:S02]  /*01c0*/  PRMT R3, R21.reuse, 0x7773, RZ ;  /* 0x0000777315037816 */ /* 0x044fe400000000ff */
[----:B0-----:R-:W-:Y:S02]  /*01d0*/  FSEL R15, RZ, 1, !P5 ;  /* 0x3f800000ff0f7808 */ /* 0x001fe40006800000 */
[C---:B------:R-:W-:Y:S02]  /*01e0*/  PRMT R16, R21.reuse, 0x7770, RZ ;  /* 0x0000777015107816 */ /* 0x040fe400000000ff */
[C---:B------:R-:W-:Y:S01]  /*01f0*/  PRMT R17, R21.reuse, 0x7771, RZ ;  /* 0x0000777115117816 */ /* 0x040fe200000000ff */
[----:B-----5:R-:W-:Y:S01]  /*0200*/  FMUL.FTZ R8, R8, R15 ;  /* 0x0000000f08087220 */ /* 0x020fe20000410000 */
[----:B------:R-:W-:-:S02]  /*0210*/  PRMT R14, R21, 0x7772, RZ ;  /* 0x00007772150e7816 */ /* 0x000fc400000000ff */
[----:B------:R-:W-:Y:S01]  /*0220*/  ISETP.NE.AND P5, PT, R3, RZ, PT ;  /* 0x000000ff0300720c */ /* 0x000fe20003fa5270 */
[----:B---3--:R-:W-:Y:S01]  /*0230*/  IMAD.WIDE.U32 R2, R2, 0x4, R12 ;  /* 0x0000000402027825 */ /* 0x008fe200078e000c */
[----:B------:R-:W-:Y:S02]  /*0240*/  ISETP.NE.AND P6, PT, R18, RZ, PT ;  /* 0x000000ff1200720c */ /* 0x000fe40003fc5270 */
[----:B------:R-:W-:Y:S02]  /*0250*/  ISETP.NE.AND P4, PT, R19, RZ, PT ;  /* 0x000000ff1300720c */ /* 0x000fe40003f85270 */
[----:B------:R-:W-:Y:S01]  /*0260*/  ISETP.NE.AND P2, PT, R16, RZ, PT ;  /* 0x000000ff1000720c */ /* 0x000fe20003f45270 */
[----:B------:R-:W-:Y:S01]  /*0270*/  IMAD.WIDE R2, R0, 0x10, R2 ;  /* 0x0000001000027825 */ /* 0x000fe200078e0202 */
[----:B------:R-:W-:Y:S02]  /*0280*/  ISETP.NE.AND P1, PT, R17, RZ, PT ;  /* 0x000000ff1100720c */ /* 0x000fe40003f25270 */
[----:B------:R-:W-:-:S02]  /*0290*/  ISETP.NE.AND P0, PT, R14, RZ, PT ;  /* 0x000000ff0e00720c */ /* 0x000fc40003f05270 */
[----:B------:R-:W-:Y:S02]  /*02a0*/  FSEL R14, RZ, 1, !P6 ;  /* 0x3f800000ff0e7808 */ /* 0x000fe40007000000 */
[----:B------:R-:W-:Y:S02]  /*02b0*/  FSEL R17, RZ, 1, !P4 ;  /* 0x3f800000ff117808 */ /* 0x000fe40006000000 */
        /* <DEDUP_REMOVED lines=23> */
.L_x_10642:
        /* <DEDUP_REMOVED lines=151> */
.L_x_10645:
[----:B------:R-:W-:-:S13]  /*0da0*/  ISETP.GE.AND P0, PT, R4, R3, PT ;  /* 0x000000030400720c */ /* 0x000fda0003f06270 */
[----:B------:R-:W-:Y:S05]  /*0db0*/  @P0 BRA `(.L_x_10647) ;  /* 0x0000000000300947 */ /* 0x000fea0003800000 */
[----:B0-----:R-:W0:Y:S01]  /*0dc0*/  LDC.64 R8, c[0x0][0x228] ;  /* 0x00008a00ff087b82 */ /* 0x001e220000000a00 */
[----:B------:R-:W-:Y:S01]  /*0dd0*/  IADD3 R11, R2, R4, RZ ;  /* 0x00000004020b7210 */ /* 0x000fe20007ffe0ff */
[----:B------:R-:W-:-:S04]  /*0de0*/  VIADD R4, R4, 0x80 ;  /* 0x0000008004047836 */ /* 0x000fc80000000000 */
[----:B0-----:R-:W-:-:S05]  /*0df0*/  IMAD.WIDE.U32 R8, R11, 0x4, R8 ;  /* 0x000000040b087825 */ /* 0x001fca00078e0008 */
[----:B------:R1:W-:Y:S02]  /*0e00*/  STG.E desc[UR4][R8.64], R17 ;  /* 0x0000001108007986 */ /* 0x0003e4000c101904 */
.L_x_10646:
[----:B------:R-:W-:-:S13]  /*0e10*/  ISETP.GE.AND P0, PT, R4, R3, PT ;  /* 0x000000030400720c */ /* 0x000fda0003f06270 */
[----:B------:R-:W-:Y:S05]  /*0e20*/  @P0 BRA `(.L_x_10648) ;  /* 0x0000000000340947 */ /* 0x000fea0003800000 */
[----:B01----:R-:W0:Y:S01]  /*0e30*/  LDC.64 R8, c[0x0][0x228] ;  /* 0x00008a00ff087b82 */ /* 0x003e220000000a00 */
[----:B------:R-:W-:Y:S01]  /*0e40*/  IMAD.IADD R11, R2, 0x1, R4 ;  /* 0x00000001020b7824 */ /* 0x000fe200078e0204 */
[----:B------:R-:W-:-:S03]  /*0e50*/  IADD3 R4, R4, 0x80, RZ ;  /* 0x0000008004047810 */ /* 0x000fc60007ffe0ff */
[----:B0-----:R-:W-:-:S05]  /*0e60*/  IMAD.WIDE.U32 R8, R11, 0x4, R8 ;  /* 0x000000040b087825 */ /* 0x001fca00078e0008 */
[----:B------:R1:W-:Y:S02]  /*0e70*/  STG.E desc[UR4][R8.64], R7 ;  /* 0x0000000708007986 */ /* 0x0003e4000c101904 */
.L_x_10647:
        /* <DEDUP_REMOVED lines=8> */
.L_x_10648:
[----:B------:R-:W-:Y:S05]  /*0f00*/  BSYNC B1 ;  /* 0x0000000000017941 */ /* 0x000fea0003800000 */
.L_x_10644:
[----:B------:R-:W-:-:S13]  /*0f10*/  ISETP.GE.AND P0, PT, R4, R3, PT ;  /* 0x000000030400720c */ /* 0x000fda0003f06270 */
[----:B--2---:R-:W2:Y:S01]  /*0f20*/  @!P0 LDC.64 R6, c[0x0][0x228] ;  /* 0x00008a00ff068b82 */ /* 0x004ea20000000a00 */
[----:B01----:R-:W-:Y:S01]  /*0f30*/  @!P0 IADD3 R9, R2, R4, RZ ;  /* 0x0000000402098210 */ /* 0x003fe20007ffe0ff */
[----:B------:R-:W-:-:S04]  /*0f40*/  @!P0 VIADD R4, R4, 0x80 ;  /* 0x0000008004048836 */ /* 0x000fc80000000000 */
[----:B--2---:R-:W-:-:S05]  /*0f50*/  @!P0 IMAD.WIDE.U32 R6, R9, 0x4, R6 ;  /* 0x0000000409068825 */ /* 0x004fca00078e0006 */
[----:B------:R2:W-:Y:S02]  /*0f60*/  @!P0 STG.E desc[UR4][R6.64], R5 ;  /* 0x0000000506008986 */ /* 0x0005e4000c101904 */
.L_x_10649:
[----:B------:R-:W-:Y:S05]  /*0f70*/  BSYNC B0 ;  /* 0x0000000000007941 */ /* 0x000fea0003800000 */
.L_x_10643:
        /* <DEDUP_REMOVED lines=8> */
.L_x_10650:
        /* <DEDUP_REMOVED lines=16> */
.L_x_11811:


//--------------------- .text._ZN2at6native29vectorized_elementwise_kernelILi8EZNS0_43_GLOBAL__N__7cc8d1ed_10_Dropout_cu_0e96ed3819masked_scale_kernelIbffEEvRNS_6TensorERKS4_S7_T1_EUlfbE_St5arrayIPcLm3EEEEviT0_S8_ --------------------------
	.section	.text._ZN2at6native29vectorized_elementwise_kernelILi8EZNS0_43_GLOBAL__N__7cc8d1ed_10_Dropout_cu_0e96ed3819masked_scale_kernelIbffEEvRNS_6TensorERKS4_S7_T1_EUlfbE_St5arrayIPcLm3EEEEviT0_S8_,"ax",@progbits
	.align	128
        .global         _ZN2at6native29vectorized_elementwise_kernelILi8EZNS0_43_GLOBAL__N__7cc8d1ed_10_Dropout_cu_0e96ed3819masked_scale_kernelIbffEEvRNS_6TensorERKS4_S7_T1_EUlfbE_St5arrayIPcLm3EEEEviT0_S8_
        .type           _ZN2at6native29vectorized_elementwise_kernelILi8EZNS0_43_GLOBAL__N__7cc8d1ed_10_Dropout_cu_0e96ed3819masked_scale_kernelIbffEEvRNS_6TensorERKS4_S7_T1_EUlfbE_St5arrayIPcLm3EEEEviT0_S8_,@function
        .size           _ZN2at6native29vectorized_elementwise_kernelILi8EZNS0_43_GLOBAL__N__7cc8d1ed_10_Dropout_cu_0e96ed3819masked_scale_kernelIbffEEvRNS_6TensorERKS4_S7_T1_EUlfbE_St5arrayIPcLm3EEEEviT0_S8_,(.L_x_11812 - _ZN2at6native29vectorized_elementwise_kernelILi8EZNS0_43_GLOBAL__N__7cc8d1ed_10_Dropout_cu_0e96ed3819masked_scale_kernelIbffEEvRNS_6TensorERKS4_S7_T1_EUlfbE_St5arrayIPcLm3EEEEviT0_S8_)
        .other          _ZN2at6native29vectorized_elementwise_kernelILi8EZNS0_43_GLOBAL__N__7cc8d1ed_10_Dropout_cu_0e96ed3819masked_scale_kernelIbffEEvRNS_6TensorERKS4_S7_T1_EUlfbE_St5arrayIPcLm3EEEEviT0_S8_,@"STO_CUDA_ENTRY STV_DEFAULT"
_ZN2at6native29vectorized_elementwise_kernelILi8EZNS0_43_GLOBAL__N__7cc8d1ed_10_Dropout_cu_0e96ed3819masked_scale_kernelIbffEEvRNS_6TensorERKS4_S7_T1_EUlfbE_St5arrayIPcLm3EEEEviT0_S8_:
.text._ZN2at6native29vectorized_elementwise_kernelILi8EZNS0_43_GLOBAL__N__7cc8d1ed_10_Dropout_cu_0e96ed3819masked_scale_kernelIbffEEvRNS_6TensorERKS4_S7_T1_EUlfbE_St5arrayIPcLm3EEEEviT0_S8_:
        /* <DEDUP_REMOVED lines=24> */
[----:B------:R-:W-:Y:S02]  /*0180*/  PRMT R16, R12, 0x7732, RZ ;  /* 0x000077320c107816 */ /* 0x000fe400000000ff */
[----:B------:R-:W-:Y:S02]  /*0190*/  LOP3.LUT P5, RZ, R0, 0xff, RZ, 0xc0, !PT ;  /* 0x000000ff00ff7812 */ /* 0x000fe400078ac0ff */
[C---:B------:R-:W-:Y:S02]  /*01a0*/  LOP3.LUT R0, R12.reuse, 0xffff, RZ, 0xc0, !PT ;  /* 0x0000ffff0c007812 */ /* 0x040fe400078ec0ff */
[----:B------:R-:W-:Y:S02]  /*01b0*/  LOP3.LUT P3, RZ, R12, 0xff, RZ, 0xc0, !PT ;  /* 0x000000ff0cff7812 */ /* 0x000fe4000786c0ff */
[----:B------:R-:W-:-:S02]  /*01c0*/  SHF.R.U32.HI R0, RZ, 0x8, R0 ;  /* 0x00000008ff007819 */ /* 0x000fc40000011600 */
[C---:B------:R-:W-:Y:S02]  /*01d0*/  PRMT R18, R13.reuse, 0x7632, R18 ;  /* 0x000076320d127816 */ /* 0x040fe40000000012 */
[C---:B------:R-:W-:Y:S02]  /*01e0*/  LOP3.LUT R12, R13.reuse, 0xffff, RZ, 0xc0, !PT ;  /* 0x0000ffff0d0c7812 */ /* 0x040fe400078ec0ff */
[C---:B------:R-:W-:Y:S02]  /*01f0*/  LOP3.LUT P2, RZ, R13.reuse, 0xff, RZ, 0xc0, !PT ;  /* 0x000000ff0dff7812 */ /* 0x040fe4000784c0ff */
[----:B0-----:R-:W-:Y:S01]  /*0200*/  PRMT R14, R13, 0x7732, RZ ;  /* 0x000077320d0e7816 */ /* 0x001fe200000000ff */
[----:B------:R-:W-:Y:S01]  /*0210*/  IMAD.MOV.U32 R13, RZ, RZ, R16 ;  /* 0x000000ffff0d7224 */ /* 0x000fe200078e0010 */
[----:B------:R-:W-:Y:S02]  /*0220*/  PRMT R15, R0, 0x9910, RZ ;  /* 0x00009910000f7816 */ /* 0x000fe400000000ff */
[----:B------:R-:W-:-:S02]  /*0230*/  SHF.R.U32.HI R12, RZ, 0x8, R12 ;  /* 0x00000008ff0c7819 */ /* 0x000fc4000001160c */
[----:B------:R-:W-:Y:S01]  /*0240*/  SHF.R.U32.HI R0, RZ, 0x8, R13 ;  /* 0x00000008ff007819 */ /* 0x000fe2000001160d */
[----:B------:R-:W-:Y:S01]  /*0250*/  IMAD.MOV.U32 R13, RZ, RZ, R15 ;  /* 0x000000ffff0d7224 */ /* 0x000fe200078e000f */
[----:B------:R-:W-:Y:S02]  /*0260*/  PRMT R16, R12, 0x9910, RZ ;  /* 0x000099100c107816 */ /* 0x000fe400000000ff */
[----:B------:R-:W-:Y:S02]  /*0270*/  SHF.R.U32.HI R12, RZ, 0x8, R14 ;  /* 0x00000008ff0c7819 */ /* 0x000fe4000001160e */
[----:B------:R-:W-:Y:S02]  /*0280*/  PRMT R0, R0, 0x9910, RZ ;  /* 0x0000991000007816 */ /* 0x000fe400000000ff */
[----:B------:R-:W-:Y:S02]  /*0290*/  ISETP.NE.AND P4, PT, R13, RZ, PT ;  /* 0x000000ff0d00720c */ /* 0x000fe40003f85270 */
[----:B------:R-:W-:-:S02]  /*02a0*/  PRMT R12, R12, 0x9910, RZ ;  /* 0x000099100c0c7816 */ /* 0x000fc400000000ff */
[----:B------:R-:W-:Y:S02]  /*02b0*/  FSEL R13, RZ, 1, !P3 ;  /* 0x3f800000ff0d7808 */ /* 0x000fe40005800000 */
[----:B------:R-:W-:Y:S02]  /*02c0*/  ISETP.NE.AND P3, PT, R0, RZ, PT ;  /* 0x000000ff0000720c */ /* 0x000fe40003f65270 */
[----:B------:R-:W-:Y:S01]  /*02d0*/  MOV R14, R16 ;  /* 0x00000010000e7202 */ /* 0x000fe20000000f00 */
[----:B--2---:R-:W-:Y:S01]  /*02e0*/  FMUL.FTZ R4, R4, R13 ;  /* 0x0000000d04047220 */ /* 0x004fe20000410000 */
[----:B------:R-:W-:Y:S02]  /*02f0*/  FSEL R0, RZ, 1, !P4 ;  /* 0x3f800000ff007808 */ /* 0x000fe40006000000 */
[----:B------:R-:W-:Y:S01]  /*0300*/  ISETP.NE.AND P4, PT, R12, RZ, PT ;  /* 0x000000ff0c00720c */ /* 0x000fe20003f85270 */
[----:B------:R-:W-:Y:S01]  /*0310*/  FMUL.FTZ R4, R4, UR6 ;  /* 0x0000000604047c20 */ /* 0x000fe20008410000 */
[----:B------:R-:W-:Y:S01]  /*0320*/  FSEL R15, RZ, 1, !P5 ;  /* 0x3f800000ff0f7808 */ /* 0x000fe20006800000 */
[----:B------:R-:W-:Y:S01]  /*0330*/  FMUL.FTZ R5, R5, R0 ;  /* 0x0000000005057220 */ /* 0x000fe20000410000 */
[----:B------:R-:W-:-:S02]  /*0340*/  FSEL R12, RZ, 1, !P3 ;  /* 0x3f800000ff0c7808 */ /* 0x000fc40005800000 */
[----:B------:R-:W-:Y:S01]  /*0350*/  LOP3.LUT P1, RZ, R18, 0xff, RZ, 0xc0, !PT ;  /* 0x000000ff12ff7812 */ /* 0x000fe2000782c0ff */
[----:B------:R-:W-:Y:S01]  /*0360*/  FMUL.FTZ R6, R6, R15 ;  /* 0x0000000f06067220 */ /* 0x000fe20000410000 */
[----:B------:R-:W-:Y:S01]  /*0370*/  ISETP.NE.AND P0, PT, R14, RZ, PT ;  /* 0x000000ff0e00720c */ /* 0x000fe20003f05270 */
[----:B------:R-:W-:Y:S01]  /*0380*/  FMUL.FTZ R7, R7, R12 ;  /* 0x0000000c07077220 */ /* 0x000fe20000410000 */
[----:B------:R-:W-:Y:S01]  /*0390*/  FSEL R13, RZ, 1, !P2 ;  /* 0x3f800000ff0d7808 */ /* 0x000fe20005000000 */
[----:B------:R-:W-:Y:S01]  /*03a0*/  FMUL.FTZ R6, R6, UR6 ;  /* 0x0000000606067c20 */ /* 0x000fe20008410000 */
[----:B------:R-:W-:Y:S01]  /*03b0*/  FSEL R15, RZ, 1, !P1 ;  /* 0x3f800000ff0f7808 */ /* 0x000fe20004800000 */
[----:B------:R-:W-:Y:S01]  /*03c0*/  FMUL.FTZ R5, R5, UR6 ;  /* 0x0000000605057c20 */ /* 0x000fe20008410000 */
[----:B------:R-:W-:Y:S01]  /*03d0*/  FSEL R0, RZ, 1, !P0 ;  /* 0x3f800000ff007808 */ /* 0x000fe20004000000 */
[----:B-----5:R-:W-:Y:S01]  /*03e0*/  FMUL.FTZ R8, R8, R13 ;  /* 0x0000000d08087220 */ /* 0x020fe20000410000 */
        /* <DEDUP_REMOVED lines=8> */
[----:B------:R-:W-:Y:S01]  /*0470*/  STG.E.128 desc[UR4][R2.64], R4 ;  /* 0x0000000402007986 */ /* 0x000fe2000c101d04 */
[----:B------:R-:W-:-:S05]  /*0480*/  FMUL.FTZ R11, R11, UR6 ;  /* 0x000000060b0b7c20 */ /* 0x000fca0008410000 */
[----:B------:R-:W-:Y:S01]  /*0490*/  STG.E.128 desc[UR4][R2.64+0x10], R8 ;  /* 0x0000100802007986 */ /* 0x000fe2000c101d04 */
[----:B------:R-:W-:Y:S05]  /*04a0*/  EXIT ;  /* 0x000000000000794d */ /* 0x000fea0003800000 */
.L_x_10651:
[----:B------:R-:W0:Y:S01]  /*04b0*/  S2R R4, SR_TID.X ;  /* 0x0000000000047919 */ /* 0x000e220000002100 */
[----:B------:R-:W-:Y:S01]  /*04c0*/  IMAD.MOV.U32 R5, RZ, RZ, RZ ;  /* 0x000000ffff057224 */ /* 0x000fe200078e00ff */
[----:B------:R-:W-:Y:S01]  /*04d0*/  ULDC UR6, c[0x0][0x218] ;  /* 0x0000860000067ab9 */ /* 0x000fe20000000800 */
[----:B0-----:R-:W-:Y:S01]  /*04e0*/  ISETP.GE.AND P6, PT, R4, R3, PT ;  /* 0x000000030400720c */ /* 0x001fe20003fc6270 */
[----:B------:R-:W-:-:S12]  /*04f0*/  IMAD.MOV.U32 R0, RZ, RZ, R4 ;  /* 0x000000ffff007224 */ /* 0x000fd800078e0004 */
[----:B------:R-:W-:Y:S01]  /*0500*/  @!P6 IMAD.IADD R19, R2, 0x1, R0 ;  /* 0x000000010213e824 */ /* 0x000fe200078e0200 */
[----:B------:R-:W0:Y:S01]  /*0510*/  @!P6 LDC.64 R10, c[0x0][0x238] ;  /* 0x00008e00ff0aeb82 */ /* 0x000e220000000a00 */
[----:B------:R-:W-:-:S05]  /*0520*/  @!P6 VIADD R0, R0, 0x80 ;  /* 0x000000800000e836 */ /* 0x000fca0000000000 */
[----:B------:R-:W-:Y:S02]  /*0530*/  ISETP.GE.AND P1, PT, R0, R3, PT ;  /* 0x000000030000720c */ /* 0x000fe40003f26270 */
[----:B------:R-:W1:Y:S11]  /*0540*/  @!P6 LDC.64 R8, c[0x0][0x230] ;  /* 0x00008c00ff08eb82 */ /* 0x000e760000000a00 */
[----:B------:R-:W2:Y:S01]  /*0550*/  @!P1 LDC.64 R6, c[0x0][0x238] ;  /* 0x00008e00ff069b82 */ /* 0x000ea20000000a00 */
[----:B------:R-:W-:-:S02]  /*0560*/  @!P1 IADD3 R21, R2, R0, RZ ;  /* 0x0000000002159210 */ /* 0x000fc40007ffe0ff */
[----:B0-----:R-:W-:-:S05]  /*0570*/  @!P6 IADD3 R10, P3, R19, R10, RZ ;  /* 0x0000000a130ae210 */ /* 0x001fca0007f7e0ff */
[----:B------:R-:W0:Y:S01]  /*0580*/  @!P1 LDC.64 R14, c[0x0][0x230] ;  /* 0x00008c00ff0e9b82 */ /* 0x000e220000000a00 */
[----:B--2---:R-:W-:-:S05]  /*0590*/  @!P1 IADD3 R6, P0, R21, R6, RZ ;  /* 0x0000000615069210 */ /* 0x004fca0007f1e0ff */
[----:B------:R-:W-:-:S06]  /*05a0*/  @!P1 IMAD.X R7, RZ, RZ, R7, P0 ;  /* 0x000000ffff079224 */ /* 0x000fcc00000e0607 */
[----:B------:R-:W2:Y:S01]  /*05b0*/  @!P1 LDG.E.U8 R7, desc[UR4][R6.64] ;  /* 0x0000000406079981 */ /* 0x000ea2000c1e1100 */
[----:B------:R-:W-:Y:S02]  /*05c0*/  @!P6 IMAD.X R11, RZ, RZ, R11, P3 ;  /* 0x000000ffff0be224 */ /* 0x000fe400018e060b */
[----:B------:R-:W-:Y:S02]  /*05d0*/  @!P1 VIADD R0, R0, 0x80 ;  /* 0x0000008000009836 */ /* 0x000fe40000000000 */
[----:B-1----:R-:W-:Y:S02]  /*05e0*/  @!P6 IMAD.WIDE.U32 R16, R19, 0x4, R8 ;  /* 0x000000041310e825 */ /* 0x002fe400078e0008 */
[----:B------:R-:W3:Y:S01]  /*05f0*/  @!P6 LDG.E.U8 R11, desc[UR4][R10.64] ;  /* 0x000000040a0be981 */ /* 0x000ee2000c1e1100 */
[-C--:B------:R-:W-:Y:S01]  /*0600*/  ISETP.GE.AND P5, PT, R0, R3.reuse, PT ;  /* 0x000000030000720c */ /* 0x080fe20003fa6270 */
[----:B0-----:R-:W-:Y:S02]  /*0610*/  @!P1 IMAD.WIDE.U32 R14, R21, 0x4, R14 ;  /* 0x00000004150e9825 */ /* 0x001fe400078e000e */
[----:B------:R0:W4:Y:S10]  /*0620*/  @!P6 LDG.E R5, desc[UR4][R16.64] ;  /* 0x000000041005e981 */ /* 0x000134000c1e1900 */
[----:B------:R-:W-:Y:S01]  /*0630*/  @!P5 IMAD.IADD R22, R2, 0x1, R0 ;  /* 0x000000010216d824 */ /* 0x000fe200078e0200 */
[----:B------:R-:W-:Y:S01]  /*0640*/  @!P5 IADD3 R0, R0, 0x80, RZ ;  /* 0x000000800000d810 */ /* 0x000fe20007ffe0ff */
[----:B------:R-:W1:Y:S03]  /*0650*/  @!P5 LDC.64 R12, c[0x0][0x230] ;  /* 0x00008c00ff0cdb82 */ /* 0x000e660000000a00 */
[----:B------:R-:W-:-:S05]  /*0660*/  ISETP.GE.AND P4, PT, R0, R3, PT ;  /* 0x000000030000720c */ /* 0x000fca0003f86270 */
[----:B------:R-:W5:Y:S08]  /*0670*/  @!P5 LDC.64 R8, c[0x0][0x238] ;  /* 0x00008e00ff08db82 */ /* 0x000f700000000a00 */
[----:B------:R-:W-:Y:S01]  /*0680*/  @!P4 IMAD.IADD R25, R2, 0x1, R0 ;  /* 0x000000010219c824 */ /* 0x000fe200078e0200 */
[----:B------:R-:W5:Y:S01]  /*0690*/  @!P4 LDC.64 R18, c[0x0][0x238] ;  /* 0x00008e00ff12cb82 */ /* 0x000f620000000a00 */
[----:B------:R-:W-:-:S05]  /*06a0*/  @!P4 VIADD R0, R0, 0x80 ;  /* 0x000000800000c836 */ /* 0x000fca0000000000 */
[-C--:B------:R-:W-:Y:S01]  /*06b0*/  ISETP.GE.AND P2, PT, R0, R3.reuse, PT ;  /* 0x000000030000720c */ /* 0x080fe20003f46270 */
[----:B------:R-:W-:Y:S01]  /*06c0*/  IMAD.MOV.U32 R21, RZ, RZ, RZ ;  /* 0x000000ffff157224 */ /* 0x000fe200078e00ff */
[----:B------:R-:W5:Y:S11]  /*06d0*/  @!P4 LDC.64 R26, c[0x0][0x230] ;  /* 0x00008c00ff1acb82 */ /* 0x000f760000000a00 */
[----:B------:R-:W-:Y:S01]  /*06e0*/  @!P2 IMAD.IADD R24, R2, 0x1, R0 ;  /* 0x000000010218a824 */ /* 0x000fe200078e0200 */
[----:B------:R-:W-:Y:S01]  /*06f0*/  @!P2 IADD3 R0, R0, 0x80, RZ ;  /* 0x000000800000a810 */ /* 0x000fe20007ffe0ff */
[----:B0-----:R-:W0:Y:S03]  /*0700*/  @!P2 LDC.64 R16, c[0x0][0x238] ;  /* 0x00008e00ff10ab82 */ /* 0x001e260000000a00 */
[----:B------:R-:W-:Y:S01]  /*0710*/  ISETP.GE.AND P0, PT, R0, R3, PT ;  /* 0x000000030000720c */ /* 0x000fe20003f06270 */
[----:B-1----:R-:W-:-:S05]  /*0720*/  @!P5 IMAD.WIDE.U32 R12, R22, 0x4, R12 ;  /* 0x00000004160cd825 */ /* 0x002fca00078e000c */
[----:B------:R-:W4:Y:S07]  /*0730*/  @!P5 LDG.E R21, desc[UR4][R12.64] ;  /* 0x000000040c15d981 */ /* 0x000f2e000c1e1900 */
[----:B------:R-:W-:Y:S01]  /*0740*/  @!P0 IMAD.IADD R20, R2, 0x1, R0 ;  /* 0x0000000102148824 */ /* 0x000fe200078e0200 */
[----:B------:R-:W-:Y:S01]  /*0750*/  @!P0 IADD3 R0, R0, 0x80, RZ ;  /* 0x0000008000008810 */ /* 0x000fe20007ffe0ff */
[----:B-----5:R-:W-:Y:S01]  /*0760*/  @!P4 IMAD.WIDE.U32 R26, R25, 0x4, R26 ;  /* 0x00000004191ac825 */ /* 0x020fe200078e001a */
[----:B------:R-:W-:-:S03]  /*0770*/  P2R R23, PR, RZ, 0x20 ;  /* 0x00000020ff177803 */ /* 0x000fc60000000000 */
[----:B------:R-:W-:Y:S01]  /*0780*/  IMAD.MOV.U32 R10, RZ, RZ, RZ ;  /* 0x000000ffff0a7224 */ /* 0x000fe200078e00ff */
[----:B--2---:R-:W-:Y:S02]  /*0790*/  @!P1 ISETP.NE.AND P3, PT, R7, RZ, PT ;  /* 0x000000ff0700920c */ /* 0x004fe40003f65270 */
[----:B------:R-:W-:Y:S02]  /*07a0*/  CS2R R6, SRZ ;  /* 0x0000000000067805 */ /* 0x000fe4000001ff00 */
[----:B------:R-:W-:Y:S02]  /*07b0*/  @!P1 FSEL R7, RZ, 1, !P3 ;  /* 0x3f800000ff079808 */ /* 0x000fe40005800000 */
[----:B------:R-:W-:Y:S02]  /*07c0*/  ISETP.GE.AND P3, PT, R0, R3, PT ;  /* 0x000000030000720c */ /* 0x000fe40003f66270 */
[----:B------:R1:W2:Y:S01]  /*07d0*/  @!P1 LDG.E R6, desc[UR4][R14.64] ;  /* 0x000000040e069981 */ /* 0x0002a2000c1e1900 */
[----:B------:R-:W-:Y:S01]  /*07e0*/  @!P5 IADD3 R8, P1, R22, R8, RZ ;  /* 0x000000081608d210 */ /* 0x000fe20007f3e0ff */
[----:B-1----:R-:W1:Y:S03]  /*07f0*/  @!P0 LDC.64 R14, c[0x0][0x238] ;  /* 0x00008e00ff0e8b82 */ /* 0x002e660000000a00 */
[----:B------:R-:W-:-:S06]  /*0800*/  @!P5 IADD3.X R9, RZ, R9, RZ, P1, !PT ;  /* 0x00000009ff09d210 */ /* 0x000fcc0000ffe4ff */
[----:B------:R-:W5:Y:S01]  /*0810*/  @!P3 LDC.64 R12, c[0x0][0x238] ;  /* 0x00008e00ff0cbb82 */ /* 0x000f620000000a00 */
[----:B------:R-:W-:-:S05]  /*0820*/  @!P4 IADD3 R18, P1, R25, R18, RZ ;  /* 0x000000121912c210 */ /* 0x000fca0007f3e0ff */
[----:B------:R-:W-:Y:S01]  /*0830*/  @!P4 IMAD.X R19, RZ, RZ, R19, P1 ;  /* 0x000000ffff13c224 */ /* 0x000fe200008e0613 */
[----:B0-----:R-:W-:-:S05]  /*0840*/  @!P2 IADD3 R16, P1, R24, R16, RZ ;  /* 0x000000101810a210 */ /* 0x001fca0007f3e0ff */
[----:B------:R-:W-:Y:S01]  /*0850*/  @!P2 IMAD.X R17, RZ, RZ, R17, P1 ;  /* 0x000000ffff11a224 */ /* 0x000fe200008e0611 */
[----:B-1----:R-:W-:Y:S02]  /*0860*/  @!P0 IADD3 R28, P1, R20, R14, RZ ;  /* 0x0000000e141c8210 */ /* 0x002fe40007f3e0ff */
[----:B------:R-:W-:Y:S01]  /*0870*/  @!P3 IADD3 R14, R2, R0, RZ ;  /* 0x00000000020eb210 */ /* 0x000fe20007ffe0ff */
[----:B------:R-:W-:Y:S02]  /*0880*/  @!P3 VIADD R0, R0, 0x80 ;  /* 0x000000800000b836 */ /* 0x000fe40000000000 */
[----:B------:R-:W-:Y:S01]  /*0890*/  @!P0 IMAD.X R29, RZ, RZ, R15, P1 ;  /* 0x000000ffff1d8224 */ /* 0x000fe200008e060f */
[----:B-----5:R-:W-:Y:S01]  /*08a0*/  @!P3 IADD3 R30, P1, R14, R12, RZ ;  /* 0x0000000c0e1eb210 */ /* 0x020fe20007f3e0ff */
[----:B------:R-:W-:-:S03]  /*08b0*/  IMAD.MOV.U32 R22, RZ, RZ, RZ ;  /* 0x000000ffff167224 */ /* 0x000fc600078e00ff */
[----:B------:R-:W5:Y:S01]  /*08c0*/  @!P0 LDG.E.U8 R28, desc[UR4][R28.64] ;  /* 0x000000041c1c8981 */ /* 0x000f62000c1e1100 */
[----:B------:R-:W-:Y:S02]  /*08d0*/  @!P3 IADD3.X R31, RZ, R13, RZ, P1, !PT ;  /* 0x0000000dff1fb210 */ /* 0x000fe40000ffe4ff */
[----:B------:R-:W-:Y:S01]  /*08e0*/  ISETP.GE.AND P1, PT, R0, R3, PT ;  /* 0x000000030000720c */ /* 0x000fe20003f26270 */
[----:B------:R0:W5:Y:S01]  /*08f0*/  @!P4 LDG.E R22, desc[UR4][R26.64] ;  /* 0x000000041a16c981 */ /* 0x000162000c1e1900 */
[----:B------:R-:W-:-:S03]  /*0900*/  IMAD.MOV.U32 R15, RZ, RZ, RZ ;  /* 0x000000ffff0f7224 */ /* 0x000fc600078e00ff */
[----:B------:R-:W5:Y:S01]  /*0910*/  @!P3 LDG.E.U8 R30, desc[UR4][R30.64] ;  /* 0x000000041e1eb981 */ /* 0x000f62000c1e1100 */
[----:B0-----:R-:W0:Y:S08]  /*0920*/  @!P2 LDC.64 R26, c[0x0][0x230] ;  /* 0x00008c00ff1aab82 */ /* 0x001e300000000a00 */
[----:B------:R-:W1:Y:S01]  /*0930*/  @!P1 LDC.64 R12, c[0x0][0x238] ;  /* 0x00008e00ff0c9b82 */ /* 0x000e620000000a00 */
[----:B------:R-:W-:-:S05]  /*0940*/  @!P1 IMAD.IADD R0, R2, 0x1, R0 ;  /* 0x0000000102009824 */ /* 0x000fca00078e0200 */
[----:B-1----:R-:W-:-:S04]  /*0950*/  @!P1 IADD3 R12, P5, R0, R12, RZ ;  /* 0x0000000c000c9210 */ /* 0x002fc80007fbe0ff */
[----:B------:R-:W-:Y:S02]  /*0960*/  @!P1 IADD3.X R13, RZ, R13, RZ, P5, !PT ;  /* 0x0000000dff0d9210 */ /* 0x000fe40002ffe4ff */
[----:B---3--:R-:W-:Y:S01]  /*0970*/  @!P6 ISETP.NE.AND P5, PT, R11, RZ, PT ;  /* 0x000000ff0b00e20c */ /* 0x008fe20003fa5270 */
[----:B0-----:R-:W-:Y:S02]  /*0980*/  @!P2 IMAD.WIDE.U32 R26, R24, 0x4, R26 ;  /* 0x00000004181aa825 */ /* 0x001fe400078e001a */
[----:B------:R0:W3:Y:S01]  /*0990*/  @!P2 LDG.E.U8 R24, desc[UR4][R16.64] ;  /* 0x000000041018a981 */ /* 0x0000e2000c1e1100 */
[----:B------:R-:W-:Y:S02]  /*09a0*/  @!P6 FSEL R10, RZ, 1, !P5 ;  /* 0x3f800000ff0ae808 */ /* 0x000fe40006800000 */
[----:B------:R-:W-:Y:S01]  /*09b0*/  ISETP.NE.AND P5, PT, R23, RZ, PT ;  /* 0x000000ff1700720c */ /* 0x000fe20003fa5270 */
[----:B------:R-:W5:Y:S04]  /*09c0*/  @!P1 LDG.E.U8 R12, desc[UR4][R12.64] ;  /* 0x000000040c0c9981 */ /* 0x000f68000c1e1100 */
[----:B------:R1:W2:Y:S01]  /*09d0*/  @!P4 LDG.E.U8 R23, desc[UR4][R18.64] ;  /* 0x000000041217c981 */ /* 0x0002a2000c1e1100 */
[----:B0-----:R-:W0:Y:S03]  /*09e0*/  @!P1 LDC.64 R16, c[0x0][0x230] ;  /* 0x00008c00ff109b82 */ /* 0x001e260000000a00 */
[----:B------:R-:W5:Y:S04]  /*09f0*/  @!P2 LDG.E R15, desc[UR4][R26.64] ;  /* 0x000000041a0fa981 */ /* 0x000f68000c1e1900 */
[----:B------:R4:W3:Y:S01]  /*0a00*/  @!P5 LDG.E.U8 R11, desc[UR4][R8.64] ;  /* 0x00000004080bd981 */ /* 0x0008e2000c1e1100 */
[----:B-1----:R-:W1:Y:S08]  /*0a10*/  @!P3 LDC.64 R18, c[0x0][0x230] ;  /* 0x00008c00ff12bb82 */ /* 0x002e700000000a00 */
[----:B----4-:R-:W4:Y:S01]  /*0a20*/  @!P0 LDC.64 R8, c[0x0][0x230] ;  /* 0x00008c00ff088b82 */ /* 0x010f220000000a00 */
[----:B------:R-:W-:-:S02]  /*0a30*/  IMAD.MOV.U32 R13, RZ, RZ, RZ ;  /* 0x000000ffff0d7224 */ /* 0x000fc400078e00ff */
[----:B0-----:R-:W-:Y:S01]  /*0a40*/  @!P1 IMAD.WIDE.U32 R16, R0, 0x4, R16 ;  /* 0x0000000400109825 */ /* 0x001fe200078e0010 */
[----:B------:R-:W-:-:S03]  /*0a50*/  HFMA2.MMA R0, -RZ, RZ, 0, 0 ;  /* 0x00000000ff007435 */ /* 0x000fc600000001ff */
[----:B-1----:R-:W-:-:S04]  /*0a60*/  @!P3 IMAD.WIDE.U32 R18, R14, 0x4, R18 ;  /* 0x000000040e12b825 */ /* 0x002fc800078e0012 */
[----:B------:R-:W-:-:S03]  /*0a70*/  IMAD.MOV.U32 R14, RZ, RZ, RZ ;  /* 0x000000ffff0e7224 */ /* 0x000fc600078e00ff */
[----:B------:R-:W5:Y:S01]  /*0a80*/  @!P3 LDG.E R0, desc[UR4][R18.64] ;  /* 0x000000041200b981 */ /* 0x000f62000c1e1900 */
[----:B----4-:R-:W-:-:S03]  /*0a90*/  @!P0 IMAD.WIDE.U32 R8, R20, 0x4, R8 ;  /* 0x0000000414088825 */ /* 0x010fc600078e0008 */
[----:B------:R-:W4:Y:S04]  /*0aa0*/  @!P1 LDG.E R14, desc[UR4][R16.64] ;  /* 0x00000004100e9981 */ /* 0x000f28000c1e1900 */
[----:B------:R0:W4:Y:S02]  /*0ab0*/  @!P0 LDG.E R13, desc[UR4][R8.64] ;  /* 0x00000004080d8981 */ /* 0x000124000c1e1900 */
[----:B0-----:R-:W0:Y:S01]  /*0ac0*/  @!P6 LDC.64 R8, c[0x0][0x228] ;  /* 0x00008a00ff08eb82 */ /* 0x001e220000000a00 */
[----:B------:R-:W-:Y:S02]  /*0ad0*/  @!P6 IMAD.IADD R25, R2, 0x1, R4 ;  /* 0x000000010219e824 */ /* 0x000fe400078e0204 */
[----:B------:R-:W-:Y:S01]  /*0ae0*/  FMUL.FTZ R5, R10, R5 ;  /* 0x000000050a057220 */ /* 0x000fe20000410000 */
[----:B------:R-:W-:-:S02]  /*0af0*/  IMAD.MOV.U32 R10, RZ, RZ, RZ ;  /* 0x000000ffff0a7224 */ /* 0x000fc400078e00ff */
[----:B0-----:R-:W-:-:S04]  /*0b00*/  @!P6 IMAD.WIDE.U32 R8, R25, 0x4, R8 ;  /* 0x000000041908e825 */ /* 0x001fc800078e0008 */
[----:B------:R-:W-:Y:S01]  /*0b10*/  FMUL.FTZ R25, R5, UR6 ;  /* 0x0000000605197c20 */ /* 0x000fe20008410000 */
[----:B------:R-:W-:-:S04]  /*0b20*/  IADD3 R5, R4, 0x80, RZ ;  /* 0x0000008004057810 */ /* 0x000fc80007ffe0ff */
[----:B------:R0:W-:Y:S01]  /*0b30*/  @!P6 STG.E desc[UR4][R8.64], R25 ;  /* 0x000000190800e986 */ /* 0x0001e2000c101904 */
[----:B------:R-:W-:Y:S01]  /*0b40*/  @!P6 IMAD.MOV.U32 R4, RZ, RZ, R5 ;  /* 0x000000ffff04e224 */ /* 0x000fe200078e0005 */
[----:B------:R-:W-:Y:S02]  /*0b50*/  MOV R5, RZ ;  /* 0x000000ff00057202 */ /* 0x000fe40000000f00 */
        /* <DEDUP_REMOVED lines=20> */
[----:B------:R-:W-:Y:S01]  /*0ca0*/  FMUL.FTZ R10, R10, R21 ;  /* 0x000000150a0a7220 */ /* 0x000fe20000410000 */
[----:B------:R-:W-:Y:S01]  /*0cb0*/  FMUL.FTZ R0, R7, R0 ;  /* 0x0000000007007220 */ /* 0x000fe20000410000 */
[----:B------:R-:W-:Y:S01]  /*0cc0*/  FMUL.FTZ R17, R5, UR6 ;  /* 0x0000000605117c20 */ /* 0x000fe20008410000 */
[----:B------:R-:W-:Y:S01]  /*0cd0*/  FMUL.FTZ R7, R6, UR6 ;  /* 0x0000000606077c20 */ /* 0x000fe20008410000 */
[----:B----4-:R-:W-:Y:S01]  /*0ce0*/  FMUL.FTZ R9, R9, R14 ;  /* 0x0000000e09097220 */ /* 0x010fe20000410000 */
        /* <DEDUP_REMOVED lines=8> */
[----:B------:R-:W-:Y:S02]  /*0d70*/  IMAD.IADD R11, R2, 0x1, R4 ;  /* 0x00000001020b7824 */ /* 0x000fe400078e0204 */
        /* <DEDUP_REMOVED lines=10> */
.L_x_10654:
[----:B------:R-:W-:-:S13]  /*0e20*/  ISETP.GE.AND P0, PT, R4, R3, PT ;  /* 0x000000030400720c */ /* 0x000fda0003f06270 */
[----:B------:R-:W-:Y:S05]  /*0e30*/  @P0 BRA `(.L_x_10656) ;  /* 0x0000000000300947 */ /* 0x000fea0003800000 */
[----:B0-----:R-:W0:Y:S01]  /*0e40*/  LDC.64 R8, c[0x0][0x228] ;  /* 0x00008a00ff087b82 */ /* 0x001e220000000a00 */
[----:B------:R-:W-:Y:S01]  /*0e50*/  IMAD.IADD R11, R2, 0x1, R4 ;  /* 0x00000001020b7824 */ /* 0x000fe200078e0204 */
[----:B------:R-:W-:-:S03]  /*0e60*/  IADD3 R4, R4, 0x80, RZ ;  /* 0x0000008004047810 */ /* 0x000fc60007ffe0ff */
[----:B0-----:R-:W-:-:S05]  /*0e70*/  IMAD.WIDE.U32 R8, R11, 0x4, R8 ;  /* 0x000000040b087825 */ /* 0x001fca00078e0008 */
[----:B------:R1:W-:Y:S02]  /*0e80*/  STG.E desc[UR4][R8.64], R17 ;  /* 0x0000001108007986 */ /* 0x0003e4000c101904 */
.L_x_10655:
[----:B------:R-:W-:-:S13]  /*0e90*/  ISETP.GE.AND P0, PT, R4, R3, PT ;  /* 0x000000030400720c */ /* 0x000fda0003f06270 */
[----:B------:R-:W-:Y:S05]  /*0ea0*/  @P0 BRA `(.L_x_10657) ;  /* 0x0000000000340947 */ /* 0x000fea0003800000 */
[----:B01----:R-:W0:Y:S01]  /*0eb0*/  LDC.64 R8, c[0x0][0x228] ;  /* 0x00008a00ff087b82 */ /* 0x003e220000000a00 */
[----:B------:R-:W-:Y:S02]  /*0ec0*/  IMAD.IADD R11, R2, 0x1, R4 ;  /* 0x00000001020b7824 */ /* 0x000fe400078e0204 */
[----:B------:R-:W-:Y:S02]  /*0ed0*/  VIADD R4, R4, 0x80 ;  /* 0x0000008004047836 */ /* 0x000fe40000000000 */
[----:B0-----:R-:W-:-:S05]  /*0ee0*/  IMAD.WIDE.U32 R8, R11, 0x4, R8 ;  /* 0x000000040b087825 */ /* 0x001fca00078e0008 */
[----:B------:R1:W-:Y:S02]  /*0ef0*/  STG.E desc[UR4][R8.64], R7 ;  /* 0x0000000708007986 */ /* 0x0003e4000c101904 */
.L_x_10656:
        /* <DEDUP_REMOVED lines=8> */
.L_x_10657:
[----:B------:R-:W-:Y:S05]  /*0f80*/  BSYNC B1 ;  /* 0x0000000000017941 */ /* 0x000fea0003800000 */
.L_x_10653:
[----:B------:R-:W-:-:S13]  /*0f90*/  ISETP.GE.AND P0, PT, R4, R3, PT ;  /* 0x000000030400720c */ /* 0x000fda0003f06270 */
[----:B--2---:R-:W2:Y:S01]  /*0fa0*/  @!P0 LDC.64 R6, c[0x0][0x228] ;  /* 0x00008a00ff068b82 */ /* 0x004ea20000000a00 */
[----:B01----:R-:W-:Y:S01]  /*0fb0*/  @!P0 IMAD.IADD R9, R2, 0x1, R4 ;  /* 0x0000000102098824 */ /* 0x003fe200078e0204 */
[----:B------:R-:W-:-:S03]  /*0fc0*/  @!P0 IADD3 R4, R4, 0x80, RZ ;  /* 0x0000008004048810 */ /* 0x000fc60007ffe0ff */
[----:B--2---:R-:W-:-:S05]  /*0fd0*/  @!P0 IMAD.WIDE.U32 R6, R9, 0x4, R6 ;  /* 0x0000000409068825 */ /* 0x004fca00078e0006 */
[----:B------:R2:W-:Y:S02]  /*0fe0*/  @!P0 STG.E desc[UR4][R6.64], R5 ;  /* 0x0000000506008986 */ /* 0x0005e4000c101904 */
.L_x_10658:
[----:B------:R-:W-:Y:S05]  /*0ff0*/  BSYNC B0 ;  /* 0x0000000000007941 */ /* 0x000fea0003800000 */
.L_x_10652:
[----:B------:R-:W-:Y:S05]  /*1000*/  WARPSYNC.ALL ;  /* 0x0000000000007948 */ /* 0x000fea0003800000 */
[----:B------:R-:W-:-:S13]  /*1010*/  ISETP.GE.AND P0, PT, R4, R3, PT ;  /* 0x000000030400720c */ /* 0x000fda0003f06270 */
[----:B------:R-:W-:Y:S05]  /*1020*/  @P0 EXIT ;  /* 0x000000000000094d */ /* 0x000fea0003800000 */
[----:B-12---:R-:W1:Y:S01]  /*1030*/  LDC.64 R6, c[0x0][0x228] ;  /* 0x00008a00ff067b82 */ /* 0x006e620000000a00 */
[----:B------:R-:W-:-:S04]  /*1040*/  IMAD.IADD R3, R2, 0x1, R4 ;  /* 0x0000000102037824 */ /* 0x000fc800078e0204 */
[----:B-1----:R-:W-:-:S05]  /*1050*/  IMAD.WIDE.U32 R2, R3, 0x4, R6 ;  /* 0x0000000403027825 */ /* 0x002fca00078e0006 */
[----:B------:R-:W-:Y:S01]  /*1060*/  STG.E desc[UR4][R2.64], R0 ;  /* 0x0000000002007986 */ /* 0x000fe2000c101904 */
[----:B------:R-:W-:Y:S05]  /*1070*/  EXIT ;  /* 0x000000000000794d */ /* 0x000fea0003800000 */
.L_x_10659:
        /* <DEDUP_REMOVED lines=16> */
.L_x_11812:


//--------------------- .text._ZN2at6native18elementwise_kernelILi128ELi4EZNS0_15gpu_kernel_implIZNS0_43_GLOBAL__N__7cc8d1ed_10_Dropout_cu_0e96ed3819masked_scale_kernelIbddEEvRNS_6TensorERKS5_S8_T1_EUldbE_EEvRNS_18TensorIteratorBaseERKT_EUliE_EEviS9_ --------------------------
	.section	.text._ZN2at6native18elementwise_kernelILi128ELi4EZNS0_15gpu_kernel_implIZNS0_43_GLOBAL__N__7cc8d1ed_10_Dropout_cu_0e96ed3819masked_scale_kernelIbddEEvRNS_6TensorERKS5_S8_T1_EUldbE_EEvRNS_18TensorIteratorBaseERKT_EUliE_EEviS9_,"ax",@progbits
	.align	128
        .global         _ZN2at6native18elementwise_kernelILi128ELi4EZNS0_15gpu_kernel_implIZNS0_43_GLOBAL__N__7cc8d1ed_10_Dropout_cu_0e96ed3819masked_scale_kernelIbddEEvRNS_6TensorERKS5_S8_T1_EUldbE_EEvRNS_18TensorIteratorBaseERKT_EUliE_EEviS9_
        .type           _ZN2at6native18elementwise_kernelILi128ELi4EZNS0_15gpu_kernel_implIZNS0_43_GLOBAL__N__7cc8d1ed_10_Dropout_cu_0e96ed3819masked_scale_kernelIbddEEvRNS_6TensorERKS5_S8_T1_EUldbE_EEvRNS_18TensorIteratorBaseERKT_EUliE_EEviS9_,@function
        .size           _ZN2at6native18elementwise_kernelILi128ELi4EZNS0_15gpu_kernel_implIZNS0_43_GLOBAL__N__7cc8d1ed_10_Dropout_cu_0e96ed3819masked_scale_kernelIbddEEvRNS_6TensorERKS5_S8_T1_EUldbE_EEvRNS_18TensorIteratorBaseERKT_EUliE_EEviS9_,(.L_x_11813 - _ZN2at6native18elementwise_kernelILi128ELi4EZNS0_15gpu_kernel_implIZNS0_43_GLOBAL__N__7cc8d1ed_10_Dropout_cu_0e96ed3819masked_scale_kernelIbddEEvRNS_6TensorERKS5_S8_T1_EUldbE_EEvRNS_18TensorIteratorBaseERKT_EUliE_EEviS9_)
        .other          _ZN2at6native18elementwise_kernelILi128ELi4EZNS0_15gpu_kernel_implIZNS0_43_GLOBAL__N__7cc8d1ed_10_Dropout_cu_0e96ed3819masked_scale_kernelIbddEEvRNS_6TensorERKS5_S8_T1_EUldbE_EEvRNS_18TensorIteratorBaseERKT_EUliE_EEviS9_,@"STO_CUDA_ENTRY STV_DEFAULT"
_ZN2at6native18elementwise_kernelILi128ELi4EZNS0_15gpu_kernel_implIZNS0_43_GLOBAL__N__7cc8d1ed_10_Dropout_cu_0e96ed3819masked_scale_kernelIbddEEvRNS_6TensorERKS5_S8_T1_EUldbE_EEvRNS_18TensorIteratorBaseERKT_EUliE_EEviS9_:
.text._ZN2at6native18elementwise_kernelILi128ELi4EZNS0_15gpu_kernel_implIZNS0_43_GLOBAL__N__7cc8d1ed_10_Dropout_cu_0e96ed3819masked_scale_kernelIbddEEvRNS_6TensorERKS5_S8_T1_EUldbE_EEvRNS_18TensorIteratorBaseERKT_EUliE_EEviS9_:
        /* <DEDUP_REMOVED lines=365> */
.L_x_10662:
        /* <DEDUP_REMOVED lines=21> */
.L_x_10666:
[----:B------:R-:W2:Y:S02]  /*1820*/  LDG.E.U8 R2, desc[UR36][R2.64] ;  /* 0x0000002402027981 */ /* 0x000ea4000c1e1100 */
[----:B--2---:R0:W1:Y:S01]  /*1830*/  I2F.F64.U16 R18, R2 ;  /* 0x0000000200127312 */ /* 0x0040620000101800 */
[----:B------:R-:W-:Y:S05]  /*1840*/  BRA `(.L_x_10668) ;  /* 0x0000000c00707947 */ /* 0x000fea0003800000 */
.L_x_10665:
        /* <DEDUP_REMOVED lines=9> */
.L_x_10670:
[----:B------:R-:W2:Y:S02]  /*18e0*/  LDG.E R2, desc[UR36][R2.64] ;  /* 0x0000002402027981 */ /* 0x000ea4000c1e1900 */
[----:B--2---:R0:W1:Y:S01]  /*18f0*/  I2F.F64 R18, R2 ;  /* 0x0000000200127312 */ /* 0x0040620000201c00 */
[----:B------:R-:W-:Y:S05]  /*1900*/  BRA `(.L_x_10668) ;  /* 0x0000000c00407947 */ /* 0x000fea0003800000 */
.L_x_10669:
[----:B------:R-:W2:Y:S02]  /*1910*/  LDG.E.U16 R2, desc[UR36][R2.64] ;  /* 0x0000002402027981 */ /* 0x000ea4000c1e1500 */
[----:B--2---:R0:W1:Y:S01]  /*1920*/  I2F.F64.S16 R18, R2 ;  /* 0x0000000200127312 */ /* 0x0040620000101c00 */
[----:B------:R-:W-:Y:S05]  /*1930*/  BRA `(.L_x_10668) ;  /* 0x0000000c00347947 */ /* 0x000fea0003800000 */
.L_x_10664:
        /* <DEDUP_REMOVED lines=10> */
.L_x_10672:
[----:B------:R-:W2:Y:S02]  /*19e0*/  LDG.E.U16 R0, desc[UR36][R2.64] ;  /* 0x0000002402007981 */ /* 0x000ea4000c1e1500 */
[----:B--2---:R-:W-:-:S05]  /*19f0*/  HADD2.F32 R0, -RZ, R0.H0_H0 ;  /* 0x20000000ff007230 */ /* 0x004fca0000004100 */
[----:B------:R-:W-:-:S04]  /*1a00*/  FMUL.FTZ R0, R0, 1 ;  /* 0x3f80000000007820 */ /* 0x000fc80000410000 */
[----:B------:R0:W1:Y:S01]  /*1a10*/  F2F.F64.F32 R18, R0 ;  /* 0x0000000000127310 */ /* 0x0000620000201800 */
[----:B------:R-:W-:Y:S05]  /*1a20*/  BRA `(.L_x_10668) ;  /* 0x0000000800f87947 */ /* 0x000fea0003800000 */
.L_x_10671:
        /* <DEDUP_REMOVED lines=10> */
.L_x_10674:
[----:B------:R-:W2:Y:S02]  /*1ad0*/  LDG.E.U16 R2, desc[UR36][R2.64] ;  /* 0x0000002402027981 */ /* 0x000ea4000c1e1500 */
[----:B--2---:R-:W-:-:S05]  /*1ae0*/  HADD2.F32 R0, -RZ, R2.H0_H0 ;  /* 0x20000002ff007230 */ /* 0x004fca0000004100 */
[----:B------:R-:W-:-:S04]  /*1af0*/  FMUL.FTZ R0, R0, 1 ;  /* 0x3f80000000007820 */ /* 0x000fc80000410000 */
[----:B------:R0:W1:Y:S01]  /*1b00*/  F2F.F64.F32 R18, R0 ;  /* 0x0000000000127310 */ /* 0x0000620000201800 */
[----:B------:R-:W-:Y:S05]  /*1b10*/  BRA `(.L_x_10668) ;  /* 0x0000000800bc7947 */ /* 0x000fea0003800000 */
.L_x_10673:
[----:B------:R0:W5:Y:S01]  /*1b20*/  LDG.E.64 R18, desc[UR36][R2.64] ;  /* 0x0000002402127981 */ /* 0x000162000c1e1b00 */
[----:B------:R-:W-:Y:S05]  /*1b30*/  BRA `(.L_x_10668) ;  /* 0x0000000800b47947 */ /* 0x000fea0003800000 */
.L_x_10663:
        /* <DEDUP_REMOVED lines=13> */
.L_x_10677:
[----:B------:R0:W5:Y:S01]  /*1c10*/  LDG.E.64 R18, desc[UR36][R2.64] ;  /* 0x0000002402127981 */ /* 0x000162000c1e1b00 */
[----:B------:R-:W-:Y:S05]  /*1c20*/  BRA `(.L_x_10668) ;  /* 0x0000000800787947 */ /* 0x000fea0003800000 */
.L_x_10676:
        /* <DEDUP_REMOVED lines=28> */
.L_x_10679:
        /* <DEDUP_REMOVED lines=15> */
.L_x_10678:
[----:B------:R-:W2:Y:S02]  /*1ee0*/  LDG.E.U16 R0, desc[UR36][R2.64] ;  /* 0x0000002402007981 */ /* 0x000ea4000c1e1500 */
[----:B--2---:R-:W-:-:S04]  /*1ef0*/  IMAD.U32 R0, R0, 0x10000, RZ ;  /* 0x0001000000007824 */ /* 0x004fc800078e00ff */
[----:B------:R-:W-:-:S04]  /*1f00*/  FMUL.FTZ R0, R0, 1 ;  /* 0x3f80000000007820 */ /* 0x000fc80000410000 */
[----:B------:R0:W1:Y:S01]  /*1f10*/  F2F.F64.F32 R18, R0 ;  /* 0x0000000000127310 */ /* 0x0000620000201800 */
[----:B------:R-:W-:Y:S05]  /*1f20*/  BRA `(.L_x_10668) ;  /* 0x0000000400b87947 */ /* 0x000fea0003800000 */
.L_x_10675:
        /* <DEDUP_REMOVED lines=11> */
.L_x_10682:
        /* <DEDUP_REMOVED lines=21> */
.L_x_10686:
[----:B------:R-:W-:Y:S05]  /*2130*/  BSYNC B1 ;  /* 0x0000000000017941 */ /* 0x000fea0003800000 */
.L_x_10685:
[----:B------:R-:W-:Y:S01]  /*2140*/  LEA R3, R0, 0x3b800000, 0x17 ;  /* 0x3b80000000037811 */ /* 0x000fe200078eb8ff */
[----:B------:R-:W-:-:S05]  /*2150*/  IMAD.SHL.U32 R0, R2, 0x100000, RZ ;  /* 0x0010000002007824 */ /* 0x000fca00078e00ff */
[----:B------:R-:W-:-:S07]  /*2160*/  LOP3.LUT R0, R3, R0, R4, 0xfe, !PT ;  /* 0x0000000003007212 */ /* 0x000fce00078efe04 */
.L_x_10684:
[----:B------:R-:W-:Y:S05]  /*2170*/  BSYNC B0 ;  /* 0x0000000000007941 */ /* 0x000fea0003800000 */
.L_x_10683:
[----:B------:R-:W-:-:S04]  /*2180*/  FMUL.FTZ R0, R0, 1 ;  /* 0x3f80000000007820 */ /* 0x000fc80000410000 */
[----:B------:R2:W3:Y:S01]  /*2190*/  F2F.F64.F32 R18, R0 ;  /* 0x0000000000127310 */ /* 0x0004e20000201800 */
[----:B------:R-:W-:Y:S05]  /*21a0*/  BRA `(.L_x_10668) ;  /* 0x0000000400187947 */ /* 0x000fea0003800000 */
.L_x_10681:
        /* <DEDUP_REMOVED lines=21> */
.L_x_10690:
[----:B------:R-:W-:Y:S05]  /*2300*/  BSYNC B1 ;  /* 0x0000000000017941 */ /* 0x000fea0003800000 */
.L_x_10689:
[----:B------:R-:W-:Y:S01]  /*2310*/  LEA R3, R0, 0x37800000, 0x17 ;  /* 0x3780000000037811 */ /* 0x000fe200078eb8ff */
[----:B------:R-:W-:-:S05]  /*2320*/  IMAD.SHL.U32 R0, R2, 0x200000, RZ ;  /* 0x0020000002007824 */ /* 0x000fca00078e00ff */
[----:B------:R-:W-:-:S07]  /*2330*/  LOP3.LUT R0, R3, R0, R4, 0xfe, !PT ;  /* 0x0000000003007212 */ /* 0x000fce00078efe04 */
.L_x_10688:
[----:B------:R-:W-:Y:S05]  /*2340*/  BSYNC B0 ;  /* 0x0000000000007941 */ /* 0x000fea0003800000 */
.L_x_10687:
[----:B------:R-:W-:-:S04]  /*2350*/  FMUL.FTZ R0, R0, 1 ;  /* 0x3f80000000007820 */ /* 0x000fc80000410000 */
[----:B------:R4:W0:Y:S01]  /*2360*/  F2F.F64.F32 R18, R0 ;  /* 0x0000000000127310 */ /* 0x0008220000201800 */
[----:B------:R-:W-:Y:S05]  /*2370*/  BRA `(.L_x_10668) ;  /* 0x0000000000a47947 */ /* 0x000fea0003800000 */
.L_x_10680:
        /* <DEDUP_REMOVED lines=14> */
.L_x_10694:
[----:B------:R-:W-:Y:S05]  /*2460*/  BSYNC B0 ;  /* 0x0000000000007941 */ /* 0x000fea0003800000 */
.L_x_10693:
[----:B------:R-:W-:-:S04]  /*2470*/  FMUL.FTZ R0, R0, 1 ;  /* 0x3f80000000007820 */ /* 0x000fc80000410000 */
[----:B------:R0:W1:Y:S01]  /*2480*/  F2F.F64.F32 R18, R0 ;  /* 0x0000000000127310 */ /* 0x0000620000201800 */
[----:B------:R-:W-:Y:S05]  /*2490*/  BRA `(.L_x_10668) ;  /* 0x00000000005c7947 */ /* 0x000fea0003800000 */
.L_x_10667:
        /* <DEDUP_REMOVED lines=16> */
.L_x_10695:
[----:B------:R-:W-:Y:S01]  /*25a0*/  CS2R R18, SRZ ;  /* 0x0000000000127805 */ /* 0x000fe2000001ff00 */
[----:B------:R-:W-:Y:S06]  /*25b0*/  BRA `(.L_x_10668) ;  /* 0x0000000000147947 */ /* 0x000fec0003800000 */
.L_x_10692:
[----:B------:R-:W2:Y:S02]  /*25c0*/  LDG.E.64 R18, desc[UR36][R2.64] ;  /* 0x0000002402127981 */ /* 0x000ea4000c1e1b00 */
[----:B--2---:R-:W0:Y:S01]  /*25d0*/  I2F.F64.U64 R18, R18 ;  /* 0x0000001200127312 */ /* 0x004e220000301800 */
[----:B------:R-:W-:Y:S05]  /*25e0*/  BRA `(.L_x_10668) ;  /* 0x0000000000087947 */ /* 0x000fea0003800000 */
.L_x_10691:
[----:B------:R-:W2:Y:S02]  /*25f0*/  LDG.E R2, desc[UR36][R2.64] ;  /* 0x0000002402027981 */ /* 0x000ea4000c1e1900 */
[----:B--2---:R0:W1:Y:S02]  /*2600*/  I2F.F64.U32 R18, R2 ;  /* 0x0000000200127312 */ /* 0x0040640000201800 */
.L_x_10668:
        /* <DEDUP_REMOVED lines=18> */
.L_x_10699:
[----:B------:R-:W2:Y:S02]  /*2730*/  LDG.E.U8 R2, desc[UR36][R2.64] ;  /* 0x0000002402027981 */ /* 0x000ea4000c1e1100 */
[----:B--2---:R-:W-:Y:S01]  /*2740*/  ISETP.NE.AND P0, PT, R2, RZ, PT ;  /* 0x000000ff0200720c */ /* 0x004fe20003f05270 */
[----:B------:R-:W-:-:S12]  /*2750*/  BRA `(.L_x_10701) ;  /* 0x0000000c00747947 */ /* 0x000fd80003800000 */
.L_x_10698:
        /* <DEDUP_REMOVED lines=10> */
.L_x_10703:
[----:B------:R-:W2:Y:S02]  /*2800*/  LDG.E R2, desc[UR36][R2.64] ;  /* 0x0000002402027981 */ /* 0x000ea4000c1e1900 */
[----:B--2---:R-:W-:Y:S01]  /*2810*/  ISETP.NE.AND P0, PT, R2, RZ, PT ;  /* 0x000000ff0200720c */ /* 0x004fe20003f05270 */
[----:B------:R-:W-:-:S12]  /*2820*/  BRA `(.L_x_10701) ;  /* 0x0000000c00407947 */ /* 0x000fd80003800000 */
.L_x_10702:
[----:B------:R-:W2:Y:S02]  /*2830*/  LDG.E.U16 R2, desc[UR36][R2.64] ;  /* 0x0000002402027981 */ /* 0x000ea4000c1e1500 */
[----:B--2---:R-:W-:Y:S01]  /*2840*/  ISETP.NE.AND P0, PT, R2, RZ, PT ;  /* 0x000000ff0200720c */ /* 0x004fe20003f05270 */
[----:B------:R-:W-:-:S12]  /*2850*/  BRA `(.L_x_10701) ;  /* 0x0000000c00347947 */ /* 0x000fd80003800000 */
.L_x_10697:
        /* <DEDUP_REMOVED lines=9> */
.L_x_10705:
[----:B------:R-:W2:Y:S02]  /*28f0*/  LDG.E.U16 R0, desc[UR36][R2.64] ;  /* 0x0000002402007981 */ /* 0x000ea4000c1e1500 */
[----:B--2---:R-:W-:-:S05]  /*2900*/  HADD2.F32 R0, -RZ, R0.H0_H0 ;  /* 0x20000000ff007230 */ /* 0x004fca0000004100 */
[----:B------:R-:W-:Y:S01]  /*2910*/  FSETP.NEU.FTZ.AND P0, PT, R0, RZ, PT ;  /* 0x000000ff0000720b */ /* 0x000fe20003f1d000 */
[----:B------:R-:W-:-:S12]  /*2920*/  BRA `(.L_x_10701) ;  /* 0x0000000c00007947 */ /* 0x000fd80003800000 */
.L_x_10704:
        /* <DEDUP_REMOVED lines=11> */
.L_x_10707:
        /* <DEDUP_REMOVED lines=10> */
.L_x_10706:
[----:B------:R-:W2:Y:S02]  /*2a80*/  LDG.E.64 R2, desc[UR36][R2.64] ;  /* 0x0000002402027981 */ /* 0x000ea4000c1e1b00 */
[----:B--2---:R-:W-:Y:S01]  /*2a90*/  DSETP.NEU.AND P0, PT, R2, RZ, PT ;  /* 0x000000ff0200722a */ /* 0x004fe20003f0d000 */
[----:B------:R-:W-:-:S13]  /*2aa0*/  BRA `(.L_x_10701) ;  /* 0x0000000800a07947 */ /* 0x000fda0003800000 */
.L_x_10696:
        /* <DEDUP_REMOVED lines=11> */
.L_x_10710:
[----:B------:R-:W2:Y:S02]  /*2b60*/  LDG.E.128 R4, desc[UR36][R2.64] ;  /* 0x0000002402047981 */ /* 0x000ea4000c1e1d00 */
[----:B--2---:R-:W-:-:S06]  /*2b70*/  DSETP.NEU.AND P0, PT, R6, RZ, PT ;  /* 0x000000ff0600722a */ /* 0x004fcc0003f0d000 */
[----:B------:R-:W-:Y:S01]  /*2b80*/  DSETP.NEU.OR P0, PT, R4, RZ, P0 ;  /* 0x000000ff0400722a */ /* 0x000fe2000070d400 */
[----:B------:R-:W-:-:S13]  /*2b90*/  BRA `(.L_x_10701) ;  /* 0x0000000800647947 */ /* 0x000fda0003800000 */
.L_x_10709:
        /* <DEDUP_REMOVED lines=27> */
.L_x_10712:
        /* <DEDUP_REMOVED lines=14> */
.L_x_10711:
[----:B------:R-:W2:Y:S02]  /*2e30*/  LDG.E.U16 R0, desc[UR36][R2.64] ;  /* 0x0000002402007981 */ /* 0x000ea4000c1e1500 */
[----:B--2---:R-:W-:-:S05]  /*2e40*/  IMAD.U32 R0, R0, 0x10000, RZ ;  /* 0x0001000000007824 */ /* 0x004fca00078e00ff */
[----:B------:R-:W-:Y:S01]  /*2e50*/  FSETP.NEU.FTZ.AND P0, PT, R0, RZ, PT ;  /* 0x000000ff0000720b */ /* 0x000fe20003f1d000 */
[----:B------:R-:W-:-:S12]  /*2e60*/  BRA `(.L_x_10701) ;  /* 0x0000000400b07947 */ /* 0x000fd80003800000 */
.L_x_10708:
        /* <DEDUP_REMOVED lines=11> */
.L_x_10715:
        /* <DEDUP_REMOVED lines=21> */
.L_x_10719:
[----:B------:R-:W-:Y:S05]  /*3070*/  BSYNC B1 ;  /* 0x0000000000017941 */ /* 0x000fea0003800000 */
.L_x_10718:
[----:B------:R-:W-:Y:S01]  /*3080*/  LEA R3, R0, 0x3b800000, 0x17 ;  /* 0x3b80000000037811 */ /* 0x000fe200078eb8ff */
[----:B------:R-:W-:-:S05]  /*3090*/  IMAD.SHL.U32 R0, R2, 0x100000, RZ ;  /* 0x0010000002007824 */ /* 0x000fca00078e00ff */
[----:B------:R-:W-:-:S07]  /*30a0*/  LOP3.LUT R0, R3, R0, R4, 0xfe, !PT ;  /* 0x0000000003007212 */ /* 0x000fce00078efe04 */
.L_x_10717:
[----:B------:R-:W-:Y:S05]  /*30b0*/  BSYNC B0 ;  /* 0x0000000000007941 */ /* 0x000fea0003800000 */
.L_x_10716:
[----:B------:R-:W-:Y:S01]  /*30c0*/  FSETP.NEU.FTZ.AND P0, PT, R0, RZ, PT ;  /* 0x000000ff0000720b */ /* 0x000fe20003f1d000 */
[----:B------:R-:W-:-:S12]  /*30d0*/  BRA `(.L_x_10701) ;  /* 0x0000000400147947 */ /* 0x000fd80003800000 */
.L_x_10714:
        /* <DEDUP_REMOVED lines=21> */
.L_x_10723:
[----:B------:R-:W-:Y:S05]  /*3230*/  BSYNC B1 ;  /* 0x0000000000017941 */ /* 0x000fea0003800000 */
.L_x_10722:
[----:B------:R-:W-:Y:S01]  /*3240*/  LEA R3, R0, 0x37800000, 0x17 ;  /* 0x3780000000037811 */ /* 0x000fe200078eb8ff */
[----:B------:R-:W-:-:S05]  /*3250*/  IMAD.SHL.U32 R0, R2, 0x200000, RZ ;  /* 0x0020000002007824 */ /* 0x000fca00078e00ff */
[----:B------:R-:W-:-:S07]  /*3260*/  LOP3.LUT R0, R3, R0, R4, 0xfe, !PT ;  /* 0x0000000003007212 */ /* 0x000fce00078efe04 */
.L_x_10721:
[----:B------:R-:W-:Y:S05]  /*3270*/  BSYNC B0 ;  /* 0x0000000000007941 */ /* 0x000fea0003800000 */
.L_x_10720:
[----:B------:R-:W-:Y:S01]  /*3280*/  FSETP.NEU.FTZ.AND P0, PT, R0, RZ, PT ;  /* 0x000000ff0000720b */ /* 0x000fe20003f1d000 */
[----:B------:R-:W-:-:S12]  /*3290*/  BRA `(.L_x_10701) ;  /* 0x0000000000a47947 */ /* 0x000fd80003800000 */
.L_x_10713:
        /* <DEDUP_REMOVED lines=14> */
.L_x_10727:
[----:B------:R-:W-:Y:S05]  /*3380*/  BSYNC B0 ;  /* 0x0000000000007941 */ /* 0x000fea0003800000 */
.L_x_10726:
[----:B------:R-:W-:Y:S01]  /*3390*/  FSETP.NEU.FTZ.AND P0, PT, R0, RZ, PT ;  /* 0x000000ff0000720b */ /* 0x000fe20003f1d000 */
[----:B------:R-:W-:-:S12]  /*33a0*/  BRA `(.L_x_10701) ;  /* 0x0000000000607947 */ /* 0x000fd80003800000 */
.L_x_10700:
        /* <DEDUP_REMOVED lines=16> */
.L_x_10728:
[----:B------:R-:W-:Y:S01]  /*34b0*/  PLOP3.LUT P0, PT, PT, PT, PT, 0x8, 0x0 ;  /* 0x000000000000781c */ /* 0x000fe20003f0e170 */
[----:B------:R-:W-:-:S12]  /*34c0*/  BRA `(.L_x_10701) ;  /* 0x0000000000187947 */ /* 0x000fd80003800000 */
.L_x_10725:
[----:B------:R-:W2:Y:S02]  /*34d0*/  LDG.E.64 R2, desc[UR36][R2.64] ;  /* 0x0000002402027981 */ /* 0x000ea4000c1e1b00 */
[----:B--2---:R-:W-:-:S04]  /*34e0*/  ISETP.NE.U32.AND P0, PT, R2, RZ, PT ;  /* 0x000000ff0200720c */ /* 0x004fc80003f05070 */
[----:B------:R-:W-:Y:S01]  /*34f0*/  ISETP.NE.AND.EX P0, PT, R3, RZ, PT, P0 ;  /* 0x000000ff0300720c */ /* 0x000fe20003f05300 */
[----:B------:R-:W-:-:S12]  /*3500*/  BRA `(.L_x_10701) ;  /* 0x0000000000087947 */ /* 0x000fd80003800000 */
.L_x_10724:
[----:B------:R-:W2:Y:S02]  /*3510*/  LDG.E R2, desc[UR36][R2.64] ;  /* 0x0000002402027981 */ /* 0x000ea4000c1e1900 */
[----:B--2---:R-:W-:-:S13]  /*3520*/  ISETP.NE.AND P0, PT, R2, RZ, PT ;  /* 0x000000ff0200720c */ /* 0x004fda0003f05270 */
.L_x_10701:
[----:B------:R-:W0:Y:S01]  /*3530*/  LDC.U8 R7, c[0x0][0x4a0] ;  /* 0x00012800ff077b82 */ /* 0x000e220000000000 */
[----:B------:R-:W-:Y:S01]  /*3540*/  SEL R0, RZ, 0x1, !P0 ;  /* 0x00000001ff007807 */ /* 0x000fe20004000000 */
[----:B------:R-:W-:-:S03]  /*3550*/  ULDC.64 UR4, c[0x0][0x490] ;  /* 0x0001240000047ab9 */ /* 0x000fc60000000a00 */
[----:B------:R-:W-:-:S05]  /*3560*/  I2FP.F32.U32 R0, R0 ;  /* 0x0000000000007245 */ /* 0x000fca0000201000 */
[----:B------:R-:W-:-:S04]  /*3570*/  FMUL.FTZ R0, R0, 1 ;  /* 0x3f80000000007820 */ /* 0x000fc80000410000 */
[----:B------:R-:W1:Y:S01]  /*3580*/  F2F.F64.F32 R2, R0 ;  /* 0x0000000000027310 */ /* 0x000e620000201800 */
[----:B0-----:R-:W-:-:S04]  /*3590*/  PRMT R6, R7, 0x9910, RZ ;  /* 0x0000991007067816 */ /* 0x001fc800000000ff */
[----:B------:R-:W-:Y:S01]  /*35a0*/  ISETP.GT.AND P0, PT, R6, 0x9, PT ;  /* 0x000000090600780c */ /* 0x000fe20003f04270 */
[----:B-1-3-5:R-:W-:-:S08]  /*35b0*/  DMUL R2, R2, R18 ;  /* 0x0000001202027228 */ /* 0x02afd00000000000 */
        /* <DEDUP_REMOVED lines=13> */
.L_x_10732:
[----:B------:R-:W0:Y:S02]  /*3690*/  F2I.S64.F64.TRUNC R4, R4 ;  /* 0x0000000400047311 */ /* 0x000e24000030d900 */
[----:B0-----:R-:W-:-:S05]  /*36a0*/  IMAD.MOV.U32 R3, RZ, RZ, R4 ;  /* 0x000000ffff037224 */ /* 0x001fca00078e0004 */
[----:B------:R1:W-:Y:S01]  /*36b0*/  STG.E.U8 desc[UR36][R16.64], R3 ;  /* 0x0000000310007986 */ /* 0x0003e2000c101124 */
[----:B------:R-:W-:Y:S05]  /*36c0*/  BRA `(.L_x_10734) ;  /* 0x0000000c00f87947 */ /* 0x000fea0003800000 */
.L_x_10731:
        /* <DEDUP_REMOVED lines=9> */
.L_x_10736:
[----:B------:R-:W0:Y:S02]  /*3760*/  F2I.F64.TRUNC R5, R4 ;  /* 0x0000000400057311 */ /* 0x000e24000030d100 */
[----:B0-----:R3:W-:Y:S01]  /*3770*/  STG.E desc[UR36][R16.64], R5 ;  /* 0x0000000510007986 */ /* 0x0017e2000c101924 */
[----:B------:R-:W-:Y:S05]  /*3780*/  BRA `(.L_x_10734) ;  /* 0x0000000c00c87947 */ /* 0x000fea0003800000 */
.L_x_10735:
[----:B------:R-:W0:Y:S02]  /*3790*/  F2I.F64.TRUNC R5, R4 ;  /* 0x0000000400057311 */ /* 0x000e24000030d100 */
[----:B0-----:R2:W-:Y:S01]  /*37a0*/  STG.E.U16 desc[UR36][R16.64], R5 ;  /* 0x0000000510007986 */ /* 0x0015e2000c101524 */
[----:B------:R-:W-:Y:S05]  /*37b0*/  BRA `(.L_x_10734) ;  /* 0x0000000c00bc7947 */ /* 0x000fea0003800000 */
.L_x_10730:
        /* <DEDUP_REMOVED lines=13> */
.L_x_10738:
        /* <DEDUP_REMOVED lines=8> */
.L_x_10737:
        /* <DEDUP_REMOVED lines=14> */
.L_x_10740:
        /* <DEDUP_REMOVED lines=9> */
.L_x_10739:
[----:B------:R0:W-:Y:S01]  /*3a80*/  STG.E.64 desc[UR36][R16.64], R4 ;  /* 0x0000000410007986 */ /* 0x0001e2000c101b24 */
[----:B------:R-:W-:Y:S05]  /*3a90*/  BRA `(.L_x_10734) ;  /* 0x0000000c00047947 */ /* 0x000fea0003800000 */
.L_x_10729:
        /* <DEDUP_REMOVED lines=12> */
.L_x_10743:
[----:B------:R-:W-:-:S05]  /*3b60*/  CS2R R6, SRZ ;  /* 0x0000000000067805 */ /* 0x000fca000001ff00 */
[----:B------:R0:W-:Y:S01]  /*3b70*/  STG.E.128 desc[UR36][R16.64], R4 ;  /* 0x0000000410007986 */ /* 0x0001e2000c101d24 */
[----:B------:R-:W-:Y:S05]  /*3b80*/  BRA `(.L_x_10734) ;  /* 0x0000000800c87947 */ /* 0x000fea0003800000 */
.L_x_10742:
        /* <DEDUP_REMOVED lines=25> */
.L_x_10747:
[----:B------:R-:W-:Y:S05]  /*3d20*/  BSYNC B0 ;  /* 0x0000000000007941 */ /* 0x000fea0003800000 */
.L_x_10746:
[----:B------:R-:W-:-:S05]  /*3d30*/  LOP3.LUT R3, R0, R3, RZ, 0xfc, !PT ;  /* 0x0000000300037212 */ /* 0x000fca00078efcff */
[----:B------:R0:W-:Y:S01]  /*3d40*/  STG.E.U8 desc[UR36][R16.64], R3 ;  /* 0x0000000310007986 */ /* 0x0001e2000c101124 */
[----:B------:R-:W-:Y:S05]  /*3d50*/  BRA `(.L_x_10734) ;  /* 0x0000000800547947 */ /* 0x000fea0003800000 */
.L_x_10745:
        /* <DEDUP_REMOVED lines=17> */
.L_x_10749:
[----:B------:R-:W-:Y:S01]  /*3e70*/  IMAD.MOV.U32 R0, RZ, RZ, 0x7f ;  /* 0x0000007fff007424 */ /* 0x000fe200078e00ff */
[----:B------:R-:W-:-:S04]  /*3e80*/  ISETP.GT.U32.AND P0, PT, R2, 0x7f800000, PT ;  /* 0x7f8000000200780c */ /* 0x000fc80003f04070 */
[----:B------:R-:W-:-:S09]  /*3e90*/  SEL R0, R0, 0x7c, P0 ;  /* 0x0000007c00007807 */ /* 0x000fd20000000000 */
.L_x_10750:
[----:B------:R-:W-:Y:S05]  /*3ea0*/  BSYNC B0 ;  /* 0x0000000000007941 */ /* 0x000fea0003800000 */
.L_x_10748:
[----:B------:R-:W-:-:S04]  /*3eb0*/  LOP3.LUT R2, R3, 0x80000000, RZ, 0xc0, !PT ;  /* 0x8000000003027812 */ /* 0x000fc800078ec0ff */
[----:B------:R-:W-:-:S04]  /*3ec0*/  SHF.R.U32.HI R3, RZ, 0x18, R2 ;  /* 0x00000018ff037819 */ /* 0x000fc80000011602 */
[----:B------:R-:W-:-:S05]  /*3ed0*/  LOP3.LUT R3, R0, R3, RZ, 0xfc, !PT ;  /* 0x0000000300037212 */ /* 0x000fca00078efcff */
[----:B------:R0:W-:Y:S01]  /*3ee0*/  STG.E.U8 desc[UR36][R16.64], R3 ;  /* 0x0000000310007986 */ /* 0x0001e2000c101124 */
[----:B------:R-:W-:Y:S05]  /*3ef0*/  BRA `(.L_x_10734) ;  /* 0x0000000400ec7947 */ /* 0x000fea0003800000 */
.L_x_10744:
        /* <DEDUP_REMOVED lines=8> */
.L_x_10741:
        /* <DEDUP_REMOVED lines=11> */
.L_x_10753:
        /* <DEDUP_REMOVED lines=21> */
.L_x_10756:
[----:B------:R-:W-:-:S04]  /*4180*/  LOP3.LUT R2, R3, 0x80000000, RZ, 0xc0, !PT ;  /* 0x8000000003027812 */ /* 0x000fc800078ec0ff */
[----:B------:R-:W-:-:S04]  /*4190*/  SHF.R.U32.HI R3, RZ, 0x18, R2 ;  /* 0x00000018ff037819 */ /* 0x000fc80000011602 */
[----:B------:R-:W-:-:S04]  /*41a0*/  LOP3.LUT R0, R0, R3, RZ, 0xfc, !PT ;  /* 0x0000000300007212 */ /* 0x000fc800078efcff */
[----:B------:R-:W-:-:S07]  /*41b0*/  PRMT R8, R0, 0x7610, R8 ;  /* 0x0000761000087816 */ /* 0x000fce0000000008 */
.L_x_10755:
[----:B------:R-:W-:Y:S05]  /*41c0*/  BSYNC B0 ;  /* 0x0000000000007941 */ /* 0x000fea0003800000 */
.L_x_10754:
[----:B------:R0:W-:Y:S01]  /*41d0*/  STG.E.U8 desc[UR36][R16.64], R8 ;  /* 0x0000000810007986 */ /* 0x0001e2000c101124 */
[----:B------:R-:W-:Y:S05]  /*41e0*/  BRA `(.L_x_10734) ;  /* 0x0000000400307947 */ /* 0x000fea0003800000 */
.L_x_10752:
        /* <DEDUP_REMOVED lines=21> */
.L_x_10759:
[----:B------:R-:W-:-:S04]  /*4340*/  LOP3.LUT R2, R3, 0x80000000, RZ, 0xc0, !PT ;  /* 0x8000000003027812 */ /* 0x000fc800078ec0ff */
[----:B------:R-:W-:-:S04]  /*4350*/  SHF.R.U32.HI R3, RZ, 0x18, R2 ;  /* 0x00000018ff037819 */ /* 0x000fc80000011602 */
[----:B------:R-:W-:-:S04]  /*4360*/  LOP3.LUT R0, R0, R3, RZ, 0xfc, !PT ;  /* 0x0000000300007212 */ /* 0x000fc800078efcff */
[----:B------:R-:W-:-:S07]  /*4370*/  PRMT R8, R0, 0x7610, R8 ;  /* 0x0000761000087816 */ /* 0x000fce0000000008 */
.L_x_10758:
[----:B------:R-:W-:Y:S05]  /*4380*/  BSYNC B0 ;  /* 0x0000000000007941 */ /* 0x000fea0003800000 */
.L_x_10757:
[----:B------:R0:W-:Y:S01]  /*4390*/  STG.E.U8 desc[UR36][R16.64], R8 ;  /* 0x0000000810007986 */ /* 0x0001e2000c101124 */
[----:B------:R-:W-:Y:S05]  /*43a0*/  BRA `(.L_x_10734) ;  /* 0x0000000000c07947 */ /* 0x000fea0003800000 */
.L_x_10751:
        /* <DEDUP_REMOVED lines=26> */
.L_x_10733:
        /* <DEDUP_REMOVED lines=16> */
.L_x_10762:
[----:B------:R-:W-:Y:S05]  /*4650*/  BRA `(.L_x_10734) ;  /* 0x0000000000147947 */ /* 0x000fea0003800000 */
.L_x_10761:
[----:B------:R-:W0:Y:S02]  /*4660*/  F2I.U64.F64.TRUNC R4, R4 ;  /* 0x0000000400047311 */ /* 0x000e24000030d800 */
[----:B0-----:R0:W-:Y:S01]  /*4670*/  STG.E.64 desc[UR36][R16.64], R4 ;  /* 0x0000000410007986 */ /* 0x0011e2000c101b24 */
[----:B------:R-:W-:Y:S05]  /*4680*/  BRA `(.L_x_10734) ;  /* 0x0000000000087947 */ /* 0x000fea0003800000 */
.L_x_10760:
[----:B------:R-:W0:Y:S02]  /*4690*/  F2I.U32.F64.TRUNC R5, R4 ;  /* 0x0000000400057311 */ /* 0x000e24000030d000 */
[----:B0-----:R0:W-:Y:S02]  /*46a0*/  STG.E desc[UR36][R16.64], R5 ;  /* 0x0000000510007986 */ /* 0x0011e4000c101924 */
.L_x_10734:
[----:B------:R-:W-:-:S04]  /*46b0*/  IMAD R22, R25, 0x200, R22 ;  /* 0x0000020019167824 */ /* 0x000fc800078e0216 */
[----:B------:R-:W-:-:S07]  /*46c0*/  VIADD R23, R22, 0x80 ;  /* 0x0000008016177836 */ /* 0x000fce0000000000 */
.L_x_10661:
[----:B------:R-:W-:Y:S05]  /*46d0*/  BSYNC B6 ;  /* 0x0000000000067941 */ /* 0x000fea0003800000 */
.L_x_10660:
        /* <DEDUP_REMOVED lines=358> */
.L_x_10765:
        /* <DEDUP_REMOVED lines=21> */
.L_x_10769:
[----:B------:R-:W2:Y:S02]  /*5e90*/  LDG.E.U8 R2, desc[UR36][R2.64] ;  /* 0x0000002402027981 */ /* 0x000ea4000c1e1100 */
[----:B--2---:R0:W1:Y:S01]  /*5ea0*/  I2F.F64.U16 R18, R2 ;  /* 0x0000000200127312 */ /* 0x0040620000101800 */
[----:B------:R-:W-:Y:S05]  /*5eb0*/  BRA `(.L_x_10771) ;  /* 0x0000000c00707947 */ /* 0x000fea0003800000 */
.L_x_10768:
        /* <DEDUP_REMOVED lines=9> */
.L_x_10773:
[----:B------:R-:W2:Y:S02]  /*5f50*/  LDG.E R2, desc[UR36][R2.64] ;  /* 0x0000002402027981 */ /* 0x000ea4000c1e1900 */
[----:B--2---:R0:W1:Y:S01]  /*5f60*/  I2F.F64 R18, R2 ;  /* 0x0000000200127312 */ /* 0x0040620000201c00 */
[----:B------:R-:W-:Y:S05]  /*5f70*/  BRA `(.L_x_10771) ;  /* 0x0000000c00407947 */ /* 0x000fea0003800000 */
.L_x_10772:
[----:B------:R-:W2:Y:S02]  /*5f80*/  LDG.E.U16 R2, desc[UR36][R2.64] ;  /* 0x0000002402027981 */ /* 0x000ea4000c1e1500 */
[----:B--2---:R0:W1:Y:S01]  /*5f90*/  I2F.F64.S16 R18, R2 ;  /* 0x0000000200127312 */ /* 0x0040620000101c00 */
[----:B------:R-:W-:Y:S05]  /*5fa0*/  BRA `(.L_x_10771) ;  /* 0x0000000c00347947 */ /* 0x000fea0003800000 */
.L_x_10767:
        /* <DEDUP_REMOVED lines=10> */
.L_x_10775:
[----:B------:R-:W2:Y:S02]  /*6050*/  LDG.E.U16 R0, desc[UR36][R2.64] ;  /* 0x0000002402007981 */ /* 0x000ea4000c1e1500 */
[----:B--2---:R-:W-:-:S05]  /*6060*/  HADD2.F32 R0, -RZ, R0.H0_H0 ;  /* 0x20000000ff007230 */ /* 0x004fca0000004100 */
[----:B------:R-:W-:-:S04]  /*6070*/  FMUL.FTZ R0, R0, 1 ;  /* 0x3f80000000007820 */ /* 0x000fc80000410000 */
[----:B------:R0:W1:Y:S01]  /*6080*/  F2F.F64.F32 R18, R0 ;  /* 0x0000000000127310 */ /* 0x0000620000201800 */
[----:B------:R-:W-:Y:S05]  /*6090*/  BRA `(.L_x_10771) ;  /* 0x0000000800f87947 */ /* 0x000fea0003800000 */
.L_x_10774:
        /* <DEDUP_REMOVED lines=10> */
.L_x_10777:
[----:B------:R-:W2:Y:S02]  /*6140*/  LDG.E.U16 R2, desc[UR36][R2.64] ;  /* 0x0000002402027981 */ /* 0x000ea4000c1e1500 */
[----:B--2---:R-:W-:-:S05]  /*6150*/  HADD2.F32 R0, -RZ, R2.H0_H0 ;  /* 0x20000002ff007230 */ /* 0x004fca0000004100 */
[----:B------:R-:W-:-:S04]  /*6160*/  FMUL.FTZ R0, R0, 1 ;  /* 0x3f80000000007820 */ /* 0x000fc80000410000 */
[----:B------:R0:W1:Y:S01]  /*6170*/  F2F.F64.F32 R18, R0 ;  /* 0x0000000000127310 */ /* 0x0000620000201800 */
[----:B------:R-:W-:Y:S05]  /*6180*/  BRA `(.L_x_10771) ;  /* 0x0000000800bc7947 */ /* 0x000fea0003800000 */
.L_x_10776:
[----:B------:R0:W5:Y:S01]  /*6190*/  LDG.E.64 R18, desc[UR36][R2.64] ;  /* 0x0000002402127981 */ /* 0x000162000c1e1b00 */
[----:B------:R-:W-:Y:S05]  /*61a0*/  BRA `(.L_x_10771) ;  /* 0x0000000800b47947 */ /* 0x000fea0003800000 */
.L_x_10766:
        /* <DEDUP_REMOVED lines=13> */
.L_x_10780:
[----:B------:R0:W5:Y:S01]  /*6280*/  LDG.E.64 R18, desc[UR36][R2.64] ;  /* 0x0000002402127981 */ /* 0x000162000c1e1b00 */
[----:B------:R-:W-:Y:S05]  /*6290*/  BRA `(.L_x_10771) ;  /* 0x0000000800787947 */ /* 0x000fea0003800000 */
.L_x_10779:
        /* <DEDUP_REMOVED lines=28> */
.L_x_10782:
        /* <DEDUP_REMOVED lines=15> */
.L_x_10781:
[----:B------:R-:W2:Y:S02]  /*6550*/  LDG.E.U16 R0, desc[UR36][R2.64] ;  /* 0x0000002402007981 */ /* 0x000ea4000c1e1500 */
[----:B--2---:R-:W-:-:S04]  /*6560*/  IMAD.U32 R0, R0, 0x10000, RZ ;  /* 0x0001000000007824 */ /* 0x004fc800078e00ff */
[----:B------:R-:W-:-:S04]  /*6570*/  FMUL.FTZ R0, R0, 1 ;  /* 0x3f80000000007820 */ /* 0x000fc80000410000 */
[----:B------:R0:W1:Y:S01]  /*6580*/  F2F.F64.F32 R18, R0 ;  /* 0x0000000000127310 */ /* 0x0000620000201800 */
[----:B------:R-:W-:Y:S05]  /*6590*/  BRA `(.L_x_10771) ;  /* 0x0000000400b87947 */ /* 0x000fea0003800000 */
.L_x_10778:
        /* <DEDUP_REMOVED lines=11> */
.L_x_10785:
        /* <DEDUP_REMOVED lines=21> */
.L_x_10789:
[----:B------:R-:W-:Y:S05]  /*67a0*/  BSYNC B1 ;  /* 0x0000000000017941 */ /* 0x000fea0003800000 */
.L_x_10788:
[----:B------:R-:W-:Y:S01]  /*67b0*/  LEA R3, R0, 0x3b800000, 0x17 ;  /* 0x3b80000000037811 */ /* 0x000fe200078eb8ff */
[----:B------:R-:W-:-:S05]  /*67c0*/  IMAD.SHL.U32 R0, R2, 0x100000, RZ ;  /* 0x0010000002007824 */ /* 0x000fca00078e00ff */
[----:B------:R-:W-:-:S07]  /*67d0*/  LOP3.LUT R0, R3, R0, R4, 0xfe, !PT ;  /* 0x0000000003007212 */ /* 0x000fce00078efe04 */
.L_x_10787:
[----:B------:R-:W-:Y:S05]  /*67e0*/  BSYNC B0 ;  /* 0x0000000000007941 */ /* 0x000fea0003800000 */
.L_x_10786:
[----:B------:R-:W-:-:S04]  /*67f0*/  FMUL.FTZ R0, R0, 1 ;  /* 0x3f80000000007820 */ /* 0x000fc80000410000 */
[----:B------:R0:W1:Y:S01]  /*6800*/  F2F.F64.F32 R18, R0 ;  /* 0x0000000000127310 */ /* 0x0000620000201800 */
[----:B------:R-:W-:Y:S05]  /*6810*/  BRA `(.L_x_10771) ;  /* 0x0000000400187947 */ /* 0x000fea0003800000 */
.L_x_10784:
        /* <DEDUP_REMOVED lines=21> */
.L_x_10793:
[----:B------:R-:W-:Y:S05]  /*6970*/  BSYNC B1 ;  /* 0x0000000000017941 */ /* 0x000fea0003800000 */
.L_x_10792:
[----:B------:R-:W-:Y:S01]  /*6980*/  LEA R3, R0, 0x37800000, 0x17 ;  /* 0x3780000000037811 */ /* 0x000fe200078eb8ff */
[----:B------:R-:W-:-:S05]  /*6990*/  IMAD.SHL.U32 R0, R2, 0x200000, RZ ;  /* 0x0020000002007824 */ /* 0x000fca00078e00ff */
[----:B------:R-:W-:-:S07]  /*69a0*/  LOP3.LUT R0, R3, R0, R4, 0xfe, !PT ;  /* 0x0000000003007212 */ /* 0x000fce00078efe04 */
.L_x_10791:
[----:B------:R-:W-:Y:S05]  /*69b0*/  BSYNC B0 ;  /* 0x0000000000007941 */ /* 0x000fea0003800000 */
.L_x_10790:
[----:B------:R-:W-:-:S04]  /*69c0*/  FMUL.FTZ R0, R0, 1 ;  /* 0x3f80000000007820 */ /* 0x000fc80000410000 */
[----:B------:R0:W1:Y:S01]  /*69d0*/  F2F.F64.F32 R18, R0 ;  /* 0x0000000000127310 */ /* 0x0000620000201800 */
[----:B------:R-:W-:Y:S05]  /*69e0*/  BRA `(.L_x_10771) ;  /* 0x0000000000a47947 */ /* 0x000fea0003800000 */
.L_x_10783:
        /* <DEDUP_REMOVED lines=14> */
.L_x_10797:
[----:B------:R-:W-:Y:S05]  /*6ad0*/  BSYNC B0 ;  /* 0x0000000000007941 */ /* 0x000fea0003800000 */
.L_x_10796:
[----:B------:R-:W-:-:S04]  /*6ae0*/  FMUL.FTZ R0, R0, 1 ;  /* 0x3f80000000007820 */ /* 0x000fc80000410000 */
[----:B------:R0:W1:Y:S01]  /*6af0*/  F2F.F64.F32 R18, R0 ;  /* 0x0000000000127310 */ /* 0x0000620000201800 */
[----:B------:R-:W-:Y:S05]  /*6b00*/  BRA `(.L_x_10771) ;  /* 0x00000000005c7947 */ /* 0x000fea0003800000 */
.L_x_10770:
        /* <DEDUP_REMOVED lines=16> */
.L_x_10798:
[----:B------:R-:W-:Y:S01]  /*6c10*/  CS2R R18, SRZ ;  /* 0x0000000000127805 */ /* 0x000fe2000001ff00 */
[----:B------:R-:W-:Y:S06]  /*6c20*/  BRA `(.L_x_10771) ;  /* 0x0000000000147947 */ /* 0x000fec0003800000 */
.L_x_10795:
[----:B------:R-:W2:Y:S02]  /*6c30*/  LDG.E.64 R18, desc[UR36][R2.64] ;  /* 0x0000002402127981 */ /* 0x000ea4000c1e1b00 */
[----:B--2---:R-:W0:Y:S01]  /*6c40*/  I2F.F64.U64 R18, R18 ;  /* 0x0000001200127312 */ /* 0x004e220000301800 */
[----:B------:R-:W-:Y:S05]  /*6c50*/  BRA `(.L_x_10771) ;  /* 0x0000000000087947 */ /* 0x000fea0003800000 */
.L_x_10794:
[----:B------:R-:W2:Y:S02]  /*6c60*/  LDG.E R2, desc[UR36][R2.64] ;  /* 0x0000002402027981 */ /* 0x000ea4000c1e1900 */
[----:B--2---:R0:W1:Y:S02]  /*6c70*/  I2F.F64.U32 R18, R2 ;  /* 0x0000000200127312 */ /* 0x0040640000201800 */
.L_x_10771:
[----:B-1----:R-:W1:Y:S01]  /*6c80*/  LDC.U8 R4, c[0x0][0x4a2] ;  /* 0x00012880ff047b82 */ /* 0x002e620000000000 */
        /* <DEDUP_REMOVED lines=17> */
.L_x_10802:
[----:B------:R-:W2:Y:S02]  /*6da0*/  LDG.E.U8 R2, desc[UR36][R2.64] ;  /* 0x0000002402027981 */ /* 0x000ea4000c1e1100 */
[----:B--2---:R-:W-:Y:S01]  /*6db0*/  ISETP.NE.AND P0, PT, R2, RZ, PT ;  /* 0x000000ff0200720c */ /* 0x004fe20003f05270 */
[----:B------:R-:W-:-:S12]  /*6dc0*/  BRA `(.L_x_10804) ;  /* 0x0000000c00747947 */ /* 0x000fd80003800000 */
.L_x_10801:
        /* <DEDUP_REMOVED lines=10> */
.L_x_10806:
[----:B------:R-:W2:Y:S02]  /*6e70*/  LDG.E R2, desc[UR36][R2.64] ;  /* 0x0000002402027981 */ /* 0x000ea4000c1e1900 */
[----:B--2---:R-:W-:Y:S01]  /*6e80*/  ISETP.NE.AND P0, PT, R2, RZ, PT ;  /* 0x000000ff0200720c */ /* 0x004fe20003f05270 */
[----:B------:R-:W-:-:S12]  /*6e90*/  BRA `(.L_x_10804) ;  /* 0x0000000c00407947 */ /* 0x000fd80003800000 */
.L_x_10805:
[----:B------:R-:W2:Y:S02]  /*6ea0*/  LDG.E.U16 R2, desc[UR36][R2.64] ;  /* 0x0000002402027981 */ /* 0x000ea4000c1e1500 */
[----:B--2---:R-:W-:Y:S01]  /*6eb0*/  ISETP.NE.AND P0, PT, R2, RZ, PT ;  /* 0x000000ff0200720c */ /* 0x004fe20003f05270 */
[----:B------:R-:W-:-:S12]  /*6ec0*/  BRA `(.L_x_10804) ;  /* 0x0000000c00347947 */ /* 0x000fd80003800000 */
.L_x_10800:
        /* <DEDUP_REMOVED lines=9> */
.L_x_10808:
[----:B------:R-:W2:Y:S02]  /*6f60*/  LDG.E.U16 R0, desc[UR36][R2.64] ;  /* 0x0000002402007981 */ /* 0x000ea4000c1e1500 */
[----:B--2---:R-:W-:-:S05]  /*6f70*/  HADD2.F32 R0, -RZ, R0.H0_H0 ;  /* 0x20000000ff007230 */ /* 0x004fca0000004100 */
[----:B------:R-:W-:Y:S01]  /*6f80*/  FSETP.NEU.FTZ.AND P0, PT, R0, RZ, PT ;  /* 0x000000ff0000720b */ /* 0x000fe20003f1d000 */
[----:B------:R-:W-:-:S12]  /*6f90*/  BRA `(.L_x_10804) ;  /* 0x0000000c00007947 */ /* 0x000fd80003800000 */
.L_x_10807:
        /* <DEDUP_REMOVED lines=11> */
.L_x_10810:
        /* <DEDUP_REMOVED lines=10> */
.L_x_10809:
[----:B------:R-:W2:Y:S02]  /*70f0*/  LDG.E.64 R2, desc[UR36][R2.64] ;  /* 0x0000002402027981 */ /* 0x000ea4000c1e1b00 */
[----:B--2---:R-:W-:Y:S01]  /*7100*/  DSETP.NEU.AND P0, PT, R2, RZ, PT ;  /* 0x000000ff0200722a */ /* 0x004fe20003f0d000 */
[----:B------:R-:W-:-:S13]  /*7110*/  BRA `(.L_x_10804) ;  /* 0x0000000800a07947 */ /* 0x000fda0003800000 */
.L_x_10799:
        /* <DEDUP_REMOVED lines=11> */
.L_x_10813:
[----:B---3--:R-:W3:Y:S02]  /*71d0*/  LDG.E.128 R4, desc[UR36][R2.64] ;  /* 0x0000002402047981 */ /* 0x008ee4000c1e1d00 */
[----:B---3--:R-:W-:-:S06]  /*71e0*/  DSETP.NEU.AND P0, PT, R6, RZ, PT ;  /* 0x000000ff0600722a */ /* 0x008fcc0003f0d000 */
[----:B------:R-:W-:Y:S01]  /*71f0*/  DSETP.NEU.OR P0, PT, R4, RZ, P0 ;  /* 0x000000ff0400722a */ /* 0x000fe2000070d400 */
[----:B------:R-:W-:-:S13]  /*7200*/  BRA `(.L_x_10804) ;  /* 0x0000000800647947 */ /* 0x000fda0003800000 */
.L_x_10812:
        /* <DEDUP_REMOVED lines=10> */
[----:B---3--:R-:W0:Y:S01]  /*72b0*/  FLO.U32 R5, R4 ;  /* 0x0000000400057300 */ /* 0x008e2200000e0000 */
        /* <DEDUP_REMOVED lines=16> */
.L_x_10815:
[----:B------:R-:W2:Y:S02]  /*73c0*/  LDG.E.U8 R2, desc[UR36][R2.64] ;  /* 0x0000002402027981 */ /* 0x000ea4000c1e1100 */
[C---:B--2---:R-:W-:Y:S02]  /*73d0*/  IMAD.SHL.U32 R0, R2.reuse, 0x2000000, RZ ;  /* 0x0200000002007824 */ /* 0x044fe400078e00ff */
[----:B---3--:R-:W-:-:S03]  /*73e0*/  IMAD.SHL.U32 R5, R2, 0x1000000, RZ ;  /* 0x0100000002057824 */ /* 0x008fc600078e00ff */
        /* <DEDUP_REMOVED lines=11> */
.L_x_10814:
[----:B------:R-:W2:Y:S02]  /*74a0*/  LDG.E.U16 R0, desc[UR36][R2.64] ;  /* 0x0000002402007981 */ /* 0x000ea4000c1e1500 */
[----:B--2---:R-:W-:-:S05]  /*74b0*/  IMAD.U32 R0, R0, 0x10000, RZ ;  /* 0x0001000000007824 */ /* 0x004fca00078e00ff */
[----:B------:R-:W-:Y:S01]  /*74c0*/  FSETP.NEU.FTZ.AND P0, PT, R0, RZ, PT ;  /* 0x000000ff0000720b */ /* 0x000fe20003f1d000 */
[----:B------:R-:W-:-:S12]  /*74d0*/  BRA `(.L_x_10804) ;  /* 0x0000000400b07947 */ /* 0x000fd80003800000 */
.L_x_10811:
        /* <DEDUP_REMOVED lines=11> */
.L_x_10818:
        /* <DEDUP_REMOVED lines=18> */
[----:B---3--:R-:W-:-:S05]  /*76b0*/  VIADD R5, R3, 0xffffffe4 ;  /* 0xffffffe403057836 */ /* 0x008fca0000000000 */
[----:B------:R-:W-:-:S04]  /*76c0*/  SHF.L.U32 R5, R2, R5, RZ ;  /* 0x0000000502057219 */ /* 0x000fc800000006ff */
[----:B------:R-:W-:-:S07]  /*76d0*/  LOP3.LUT R2, R5, 0x7, RZ, 0xc0, !PT ;  /* 0x0000000705027812 */ /* 0x000fce00078ec0ff */
.L_x_10822:
[----:B------:R-:W-:Y:S05]  /*76e0*/  BSYNC B1 ;  /* 0x0000000000017941 */ /* 0x000fea0003800000 */
.L_x_10821:
[----:B------:R-:W-:Y:S01]  /*76f0*/  LEA R3, R0, 0x3b800000, 0x17 ;  /* 0x3b80000000037811 */ /* 0x000fe200078eb8ff */
[----:B------:R-:W-:-:S05]  /*7700*/  IMAD.SHL.U32 R0, R2, 0x100000, RZ ;  /* 0x0010000002007824 */ /* 0x000fca00078e00ff */
[----:B------:R-:W-:-:S07]  /*7710*/  LOP3.LUT R0, R3, R0, R4, 0xfe, !PT ;  /* 0x0000000003007212 */ /* 0x000fce00078efe04 */
.L_x_10820:
[----:B------:R-:W-:Y:S05]  /*7720*/  BSYNC B0 ;  /* 0x0000000000007941 */ /* 0x000fea0003800000 */
.L_x_10819:
[----:B------:R-:W-:Y:S01]  /*7730*/  FSETP.NEU.FTZ.AND P0, PT, R0, RZ, PT ;  /* 0x000000ff0000720b */ /* 0x000fe20003f1d000 */
[----:B------:R-:W-:-:S12]  /*7740*/  BRA `(.L_x_10804) ;  /* 0x0000000400147947 */ /* 0x000fd80003800000 */
.L_x_10817:
        /* <DEDUP_REMOVED lines=21> */
.L_x_10826:
[----:B------:R-:W-:Y:S05]  /*78a0*/  BSYNC B1 ;  /* 0x0000000000017941 */ /* 0x000fea0003800000 */
.L_x_10825:
[----:B------:R-:W-:Y:S01]  /*78b0*/  LEA R3, R0, 0x37800000, 0x17 ;  /* 0x3780000000037811 */ /* 0x000fe200078eb8ff */
[----:B------:R-:W-:-:S05]  /*78c0*/  IMAD.SHL.U32 R0, R2, 0x200000, RZ ;  /* 0x0020000002007824 */ /* 0x000fca00078e00ff */
[----:B------:R-:W-:-:S07]  /*78d0*/  LOP3.LUT R0, R3, R0, R4, 0xfe, !PT ;  /* 0x0000000003007212 */ /* 0x000fce00078efe04 */
.L_x_10824:
[----:B------:R-:W-:Y:S05]  /*78e0*/  BSYNC B0 ;  /* 0x0000000000007941 */ /* 0x000fea0003800000 */
.L_x_10823:
[----:B------:R-:W-:Y:S01]  /*78f0*/  FSETP.NEU.FTZ.AND P0, PT, R0, RZ, PT ;  /* 0x000000ff0000720b */ /* 0x000fe20003f1d000 */
[----:B------:R-:W-:-:S12]  /*7900*/  BRA `(.L_x_10804) ;  /* 0x0000000000a47947 */ /* 0x000fd80003800000 */
.L_x_10816:
        /* <DEDUP_REMOVED lines=14> */
.L_x_10830:
[----:B------:R-:W-:Y:S05]  /*79f0*/  BSYNC B0 ;  /* 0x0000000000007941 */ /* 0x000fea0003800000 */
.L_x_10829:
[----:B------:R-:W-:Y:S01]  /*7a00*/  FSETP.NEU.FTZ.AND P0, PT, R0, RZ, PT ;  /* 0x000000ff0000720b */ /* 0x000fe20003f1d000 */
[----:B------:R-:W-:-:S12]  /*7a10*/  BRA `(.L_x_10804) ;  /* 0x0000000000607947 */ /* 0x000fd80003800000 */
.L_x_10803:
[----:B------:R-:W-:Y:S01]  /*7a20*/  MOV R2, 0x180 ;  /* 0x0000018000027802 */ /* 0x000fe20000000f00 */
[----:B------:R-:W-:Y:S01]  /*7a30*/  ULDC.64 UR4, c[0x4][0x170] ;  /* 0x01005c0000047ab9 */ /* 0x000fe20000000a00 */
[----:B------:R-:W-:Y:S01]  /*7a40*/  ULDC.64 UR6, c[0x4][0x48] ;  /* 0x0100120000067ab9 */ /* 0x000fe20000000a00 */
[----:B------:R-:W-:Y:S02]  /*7a50*/  IMAD.U32 R4, RZ, RZ, UR4 ;  /* 0x00000004ff047e24 */ /* 0x000fe4000f8e00ff */
[----:B---3--:R-:W-:Y:S01]  /*7a60*/  IMAD.U32 R5, RZ, RZ, UR5 ;  /* 0x00000005ff057e24 */ /* 0x008fe2000f8e00ff */
        /* <DEDUP_REMOVED lines=11> */
.L_x_10831:
[----:B------:R-:W-:Y:S01]  /*7b20*/  PLOP3.LUT P0, PT, PT, PT, PT, 0x8, 0x0 ;  /* 0x000000000000781c */ /* 0x000fe20003f0e170 */
[----:B------:R-:W-:-:S12]  /*7b30*/  BRA `(.L_x_10804) ;  /* 0x0000000000187947 */ /* 0x000fd80003800000 */
.L_x_10828:
[----:B------:R-:W2:Y:S02]  /*7b40*/  LDG.E.64 R2, desc[UR36][R2.64] ;  /* 0x0000002402027981 */ /* 0x000ea4000c1e1b00 */
[----:B--2---:R-:W-:-:S04]  /*7b50*/  ISETP.NE.U32.AND P0, PT, R2, RZ, PT ;  /* 0x000000ff0200720c */ /* 0x004fc80003f05070 */
[----:B------:R-:W-:Y:S01]  /*7b60*/  ISETP.NE.AND.EX P0, PT, R3, RZ, PT, P0 ;  /* 0x000000ff0300720c */ /* 0x000fe20003f05300 */
[----:B------:R-:W-:-:S12]  /*7b70*/  BRA `(.L_x_10804) ;  /* 0x0000000000087947 */ /* 0x000fd80003800000 */
.L_x_10827:
[----:B------:R-:W2:Y:S02]  /*7b80*/  LDG.E R2, desc[UR36][R2.64] ;  /* 0x0000002402027981 */ /* 0x000ea4000c1e1900 */
[----:B--2---:R-:W-:-:S13]  /*7b90*/  ISETP.NE.AND P0, PT, R2, RZ, PT ;  /* 0x000000ff0200720c */ /* 0x004fda0003f05270 */
.L_x_10804:
[----:B------:R-:W0:Y:S01]  /*7ba0*/  LDC.U8 R7, c[0x0][0x4a0] ;  /* 0x00012800ff077b82 */ /* 0x000e220000000000 */
[----:B------:R-:W-:Y:S01]  /*7bb0*/  SEL R0, RZ, 0x1, !P0 ;  /* 0x00000001ff007807 */ /* 0x000fe20004000000 */
[----:B------:R-:W-:-:S03]  /*7bc0*/  ULDC.64 UR4, c[0x0][0x490] ;  /* 0x0001240000047ab9 */ /* 0x000fc60000000a00 */
[----:B------:R-:W-:-:S05]  /*7bd0*/  I2FP.F32.U32 R0, R0 ;  /* 0x0000000000007245 */ /* 0x000fca0000201000 */
[----:B------:R-:W-:-:S04]  /*7be0*/  FMUL.FTZ R0, R0, 1 ;  /* 0x3f80000000007820 */ /* 0x000fc80000410000 */
[----:B------:R-:W2:Y:S01]  /*7bf0*/  F2F.F64.F32 R2, R0 ;  /* 0x0000000000027310 */ /* 0x000ea20000201800 */
[----:B0-----:R-:W-:-:S04]  /*7c00*/  PRMT R6, R7, 0x9910, RZ ;  /* 0x0000991007067816 */ /* 0x001fc800000000ff */
[----:B------:R-:W-:Y:S01]  /*7c10*/  ISETP.GT.AND P0, PT, R6, 0x9, PT ;  /* 0x000000090600780c */ /* 0x000fe20003f04270 */
[----:B--2-45:R-:W-:-:S08]  /*7c20*/  DMUL R2, R2, R18 ;  /* 0x0000001202027228 */ /* 0x034fd00000000000 */
[----:B---3--:R-:W-:-:S04]  /*7c30*/  DMUL R4, R2, UR4 ;  /* 0x0000000402047c28 */ /* 0x008fc80008000000 */
        /* <DEDUP_REMOVED lines=12> */
.L_x_10835:
[----:B------:R-:W0:Y:S02]  /*7d00*/  F2I.S64.F64.TRUNC R4, R4 ;  /* 0x0000000400047311 */ /* 0x000e24000030d900 */
[----:B0-----:R-:W-:-:S05]  /*7d10*/  IMAD.MOV.U32 R3, RZ, RZ, R4 ;  /* 0x000000ffff037224 */ /* 0x001fca00078e0004 */
[----:B------:R0:W-:Y:S01]  /*7d20*/  STG.E.U8 desc[UR36][R16.64], R3 ;  /* 0x0000000310007986 */ /* 0x0001e2000c101124 */
[----:B------:R-:W-:Y:S05]  /*7d30*/  BRA `(.L_x_10837) ;  /* 0x0000000c00f87947 */ /* 0x000fea0003800000 */
.L_x_10834:
        /* <DEDUP_REMOVED lines=9> */
.L_x_10839:
[----:B------:R-:W0:Y:S02]  /*7dd0*/  F2I.F64.TRUNC R5, R4 ;  /* 0x0000000400057311 */ /* 0x000e24000030d100 */
[----:B0-----:R3:W-:Y:S01]  /*7de0*/  STG.E desc[UR36][R16.64], R5 ;  /* 0x0000000510007986 */ /* 0x0017e2000c101924 */
[----:B------:R-:W-:Y:S05]  /*7df0*/  BRA `(.L_x_10837) ;  /* 0x0000000c00c87947 */ /* 0x000fea0003800000 */
.L_x_10838:
[----:B------:R-:W0:Y:S02]  /*7e00*/  F2I.F64.TRUNC R5, R4 ;  /* 0x0000000400057311 */ /* 0x000e24000030d100 */
[----:B0-----:R2:W-:Y:S01]  /*7e10*/  STG.E.U16 desc[UR36][R16.64], R5 ;  /* 0x0000000510007986 */ /* 0x0015e2000c101524 */
[----:B------:R-:W-:Y:S05]  /*7e20*/  BRA `(.L_x_10837) ;  /* 0x0000000c00bc7947 */ /* 0x000fea0003800000 */
.L_x_10833:
        /* <DEDUP_REMOVED lines=13> */
.L_x_10841:
        /* <DEDUP_REMOVED lines=8> */
.L_x_10840:
        /* <DEDUP_REMOVED lines=14> */
.L_x_10843:
        /* <DEDUP_REMOVED lines=9> */
.L_x_10842:
[----:B------:R0:W-:Y:S01]  /*80f0*/  STG.E.64 desc[UR36][R16.64], R4 ;  /* 0x0000000410007986 */ /* 0x0001e2000c101b24 */
[----:B------:R-:W-:Y:S05]  /*8100*/  BRA `(.L_x_10837) ;  /* 0x0000000c00047947 */ /* 0x000fea0003800000 */
.L_x_10832:
        /* <DEDUP_REMOVED lines=12> */
.L_x_10846:
[----:B------:R-:W-:-:S05]  /*81d0*/  CS2R R6, SRZ ;  /* 0x0000000000067805 */ /* 0x000fca000001ff00 */
[----:B------:R0:W-:Y:S01]  /*81e0*/  STG.E.128 desc[UR36][R16.64], R4 ;  /* 0x0000000410007986 */ /* 0x0001e2000c101d24 */
[----:B------:R-:W-:Y:S05]  /*81f0*/  BRA `(.L_x_10837) ;  /* 0x0000000800c87947 */ /* 0x000fea0003800000 */
.L_x_10845:
        /* <DEDUP_REMOVED lines=25> */
.L_x_10850:
[----:B------:R-:W-:Y:S05]  /*8390*/  BSYNC B0 ;  /* 0x0000000000007941 */ /* 0x000fea0003800000 */
.L_x_10849:
[----:B------:R-:W-:-:S05]  /*83a0*/  LOP3.LUT R3, R0, R3, RZ, 0xfc, !PT ;  /* 0x0000000300037212 */ /* 0x000fca00078efcff */
[----:B------:R0:W-:Y:S01]  /*83b0*/  STG.E.U8 desc[UR36][R16.64], R3 ;  /* 0x0000000310007986 */ /* 0x0001e2000c101124 */
[----:B------:R-:W-:Y:S05]  /*83c0*/  BRA `(.L_x_10837) ;  /* 0x0000000800547947 */ /* 0x000fea0003800000 */
.L_x_10848:
        /* <DEDUP_REMOVED lines=17> */
.L_x_10852:
[----:B------:R-:W-:Y:S01]  /*84e0*/  IMAD.MOV.U32 R0, RZ, RZ, 0x7f ;  /* 0x0000007fff007424 */ /* 0x000fe200078e00ff */
[----:B------:R-:W-:-:S04]  /*84f0*/  ISETP.GT.U32.AND P0, PT, R2, 0x7f800000, PT ;  /* 0x7f8000000200780c */ /* 0x000fc80003f04070 */
[----:B------:R-:W-:-:S09]  /*8500*/  SEL R0, R0, 0x7c, P0 ;  /* 0x0000007c00007807 */ /* 0x000fd20000000000 */
.L_x_10853:
[----:B------:R-:W-:Y:S05]  /*8510*/  BSYNC B0 ;  /* 0x0000000000007941 */ /* 0x000fea0003800000 */
.L_x_10851:
[----:B------:R-:W-:-:S04]  /*8520*/  LOP3.LUT R2, R3, 0x80000000, RZ, 0xc0, !PT ;  /* 0x8000000003027812 */ /* 0x000fc800078ec0ff */
[----:B------:R-:W-:-:S04]  /*8530*/  SHF.R.U32.HI R3, RZ, 0x18, R2 ;  /* 0x00000018ff037819 */ /* 0x000fc80000011602 */
[----:B------:R-:W-:-:S05]  /*8540*/  LOP3.LUT R3, R0, R3, RZ, 0xfc, !PT ;  /* 0x0000000300037212 */ /* 0x000fca00078efcff */
[----:B------:R0:W-:Y:S01]  /*8550*/  STG.E.U8 desc[UR36][R16.64], R3 ;  /* 0x0000000310007986 */ /* 0x0001e2000c101124 */
[----:B------:R-:W-:Y:S05]  /*8560*/  BRA `(.L_x_10837) ;  /* 0x0000000400ec7947 */ /* 0x000fea0003800000 */
.L_x_10847:
        /* <DEDUP_REMOVED lines=8> */
.L_x_10844:
        /* <DEDUP_REMOVED lines=11> */
.L_x_10856:
        /* <DEDUP_REMOVED lines=21> */
.L_x_10859:
[----:B------:R-:W-:-:S04]  /*87f0*/  LOP3.LUT R2, R3, 0x80000000, RZ, 0xc0, !PT ;  /* 0x8000000003027812 */ /* 0x000fc800078ec0ff */
[----:B------:R-:W-:-:S04]  /*8800*/  SHF.R.U32.HI R3, RZ, 0x18, R2 ;  /* 0x00000018ff037819 */ /* 0x000fc80000011602 */
[----:B------:R-:W-:-:S04]  /*8810*/  LOP3.LUT R0, R0, R3, RZ, 0xfc, !PT ;  /* 0x0000000300007212 */ /* 0x000fc800078efcff */
[----:B------:R-:W-:-:S07]  /*8820*/  PRMT R8, R0, 0x7610, R8 ;  /* 0x0000761000087816 */ /* 0x000fce0000000008 */
.L_x_10858:
[----:B------:R-:W-:Y:S05]  /*8830*/  BSYNC B0 ;  /* 0x0000000000007941 */ /* 0x000fea0003800000 */
.L_x_10857:
[----:B------:R0:W-:Y:S01]  /*8840*/  STG.E.U8 desc[UR36][R16.64], R8 ;  /* 0x0000000810007986 */ /* 0x0001e2000c101124 */
[----:B------:R-:W-:Y:S05]  /*8850*/  BRA `(.L_x_10837) ;  /* 0x0000000400307947 */ /* 0x000fea0003800000 */
.L_x_10855:
        /* <DEDUP_REMOVED lines=21> */
.L_x_10862:
[----:B------:R-:W-:-:S04]  /*89b0*/  LOP3.LUT R2, R3, 0x80000000, RZ, 0xc0, !PT ;  /* 0x8000000003027812 */ /* 0x000fc800078ec0ff */
[----:B------:R-:W-:-:S04]  /*89c0*/  SHF.R.U32.HI R3, RZ, 0x18, R2 ;  /* 0x00000018ff037819 */ /* 0x000fc80000011602 */
[----:B------:R-:W-:-:S04]  /*89d0*/  LOP3.LUT R0, R0, R3, RZ, 0xfc, !PT ;  /* 0x0000000300007212 */ /* 0x000fc800078efcff */
[----:B------:R-:W-:-:S07]  /*89e0*/  PRMT R8, R0, 0x7610, R8 ;  /* 0x0000761000087816 */ /* 0x000fce0000000008 */
.L_x_10861:
[----:B------:R-:W-:Y:S05]  /*89f0*/  BSYNC B0 ;  /* 0x0000000000007941 */ /* 0x000fea0003800000 */
.L_x_10860:
[----:B------:R0:W-:Y:S01]  /*8a00*/  STG.E.U8 desc[UR36][R16.64], R8 ;  /* 0x0000000810007986 */ /* 0x0001e2000c101124 */
[----:B------:R-:W-:Y:S05]  /*8a10*/  BRA `(.L_x_10837) ;  /* 0x0000000000c07947 */ /* 0x000fea0003800000 */
.L_x_10854:
        /* <DEDUP_REMOVED lines=26> */
.L_x_10836:
        /* <DEDUP_REMOVED lines=16> */
.L_x_10865:
[----:B------:R-:W-:Y:S05]  /*8cc0*/  BRA `(.L_x_10837) ;  /* 0x0000000000147947 */ /* 0x000fea0003800000 */
.L_x_10864:
[----:B------:R-:W0:Y:S02]  /*8cd0*/  F2I.U64.F64.TRUNC R4, R4 ;  /* 0x0000000400047311 */ /* 0x000e24000030d800 */
[----:B0-----:R0:W-:Y:S01]  /*8ce0*/  STG.E.64 desc[UR36][R16.64], R4 ;  /* 0x0000000410007986 */ /* 0x0011e2000c101b24 */
[----:B------:R-:W-:Y:S05]  /*8cf0*/  BRA `(.L_x_10837) ;  /* 0x0000000000087947 */ /* 0x000fea0003800000 */
.L_x_10863:
[----:B------:R-:W0:Y:S02]  /*8d00*/  F2I.U32.F64.TRUNC R5, R4 ;  /* 0x0000000400057311 */ /* 0x000e24000030d000 */
[----:B0-----:R0:W-:Y:S02]  /*8d10*/  STG.E desc[UR36][R16.64], R5 ;  /* 0x0000000510007986 */ /* 0x0011e4000c101924 */
.L_x_10837:
[----:B------:R-:W-:-:S07]  /*8d20*/  VIADD R23, R23, 0x80 ;  /* 0x0000008017177836 */ /* 0x000fce0000000000 */
.L_x_10764:
[----:B------:R-:W-:Y:S05]  /*8d30*/  BSYNC B6 ;  /* 0x0000000000067941 */ /* 0x000fea0003800000 */
.L_x_10763:
        /* <DEDUP_REMOVED lines=358> */
.L_x_10868:
        /* <DEDUP_REMOVED lines=21> */
.L_x_10872:
[----:B------:R-:W2:Y:S02]  /*a4f0*/  LDG.E.U8 R2, desc[UR36][R2.64] ;  /* 0x0000002402027981 */ /* 0x000ea4000c1e1100 */
[----:B--2---:R0:W1:Y:S01]  /*a500*/  I2F.F64.U16 R18, R2 ;  /* 0x0000000200127312 */ /* 0x0040620000101800 */
[----:B------:R-:W-:Y:S05]  /*a510*/  BRA `(.L_x_10874) ;  /* 0x0000000c00707947 */ /* 0x000fea0003800000 */
.L_x_10871:
        /* <DEDUP_REMOVED lines=9> */
.L_x_10876:
[----:B------:R-:W2:Y:S02]  /*a5b0*/  LDG.E R2, desc[UR36][R2.64] ;  /* 0x0000002402027981 */ /* 0x000ea4000c1e1900 */
[----:B--2---:R0:W1:Y:S01]  /*a5c0*/  I2F.F64 R18, R2 ;  /* 0x0000000200127312 */ /* 0x0040620000201c00 */
[----:B------:R-:W-:Y:S05]  /*a5d0*/  BRA `(.L_x_10874) ;  /* 0x0000000c00407947 */ /* 0x000fea0003800000 */
.L_x_10875:
[----:B------:R-:W2:Y:S02]  /*a5e0*/  LDG.E.U16 R2, desc[UR36][R2.64] ;  /* 0x0000002402027981 */ /* 0x000ea4000c1e1500 */
[----:B--2---:R0:W1:Y:S01]  /*a5f0*/  I2F.F64.S16 R18, R2 ;  /* 0x0000000200127312 */ /* 0x0040620000101c00 */
[----:B------:R-:W-:Y:S05]  /*a600*/  BRA `(.L_x_10874) ;  /* 0x0000000c00347947 */ /* 0x000fea0003800000 */
.L_x_10870:
        /* <DEDUP_REMOVED lines=10> */
.L_x_10878:
[----:B------:R-:W2:Y:S02]  /*a6b0*/  LDG.E.U16 R0, desc[UR36][R2.64] ;  /* 0x0000002402007981 */ /* 0x000ea4000c1e1500 */
[----:B--2---:R-:W-:-:S05]  /*a6c0*/  HADD2.F32 R0, -RZ, R0.H0_H0 ;  /* 0x20000000ff007230 */ /* 0x004fca0000004100 */
[----:B------:R-:W-:-:S04]  /*a6d0*/  FMUL.FTZ R0, R0, 1 ;  /* 0x3f80000000007820 */ /* 0x000fc80000410000 */
[----:B------:R1:W2:Y:S01]  /*a6e0*/  F2F.F64.F32 R18, R0 ;  /* 0x0000000000127310 */ /* 0x0002a20000201800 */
[----:B------:R-:W-:Y:S05]  /*a6f0*/  BRA `(.L_x_10874) ;  /* 0x0000000800f87947 */ /* 0x000fea0003800000 */
.L_x_10877:
        /* <DEDUP_REMOVED lines=10> */
.L_x_10880:
[----:B------:R-:W2:Y:S02]  /*a7a0*/  LDG.E.U16 R2, desc[UR36][R2.64] ;  /* 0x0000002402027981 */ /* 0x000ea4000c1e1500 */
[----:B--2---:R-:W-:-:S05]  /*a7b0*/  HADD2.F32 R0, -RZ, R2.H0_H0 ;  /* 0x20000002ff007230 */ /* 0x004fca0000004100 */
[----:B------:R-:W-:-:S04]  /*a7c0*/  FMUL.FTZ R0, R0, 1 ;  /* 0x3f80000000007820 */ /* 0x000fc80000410000 */
[----:B------:R0:W1:Y:S01]  /*a7d0*/  F2F.F64.F32 R18, R0 ;  /* 0x0000000000127310 */ /* 0x0000620000201800 */
[----:B------:R-:W-:Y:S05]  /*a7e0*/  BRA `(.L_x_10874) ;  /* 0x0000000800bc7947 */ /* 0x000fea0003800000 */
.L_x_10879:
[----:B------:R3:W5:Y:S01]  /*a7f0*/  LDG.E.64 R18, desc[UR36][R2.64] ;  /* 0x0000002402127981 */ /* 0x000762000c1e1b00 */
[----:B------:R-:W-:Y:S05]  /*a800*/  BRA `(.L_x_10874) ;  /* 0x0000000800b47947 */ /* 0x000fea0003800000 */
.L_x_10869:
        /* <DEDUP_REMOVED lines=13> */
.L_x_10883:
[----:B------:R0:W5:Y:S01]  /*a8e0*/  LDG.E.64 R18, desc[UR36][R2.64] ;  /* 0x0000002402127981 */ /* 0x000162000c1e1b00 */
[----:B------:R-:W-:Y:S05]  /*a8f0*/  BRA `(.L_x_10874) ;  /* 0x0000000800787947 */ /* 0x000fea0003800000 */
.L_x_10882:
        /* <DEDUP_REMOVED lines=28> */
.L_x_10885:
        /* <DEDUP_REMOVED lines=15> */
.L_x_10884:
[----:B------:R-:W2:Y:S02]  /*abb0*/  LDG.E.U16 R0, desc[UR36][R2.64] ;  /* 0x0000002402007981 */ /* 0x000ea4000c1e1500 */
[----:B--2---:R-:W-:-:S04]  /*abc0*/  IMAD.U32 R0, R0, 0x10000, RZ ;  /* 0x0001000000007824 */ /* 0x004fc800078e00ff */
[----:B------:R-:W-:-:S04]  /*abd0*/  FMUL.FTZ R0, R0, 1 ;  /* 0x3f80000000007820 */ /* 0x000fc80000410000 */
[----:B------:R0:W1:Y:S01]  /*abe0*/  F2F.F64.F32 R18, R0 ;  /* 0x0000000000127310 */ /* 0x0000620000201800 */
[----:B------:R-:W-:Y:S05]  /*abf0*/  BRA `(.L_x_10874) ;  /* 0x0000000400b87947 */ /* 0x000fea0003800000 */
.L_x_10881:
        /* <DEDUP_REMOVED lines=11> */
.L_x_10888:
        /* <DEDUP_REMOVED lines=21> */
.L_x_10892:
[----:B------:R-:W-:Y:S05]  /*ae00*/  BSYNC B1 ;  /* 0x0000000000017941 */ /* 0x000fea0003800000 */
.L_x_10891:
[----:B------:R-:W-:Y:S01]  /*ae10*/  LEA R3, R0, 0x3b800000, 0x17 ;  /* 0x3b80000000037811 */ /* 0x000fe200078eb8ff */
[----:B------:R-:W-:-:S05]  /*ae20*/  IMAD.SHL.U32 R0, R2, 0x100000, RZ ;  /* 0x0010000002007824 */ /* 0x000fca00078e00ff */
[----:B------:R-:W-:-:S07]  /*ae30*/  LOP3.LUT R0, R3, R0, R4, 0xfe, !PT ;  /* 0x0000000003007212 */ /* 0x000fce00078efe04 */
.L_x_10890:
[----:B------:R-:W-:Y:S05]  /*ae40*/  BSYNC B0 ;  /* 0x0000000000007941 */ /* 0x000fea0003800000 */
.L_x_10889:
[----:B------:R-:W-:-:S04]  /*ae50*/  FMUL.FTZ R0, R0, 1 ;  /* 0x3f80000000007820 */ /* 0x000fc80000410000 */
[----:B------:R0:W1:Y:S01]  /*ae60*/  F2F.F64.F32 R18, R0 ;  /* 0x0000000000127310 */ /* 0x0000620000201800 */
[----:B------:R-:W-:Y:S05]  /*ae70*/  BRA `(.L_x_10874) ;  /* 0x0000000400187947 */ /* 0x000fea0003800000 */
.L_x_10887:
        /* <DEDUP_REMOVED lines=21> */
.L_x_10896:
[----:B------:R-:W-:Y:S05]  /*afd0*/  BSYNC B1 ;  /* 0x0000000000017941 */ /* 0x000fea0003800000 */
.L_x_10895:
[----:B------:R-:W-:Y:S01]  /*afe0*/  LEA R3, R0, 0x37800000, 0x17 ;  /* 0x3780000000037811 */ /* 0x000fe200078eb8ff */
[----:B------:R-:W-:-:S05]  /*aff0*/  IMAD.SHL.U32 R0, R2, 0x200000, RZ ;  /* 0x0020000002007824 */ /* 0x000fca00078e00ff */
[----:B------:R-:W-:-:S07]  /*b000*/  LOP3.LUT R0, R3, R0, R4, 0xfe, !PT ;  /* 0x0000000003007212 */ /* 0x000fce00078efe04 */
.L_x_10894:
[----:B------:R-:W-:Y:S05]  /*b010*/  BSYNC B0 ;  /* 0x0000000000007941 */ /* 0x000fea0003800000 */
.L_x_10893:
[----:B------:R-:W-:-:S04]  /*b020*/  FMUL.FTZ R0, R0, 1 ;  /* 0x3f80000000007820 */ /* 0x000fc80000410000 */
[----:B------:R0:W1:Y:S01]  /*b030*/  F2F.F64.F32 R18, R0 ;  /* 0x0000000000127310 */ /* 0x0000620000201800 */
[----:B------:R-:W-:Y:S05]  /*b040*/  BRA `(.L_x_10874) ;  /* 0x0000000000a47947 */ /* 0x000fea0003800000 */
.L_x_10886:
        /* <DEDUP_REMOVED lines=14> */
.L_x_10900:
[----:B------:R-:W-:Y:S05]  /*b130*/  BSYNC B0 ;  /* 0x0000000000007941 */ /* 0x000fea0003800000 */
.L_x_10899:
[----:B------:R-:W-:-:S04]  /*b140*/  FMUL.FTZ R0, R0, 1 ;  /* 0x3f80000000007820 */ /* 0x000fc80000410000 */
[----:B------:R0:W1:Y:S01]  /*b150*/  F2F.F64.F32 R18, R0 ;  /* 0x0000000000127310 */ /* 0x0000620000201800 */
[----:B------:R-:W-:Y:S05]  /*b160*/  BRA `(.L_x_10874) ;  /* 0x00000000005c7947 */ /* 0x000fea0003800000 */
.L_x_10873:
        /* <DEDUP_REMOVED lines=16> */
.L_x_10901:
[----:B------:R-:W-:Y:S01]  /*b270*/  CS2R R18, SRZ ;  /* 0x0000000000127805 */ /* 0x000fe2000001ff00 */
[----:B------:R-:W-:Y:S06]  /*b280*/  BRA `(.L_x_10874) ;  /* 0x0000000000147947 */ /* 0x000fec0003800000 */
.L_x_10898:
[----:B------:R-:W2:Y:S02]  /*b290*/  LDG.E.64 R18, desc[UR36][R2.64] ;  /* 0x0000002402127981 */ /* 0x000ea4000c1e1b00 */
[----:B--2---:R-:W0:Y:S01]  /*b2a0*/  I2F.F64.U64 R18, R18 ;  /* 0x0000001200127312 */ /* 0x004e220000301800 */
[----:B------:R-:W-:Y:S05]  /*b2b0*/  BRA `(.L_x_10874) ;  /* 0x0000000000087947 */ /* 0x000fea0003800000 */
.L_x_10897:
[----:B------:R-:W2:Y:S02]  /*b2c0*/  LDG.E R2, desc[UR36][R2.64] ;  /* 0x0000002402027981 */ /* 0x000ea4000c1e1900 */
[----:B--2---:R0:W1:Y:S02]  /*b2d0*/  I2F.F64.U32 R18, R2 ;  /* 0x0000000200127312 */ /* 0x0040640000201800 */
.L_x_10874:
[----:B0-----:R-:W1:Y:S01]  /*b2e0*/  LDC.U8 R4, c[0x0][0x4a2] ;  /* 0x00012880ff047b82 */ /* 0x001e620000000000 */
[----:B------:R-:W-:Y:S02]  /*b2f0*/  ULDC.64 UR4, c[0x0][0x488] ;  /* 0x0001220000047ab9 */ /* 0x000fe40000000a00 */
[----:B---3--:R-:W-:-:S05]  /*b300*/  IADD3 R2, P0, R22, UR4, RZ ;  /* 0x0000000416027c10 */ /* 0x008fca000ff1e0ff */
        /* <DEDUP_REMOVED lines=12> */
[----:B------:R-:W3:Y:S02]  /*b3d0*/  LDG.E.U8 R2, desc[UR36][R2.64] ;  /* 0x0000002402027981 */ /* 0x000ee4000c1e1100 */
[----:B---3--:R-:W-:Y:S01]  /*b3e0*/  ISETP.NE.AND P0, PT, R2, RZ, PT ;  /* 0x000000ff0200720c */ /* 0x008fe20003f05270 */
[----:B------:R-:W-:-:S12]  /*b3f0*/  BRA `(.L_x_10907) ;  /* 0x0000000c00807947 */ /* 0x000fd80003800000 */
.L_x_10905:
[----:B------:R-:W3:Y:S02]  /*b400*/  LDG.E.U8 R2, desc[UR36][R2.64] ;  /* 0x0000002402027981 */ /* 0x000ee4000c1e1100 */
[----:B---3--:R-:W-:Y:S01]  /*b410*/  ISETP.NE.AND P0, PT, R2, RZ, PT ;  /* 0x000000ff0200720c */ /* 0x008fe20003f05270 */
[----:B------:R-:W-:-:S12]  /*b420*/  BRA `(.L_x_10907) ;  /* 0x0000000c00747947 */ /* 0x000fd80003800000 */
.L_x_10904:
[----:B------:R-:W-:-:S13]  /*b430*/  ISETP.NE.AND P0, PT, R0, 0x2, PT ;  /* 0x000000020000780c */ /* 0x000fda0003f05270 */
[----:B------:R-:W-:Y:S05]  /*b440*/  @!P0 BRA `(.L_x_10908) ;  /* 0x00000000002c8947 */ /* 0x000fea0003800000 */
[----:B------:R-:W-:-:S13]  /*b450*/  ISETP.NE.AND P0, PT, R0, 0x3, PT ;  /* 0x000000030000780c */ /* 0x000fda0003f05270 */
[----:B------:R-:W-:Y:S05]  /*b460*/  @!P0 BRA `(.L_x_10909) ;  /* 0x0000000000188947 */ /* 0x000fea0003800000 */
[----:B------:R-:W-:-:S13]  /*b470*/  ISETP.NE.AND P0, PT, R0, 0x4, PT ;  /* 0x000000040000780c */ /* 0x000fda0003f05270 */
[----:B------:R-:W-:Y:S05]  /*b480*/  @P0 BRA `(.L_x_10906) ;  /* 0x0000000800fc0947 */ /* 0x000fea0003800000 */
[----:B------:R-:W3:Y:S02]  /*b490*/  LDG.E.64 R2, desc[UR36][R2.64] ;  /* 0x0000002402027981 */ /* 0x000ee4000c1e1b00 */
[----:B---3--:R-:W-:-:S04]  /*b4a0*/  ISETP.NE.U32.AND P0, PT, R2, RZ, PT ;  /* 0x000000ff0200720c */ /* 0x008fc80003f05070 */
[----:B------:R-:W-:Y:S01]  /*b4b0*/  ISETP.NE.AND.EX P0, PT, R3, RZ, PT, P0 ;  /* 0x000000ff0300720c */ /* 0x000fe20003f05300 */
[----:B------:R-:W-:-:S12]  /*b4c0*/  BRA `(.L_x_10907) ;  /* 0x0000000c004c7947 */ /* 0x000fd80003800000 */
.L_x_10909:
[----:B------:R-:W3:Y:S02]  /*b4d0*/  LDG.E R2, desc[UR36][R2.64] ;  /* 0x0000002402027981 */ /* 0x000ee4000c1e1900 */
[----:B---3--:R-:W-:Y:S01]  /*b4e0*/  ISETP.NE.AND P0, PT, R2, RZ, PT ;  /* 0x000000ff0200720c */ /* 0x008fe20003f05270 */
[----:B------:R-:W-:-:S12]  /*b4f0*/  BRA `(.L_x_10907) ;  /* 0x0000000c00407947 */ /* 0x000fd80003800000 */
.L_x_10908:
[----:B------:R-:W3:Y:S02]  /*b500*/  LDG.E.U16 R2, desc[UR36][R2.64] ;  /* 0x0000002402027981 */ /* 0x000ee4000c1e1500 */
[----:B---3--:R-:W-:Y:S01]  /*b510*/  ISETP.NE.AND P0, PT, R2, RZ, PT ;  /* 0x000000ff0200720c */ /* 0x008fe20003f05270 */
[----:B------:R-:W-:-:S12]  /*b520*/  BRA `(.L_x_10907) ;  /* 0x0000000c00347947 */ /* 0x000fd80003800000 */
.L_x_10903:
[----:B------:R-:W-:-:S13]  /*b530*/  ISETP.GT.AND P0, PT, R0, 0x6, PT ;  /* 0x000000060000780c */ /* 0x000fda0003f04270 */
[----:B------:R-:W-:Y:S05]  /*b540*/  @P0 BRA `(.L_x_10910) ;  /* 0x00000000002c0947 */ /* 0x000fea0003800000 */
[----:B------:R-:W-:-:S13]  /*b550*/  ISETP.NE.AND P0, PT, R0, 0x5, PT ;  /* 0x000000050000780c */ /* 0x000fda0003f05270 */
[----:B------:R-:W-:Y:S05]  /*b560*/  @!P0 BRA `(.L_x_10911) ;  /* 0x0000000000148947 */ /* 0x000fea0003800000 */
[----:B------:R-:W-:-:S13]  /*b570*/  ISETP.NE.AND P0, PT, R0, 0x6, PT ;  /* 0x000000060000780c */ /* 0x000fda0003f05270 */
[----:B------:R-:W-:Y:S05]  /*b580*/  @P0 BRA `(.L_x_10906) ;  /* 0x0000000800bc0947 */ /* 0x000fea0003800000 */
[----:B------:R-:W3:Y:S02]  /*b590*/  LDG.E R2, desc[UR36][R2.64] ;  /* 0x0000002402027981 */ /* 0x000ee4000c1e1900 */
[----:B---3--:R-:W-:Y:S01]  /*b5a0*/  FSETP.NEU.FTZ.AND P0, PT, R2, RZ, PT ;  /* 0x000000ff0200720b */ /* 0x008fe20003f1d000 */
[----:B------:R-:W-:-:S12]  /*b5b0*/  BRA `(.L_x_10907) ;  /* 0x0000000c00107947 */ /* 0x000fd80003800000 */
.L_x_10911:
[----:B------:R-:W3:Y:S02]  /*b5c0*/  LDG.E.U16 R0, desc[UR36][R2.64] ;  /* 0x0000002402007981 */ /* 0x000ee4000c1e1500 */
[----:B---3--:R-:W-:-:S05]  /*b5d0*/  HADD2.F32 R0, -RZ, R0.H0_H0 ;  /* 0x20000000ff007230 */ /* 0x008fca0000004100 */
[----:B------:R-:W-:Y:S01]  /*b5e0*/  FSETP.NEU.FTZ.AND P0, PT, R0, RZ, PT ;  /* 0x000000ff0000720b */ /* 0x000fe20003f1d000 */
[----:B------:R-:W-:-:S12]  /*b5f0*/  BRA `(.L_x_10907) ;  /* 0x0000000c00007947 */ /* 0x000fd80003800000 */
.L_x_10910:
[----:B------:R-:W-:-:S13]  /*b600*/  ISETP.NE.AND P0, PT, R0, 0x7, PT ;  /* 0x000000070000780c */ /* 0x000fda0003f05270 */
[----:B------:R-:W-:Y:S05]  /*b610*/  @!P0 BRA `(.L_x_10912) ;  /* 0x00000000004c8947 */ /* 0x000fea0003800000 */
[----:B------:R-:W-:-:S13]  /*b620*/  ISETP.NE.AND P0, PT, R0, 0x8, PT ;  /* 0x000000080000780c */ /* 0x000fda0003f05270 */
[----:B------:R-:W-:Y:S05]  /*b630*/  @!P0 BRA `(.L_x_10913) ;  /* 0x00000000001c8947 */ /* 0x000fea0003800000 */
[----:B------:R-:W-:-:S13]  /*b640*/  ISETP.NE.AND P0, PT, R0, 0x9, PT ;  /* 0x000000090000780c */ /* 0x000fda0003f05270 */
[----:B------:R-:W-:Y:S05]  /*b650*/  @P0 BRA `(.L_x_10906) ;  /* 0x0000000800880947 */ /* 0x000fea0003800000 */
[----:B------:R-:W3:Y:S02]  /*b660*/  LDG.E.64 R2, desc[UR36][R2.64] ;  /* 0x0000002402027981 */ /* 0x000ee4000c1e1b00 */
[----:B---3--:R-:W-:Y:S02]  /*b670*/  FSETP.NEU.FTZ.AND P0, PT, R2, RZ, PT ;  /* 0x000000ff0200720b */ /* 0x008fe40003f1d000 */
[----:B------:R-:W-:-:S04]  /*b680*/  FSETP.NEU.FTZ.AND P1, PT, R3, RZ, PT ;  /* 0x000000ff0300720b */ /* 0x000fc80003f3d000 */
[----:B------:R-:W-:Y:S01]  /*b690*/  PLOP3.LUT P0, PT, P0, P1, PT, 0xa8, 0x0 ;  /* 0x000000000000781c */ /* 0x000fe20000703570 */
[----:B------:R-:W-:-:S12]  /*b6a0*/  BRA `(.L_x_10907) ;  /* 0x0000000800d47947 */ /* 0x000fd80003800000 */
.L_x_10913:
[----:B------:R-:W3:Y:S02]  /*b6b0*/  LDG.E R2, desc[UR36][R2.64] ;  /* 0x0000002402027981 */ /* 0x000ee4000c1e1900 */
[----:B---3--:R-:W-:-:S05]  /*b6c0*/  HADD2.F32 R0, -RZ, R2.H0_H0 ;  /* 0x20000002ff007230 */ /* 0x008fca0000004100 */
        /* <DEDUP_REMOVED lines=8> */
.L_x_10912:
[----:B------:R-:W3:Y:S02]  /*b750*/  LDG.E.64 R2, desc[UR36][R2.64] ;  /* 0x0000002402027981 */ /* 0x000ee4000c1e1b00 */
[----:B---3--:R-:W-:Y:S01]  /*b760*/  DSETP.NEU.AND P0, PT, R2, RZ, PT ;  /* 0x000000ff0200722a */ /* 0x008fe20003f0d000 */
[----:B------:R-:W-:-:S13]  /*b770*/  BRA `(.L_x_10907) ;  /* 0x0000000800a07947 */ /* 0x000fda0003800000 */
.L_x_10902:
        /* <DEDUP_REMOVED lines=9> */
[----:B---3--:R-:W-:Y:S01]  /*b810*/  ISETP.NE.AND P0, PT, R2, RZ, PT ;  /* 0x000000ff0200720c */ /* 0x008fe20003f05270 */
[----:B------:R-:W-:-:S12]  /*b820*/  BRA `(.L_x_10907) ;  /* 0x0000000800747947 */ /* 0x000fd80003800000 */
.L_x_10916:
[----:B------:R-:W3:Y:S02]  /*b830*/  LDG.E.128 R4, desc[UR36][R2.64] ;  /* 0x0000002402047981 */ /* 0x000ee4000c1e1d00 */
[----:B---3--:R-:W-:-:S06]  /*b840*/  DSETP.NEU.AND P0, PT, R6, RZ, PT ;  /* 0x000000ff0600722a */ /* 0x008fcc0003f0d000 */
[----:B------:R-:W-:Y:S01]  /*b850*/  DSETP.NEU.OR P0, PT, R4, RZ, P0 ;  /* 0x000000ff0400722a */ /* 0x000fe2000070d400 */
[----:B------:R-:W-:-:S13]  /*b860*/  BRA `(.L_x_10907) ;  /* 0x0000000800647947 */ /* 0x000fda0003800000 */
.L_x_10915:
        /* <DEDUP_REMOVED lines=27> */
.L_x_10918:
[----:B------:R-:W3:Y:S02]  /*ba20*/  LDG.E.U8 R2, desc[UR36][R2.64] ;  /* 0x0000002402027981 */ /* 0x000ee4000c1e1100 */
[C---:B---3--:R-:W-:Y:S02]  /*ba30*/  IMAD.SHL.U32 R0, R2.reuse, 0x2000000, RZ ;  /* 0x0200000002007824 */ /* 0x048fe400078e00ff */
        /* <DEDUP_REMOVED lines=12> */
.L_x_10917:
[----:B------:R-:W3:Y:S02]  /*bb00*/  LDG.E.U16 R0, desc[UR36][R2.64] ;  /* 0x0000002402007981 */ /* 0x000ee4000c1e1500 */
[----:B---3--:R-:W-:-:S05]  /*bb10*/  IMAD.U32 R0, R0, 0x10000, RZ ;  /* 0x0001000000007824 */ /* 0x008fca00078e00ff */
[----:B------:R-:W-:Y:S01]  /*bb20*/  FSETP.NEU.FTZ.AND P0, PT, R0, RZ, PT ;  /* 0x000000ff0000720b */ /* 0x000fe20003f1d000 */
[----:B------:R-:W-:-:S12]  /*bb30*/  BRA `(.L_x_10907) ;  /* 0x0000000400b07947 */ /* 0x000fd80003800000 */
.L_x_10914:
        /* <DEDUP_REMOVED lines=9> */
[----:B---3--:R-:W-:Y:S01]  /*bbd0*/  ISETP.NE.AND P0, PT, R2, RZ, PT ;  /* 0x000000ff0200720c */ /* 0x008fe20003f05270 */
[----:B------:R-:W-:-:S12]  /*bbe0*/  BRA `(.L_x_10907) ;  /* 0x0000000400847947 */ /* 0x000fd80003800000 */
.L_x_10921:
        /* <DEDUP_REMOVED lines=21> */
.L_x_10925:
[----:B------:R-:W-:Y:S05]  /*bd40*/  BSYNC B1 ;  /* 0x0000000000017941 */ /* 0x000fea0003800000 */
.L_x_10924:
[----:B------:R-:W-:Y:S01]  /*bd50*/  LEA R3, R0, 0x3b800000, 0x17 ;  /* 0x3b80000000037811 */ /* 0x000fe200078eb8ff */
[----:B------:R-:W-:-:S05]  /*bd60*/  IMAD.SHL.U32 R0, R2, 0x100000, RZ ;  /* 0x0010000002007824 */ /* 0x000fca00078e00ff */
[----:B------:R-:W-:-:S07]  /*bd70*/  LOP3.LUT R0, R3, R0, R4, 0xfe, !PT ;  /* 0x0000000003007212 */ /* 0x000fce00078efe04 */
.L_x_10923:
[----:B------:R-:W-:Y:S05]  /*bd80*/  BSYNC B0 ;  /* 0x0000000000007941 */ /* 0x000fea0003800000 */
.L_x_10922:
[----:B------:R-:W-:Y:S01]  /*bd90*/  FSETP.NEU.FTZ.AND P0, PT, R0, RZ, PT ;  /* 0x000000ff0000720b */ /* 0x000fe20003f1d000 */
[----:B------:R-:W-:-:S12]  /*bda0*/  BRA `(.L_x_10907) ;  /* 0x0000000400147947 */ /* 0x000fd80003800000 */
.L_x_10920:
        /* <DEDUP_REMOVED lines=21> */
.L_x_10929:
[----:B------:R-:W-:Y:S05]  /*bf00*/  BSYNC B1 ;  /* 0x0000000000017941 */ /* 0x000fea0003800000 */
.L_x_10928:
[----:B------:R-:W-:Y:S01]  /*bf10*/  LEA R3, R0, 0x37800000, 0x17 ;  /* 0x3780000000037811 */ /* 0x000fe200078eb8ff */
[----:B------:R-:W-:-:S05]  /*bf20*/  IMAD.SHL.U32 R0, R2, 0x200000, RZ ;  /* 0x0020000002007824 */ /* 0x000fca00078e00ff */
[----:B------:R-:W-:-:S07]  /*bf30*/  LOP3.LUT R0, R3, R0, R4, 0xfe, !PT ;  /* 0x0000000003007212 */ /* 0x000fce00078efe04 */
.L_x_10927:
[----:B------:R-:W-:Y:S05]  /*bf40*/  BSYNC B0 ;  /* 0x0000000000007941 */ /* 0x000fea0003800000 */
.L_x_10926:
[----:B------:R-:W-:Y:S01]  /*bf50*/  FSETP.NEU.FTZ.AND P0, PT, R0, RZ, PT ;  /* 0x000000ff0000720b */ /* 0x000fe20003f1d000 */
[----:B------:R-:W-:-:S12]  /*bf60*/  BRA `(.L_x_10907) ;  /* 0x0000000000a47947 */ /* 0x000fd80003800000 */
.L_x_10919:
        /* <DEDUP_REMOVED lines=14> */
.L_x_10933:
[----:B------:R-:W-:Y:S05]  /*c050*/  BSYNC B0 ;  /* 0x0000000000007941 */ /* 0x000fea0003800000 */
.L_x_10932:
[----:B------:R-:W-:Y:S01]  /*c060*/  FSETP.NEU.FTZ.AND P0, PT, R0, RZ, PT ;  /* 0x000000ff0000720b */ /* 0x000fe20003f1d000 */
[----:B------:R-:W-:-:S12]  /*c070*/  BRA `(.L_x_10907) ;  /* 0x0000000000607947 */ /* 0x000fd80003800000 */
.L_x_10906:
        /* <DEDUP_REMOVED lines=16> */
.L_x_10934:
[----:B------:R-:W-:Y:S01]  /*c180*/  PLOP3.LUT P0, PT, PT, PT, PT, 0x8, 0x0 ;  /* 0x000000000000781c */ /* 0x000fe20003f0e170 */
[----:B------:R-:W-:-:S12]  /*c190*/  BRA `(.L_x_10907) ;  /* 0x0000000000187947 */ /* 0x000fd80003800000 */
.L_x_10931:
[----:B------:R-:W3:Y:S02]  /*c1a0*/  LDG.E.64 R2, desc[UR36][R2.64] ;  /* 0x0000002402027981 */ /* 0x000ee4000c1e1b00 */
[----:B---3--:R-:W-:-:S04]  /*c1b0*/  ISETP.NE.U32.AND P0, PT, R2, RZ, PT ;  /* 0x000000ff0200720c */ /* 0x008fc80003f05070 */
[----:B------:R-:W-:Y:S01]  /*c1c0*/  ISETP.NE.AND.EX P0, PT, R3, RZ, PT, P0 ;  /* 0x000000ff0300720c */ /* 0x000fe20003f05300 */
[----:B------:R-:W-:-:S12]  /*c1d0*/  BRA `(.L_x_10907) ;  /* 0x0000000000087947 */ /* 0x000fd80003800000 */
.L_x_10930:
[----:B------:R-:W3:Y:S02]  /*c1e0*/  LDG.E R2, desc[UR36][R2.64] ;  /* 0x0000002402027981 */ /* 0x000ee4000c1e1900 */
[----:B---3--:R-:W-:-:S13]  /*c1f0*/  ISETP.NE.AND P0, PT, R2, RZ, PT ;  /* 0x000000ff0200720c */ /* 0x008fda0003f05270 */
.L_x_10907:
        /* <DEDUP_REMOVED lines=22> */
.L_x_10938:
[----:B------:R-:W0:Y:S02]  /*c360*/  F2I.S64.F64.TRUNC R4, R4 ;  /* 0x0000000400047311 */ /* 0x000e24000030d900 */
[----:B0-----:R-:W-:-:S05]  /*c370*/  IMAD.MOV.U32 R3, RZ, RZ, R4 ;  /* 0x000000ffff037224 */ /* 0x001fca00078e0004 */
[----:B------:R0:W-:Y:S01]  /*c380*/  STG.E.U8 desc[UR36][R16.64], R3 ;  /* 0x0000000310007986 */ /* 0x0001e2000c101124 */
[----:B------:R-:W-:Y:S05]  /*c390*/  BRA `(.L_x_10940) ;  /* 0x0000000c00f87947 */ /* 0x000fea0003800000 */
.L_x_10937:
        /* <DEDUP_REMOVED lines=9> */
.L_x_10942:
[----:B------:R-:W0:Y:S02]  /*c430*/  F2I.F64.TRUNC R5, R4 ;  /* 0x0000000400057311 */ /* 0x000e24000030d100 */
[----:B0-----:R0:W-:Y:S01]  /*c440*/  STG.E desc[UR36][R16.64], R5 ;  /* 0x0000000510007986 */ /* 0x0011e2000c101924 */
[----:B------:R-:W-:Y:S05]  /*c450*/  BRA `(.L_x_10940) ;  /* 0x0000000c00c87947 */ /* 0x000fea0003800000 */
.L_x_10941:
[----:B------:R-:W0:Y:S02]  /*c460*/  F2I.F64.TRUNC R5, R4 ;  /* 0x0000000400057311 */ /* 0x000e24000030d100 */
[----:B0-----:R0:W-:Y:S01]  /*c470*/  STG.E.U16 desc[UR36][R16.64], R5 ;  /* 0x0000000510007986 */ /* 0x0011e2000c101524 */
[----:B------:R-:W-:Y:S05]  /*c480*/  BRA `(.L_x_10940) ;  /* 0x0000000c00bc7947 */ /* 0x000fea0003800000 */
.L_x_10936:
        /* <DEDUP_REMOVED lines=13> */
.L_x_10944:
        /* <DEDUP_REMOVED lines=8> */
.L_x_10943:
        /* <DEDUP_REMOVED lines=14> */
.L_x_10946:
        /* <DEDUP_REMOVED lines=9> */
.L_x_10945:
[----:B------:R0:W-:Y:S01]  /*c750*/  STG.E.64 desc[UR36][R16.64], R4 ;  /* 0x0000000410007986 */ /* 0x0001e2000c101b24 */
[----:B------:R-:W-:Y:S05]  /*c760*/  BRA `(.L_x_10940) ;  /* 0x0000000c00047947 */ /* 0x000fea0003800000 */
.L_x_10935:
        /* <DEDUP_REMOVED lines=12> */
.L_x_10949:
[----:B------:R-:W-:-:S05]  /*c830*/  CS2R R6, SRZ ;  /* 0x0000000000067805 */ /* 0x000fca000001ff00 */
[----:B------:R0:W-:Y:S01]  /*c840*/  STG.E.128 desc[UR36][R16.64], R4 ;  /* 0x0000000410007986 */ /* 0x0001e2000c101d24 */
[----:B------:R-:W-:Y:S05]  /*c850*/  BRA `(.L_x_10940) ;  /* 0x0000000800c87947 */ /* 0x000fea0003800000 */
.L_x_10948:
        /* <DEDUP_REMOVED lines=25> */
.L_x_10953:
[----:B------:R-:W-:Y:S05]  /*c9f0*/  BSYNC B0 ;  /* 0x0000000000007941 */ /* 0x000fea0003800000 */
.L_x_10952:
[----:B------:R-:W-:-:S05]  /*ca00*/  LOP3.LUT R3, R0, R3, RZ, 0xfc, !PT ;  /* 0x0000000300037212 */ /* 0x000fca00078efcff */
[----:B------:R0:W-:Y:S01]  /*ca10*/  STG.E.U8 desc[UR36][R16.64], R3 ;  /* 0x0000000310007986 */ /* 0x0001e2000c101124 */
[----:B------:R-:W-:Y:S05]  /*ca20*/  BRA `(.L_x_10940) ;  /* 0x0000000800547947 */ /* 0x000fea0003800000 */
.L_x_10951:
        /* <DEDUP_REMOVED lines=17> */
.L_x_10955:
[----:B------:R-:W-:Y:S01]  /*cb40*/  IMAD.MOV.U32 R0, RZ, RZ, 0x7f ;  /* 0x0000007fff007424 */ /* 0x000fe200078e00ff */
[----:B------:R-:W-:-:S04]  /*cb50*/  ISETP.GT.U32.AND P0, PT, R2, 0x7f800000, PT ;  /* 0x7f8000000200780c */ /* 0x000fc80003f04070 */
[----:B------:R-:W-:-:S09]  /*cb60*/  SEL R0, R0, 0x7c, P0 ;  /* 0x0000007c00007807 */ /* 0x000fd20000000000 */
.L_x_10956:
[----:B------:R-:W-:Y:S05]  /*cb70*/  BSYNC B0 ;  /* 0x0000000000007941 */ /* 0x000fea0003800000 */
.L_x_10954:
[----:B------:R-:W-:-:S04]  /*cb80*/  LOP3.LUT R2, R3, 0x80000000, RZ, 0xc0, !PT ;  /* 0x8000000003027812 */ /* 0x000fc800078ec0ff */
[----:B------:R-:W-:-:S04]  /*cb90*/  SHF.R.U32.HI R3, RZ, 0x18, R2 ;  /* 0x00000018ff037819 */ /* 0x000fc80000011602 */
[----:B------:R-:W-:-:S05]  /*cba0*/  LOP3.LUT R3, R0, R3, RZ, 0xfc, !PT ;  /* 0x0000000300037212 */ /* 0x000fca00078efcff */
[----:B------:R0:W-:Y:S01]  /*cbb0*/  STG.E.U8 desc[UR36][R16.64], R3 ;  /* 0x0000000310007986 */ /* 0x0001e2000c101124 */
[----:B------:R-:W-:Y:S05]  /*cbc0*/  BRA `(.L_x_10940) ;  /* 0x0000000400ec7947 */ /* 0x000fea0003800000 */
.L_x_10950:
        /* <DEDUP_REMOVED lines=8> */
.L_x_10947:
        /* <DEDUP_REMOVED lines=11> */
.L_x_10959:
        /* <DEDUP_REMOVED lines=21> */
.L_x_10962:
[----:B------:R-:W-:-:S04]  /*ce50*/  LOP3.LUT R2, R3, 0x80000000, RZ, 0xc0, !PT ;  /* 0x8000000003027812 */ /* 0x000fc800078ec0ff */
[----:B------:R-:W-:-:S04]  /*ce60*/  SHF.R.U32.HI R3, RZ, 0x18, R2 ;  /* 0x00000018ff037819 */ /* 0x000fc80000011602 */
[----:B------:R-:W-:-:S04]  /*ce70*/  LOP3.LUT R0, R0, R3, RZ, 0xfc, !PT ;  /* 0x0000000300007212 */ /* 0x000fc800078efcff */
[----:B------:R-:W-:-:S07]  /*ce80*/  PRMT R8, R0, 0x7610, R8 ;  /* 0x0000761000087816 */ /* 0x000fce0000000008 */
.L_x_10961:
[----:B------:R-:W-:Y:S05]  /*ce90*/  BSYNC B0 ;  /* 0x0000000000007941 */ /* 0x000fea0003800000 */
.L_x_10960:
[----:B------:R3:W-:Y:S01]  /*cea0*/  STG.E.U8 desc[UR36][R16.64], R8 ;  /* 0x0000000810007986 */ /* 0x0007e2000c101124 */
[----:B------:R-:W-:Y:S05]  /*ceb0*/  BRA `(.L_x_10940) ;  /* 0x0000000400307947 */ /* 0x000fea0003800000 */
.L_x_10958:
        /* <DEDUP_REMOVED lines=21> */
.L_x_10965:
[----:B------:R-:W-:-:S04]  /*d010*/  LOP3.LUT R2, R3, 0x80000000, RZ, 0xc0, !PT ;  /* 0x8000000003027812 */ /* 0x000fc800078ec0ff */
[----:B------:R-:W-:-:S04]  /*d020*/  SHF.R.U32.HI R3, RZ, 0x18, R2 ;  /* 0x00000018ff037819 */ /* 0x000fc80000011602 */
[----:B------:R-:W-:-:S04]  /*d030*/  LOP3.LUT R0, R0, R3, RZ, 0xfc, !PT ;  /* 0x0000000300007212 */ /* 0x000fc800078efcff */
[----:B------:R-:W-:-:S07]  /*d040*/  PRMT R8, R0, 0x7610, R8 ;  /* 0x0000761000087816 */ /* 0x000fce0000000008 */
.L_x_10964:
[----:B------:R-:W-:Y:S05]  /*d050*/  BSYNC B0 ;  /* 0x0000000000007941 */ /* 0x000fea0003800000 */
.L_x_10963:
[----:B------:R0:W-:Y:S01]  /*d060*/  STG.E.U8 desc[UR36][R16.64], R8 ;  /* 0x0000000810007986 */ /* 0x0001e2000c101124 */
[----:B------:R-:W-:Y:S05]  /*d070*/  BRA `(.L_x_10940) ;  /* 0x0000000000c07947 */ /* 0x000fea0003800000 */
.L_x_10957:
        /* <DEDUP_REMOVED lines=26> */
.L_x_10939:
        /* <DEDUP_REMOVED lines=16> */
.L_x_10968:
[----:B------:R-:W-:Y:S05]  /*d320*/  BRA `(.L_x_10940) ;  /* 0x0000000000147947 */ /* 0x000fea0003800000 */
.L_x_10967:
[----:B------:R-:W0:Y:S02]  /*d330*/  F2I.U64.F64.TRUNC R4, R4 ;  /* 0x0000000400047311 */ /* 0x000e24000030d800 */
[----:B0-----:R1:W-:Y:S01]  /*d340*/  STG.E.64 desc[UR36][R16.64], R4 ;  /* 0x0000000410007986 */ /* 0x0013e2000c101b24 */
[----:B------:R-:W-:Y:S05]  /*d350*/  BRA `(.L_x_10940) ;  /* 0x0000000000087947 */ /* 0x000fea0003800000 */
.L_x_10966:
[----:B------:R-:W0:Y:S02]  /*d360*/  F2I.U32.F64.TRUNC R5, R4 ;  /* 0x0000000400057311 */ /* 0x000e24000030d000 */
[----:B0-----:R0:W-:Y:S02]  /*d370*/  STG.E desc[UR36][R16.64], R5 ;  /* 0x0000000510007986 */ /* 0x0011e4000c101924 */
.L_x_10940:
[----:B------:R-:W-:-:S07]  /*d380*/  VIADD R23, R23, 0x80 ;  /* 0x0000008017177836 */ /* 0x000fce0000000000 */
.L_x_10867:
[----:B------:R-:W-:Y:S05]  /*d390*/  BSYNC B6 ;  /* 0x0000000000067941 */ /* 0x000fea0003800000 */
.L_x_10866:
        /* <DEDUP_REMOVED lines=357> */
.L_x_10969:
        /* <DEDUP_REMOVED lines=21> */
.L_x_10973:
[----:B------:R-:W2:Y:S02]  /*eb40*/  LDG.E.U8 R2, desc[UR36][R2.64] ;  /* 0x0000002402027981 */ /* 0x000ea4000c1e1100 */
[----:B--2---:R0:W1:Y:S01]  /*eb50*/  I2F.F64.U16 R18, R2 ;  /* 0x0000000200127312 */ /* 0x0040620000101800 */
[----:B------:R-:W-:Y:S05]  /*eb60*/  BRA `(.L_x_10975) ;  /* 0x0000000c00707947 */ /* 0x000fea0003800000 */
.L_x_10972:
        /* <DEDUP_REMOVED lines=9> */
.L_x_10977:
[----:B------:R-:W2:Y:S02]  /*ec00*/  LDG.E R2, desc[UR36][R2.64] ;  /* 0x0000002402027981 */ /* 0x000ea4000c1e1900 */
[----:B--2---:R0:W1:Y:S01]  /*ec10*/  I2F.F64 R18, R2 ;  /* 0x0000000200127312 */ /* 0x0040620000201c00 */
[----:B------:R-:W-:Y:S05]  /*ec20*/  BRA `(.L_x_10975) ;  /* 0x0000000c00407947 */ /* 0x000fea0003800000 */
.L_x_10976:
[----:B------:R-:W2:Y:S02]  /*ec30*/  LDG.E.U16 R2, desc[UR36][R2.64] ;  /* 0x0000002402027981 */ /* 0x000ea4000c1e1500 */
[----:B--2---:R0:W1:Y:S01]  /*ec40*/  I2F.F64.S16 R18, R2 ;  /* 0x0000000200127312 */ /* 0x0040620000101c00 */
[----:B------:R-:W-:Y:S05]  /*ec50*/  BRA `(.L_x_10975) ;  /* 0x0000000c00347947 */ /* 0x000fea0003800000 */
.L_x_10971:
        /* <DEDUP_REMOVED lines=10> */
.L_x_10979:
[----:B------:R-:W2:Y:S02]  /*ed00*/  LDG.E.U16 R0, desc[UR36][R2.64] ;  /* 0x0000002402007981 */ /* 0x000ea4000c1e1500 */
[----:B--2---:R-:W-:-:S05]  /*ed10*/  HADD2.F32 R0, -RZ, R0.H0_H0 ;  /* 0x20000000ff007230 */ /* 0x004fca0000004100 */
[----:B------:R-:W-:-:S04]  /*ed20*/  FMUL.FTZ R0, R0, 1 ;  /* 0x3f80000000007820 */ /* 0x000fc80000410000 */
[----:B------:R0:W1:Y:S01]  /*ed30*/  F2F.F64.F32 R18, R0 ;  /* 0x0000000000127310 */ /* 0x0000620000201800 */
[----:B------:R-:W-:Y:S05]  /*ed40*/  BRA `(.L_x_10975) ;  /* 0x0000000800f87947 */ /* 0x000fea0003800000 */
.L_x_10978:
        /* <DEDUP_REMOVED lines=10> */
.L_x_10981:
[----:B------:R-:W2:Y:S02]  /*edf0*/  LDG.E.U16 R2, desc[UR36][R2.64] ;  /* 0x0000002402027981 */ /* 0x000ea4000c1e1500 */
[----:B--2---:R-:W-:-:S05]  /*ee00*/  HADD2.F32 R0, -RZ, R2.H0_H0 ;  /* 0x20000002ff007230 */ /* 0x004fca0000004100 */
[----:B------:R-:W-:-:S04]  /*ee10*/  FMUL.FTZ R0, R0, 1 ;  /* 0x3f80000000007820 */ /* 0x000fc80000410000 */
[----:B------:R0:W1:Y:S01]  /*ee20*/  F2F.F64.F32 R18, R0 ;  /* 0x0000000000127310 */ /* 0x0000620000201800 */
[----:B------:R-:W-:Y:S05]  /*ee30*/  BRA `(.L_x_10975) ;  /* 0x0000000800bc7947 */ /* 0x000fea0003800000 */
.L_x_10980:
[----:B------:R0:W5:Y:S01]  /*ee40*/  LDG.E.64 R18, desc[UR36][R2.64] ;  /* 0x0000002402127981 */ /* 0x000162000c1e1b00 */
[----:B------:R-:W-:Y:S05]  /*ee50*/  BRA `(.L_x_10975) ;  /* 0x0000000800b47947 */ /* 0x000fea0003800000 */
.L_x_10970:
        /* <DEDUP_REMOVED lines=13> */
.L_x_10984:
[----:B------:R0:W5:Y:S01]  /*ef30*/  LDG.E.64 R18, desc[UR36][R2.64] ;  /* 0x0000002402127981 */ /* 0x000162000c1e1b00 */
[----:B------:R-:W-:Y:S05]  /*ef40*/  BRA `(.L_x_10975) ;  /* 0x0000000800787947 */ /* 0x000fea0003800000 */
.L_x_10983:
        /* <DEDUP_REMOVED lines=28> */
.L_x_10986:
        /* <DEDUP_REMOVED lines=15> */
.L_x_10985:
[----:B------:R-:W2:Y:S02]  /*f200*/  LDG.E.U16 R0, desc[UR36][R2.64] ;  /* 0x0000002402007981 */ /* 0x000ea4000c1e1500 */
[----:B--2---:R-:W-:-:S04]  /*f210*/  IMAD.U32 R0, R0, 0x10000, RZ ;  /* 0x0001000000007824 */ /* 0x004fc800078e00ff */
[----:B------:R-:W-:-:S04]  /*f220*/  FMUL.FTZ R0, R0, 1 ;  /* 0x3f80000000007820 */ /* 0x000fc80000410000 */
[----:B------:R4:W0:Y:S01]  /*f230*/  F2F.F64.F32 R18, R0 ;  /* 0x0000000000127310 */ /* 0x0008220000201800 */
[----:B------:R-:W-:Y:S05]  /*f240*/  BRA `(.L_x_10975) ;  /* 0x0000000400b87947 */ /* 0x000fea0003800000 */
.L_x_10982:
        /* <DEDUP_REMOVED lines=11> */
.L_x_10989:
        /* <DEDUP_REMOVED lines=21> */
.L_x_10993:
[----:B------:R-:W-:Y:S05]  /*f450*/  BSYNC B1 ;  /* 0x0000000000017941 */ /* 0x000fea0003800000 */
.L_x_10992:
[----:B------:R-:W-:Y:S01]  /*f460*/  LEA R3, R0, 0x3b800000, 0x17 ;  /* 0x3b80000000037811 */ /* 0x000fe200078eb8ff */
[----:B------:R-:W-:-:S05]  /*f470*/  IMAD.SHL.U32 R0, R2, 0x100000, RZ ;  /* 0x0010000002007824 */ /* 0x000fca00078e00ff */
[----:B------:R-:W-:-:S07]  /*f480*/  LOP3.LUT R0, R3, R0, R4, 0xfe, !PT ;  /* 0x0000000003007212 */ /* 0x000fce00078efe04 */
.L_x_10991:
[----:B------:R-:W-:Y:S05]  /*f490*/  BSYNC B0 ;  /* 0x0000000000007941 */ /* 0x000fea0003800000 */
.L_x_10990:
[----:B------:R-:W-:-:S04]  /*f4a0*/  FMUL.FTZ R0, R0, 1 ;  /* 0x3f80000000007820 */ /* 0x000fc80000410000 */
[----:B------:R0:W1:Y:S01]  /*f4b0*/  F2F.F64.F32 R18, R0 ;  /* 0x0000000000127310 */ /* 0x0000620000201800 */
[----:B------:R-:W-:Y:S05]  /*f4c0*/  BRA `(.L_x_10975) ;  /* 0x0000000400187947 */ /* 0x000fea0003800000 */
.L_x_10988:
        /* <DEDUP_REMOVED lines=21> */
.L_x_10997:
[----:B------:R-:W-:Y:S05]  /*f620*/  BSYNC B1 ;  /* 0x0000000000017941 */ /* 0x000fea0003800000 */
.L_x_10996:
[----:B------:R-:W-:Y:S01]  /*f630*/  LEA R3, R0, 0x37800000, 0x17 ;  /* 0x3780000000037811 */ /* 0x000fe200078eb8ff */
[----:B------:R-:W-:-:S05]  /*f640*/  IMAD.SHL.U32 R0, R2, 0x200000, RZ ;  /* 0x0020000002007824 */ /* 0x000fca00078e00ff */
[----:B------:R-:W-:-:S07]  /*f650*/  LOP3.LUT R0, R3, R0, R4, 0xfe, !PT ;  /* 0x0000000003007212 */ /* 0x000fce00078efe04 */
.L_x_10995:
[----:B------:R-:W-:Y:S05]  /*f660*/  BSYNC B0 ;  /* 0x0000000000007941 */ /* 0x000fea0003800000 */
.L_x_10994:
[----:B------:R-:W-:-:S04]  /*f670*/  FMUL.FTZ R0, R0, 1 ;  /* 0x3f80000000007820 */ /* 0x000fc80000410000 */
[----:B------:R0:W1:Y:S01]  /*f680*/  F2F.F64.F32 R18, R0 ;  /* 0x0000000000127310 */ /* 0x0000620000201800 */
[----:B------:R-:W-:Y:S05]  /*f690*/  BRA `(.L_x_10975) ;  /* 0x0000000000a47947 */ /* 0x000fea0003800000 */
.L_x_10987:
        /* <DEDUP_REMOVED lines=14> */
.L_x_11001:
[----:B------:R-:W-:Y:S05]  /*f780*/  BSYNC B0 ;  /* 0x0000000000007941 */ /* 0x000fea0003800000 */
.L_x_11000:
[----:B------:R-:W-:-:S04]  /*f790*/  FMUL.FTZ R0, R0, 1 ;  /* 0x3f80000000007820 */ /* 0x000fc80000410000 */
[----:B------:R0:W1:Y:S01]  /*f7a0*/  F2F.F64.F32 R18, R0 ;  /* 0x0000000000127310 */ /* 0x0000620000201800 */
[----:B------:R-:W-:Y:S05]  /*f7b0*/  BRA `(.L_x_10975) ;  /* 0x00000000005c7947 */ /* 0x000fea0003800000 */
.L_x_10974:
        /* <DEDUP_REMOVED lines=16> */
.L_x_11002:
[----:B------:R-:W-:Y:S01]  /*f8c0*/  CS2R R18, SRZ ;  /* 0x0000000000127805 */ /* 0x000fe2000001ff00 */
[----:B------:R-:W-:Y:S06]  /*f8d0*/  BRA `(.L_x_10975) ;  /* 0x0000000000147947 */ /* 0x000fec0003800000 */
.L_x_10999:
[----:B------:R-:W2:Y:S02]  /*f8e0*/  LDG.E.64 R18, desc[UR36][R2.64] ;  /* 0x0000002402127981 */ /* 0x000ea4000c1e1b00 */
[----:B--2---:R-:W0:Y:S01]  /*f8f0*/  I2F.F64.U64 R18, R18 ;  /* 0x0000001200127312 */ /* 0x004e220000301800 */
[----:B------:R-:W-:Y:S05]  /*f900*/  BRA `(.L_x_10975) ;  /* 0x0000000000087947 */ /* 0x000fea0003800000 */
.L_x_10998:
[----:B------:R-:W2:Y:S02]  /*f910*/  LDG.E R2, desc[UR36][R2.64] ;  /* 0x0000002402027981 */ /* 0x000ea4000c1e1900 */
[----:B--2---:R0:W1:Y:S02]  /*f920*/  I2F.F64.U32 R18, R2 ;  /* 0x0000000200127312 */ /* 0x0040640000201800 */
.L_x_10975:
[----:B--2---:R-:W4:Y:S01]  /*f930*/  LDC.U8 R4, c[0x0][0x4a2] ;  /* 0x00012880ff047b82 */ /* 0x004f220000000000 */
[----:B------:R-:W-:Y:S02]  /*f940*/  ULDC.64 UR4, c[0x0][0x488] ;  /* 0x0001220000047ab9 */ /* 0x000fe40000000a00 */
[----:B0-----:R-:W-:-:S05]  /*f950*/  IADD3 R2, P0, R22, UR4, RZ ;  /* 0x0000000416027c10 */ /* 0x001fca000ff1e0ff */
        /* <DEDUP_REMOVED lines=15> */
.L_x_11006:
[----:B------:R-:W2:Y:S02]  /*fa50*/  LDG.E.U8 R2, desc[UR36][R2.64] ;  /* 0x0000002402027981 */ /* 0x000ea4000c1e1100 */
[----:B--2---:R-:W-:Y:S01]  /*fa60*/  ISETP.NE.AND P0, PT, R2, RZ, PT ;  /* 0x000000ff0200720c */ /* 0x004fe20003f05270 */
[----:B------:R-:W-:-:S12]  /*fa70*/  BRA `(.L_x_11008) ;  /* 0x0000000c00747947 */ /* 0x000fd80003800000 */
.L_x_11005:
        /* <DEDUP_REMOVED lines=10> */
.L_x_11010:
[----:B------:R-:W2:Y:S02]  /*fb20*/  LDG.E R2, desc[UR36][R2.64] ;  /* 0x0000002402027981 */ /* 0x000ea4000c1e1900 */
[----:B--2---:R-:W-:Y:S01]  /*fb30*/  ISETP.NE.AND P0, PT, R2, RZ, PT ;  /* 0x000000ff0200720c */ /* 0x004fe20003f05270 */
[----:B------:R-:W-:-:S12]  /*fb40*/  BRA `(.L_x_11008) ;  /* 0x0000000c00407947 */ /* 0x000fd80003800000 */
.L_x_11009:
[----:B------:R-:W2:Y:S02]  /*fb50*/  LDG.E.U16 R2, desc[UR36][R2.64] ;  /* 0x0000002402027981 */ /* 0x000ea4000c1e1500 */
[----:B--2---:R-:W-:Y:S01]  /*fb60*/  ISETP.NE.AND P0, PT, R2, RZ, PT ;  /* 0x000000ff0200720c */ /* 0x004fe20003f05270 */
[----:B------:R-:W-:-:S12]  /*fb70*/  BRA `(.L_x_11008) ;  /* 0x0000000c00347947 */ /* 0x000fd80003800000 */
.L_x_11004:
        /* <DEDUP_REMOVED lines=9> */
.L_x_11012:
[----:B------:R-:W2:Y:S02]  /*fc10*/  LDG.E.U16 R0, desc[UR36][R2.64] ;  /* 0x0000002402007981 */ /* 0x000ea4000c1e1500 */
[----:B--2---:R-:W-:-:S05]  /*fc20*/  HADD2.F32 R0, -RZ, R0.H0_H0 ;  /* 0x20000000ff007230 */ /* 0x004fca0000004100 */
[----:B------:R-:W-:Y:S01]  /*fc30*/  FSETP.NEU.FTZ.AND P0, PT, R0, RZ, PT ;  /* 0x000000ff0000720b */ /* 0x000fe20003f1d000 */
[----:B------:R-:W-:-:S12]  /*fc40*/  BRA `(.L_x_11008) ;  /* 0x0000000c00007947 */ /* 0x000fd80003800000 */
.L_x_11011:
        /* <DEDUP_REMOVED lines=11> */
.L_x_11014:
        /* <DEDUP_REMOVED lines=10> */
.L_x_11013:
[----:B------:R-:W2:Y:S02]  /*fda0*/  LDG.E.64 R2, desc[UR36][R2.64] ;  /* 0x0000002402027981 */ /* 0x000ea4000c1e1b00 */
[----:B--2---:R-:W-:Y:S01]  /*fdb0*/  DSETP.NEU.AND P0, PT, R2, RZ, PT ;  /* 0x000000ff0200722a */ /* 0x004fe20003f0d000 */
[----:B------:R-:W-:-:S13]  /*fdc0*/  BRA `(.L_x_11008) ;  /* 0x0000000800a07947 */ /* 0x000fda0003800000 */
.L_x_11003:
        /* <DEDUP_REMOVED lines=11> */
.L_x_11017:
[----:B------:R-:W2:Y:S02]  /*fe80*/  LDG.E.128 R4, desc[UR36][R2.64] ;  /* 0x0000002402047981 */ /* 0x000ea4000c1e1d00 */
[----:B--2---:R-:W-:-:S06]  /*fe90*/  DSETP.NEU.AND P0, PT, R6, RZ, PT ;  /* 0x000000ff0600722a */ /* 0x004fcc0003f0d000 */
[----:B------:R-:W-:Y:S01]  /*fea0*/  DSETP.NEU.OR P0, PT, R4, RZ, P0 ;  /* 0x000000ff0400722a */ /* 0x000fe2000070d400 */
[----:B------:R-:W-:-:S13]  /*feb0*/  BRA `(.L_x_11008) ;  /* 0x0000000800647947 */ /* 0x000fda0003800000 */
.L_x_11016:
        /* <DEDUP_REMOVED lines=27> */
.L_x_11019:
        /* <DEDUP_REMOVED lines=14> */
.L_x_11018:
[----:B------:R-:W2:Y:S02]  /*10150*/  LDG.E.U16 R0, desc[UR36][R2.64] ;  /* 0x0000002402007981 */ /* 0x000ea4000c1e1500 */
[----:B--2---:R-:W-:-:S05]  /*10160*/  IMAD.U32 R0, R0, 0x10000, RZ ;  /* 0x0001000000007824 */ /* 0x004fca00078e00ff */
[----:B------:R-:W-:Y:S01]  /*10170*/  FSETP.NEU.FTZ.AND P0, PT, R0, RZ, PT ;  /* 0x000000ff0000720b */ /* 0x000fe20003f1d000 */
[----:B------:R-:W-:-:S12]  /*10180*/  BRA `(.L_x_11008) ;  /* 0x0000000400b07947 */ /* 0x000fd80003800000 */
.L_x_11015:
        /* <DEDUP_REMOVED lines=11> */
.L_x_11022:
        /* <DEDUP_REMOVED lines=21> */
.L_x_11026:
[----:B------:R-:W-:Y:S05]  /*10390*/  BSYNC B1 ;  /* 0x0000000000017941 */ /* 0x000fea0003800000 */
.L_x_11025:
[----:B------:R-:W-:Y:S01]  /*103a0*/  LEA R3, R0, 0x3b800000, 0x17 ;  /* 0x3b80000000037811 */ /* 0x000fe200078eb8ff */
[----:B------:R-:W-:-:S05]  /*103b0*/  IMAD.SHL.U32 R0, R2, 0x100000, RZ ;  /* 0x0010000002007824 */ /* 0x000fca00078e00ff */
[----:B------:R-:W-:-:S07]  /*103c0*/  LOP3.LUT R0, R3, R0, R4, 0xfe, !PT ;  /* 0x0000000003007212 */ /* 0x000fce00078efe04 */
.L_x_11024:
[----:B------:R-:W-:Y:S05]  /*103d0*/  BSYNC B0 ;  /* 0x0000000000007941 */ /* 0x000fea0003800000 */
.L_x_11023:
[----:B------:R-:W-:Y:S01]  /*103e0*/  FSETP.NEU.FTZ.AND P0, PT, R0, RZ, PT ;  /* 0x000000ff0000720b */ /* 0x000fe20003f1d000 */
[----:B------:R-:W-:-:S12]  /*103f0*/  BRA `(.L_x_11008) ;  /* 0x0000000400147947 */ /* 0x000fd80003800000 */
.L_x_11021:
        /* <DEDUP_REMOVED lines=21> */
.L_x_11030:
[----:B------:R-:W-:Y:S05]  /*10550*/  BSYNC B1 ;  /* 0x0000000000017941 */ /* 0x000fea0003800000 */
.L_x_11029:
[----:B------:R-:W-:Y:S01]  /*10560*/  LEA R3, R0, 0x37800000, 0x17 ;  /* 0x3780000000037811 */ /* 0x000fe200078eb8ff */
[----:B------:R-:W-:-:S05]  /*10570*/  IMAD.SHL.U32 R0, R2, 0x200000, RZ ;  /* 0x0020000002007824 */ /* 0x000fca00078e00ff */
[----:B------:R-:W-:-:S07]  /*10580*/  LOP3.LUT R0, R3, R0, R4, 0xfe, !PT ;  /* 0x0000000003007212 */ /* 0x000fce00078efe04 */
.L_x_11028:
[----:B------:R-:W-:Y:S05]  /*10590*/  BSYNC B0 ;  /* 0x0000000000007941 */ /* 0x000fea0003800000 */
.L_x_11027:
[----:B------:R-:W-:Y:S01]  /*105a0*/  FSETP.NEU.FTZ.AND P0, PT, R0, RZ, PT ;  /* 0x000000ff0000720b */ /* 0x000fe20003f1d000 */
[----:B------:R-:W-:-:S12]  /*105b0*/  BRA `(.L_x_11008) ;  /* 0x0000000000a47947 */ /* 0x000fd80003800000 */
.L_x_11020:
        /* <DEDUP_REMOVED lines=14> */
.L_x_11034:
[----:B------:R-:W-:Y:S05]  /*106a0*/  BSYNC B0 ;  /* 0x0000000000007941 */ /* 0x000fea0003800000 */
.L_x_11033:
[----:B------:R-:W-:Y:S01]  /*106b0*/  FSETP.NEU.FTZ.AND P0, PT, R0, RZ, PT ;  /* 0x000000ff0000720b */ /* 0x000fe20003f1d000 */
[----:B------:R-:W-:-:S12]  /*106c0*/  BRA `(.L_x_11008) ;  /* 0x0000000000607947 */ /* 0x000fd80003800000 */
.L_x_11007:
        /* <DEDUP_REMOVED lines=16> */
.L_x_11035:
[----:B------:R-:W-:Y:S01]  /*107d0*/  PLOP3.LUT P0, PT, PT, PT, PT, 0x8, 0x0 ;  /* 0x000000000000781c */ /* 0x000fe20003f0e170 */
[----:B------:R-:W-:-:S12]  /*107e0*/  BRA `(.L_x_11008) ;  /* 0x0000000000187947 */ /* 0x000fd80003800000 */
.L_x_11032:
[----:B------:R-:W2:Y:S02]  /*107f0*/  LDG.E.64 R2, desc[UR36][R2.64] ;  /* 0x0000002402027981 */ /* 0x000ea4000c1e1b00 */
[----:B--2---:R-:W-:-:S04]  /*10800*/  ISETP.NE.U32.AND P0, PT, R2, RZ, PT ;  /* 0x000000ff0200720c */ /* 0x004fc80003f05070 */
[----:B------:R-:W-:Y:S01]  /*10810*/  ISETP.NE.AND.EX P0, PT, R3, RZ, PT, P0 ;  /* 0x000000ff0300720c */ /* 0x000fe20003f05300 */
[----:B------:R-:W-:-:S12]  /*10820*/  BRA `(.L_x_11008) ;  /* 0x0000000000087947 */ /* 0x000fd80003800000 */
.L_x_11031:
[----:B------:R-:W2:Y:S02]  /*10830*/  LDG.E R2, desc[UR36][R2.64] ;  /* 0x0000002402027981 */ /* 0x000ea4000c1e1900 */
[----:B--2---:R-:W-:-:S13]  /*10840*/  ISETP.NE.AND P0, PT, R2, RZ, PT ;  /* 0x000000ff0200720c */ /* 0x004fda0003f05270 */
.L_x_11008:
        /* <DEDUP_REMOVED lines=22> */
.L_x_11039:
[----:B------:R-:W0:Y:S02]  /*109b0*/  F2I.S64.F64.TRUNC R4, R4 ;  /* 0x0000000400047311 */ /* 0x000e24000030d900 */
[----:B0-----:R-:W-:-:S05]  /*109c0*/  IMAD.MOV.U32 R3, RZ, RZ, R4 ;  /* 0x000000ffff037224 */ /* 0x001fca00078e0004 */
[----:B------:R-:W-:Y:S01]  /*109d0*/  STG.E.U8 desc[UR36][R16.64], R3 ;  /* 0x0000000310007986 */ /* 0x000fe2000c101124 */
[----:B------:R-:W-:Y:S05]  /*109e0*/  EXIT ;  /* 0x000000000000794d */ /* 0x000fea0003800000 */
.L_x_11038:
        /* <DEDUP_REMOVED lines=9> */
.L_x_11042:
[----:B------:R-:W0:Y:S02]  /*10a80*/  F2I.F64.TRUNC R5, R4 ;  /* 0x0000000400057311 */ /* 0x000e24000030d100 */
[----:B0-----:R-:W-:Y:S01]  /*10a90*/  STG.E desc[UR36][R16.64], R5 ;  /* 0x0000000510007986 */ /* 0x001fe2000c101924 */
[----:B------:R-:W-:Y:S05]  /*10aa0*/  EXIT ;  /* 0x000000000000794d */ /* 0x000fea0003800000 */
.L_x_11041:
[----:B------:R-:W0:Y:S02]  /*10ab0*/  F2I.F64.TRUNC R5, R4 ;  /* 0x0000000400057311 */ /* 0x000e24000030d100 */
[----:B0-----:R-:W-:Y:S01]  /*10ac0*/  STG.E.U16 desc[UR36][R16.64], R5 ;  /* 0x0000000510007986 */ /* 0x001fe2000c101524 */
[----:B------:R-:W-:Y:S05]  /*10ad0*/  EXIT ;  /* 0x000000000000794d */ /* 0x000fea0003800000 */
.L_x_11037:
        /* <DEDUP_REMOVED lines=13> */
.L_x_11044:
        /* <DEDUP_REMOVED lines=8> */
.L_x_11043:
        /* <DEDUP_REMOVED lines=14> */
.L_x_11046:
        /* <DEDUP_REMOVED lines=9> */
.L_x_11045:
[----:B------:R-:W-:Y:S01]  /*10da0*/  STG.E.64 desc[UR36][R16.64], R4 ;  /* 0x0000000410007986 */ /* 0x000fe2000c101b24 */
[----:B------:R-:W-:Y:S05]  /*10db0*/  EXIT ;  /* 0x000000000000794d */ /* 0x000fea0003800000 */
.L_x_11036:
        /* <DEDUP_REMOVED lines=12> */
.L_x_11049:
[----:B------:R-:W-:-:S05]  /*10e80*/  CS2R R6, SRZ ;  /* 0x0000000000067805 */ /* 0x000fca000001ff00 */
[----:B------:R-:W-:Y:S01]  /*10e90*/  STG.E.128 desc[UR36][R16.64], R4 ;  /* 0x0000000410007986 */ /* 0x000fe2000c101d24 */
[----:B------:R-:W-:Y:S05]  /*10ea0*/  EXIT ;  /* 0x000000000000794d */ /* 0x000fea0003800000 */
.L_x_11048:
        /* <DEDUP_REMOVED lines=25> */
.L_x_11053:
[----:B------:R-:W-:Y:S05]  /*11040*/  BSYNC B0 ;  /* 0x0000000000007941 */ /* 0x000fea0003800000 */
.L_x_11052:
[----:B------:R-:W-:-:S05]  /*11050*/  LOP3.LUT R3, R0, R3, RZ, 0xfc, !PT ;  /* 0x0000000300037212 */ /* 0x000fca00078efcff */
[----:B------:R-:W-:Y:S01]  /*11060*/  STG.E.U8 desc[UR36][R16.64], R3 ;  /* 0x0000000310007986 */ /* 0x000fe2000c101124 */
[----:B------:R-:W-:Y:S05]  /*11070*/  EXIT ;  /* 0x000000000000794d */ /* 0x000fea0003800000 */
.L_x_11051:
        /* <DEDUP_REMOVED lines=17> */
.L_x_11055:
[----:B------:R-:W-:Y:S01]  /*11190*/  IMAD.MOV.U32 R0, RZ, RZ, 0x7f ;  /* 0x0000007fff007424 */ /* 0x000fe200078e00ff */
[----:B------:R-:W-:-:S04]  /*111a0*/  ISETP.GT.U32.AND P0, PT, R2, 0x7f800000, PT ;  /* 0x7f8000000200780c */ /* 0x000fc80003f04070 */
[----:B------:R-:W-:-:S09]  /*111b0*/  SEL R0, R0, 0x7c, P0 ;  /* 0x0000007c00007807 */ /* 0x000fd20000000000 */
.L_x_11056:
[----:B------:R-:W-:Y:S05]  /*111c0*/  BSYNC B0 ;  /* 0x0000000000007941 */ /* 0x000fea0003800000 */
.L_x_11054:
[----:B------:R-:W-:-:S04]  /*111d0*/  LOP3.LUT R2, R3, 0x80000000, RZ, 0xc0, !PT ;  /* 0x8000000003027812 */ /* 0x000fc800078ec0ff */
[----:B------:R-:W-:-:S04]  /*111e0*/  SHF.R.U32.HI R3, RZ, 0x18, R2 ;  /* 0x00000018ff037819 */ /* 0x000fc80000011602 */
[----:B------:R-:W-:-:S05]  /*111f0*/  LOP3.LUT R3, R0, R3, RZ, 0xfc, !PT ;  /* 0x0000000300037212 */ /* 0x000fca00078efcff */
[----:B------:R-:W-:Y:S01]  /*11200*/  STG.E.U8 desc[UR36][R16.64], R3 ;  /* 0x0000000310007986 */ /* 0x000fe2000c101124 */
[----:B------:R-:W-:Y:S05]  /*11210*/  EXIT ;  /* 0x000000000000794d */ /* 0x000fea0003800000 */
.L_x_11050:
        /* <DEDUP_REMOVED lines=8> */
.L_x_11047:
        /* <DEDUP_REMOVED lines=11> */
.L_x_11059:
        /* <DEDUP_REMOVED lines=21> */
.L_x_11062:
[----:B------:R-:W-:-:S04]  /*114a0*/  LOP3.LUT R2, R3, 0x80000000, RZ, 0xc0, !PT ;  /* 0x8000000003027812 */ /* 0x000fc800078ec0ff */
[----:B------:R-:W-:-:S04]  /*114b0*/  SHF.R.U32.HI R3, RZ, 0x18, R2 ;  /* 0x00000018ff037819 */ /* 0x000fc80000011602 */
[----:B------:R-:W-:-:S04]  /*114c0*/  LOP3.LUT R0, R0, R3, RZ, 0xfc, !PT ;  /* 0x0000000300007212 */ /* 0x000fc800078efcff */
[----:B------:R-:W-:-:S07]  /*114d0*/  PRMT R8, R0, 0x7610, R8 ;  /* 0x0000761000087816 */ /* 0x000fce0000000008 */
.L_x_11061:
[----:B------:R-:W-:Y:S05]  /*114e0*/  BSYNC B0 ;  /* 0x0000000000007941 */ /* 0x000fea0003800000 */
.L_x_11060:
[----:B------:R-:W-:Y:S01]  /*114f0*/  STG.E.U8 desc[UR36][R16.64], R8 ;  /* 0x0000000810007986 */ /* 0x000fe2000c101124 */
[----:B------:R-:W-:Y:S05]  /*11500*/  EXIT ;  /* 0x000000000000794d */ /* 0x000fea0003800000 */
.L_x_11058:
        /* <DEDUP_REMOVED lines=21> */
.L_x_11065:
[----:B------:R-:W-:-:S04]  /*11660*/  LOP3.LUT R2, R3, 0x80000000, RZ, 0xc0, !PT ;  /* 0x8000000003027812 */ /* 0x000fc800078ec0ff */
[----:B------:R-:W-:-:S04]  /*11670*/  SHF.R.U32.HI R3, RZ, 0x18, R2 ;  /* 0x00000018ff037819 */ /* 0x000fc80000011602 */
[----:B------:R-:W-:-:S04]  /*11680*/  LOP3.LUT R0, R0, R3, RZ, 0xfc, !PT ;  /* 0x0000000300007212 */ /* 0x000fc800078efcff */
[----:B------:R-:W-:-:S07]  /*11690*/  PRMT R8, R0, 0x7610, R8 ;  /* 0x0000761000087816 */ /* 0x000fce0000000008 */
.L_x_11064:
[----:B------:R-:W-:Y:S05]  /*116a0*/  BSYNC B0 ;  /* 0x0000000000007941 */ /* 0x000fea0003800000 */
.L_x_11063:
[----:B------:R-:W-:Y:S01]  /*116b0*/  STG.E.U8 desc[UR36][R16.64], R8 ;  /* 0x0000000810007986 */ /* 0x000fe2000c101124 */
[----:B------:R-:W-:Y:S05]  /*116c0*/  EXIT ;  /* 0x000000000000794d */ /* 0x000fea0003800000 */
.L_x_11057:
        /* <DEDUP_REMOVED lines=26> */
.L_x_11040:
        /* <DEDUP_REMOVED lines=16> */
.L_x_11068:
[----:B------:R-:W-:Y:S05]  /*11970*/  EXIT ;  /* 0x000000000000794d */ /* 0x000fea0003800000 */
.L_x_11067:
[----:B------:R-:W0:Y:S02]  /*11980*/  F2I.U64.F64.TRUNC R4, R4 ;  /* 0x0000000400047311 */ /* 0x000e24000030d800 */
[----:B0-----:R-:W-:Y:S01]  /*11990*/  STG.E.64 desc[UR36][R16.64], R4 ;  /* 0x0000000410007986 */ /* 0x001fe2000c101b24 */
[----:B------:R-:W-:Y:S05]  /*119a0*/  EXIT ;  /* 0x000000000000794d */ /* 0x000fea0003800000 */
.L_x_11066:
[----:B------:R-:W0:Y:S02]  /*119b0*/  F2I.U32.F64.TRUNC R5, R4 ;  /* 0x0000000400057311 */ /* 0x000e24000030d000 */
[----:B0-----:R-:W-:Y:S01]  /*119c0*/  STG.E desc[UR36][R16.64], R5 ;  /* 0x0000000510007986 */ /* 0x001fe2000c101924 */
[----:B------:R-:W-:Y:S05]  /*119d0*/  EXIT ;  /* 0x000000000000794d */ /* 0x000fea0003800000 */
.L_x_11069:
        /* <DEDUP_REMOVED lines=10> */
.L_x_11813:


//--------------------- .text._ZN2at6native27unrolled_elementwise_kernelIZNS0_43_GLOBAL__N__7cc8d1ed_10_Dropout_cu_0e96ed3819masked_scale_kernelIbddEEvRNS_6TensorERKS4_S7_T1_EUldbE_St5arrayIPcLm3EELi4E23TrivialOffsetCalculatorILi2EjESD_ILi1EjENS0_6memory12LoadWithCastILi2EEENSG_13StoreWithCastILi1EEEEEviT_T0_T2_T3_T4_T5_ --------------------------
	.section	.text._ZN2at6native27unrolled_elementwise_kernelIZNS0_43_GLOBAL__N__7cc8d1ed_10_Dropout_cu_0e96ed3819masked_scale_kernelIbddEEvRNS_6TensorERKS4_S7_T1_EUldbE_St5arrayIPcLm3EELi4E23TrivialOffsetCalculatorILi2EjESD_ILi1EjENS0_6memory12LoadWithCastILi2EEENSG_13StoreWithCastILi1EEEEEviT_T0_T2_T3_T4_T5_,"ax",@progbits
	.align	128
        .global         _ZN2at6native27unrolled_elementwise_kernelIZNS0_43_GLOBAL__N__7cc8d1ed_10_Dropout_cu_0e96ed3819masked_scale_kernelIbddEEvRNS_6TensorERKS4_S7_T1_EUldbE_St5arrayIPcLm3EELi4E23TrivialOffsetCalculatorILi2EjESD_ILi1EjENS0_6memory12LoadWithCastILi2EEENSG_13StoreWithCastILi1EEEEEviT_T0_T2_T3_T4_T5_
        .type           _ZN2at6native27unrolled_elementwise_kernelIZNS0_43_GLOBAL__N__7cc8d1ed_10_Dropout_cu_0e96ed3819masked_scale_kernelIbddEEvRNS_6TensorERKS4_S7_T1_EUldbE_St5arrayIPcLm3EELi4E23TrivialOffsetCalculatorILi2EjESD_ILi1EjENS0_6memory12LoadWithCastILi2EEENSG_13StoreWithCastILi1EEEEEviT_T0_T2_T3_T4_T5_,@function
        .size           _ZN2at6native27unrolled_elementwise_kernelIZNS0_43_GLOBAL__N__7cc8d1ed_10_Dropout_cu_0e96ed3819masked_scale_kernelIbddEEvRNS_6TensorERKS4_S7_T1_EUldbE_St5arrayIPcLm3EELi4E23TrivialOffsetCalculatorILi2EjESD_ILi1EjENS0_6memory12LoadWithCastILi2EEENSG_13StoreWithCastILi1EEEEEviT_T0_T2_T3_T4_T5_,(.L_x_11814 - _ZN2at6native27unrolled_elementwise_kernelIZNS0_43_GLOBAL__N__7cc8d1ed_10_Dropout_cu_0e96ed3819masked_scale_kernelIbddEEvRNS_6TensorERKS4_S7_T1_EUldbE_St5arrayIPcLm3EELi4E23TrivialOffsetCalculatorILi2EjESD_ILi1EjENS0_6memory12LoadWithCastILi2EEENSG_13StoreWithCastILi1EEEEEviT_T0_T2_T3_T4_T5_)
        .other          _ZN2at6native27unrolled_elementwise_kernelIZNS0_43_GLOBAL__N__7cc8d1ed_10_Dropout_cu_0e96ed3819masked_scale_kernelIbddEEvRNS_6TensorERKS4_S7_T1_EUldbE_St5arrayIPcLm3EELi4E23TrivialOffsetCalculatorILi2EjESD_ILi1EjENS0_6memory12LoadWithCastILi2EEENSG_13StoreWithCastILi1EEEEEviT_T0_T2_T3_T4_T5_,@"STO_CUDA_ENTRY STV_DEFAULT"
_ZN2at6native27unrolled_elementwise_kernelIZNS0_43_GLOBAL__N__7cc8d1ed_10_Dropout_cu_0e96ed3819masked_scale_kernelIbddEEvRNS_6TensorERKS4_S7_T1_EUldbE_St5arrayIPcLm3EELi4E23TrivialOffsetCalculatorILi2EjESD_ILi1EjENS0_6memory12LoadWithCastILi2EEENSG_13StoreWithCastILi1EEEEEviT_T0_T2_T3_T4_T5_:
.text._ZN2at6native27unrolled_elementwise_kernelIZNS0_43_GLOBAL__N__7cc8d1ed_10_Dropout_cu_0e96ed3819masked_scale_kernelIbddEEvRNS_6TensorERKS4_S7_T1_EUldbE_St5arrayIPcLm3EELi4E23TrivialOffsetCalculatorILi2EjESD_ILi1EjENS0_6memory12LoadWithCastILi2EEENSG_13StoreWithCastILi1EEEEEviT_T0_T2_T3_T4_T5_:
        /* <DEDUP_REMOVED lines=8> */
[----:B------:R-:W-:Y:S01]  /*0080*/  CS2R R26, SRZ ;  /* 0x00000000001a7805 */ /* 0x000fe2000001ff00 */
        /* <DEDUP_REMOVED lines=25> */
.L_x_11075:
[----:B------:R-:W2:Y:S02]  /*0220*/  LDG.E.U8 R4, desc[UR36][R4.64] ;  /* 0x0000002404047981 */ /* 0x000ea4000c1e1100 */
[----:B--2---:R0:W1:Y:S01]  /*0230*/  I2F.F64.U16 R26, R4 ;  /* 0x00000004001a7312 */ /* 0x0040620000101800 */
[----:B------:R-:W-:Y:S05]  /*0240*/  BRA `(.L_x_11077) ;  /* 0x0000000c00707947 */ /* 0x000fea0003800000 */
.L_x_11074:
        /* <DEDUP_REMOVED lines=9> */
.L_x_11079:
[----:B------:R-:W2:Y:S02]  /*02e0*/  LDG.E R4, desc[UR36][R4.64] ;  /* 0x0000002404047981 */ /* 0x000ea4000c1e1900 */
[----:B--2---:R1:W2:Y:S01]  /*02f0*/  I2F.F64 R26, R4 ;  /* 0x00000004001a7312 */ /* 0x0042a20000201c00 */
[----:B------:R-:W-:Y:S05]  /*0300*/  BRA `(.L_x_11077) ;  /* 0x0000000c00407947 */ /* 0x000fea0003800000 */
.L_x_11078:
[----:B------:R-:W2:Y:S02]  /*0310*/  LDG.E.U16 R4, desc[UR36][R4.64] ;  /* 0x0000002404047981 */ /* 0x000ea4000c1e1500 */
[----:B--2---:R3:W4:Y:S01]  /*0320*/  I2F.F64.S16 R26, R4 ;  /* 0x00000004001a7312 */ /* 0x0047220000101c00 */
[----:B------:R-:W-:Y:S05]  /*0330*/  BRA `(.L_x_11077) ;  /* 0x0000000c00347947 */ /* 0x000fea0003800000 */
.L_x_11073:
        /* <DEDUP_REMOVED lines=10> */
.L_x_11081:
[----:B------:R-:W2:Y:S02]  /*03e0*/  LDG.E.U16 R0, desc[UR36][R4.64] ;  /* 0x0000002404007981 */ /* 0x000ea4000c1e1500 */
[----:B--2---:R-:W-:-:S05]  /*03f0*/  HADD2.F32 R0, -RZ, R0.H0_H0 ;  /* 0x20000000ff007230 */ /* 0x004fca0000004100 */
[----:B------:R-:W-:-:S04]  /*0400*/  FMUL.FTZ R0, R0, 1 ;  /* 0x3f80000000007820 */ /* 0x000fc80000410000 */
[----:B------:R0:W1:Y:S01]  /*0410*/  F2F.F64.F32 R26, R0 ;  /* 0x00000000001a7310 */ /* 0x0000620000201800 */
[----:B------:R-:W-:Y:S05]  /*0420*/  BRA `(.L_x_11077) ;  /* 0x0000000800f87947 */ /* 0x000fea0003800000 */
.L_x_11080:
        /* <DEDUP_REMOVED lines=10> */
.L_x_11083:
[----:B------:R-:W2:Y:S02]  /*04d0*/  LDG.E.U16 R4, desc[UR36][R4.64] ;  /* 0x0000002404047981 */ /* 0x000ea4000c1e1500 */
[----:B--2---:R-:W-:-:S05]  /*04e0*/  HADD2.F32 R0, -RZ, R4.H0_H0 ;  /* 0x20000004ff007230 */ /* 0x004fca0000004100 */
[----:B------:R-:W-:-:S04]  /*04f0*/  FMUL.FTZ R0, R0, 1 ;  /* 0x3f80000000007820 */ /* 0x000fc80000410000 */
[----:B------:R0:W1:Y:S01]  /*0500*/  F2F.F64.F32 R26, R0 ;  /* 0x00000000001a7310 */ /* 0x0000620000201800 */
[----:B------:R-:W-:Y:S05]  /*0510*/  BRA `(.L_x_11077) ;  /* 0x0000000800bc7947 */ /* 0x000fea0003800000 */
.L_x_11082:
[----:B------:R0:W5:Y:S01]  /*0520*/  LDG.E.64 R26, desc[UR36][R4.64] ;  /* 0x00000024041a7981 */ /* 0x000162000c1e1b00 */
[----:B------:R-:W-:Y:S05]  /*0530*/  BRA `(.L_x_11077) ;  /* 0x0000000800b47947 */ /* 0x000fea0003800000 */
.L_x_11072:
        /* <DEDUP_REMOVED lines=13> */
.L_x_11086:
[----:B------:R0:W5:Y:S01]  /*0610*/  LDG.E.64 R26, desc[UR36][R4.64] ;  /* 0x00000024041a7981 */ /* 0x000162000c1e1b00 */
[----:B------:R-:W-:Y:S05]  /*0620*/  BRA `(.L_x_11077) ;  /* 0x0000000800787947 */ /* 0x000fea0003800000 */
.L_x_11085:
        /* <DEDUP_REMOVED lines=28> */
.L_x_11088:
        /* <DEDUP_REMOVED lines=15> */
.L_x_11087:
[----:B------:R-:W2:Y:S02]  /*08e0*/  LDG.E.U16 R0, desc[UR36][R4.64] ;  /* 0x0000002404007981 */ /* 0x000ea4000c1e1500 */
[----:B--2---:R-:W-:-:S04]  /*08f0*/  IMAD.U32 R0, R0, 0x10000, RZ ;  /* 0x0001000000007824 */ /* 0x004fc800078e00ff */
[----:B------:R-:W-:-:S04]  /*0900*/  FMUL.FTZ R0, R0, 1 ;  /* 0x3f80000000007820 */ /* 0x000fc80000410000 */
[----:B------:R0:W1:Y:S01]  /*0910*/  F2F.F64.F32 R26, R0 ;  /* 0x00000000001a7310 */ /* 0x0000620000201800 */
[----:B------:R-:W-:Y:S05]  /*0920*/  BRA `(.L_x_11077) ;  /* 0x0000000400b87947 */ /* 0x000fea0003800000 */
.L_x_11084:
        /* <DEDUP_REMOVED lines=11> */
.L_x_11091:
        /* <DEDUP_REMOVED lines=21> */
.L_x_11095:
[----:B------:R-:W-:Y:S05]  /*0b30*/  BSYNC B1 ;  /* 0x0000000000017941 */ /* 0x000fea0003800000 */
.L_x_11094:
[----:B------:R-:W-:Y:S01]  /*0b40*/  LEA R5, R0, 0x3b800000, 0x17 ;  /* 0x3b80000000057811 */ /* 0x000fe200078eb8ff */
[----:B------:R-:W-:-:S05]  /*0b50*/  IMAD.SHL.U32 R0, R3, 0x100000, RZ ;  /* 0x0010000003007824 */ /* 0x000fca00078e00ff */
[----:B------:R-:W-:-:S07]  /*0b60*/  LOP3.LUT R0, R5, R0, R6, 0xfe, !PT ;  /* 0x0000000005007212 */ /* 0x000fce00078efe06 */
.L_x_11093:
[----:B------:R-:W-:Y:S05]  /*0b70*/  BSYNC B0 ;  /* 0x0000000000007941 */ /* 0x000fea0003800000 */
.L_x_11092:
[----:B------:R-:W-:-:S04]  /*0b80*/  FMUL.FTZ R0, R0, 1 ;  /* 0x3f80000000007820 */ /* 0x000fc80000410000 */
[----:B------:R0:W1:Y:S01]  /*0b90*/  F2F.F64.F32 R26, R0 ;  /* 0x00000000001a7310 */ /* 0x0000620000201800 */
[----:B------:R-:W-:Y:S05]  /*0ba0*/  BRA `(.L_x_11077) ;  /* 0x0000000400187947 */ /* 0x000fea0003800000 */
.L_x_11090:
        /* <DEDUP_REMOVED lines=21> */
.L_x_11099:
[----:B------:R-:W-:Y:S05]  /*0d00*/  BSYNC B1 ;  /* 0x0000000000017941 */ /* 0x000fea0003800000 */
.L_x_11098:
[----:B------:R-:W-:Y:S01]  /*0d10*/  LEA R5, R0, 0x37800000, 0x17 ;  /* 0x3780000000057811 */ /* 0x000fe200078eb8ff */
[----:B------:R-:W-:-:S05]  /*0d20*/  IMAD.SHL.U32 R0, R3, 0x200000, RZ ;  /* 0x0020000003007824 */ /* 0x000fca00078e00ff */
[----:B------:R-:W-:-:S07]  /*0d30*/  LOP3.LUT R0, R5, R0, R6, 0xfe, !PT ;  /* 0x0000000005007212 */ /* 0x000fce00078efe06 */
.L_x_11097:
[----:B------:R-:W-:Y:S05]  /*0d40*/  BSYNC B0 ;  /* 0x0000000000007941 */ /* 0x000fea0003800000 */
.L_x_11096:
[----:B------:R-:W-:-:S04]  /*0d50*/  FMUL.FTZ R0, R0, 1 ;  /* 0x3f80000000007820 */ /* 0x000fc80000410000 */
[----:B------:R0:W1:Y:S01]  /*0d60*/  F2F.F64.F32 R26, R0 ;  /* 0x00000000001a7310 */ /* 0x0000620000201800 */
[----:B------:R-:W-:Y:S05]  /*0d70*/  BRA `(.L_x_11077) ;  /* 0x0000000000a47947 */ /* 0x000fea0003800000 */
.L_x_11089:
        /* <DEDUP_REMOVED lines=14> */
.L_x_11103:
[----:B------:R-:W-:Y:S05]  /*0e60*/  BSYNC B0 ;  /* 0x0000000000007941 */ /* 0x000fea0003800000 */
.L_x_11102:
[----:B------:R-:W-:-:S04]  /*0e70*/  FMUL.FTZ R0, R0, 1 ;  /* 0x3f80000000007820 */ /* 0x000fc80000410000 */
[----:B------:R0:W1:Y:S01]  /*0e80*/  F2F.F64.F32 R26, R0 ;  /* 0x00000000001a7310 */ /* 0x0000620000201800 */
[----:B------:R-:W-:Y:S05]  /*0e90*/  BRA `(.L_x_11077) ;  /* 0x00000000005c7947 */ /* 0x000fea0003800000 */
.L_x_11076:
        /* <DEDUP_REMOVED lines=16> */
.L_x_11104:
[----:B------:R-:W-:Y:S01]  /*0fa0*/  CS2R R26, SRZ ;  /* 0x00000000001a7805 */ /* 0x000fe2000001ff00 */
[----:B------:R-:W-:Y:S06]  /*0fb0*/  BRA `(.L_x_11077) ;  /* 0x0000000000147947 */ /* 0x000fec0003800000 */
.L_x_11101:
[----:B------:R-:W2:Y:S02]  /*0fc0*/  LDG.E.64 R26, desc[UR36][R4.64] ;  /* 0x00000024041a7981 */ /* 0x000ea4000c1e1b00 */
[----:B--2---:R-:W0:Y:S01]  /*0fd0*/  I2F.F64.U64 R26, R26 ;  /* 0x0000001a001a7312 */ /* 0x004e220000301800 */
[----:B------:R-:W-:Y:S05]  /*0fe0*/  BRA `(.L_x_11077) ;  /* 0x0000000000087947 */ /* 0x000fea0003800000 */
.L_x_11100:
[----:B------:R-:W2:Y:S02]  /*0ff0*/  LDG.E R4, desc[UR36][R4.64] ;  /* 0x0000002404047981 */ /* 0x000ea4000c1e1900 */
[----:B--2---:R0:W1:Y:S02]  /*1000*/  I2F.F64.U32 R26, R4 ;  /* 0x00000004001a7312 */ /* 0x0040640000201800 */
.L_x_11077:
[----:B01-3--:R-:W0:Y:S01]  /*1010*/  LDC.64 R4, c[0x0][0x238] ;  /* 0x00008e00ff047b82 */ /* 0x00be220000000a00 */
        /* <DEDUP_REMOVED lines=18> */
.L_x_11108:
[----:B------:R-:W3:Y:S02]  /*1140*/  LDG.E.U8 R4, desc[UR36][R4.64] ;  /* 0x0000002404047981 */ /* 0x000ee4000c1e1100 */
[----:B---3--:R-:W-:Y:S01]  /*1150*/  ISETP.NE.AND P0, PT, R4, RZ, PT ;  /* 0x000000ff0400720c */ /* 0x008fe20003f05270 */
[----:B------:R-:W-:-:S12]  /*1160*/  BRA `(.L_x_11110) ;  /* 0x0000000c00747947 */ /* 0x000fd80003800000 */
.L_x_11107:
        /* <DEDUP_REMOVED lines=10> */
.L_x_11112:
[----:B------:R-:W3:Y:S02]  /*1210*/  LDG.E R4, desc[UR36][R4.64] ;  /* 0x0000002404047981 */ /* 0x000ee4000c1e1900 */
[----:B---3--:R-:W-:Y:S01]  /*1220*/  ISETP.NE.AND P0, PT, R4, RZ, PT ;  /* 0x000000ff0400720c */ /* 0x008fe20003f05270 */
[----:B------:R-:W-:-:S12]  /*1230*/  BRA `(.L_x_11110) ;  /* 0x0000000c00407947 */ /* 0x000fd80003800000 */
.L_x_11111:
[----:B------:R-:W3:Y:S02]  /*1240*/  LDG.E.U16 R4, desc[UR36][R4.64] ;  /* 0x0000002404047981 */ /* 0x000ee4000c1e1500 */
[----:B---3--:R-:W-:Y:S01]  /*1250*/  ISETP.NE.AND P0, PT, R4, RZ, PT ;  /* 0x000000ff0400720c */ /* 0x008fe20003f05270 */
[----:B------:R-:W-:-:S12]  /*1260*/  BRA `(.L_x_11110) ;  /* 0x0000000c00347947 */ /* 0x000fd80003800000 */
.L_x_11106:
        /* <DEDUP_REMOVED lines=9> */
.L_x_11114:
[----:B------:R-:W3:Y:S02]  /*1300*/  LDG.E.U16 R0, desc[UR36][R4.64] ;  /* 0x0000002404007981 */ /* 0x000ee4000c1e1500 */
[----:B---3--:R-:W-:-:S05]  /*1310*/  HADD2.F32 R0, -RZ, R0.H0_H0 ;  /* 0x20000000ff007230 */ /* 0x008fca0000004100 */
[----:B------:R-:W-:Y:S01]  /*1320*/  FSETP.NEU.FTZ.AND P0, PT, R0, RZ, PT ;  /* 0x000000ff0000720b */ /* 0x000fe20003f1d000 */
[----:B------:R-:W-:-:S12]  /*1330*/  BRA `(.L_x_11110) ;  /* 0x0000000c00007947 */ /* 0x000fd80003800000 */
.L_x_11113:
        /* <DEDUP_REMOVED lines=11> */
.L_x_11116:
        /* <DEDUP_REMOVED lines=10> */
.L_x_11115:
[----:B------:R-:W3:Y:S02]  /*1490*/  LDG.E.64 R4, desc[UR36][R4.64] ;  /* 0x0000002404047981 */ /* 0x000ee4000c1e1b00 */
[----:B---3--:R-:W-:Y:S01]  /*14a0*/  DSETP.NEU.AND P0, PT, R4, RZ, PT ;  /* 0x000000ff0400722a */ /* 0x008fe20003f0d000 */
[----:B------:R-:W-:-:S13]  /*14b0*/  BRA `(.L_x_11110) ;  /* 0x0000000800a07947 */ /* 0x000fda0003800000 */
.L_x_11105:
        /* <DEDUP_REMOVED lines=11> */
.L_x_11119:
[----:B------:R-:W3:Y:S02]  /*1570*/  LDG.E.128 R4, desc[UR36][R4.64] ;  /* 0x0000002404047981 */ /* 0x000ee4000c1e1d00 */
[----:B---3--:R-:W-:-:S06]  /*1580*/  DSETP.NEU.AND P0, PT, R6, RZ, PT ;  /* 0x000000ff0600722a */ /* 0x008fcc0003f0d000 */
[----:B------:R-:W-:Y:S01]  /*1590*/  DSETP.NEU.OR P0, PT, R4, RZ, P0 ;  /* 0x000000ff0400722a */ /* 0x000fe2000070d400 */
[----:B------:R-:W-:-:S13]  /*15a0*/  BRA `(.L_x_11110) ;  /* 0x0000000800647947 */ /* 0x000fda0003800000 */
.L_x_11118:
        /* <DEDUP_REMOVED lines=27> */
.L_x_11121:
        /* <DEDUP_REMOVED lines=14> */
.L_x_11120:
[----:B------:R-:W3:Y:S02]  /*1840*/  LDG.E.U16 R0, desc[UR36][R4.64] ;  /* 0x0000002404007981 */ /* 0x000ee4000c1e1500 */
[----:B---3--:R-:W-:-:S05]  /*1850*/  IMAD.U32 R0, R0, 0x10000, RZ ;  /* 0x0001000000007824 */ /* 0x008fca00078e00ff */
[----:B------:R-:W-:Y:S01]  /*1860*/  FSETP.NEU.FTZ.AND P0, PT, R0, RZ, PT ;  /* 0x000000ff0000720b */ /* 0x000fe20003f1d000 */
[----:B------:R-:W-:-:S12]  /*1870*/  BRA `(.L_x_11110) ;  /* 0x0000000400b07947 */ /* 0x000fd80003800000 */
.L_x_11117:
        /* <DEDUP_REMOVED lines=11> */
.L_x_11124:
        /* <DEDUP_REMOVED lines=21> */
.L_x_11128:
[----:B------:R-:W-:Y:S05]  /*1a80*/  BSYNC B1 ;  /* 0x0000000000017941 */ /* 0x000fea0003800000 */
.L_x_11127:
[----:B------:R-:W-:Y:S01]  /*1a90*/  LEA R5, R0, 0x3b800000, 0x17 ;  /* 0x3b80000000057811 */ /* 0x000fe200078eb8ff */
[----:B------:R-:W-:-:S05]  /*1aa0*/  IMAD.SHL.U32 R0, R3, 0x100000, RZ ;  /* 0x0010000003007824 */ /* 0x000fca00078e00ff */
[----:B------:R-:W-:-:S07]  /*1ab0*/  LOP3.LUT R0, R5, R0, R6, 0xfe, !PT ;  /* 0x0000000005007212 */ /* 0x000fce00078efe06 */
.L_x_11126:
[----:B------:R-:W-:Y:S05]  /*1ac0*/  BSYNC B0 ;  /* 0x0000000000007941 */ /* 0x000fea0003800000 */
.L_x_11125:
[----:B------:R-:W-:Y:S01]  /*1ad0*/  FSETP.NEU.FTZ.AND P0, PT, R0, RZ, PT ;  /* 0x000000ff0000720b */ /* 0x000fe20003f1d000 */
[----:B------:R-:W-:-:S12]  /*1ae0*/  BRA `(.L_x_11110) ;  /* 0x0000000400147947 */ /* 0x000fd80003800000 */
.L_x_11123:
        /* <DEDUP_REMOVED lines=21> */
.L_x_11132:
[----:B------:R-:W-:Y:S05]  /*1c40*/  BSYNC B1 ;  /* 0x0000000000017941 */ /* 0x000fea0003800000 */
.L_x_11131:
[----:B------:R-:W-:Y:S01]  /*1c50*/  LEA R5, R0, 0x37800000, 0x17 ;  /* 0x3780000000057811 */ /* 0x000fe200078eb8ff */
[----:B------:R-:W-:-:S05]  /*1c60*/  IMAD.SHL.U32 R0, R3, 0x200000, RZ ;  /* 0x0020000003007824 */ /* 0x000fca00078e00ff */
[----:B------:R-:W-:-:S07]  /*1c70*/  LOP3.LUT R0, R5, R0, R6, 0xfe, !PT ;  /* 0x0000000005007212 */ /* 0x000fce00078efe06 */
.L_x_11130:
[----:B------:R-:W-:Y:S05]  /*1c80*/  BSYNC B0 ;  /* 0x0000000000007941 */ /* 0x000fea0003800000 */
.L_x_11129:
[----:B------:R-:W-:Y:S01]  /*1c90*/  FSETP.NEU.FTZ.AND P0, PT, R0, RZ, PT ;  /* 0x000000ff0000720b */ /* 0x000fe20003f1d000 */
[----:B------:R-:W-:-:S12]  /*1ca0*/  BRA `(.L_x_11110) ;  /* 0x0000000000a47947 */ /* 0x000fd80003800000 */
.L_x_11122:
        /* <DEDUP_REMOVED lines=14> */
.L_x_11136:
[----:B------:R-:W-:Y:S05]  /*1d90*/  BSYNC B0 ;  /* 0x0000000000007941 */ /* 0x000fea0003800000 */
.L_x_11135:
[----:B------:R-:W-:Y:S01]  /*1da0*/  FSETP.NEU.FTZ.AND P0, PT, R0, RZ, PT ;  /* 0x000000ff0000720b */ /* 0x000fe20003f1d000 */
[----:B------:R-:W-:-:S12]  /*1db0*/  BRA `(.L_x_11110) ;  /* 0x0000000000607947 */ /* 0x000fd80003800000 */
.L_x_11109:
        /* <DEDUP_REMOVED lines=16> */
.L_x_11137:
[----:B------:R-:W-:Y:S01]  /*1ec0*/  PLOP3.LUT P0, PT, PT, PT, PT, 0x8, 0x0 ;  /* 0x000000000000781c */ /* 0x000fe20003f0e170 */
[----:B------:R-:W-:-:S12]  /*1ed0*/  BRA `(.L_x_11110) ;  /* 0x0000000000187947 */ /* 0x000fd80003800000 */
.L_x_11134:
[----:B------:R-:W3:Y:S02]  /*1ee0*/  LDG.E.64 R4, desc[UR36][R4.64] ;  /* 0x0000002404047981 */ /* 0x000ee4000c1e1b00 */
[----:B---3--:R-:W-:-:S04]  /*1ef0*/  ISETP.NE.U32.AND P0, PT, R4, RZ, PT ;  /* 0x000000ff0400720c */ /* 0x008fc80003f05070 */
[----:B------:R-:W-:Y:S01]  /*1f00*/  ISETP.NE.AND.EX P0, PT, R5, RZ, PT, P0 ;  /* 0x000000ff0500720c */ /* 0x000fe20003f05300 */
[----:B------:R-:W-:-:S12]  /*1f10*/  BRA `(.L_x_11110) ;  /* 0x0000000000087947 */ /* 0x000fd80003800000 */
.L_x_11133:
[----:B------:R-:W3:Y:S02]  /*1f20*/  LDG.E R4, desc[UR36][R4.64] ;  /* 0x0000002404047981 */ /* 0x000ee4000c1e1900 */
[----:B---3--:R-:W-:-:S13]  /*1f30*/  ISETP.NE.AND P0, PT, R4, RZ, PT ;  /* 0x000000ff0400720c */ /* 0x008fda0003f05270 */
.L_x_11110:
[----:B------:R-:W-:Y:S01]  /*1f40*/  SEL R0, RZ, 0x1, !P0 ;  /* 0x00000001ff007807 */ /* 0x000fe20004000000 */
[----:B------:R-:W-:-:S03]  /*1f50*/  VIADD R17, R17, 0x80 ;  /* 0x0000008011117836 */ /* 0x000fc60000000000 */
[----:B------:R-:W-:-:S07]  /*1f60*/  PRMT R23, R0, 0x7610, R23 ;  /* 0x0000761000177816 */ /* 0x000fce0000000017 */
.L_x_11071:
[----:B------:R-:W-:Y:S05]  /*1f70*/  BSYNC B6 ;  /* 0x0000000000067941 */ /* 0x000fea0003800000 */
.L_x_11070:
[----:B------:R-:W-:Y:S01]  /*1f80*/  ISETP.GE.AND P0, PT, R17, R22, PT ;  /* 0x000000161100720c */ /* 0x000fe20003f06270 */
[----:B------:R-:W-:-:S12]  /*1f90*/  BSSY B6, `(.L_x_11138) ;  /* 0x00001ec000067945 */ /* 0x000fd80003800000 */
        /* <DEDUP_REMOVED lines=19> */
[----:B---3--:R0:W1:Y:S01]  /*20d0*/  I2F.F64.S16 R24, R4 ;  /* 0x0000000400187312 */ /* 0x0080620000101c00 */
[----:B------:R-:W-:Y:S05]  /*20e0*/  BRA `(.L_x_11145) ;  /* 0x0000000c00807947 */ /* 0x000fea0003800000 */
.L_x_11143:
[----:B------:R-:W3:Y:S02]  /*20f0*/  LDG.E.U8 R4, desc[UR36][R4.64] ;  /* 0x0000002404047981 */ /* 0x000ee4000c1e1100 */
[----:B---3--:R0:W1:Y:S01]  /*2100*/  I2F.F64.U16 R24, R4 ;  /* 0x0000000400187312 */ /* 0x0080620000101800 */
[----:B------:R-:W-:Y:S05]  /*2110*/  BRA `(.L_x_11145) ;  /* 0x0000000c00747947 */ /* 0x000fea0003800000 */
.L_x_11142:
        /* <DEDUP_REMOVED lines=9> */
.L_x_11147:
[----:B------:R-:W3:Y:S02]  /*21b0*/  LDG.E R4, desc[UR36][R4.64] ;  /* 0x0000002404047981 */ /* 0x000ee4000c1e1900 */
[----:B---3--:R0:W1:Y:S01]  /*21c0*/  I2F.F64 R24, R4 ;  /* 0x0000000400187312 */ /* 0x0080620000201c00 */
[----:B------:R-:W-:Y:S05]  /*21d0*/  BRA `(.L_x_11145) ;  /* 0x0000000c00447947 */ /* 0x000fea0003800000 */
.L_x_11146:
[----:B------:R-:W3:Y:S02]  /*21e0*/  LDG.E.U16 R4, desc[UR36][R4.64] ;  /* 0x0000002404047981 */ /* 0x000ee4000c1e1500 */
[----:B---3--:R0:W1:Y:S01]  /*21f0*/  I2F.F64.S16 R24, R4 ;  /* 0x0000000400187312 */ /* 0x0080620000101c00 */
[----:B------:R-:W-:Y:S05]  /*2200*/  BRA `(.L_x_11145) ;  /* 0x0000000c00387947 */ /* 0x000fea0003800000 */
.L_x_11141:
        /* <DEDUP_REMOVED lines=10> */
.L_x_11149:
[----:B------:R-:W3:Y:S02]  /*22b0*/  LDG.E.U16 R0, desc[UR36][R4.64] ;  /* 0x0000002404007981 */ /* 0x000ee4000c1e1500 */
[----:B---3--:R-:W-:-:S05]  /*22c0*/  HADD2.F32 R0, -RZ, R0.H0_H0 ;  /* 0x20000000ff007230 */ /* 0x008fca0000004100 */
[----:B------:R-:W-:-:S04]  /*22d0*/  FMUL.FTZ R0, R0, 1 ;  /* 0x3f80000000007820 */ /* 0x000fc80000410000 */
[----:B------:R0:W1:Y:S01]  /*22e0*/  F2F.F64.F32 R24, R0 ;  /* 0x0000000000187310 */ /* 0x0000620000201800 */
[----:B------:R-:W-:Y:S05]  /*22f0*/  BRA `(.L_x_11145) ;  /* 0x0000000800fc7947 */ /* 0x000fea0003800000 */
.L_x_11148:
        /* <DEDUP_REMOVED lines=10> */
.L_x_11151:
[----:B------:R-:W3:Y:S02]  /*23a0*/  LDG.E.U16 R4, desc[UR36][R4.64] ;  /* 0x0000002404047981 */ /* 0x000ee4000c1e1500 */
[----:B---3--:R-:W-:-:S05]  /*23b0*/  HADD2.F32 R0, -RZ, R4.H0_H0 ;  /* 0x20000004ff007230 */ /* 0x008fca0000004100 */
[----:B------:R-:W-:-:S04]  /*23c0*/  FMUL.FTZ R0, R0, 1 ;  /* 0x3f80000000007820 */ /* 0x000fc80000410000 */
[----:B------:R0:W1:Y:S01]  /*23d0*/  F2F.F64.F32 R24, R0 ;  /* 0x0000000000187310 */ /* 0x0000620000201800 */
[----:B------:R-:W-:Y:S05]  /*23e0*/  BRA `(.L_x_11145) ;  /* 0x0000000800c07947 */ /* 0x000fea0003800000 */
.L_x_11150:
[----:B------:R0:W5:Y:S01]  /*23f0*/  LDG.E.64 R24, desc[UR36][R4.64] ;  /* 0x0000002404187981 */ /* 0x000162000c1e1b00 */
[----:B------:R-:W-:Y:S05]  /*2400*/  BRA `(.L_x_11145) ;  /* 0x0000000800b87947 */ /* 0x000fea0003800000 */
.L_x_11140:
        /* <DEDUP_REMOVED lines=13> */
.L_x_11154:
[----:B------:R0:W5:Y:S01]  /*24e0*/  LDG.E.64 R24, desc[UR36][R4.64] ;  /* 0x0000002404187981 */ /* 0x000162000c1e1b00 */
[----:B------:R-:W-:Y:S05]  /*24f0*/  BRA `(.L_x_11145) ;  /* 0x00000008007c7947 */ /* 0x000fea0003800000 */
.L_x_11153:
        /* <DEDUP_REMOVED lines=28> */
.L_x_11156:
[----:B------:R-:W3:Y:S02]  /*26c0*/  LDG.E.U8 R4, desc[UR36][R4.64] ;  /* 0x0000002404047981 */ /* 0x000ee4000c1e1100 */
[----:B---3--:R-:W-:-:S05]  /*26d0*/  IMAD.SHL.U32 R0, R4, 0x2000000, RZ ;  /* 0x0200000004007824 */ /* 0x008fca00078e00ff */
        /* <DEDUP_REMOVED lines=14> */
.L_x_11155:
[----:B------:R-:W3:Y:S02]  /*27c0*/  LDG.E.U16 R0, desc[UR36][R4.64] ;  /* 0x0000002404007981 */ /* 0x000ee4000c1e1500 */
[----:B---3--:R-:W-:-:S04]  /*27d0*/  IMAD.U32 R0, R0, 0x10000, RZ ;  /* 0x0001000000007824 */ /* 0x008fc800078e00ff */
[----:B------:R-:W-:-:S04]  /*27e0*/  FMUL.FTZ R0, R0, 1 ;  /* 0x3f80000000007820 */ /* 0x000fc80000410000 */
[----:B------:R1:W3:Y:S01]  /*27f0*/  F2F.F64.F32 R24, R0 ;  /* 0x0000000000187310 */ /* 0x0002e20000201800 */
[----:B------:R-:W-:Y:S05]  /*2800*/  BRA `(.L_x_11145) ;  /* 0x0000000400b87947 */ /* 0x000fea0003800000 */
.L_x_11152:
        /* <DEDUP_REMOVED lines=11> */
.L_x_11159:
        /* <DEDUP_REMOVED lines=21> */
.L_x_11163:
[----:B------:R-:W-:Y:S05]  /*2a10*/  BSYNC B1 ;  /* 0x0000000000017941 */ /* 0x000fea0003800000 */
.L_x_11162:
[----:B------:R-:W-:Y:S01]  /*2a20*/  LEA R5, R0, 0x3b800000, 0x17 ;  /* 0x3b80000000057811 */ /* 0x000fe200078eb8ff */
[----:B------:R-:W-:-:S05]  /*2a30*/  IMAD.SHL.U32 R0, R3, 0x100000, RZ ;  /* 0x0010000003007824 */ /* 0x000fca00078e00ff */
[----:B------:R-:W-:-:S07]  /*2a40*/  LOP3.LUT R0, R5, R0, R6, 0xfe, !PT ;  /* 0x0000000005007212 */ /* 0x000fce00078efe06 */
.L_x_11161:
[----:B------:R-:W-:Y:S05]  /*2a50*/  BSYNC B0 ;  /* 0x0000000000007941 */ /* 0x000fea0003800000 */
.L_x_11160:
[----:B------:R-:W-:-:S04]  /*2a60*/  FMUL.FTZ R0, R0, 1 ;  /* 0x3f80000000007820 */ /* 0x000fc80000410000 */
[----:B------:R0:W1:Y:S01]  /*2a70*/  F2F.F64.F32 R24, R0 ;  /* 0x0000000000187310 */ /* 0x0000620000201800 */
[----:B------:R-:W-:Y:S05]  /*2a80*/  BRA `(.L_x_11145) ;  /* 0x0000000400187947 */ /* 0x000fea0003800000 */
.L_x_11158:
        /* <DEDUP_REMOVED lines=21> */
.L_x_11167:
[----:B------:R-:W-:Y:S05]  /*2be0*/  BSYNC B1 ;  /* 0x0000000000017941 */ /* 0x000fea0003800000 */
.L_x_11166:
[----:B------:R-:W-:Y:S01]  /*2bf0*/  LEA R5, R0, 0x37800000, 0x17 ;  /* 0x3780000000057811 */ /* 0x000fe200078eb8ff */
[----:B------:R-:W-:-:S05]  /*2c00*/  IMAD.SHL.U32 R0, R3, 0x200000, RZ ;  /* 0x0020000003007824 */ /* 0x000fca00078e00ff */
[----:B------:R-:W-:-:S07]  /*2c10*/  LOP3.LUT R0, R5, R0, R6, 0xfe, !PT ;  /* 0x0000000005007212 */ /* 0x000fce00078efe06 */
.L_x_11165:
[----:B------:R-:W-:Y:S05]  /*2c20*/  BSYNC B0 ;  /* 0x0000000000007941 */ /* 0x000fea0003800000 */
.L_x_11164:
[----:B------:R-:W-:-:S04]  /*2c30*/  FMUL.FTZ R0, R0, 1 ;  /* 0x3f80000000007820 */ /* 0x000fc80000410000 */
[----:B------:R0:W1:Y:S01]  /*2c40*/  F2F.F64.F32 R24, R0 ;  /* 0x0000000000187310 */ /* 0x0000620000201800 */
[----:B------:R-:W-:Y:S05]  /*2c50*/  BRA `(.L_x_11145) ;  /* 0x0000000000a47947 */ /* 0x000fea0003800000 */
.L_x_11157:
        /* <DEDUP_REMOVED lines=14> */
.L_x_11171:
[----:B------:R-:W-:Y:S05]  /*2d40*/  BSYNC B0 ;  /* 0x0000000000007941 */ /* 0x000fea0003800000 */
.L_x_11170:
[----:B------:R-:W-:-:S04]  /*2d50*/  FMUL.FTZ R0, R0, 1 ;  /* 0x3f80000000007820 */ /* 0x000fc80000410000 */
[----:B------:R0:W1:Y:S01]  /*2d60*/  F2F.F64.F32 R24, R0 ;  /* 0x0000000000187310 */ /* 0x0000620000201800 */
[----:B------:R-:W-:Y:S05]  /*2d70*/  BRA `(.L_x_11145) ;  /* 0x00000000005c7947 */ /* 0x000fea0003800000 */
.L_x_11144:
        /* <DEDUP_REMOVED lines=16> */
.L_x_11172:
[----:B------:R-:W-:Y:S01]  /*2e80*/  CS2R R24, SRZ ;  /* 0x0000000000187805 */ /* 0x000fe2000001ff00 */
[----:B------:R-:W-:Y:S06]  /*2e90*/  BRA `(.L_x_11145) ;  /* 0x0000000000147947 */ /* 0x000fec0003800000 */
.L_x_11169:
[----:B------:R-:W3:Y:S02]  /*2ea0*/  LDG.E.64 R24, desc[UR36][R4.64] ;  /* 0x0000002404187981 */ /* 0x000ee4000c1e1b00 */
[----:B---3--:R-:W0:Y:S01]  /*2eb0*/  I2F.F64.U64 R24, R24 ;  /* 0x0000001800187312 */ /* 0x008e220000301800 */
[----:B------:R-:W-:Y:S05]  /*2ec0*/  BRA `(.L_x_11145) ;  /* 0x0000000000087947 */ /* 0x000fea0003800000 */
.L_x_11168:
[----:B------:R-:W3:Y:S02]  /*2ed0*/  LDG.E R4, desc[UR36][R4.64] ;  /* 0x0000002404047981 */ /* 0x000ee4000c1e1900 */
[----:B---3--:R0:W1:Y:S02]  /*2ee0*/  I2F.F64.U32 R24, R4 ;  /* 0x0000000400187312 */ /* 0x0080640000201800 */
.L_x_11145:
[----:B0-----:R-:W0:Y:S01]  /*2ef0*/  LDC.64 R4, c[0x0][0x238] ;  /* 0x00008e00ff047b82 */ /* 0x001e220000000a00 */
[----:B-1----:R-:W-:Y:S01]  /*2f00*/  PRMT R0, R16, 0x9910, RZ ;  /* 0x0000991010007816 */ /* 0x002fe200000000ff */
        /* <DEDUP_REMOVED lines=17> */
.L_x_11176:
[----:B------:R-:W2:Y:S02]  /*3020*/  LDG.E.U8 R4, desc[UR36][R4.64] ;  /* 0x0000002404047981 */ /* 0x000ea4000c1e1100 */
[----:B--2---:R-:W-:Y:S01]  /*3030*/  ISETP.NE.AND P0, PT, R4, RZ, PT ;  /* 0x000000ff0400720c */ /* 0x004fe20003f05270 */
[----:B------:R-:W-:-:S12]  /*3040*/  BRA `(.L_x_11178) ;  /* 0x0000000c00747947 */ /* 0x000fd80003800000 */
.L_x_11175:
        /* <DEDUP_REMOVED lines=10> */
.L_x_11180:
[----:B------:R-:W2:Y:S02]  /*30f0*/  LDG.E R4, desc[UR36][R4.64] ;  /* 0x0000002404047981 */ /* 0x000ea4000c1e1900 */
[----:B--2---:R-:W-:Y:S01]  /*3100*/  ISETP.NE.AND P0, PT, R4, RZ, PT ;  /* 0x000000ff0400720c */ /* 0x004fe20003f05270 */
[----:B------:R-:W-:-:S12]  /*3110*/  BRA `(.L_x_11178) ;  /* 0x0000000c00407947 */ /* 0x000fd80003800000 */
.L_x_11179:
[----:B------:R-:W2:Y:S02]  /*3120*/  LDG.E.U16 R4, desc[UR36][R4.64] ;  /* 0x0000002404047981 */ /* 0x000ea4000c1e1500 */
[----:B--2---:R-:W-:Y:S01]  /*3130*/  ISETP.NE.AND P0, PT, R4, RZ, PT ;  /* 0x000000ff0400720c */ /* 0x004fe20003f05270 */
[----:B------:R-:W-:-:S12]  /*3140*/  BRA `(.L_x_11178) ;  /* 0x0000000c00347947 */ /* 0x000fd80003800000 */
.L_x_11174:
        /* <DEDUP_REMOVED lines=9> */
.L_x_11182:
[----:B------:R-:W2:Y:S02]  /*31e0*/  LDG.E.U16 R0, desc[UR36][R4.64] ;  /* 0x0000002404007981 */ /* 0x000ea4000c1e1500 */
[----:B--2---:R-:W-:-:S05]  /*31f0*/  HADD2.F32 R0, -RZ, R0.H0_H0 ;  /* 0x20000000ff007230 */ /* 0x004fca0000004100 */
[----:B------:R-:W-:Y:S01]  /*3200*/  FSETP.NEU.FTZ.AND P0, PT, R0, RZ, PT ;  /* 0x000000ff0000720b */ /* 0x000fe20003f1d000 */
[----:B------:R-:W-:-:S12]  /*3210*/  BRA `(.L_x_11178) ;  /* 0x0000000c00007947 */ /* 0x000fd80003800000 */
.L_x_11181:
        /* <DEDUP_REMOVED lines=11> */
.L_x_11184:
        /* <DEDUP_REMOVED lines=10> */
.L_x_11183:
[----:B------:R-:W2:Y:S02]  /*3370*/  LDG.E.64 R4, desc[UR36][R4.64] ;  /* 0x0000002404047981 */ /* 0x000ea4000c1e1b00 */
[----:B--2---:R-:W-:Y:S01]  /*3380*/  DSETP.NEU.AND P0, PT, R4, RZ, PT ;  /* 0x000000ff0400722a */ /* 0x004fe20003f0d000 */
[----:B------:R-:W-:-:S13]  /*3390*/  BRA `(.L_x_11178) ;  /* 0x0000000800a07947 */ /* 0x000fda0003800000 */
.L_x_11173:
        /* <DEDUP_REMOVED lines=11> */
.L_x_11187:
[----:B------:R-:W2:Y:S02]  /*3450*/  LDG.E.128 R4, desc[UR36][R4.64] ;  /* 0x0000002404047981 */ /* 0x000ea4000c1e1d00 */
[----:B--2---:R-:W-:-:S06]  /*3460*/  DSETP.NEU.AND P0, PT, R6, RZ, PT ;  /* 0x000000ff0600722a */ /* 0x004fcc0003f0d000 */
[----:B------:R-:W-:Y:S01]  /*3470*/  DSETP.NEU.OR P0, PT, R4, RZ, P0 ;  /* 0x000000ff0400722a */ /* 0x000fe2000070d400 */
[----:B------:R-:W-:-:S13]  /*3480*/  BRA `(.L_x_11178) ;  /* 0x0000000800647947 */ /* 0x000fda0003800000 */
.L_x_11186:
        /* <DEDUP_REMOVED lines=27> */
.L_x_11189:
        /* <DEDUP_REMOVED lines=14> */
.L_x_11188:
[----:B------:R-:W2:Y:S02]  /*3720*/  LDG.E.U16 R0, desc[UR36][R4.64] ;  /* 0x0000002404007981 */ /* 0x000ea4000c1e1500 */
[----:B--2---:R-:W-:-:S05]  /*3730*/  IMAD.U32 R0, R0, 0x10000, RZ ;  /* 0x0001000000007824 */ /* 0x004fca00078e00ff */
[----:B------:R-:W-:Y:S01]  /*3740*/  FSETP.NEU.FTZ.AND P0, PT, R0, RZ, PT ;  /* 0x000000ff0000720b */ /* 0x000fe20003f1d000 */
[----:B------:R-:W-:-:S12]  /*3750*/  BRA `(.L_x_11178) ;  /* 0x0000000400b07947 */ /* 0x000fd80003800000 */
.L_x_11185:
        /* <DEDUP_REMOVED lines=11> */
.L_x_11192:
        /* <DEDUP_REMOVED lines=21> */
.L_x_11196:
[----:B------:R-:W-:Y:S05]  /*3960*/  BSYNC B1 ;  /* 0x0000000000017941 */ /* 0x000fea0003800000 */
.L_x_11195:
[----:B------:R-:W-:Y:S01]  /*3970*/  LEA R5, R0, 0x3b800000, 0x17 ;  /* 0x3b80000000057811 */ /* 0x000fe200078eb8ff */
[----:B------:R-:W-:-:S05]  /*3980*/  IMAD.SHL.U32 R0, R3, 0x100000, RZ ;  /* 0x0010000003007824 */ /* 0x000fca00078e00ff */
[----:B------:R-:W-:-:S07]  /*3990*/  LOP3.LUT R0, R5, R0, R6, 0xfe, !PT ;  /* 0x0000000005007212 */ /* 0x000fce00078efe06 */
.L_x_11194:
[----:B------:R-:W-:Y:S05]  /*39a0*/  BSYNC B0 ;  /* 0x0000000000007941 */ /* 0x000fea0003800000 */
.L_x_11193:
[----:B------:R-:W-:Y:S01]  /*39b0*/  FSETP.NEU.FTZ.AND P0, PT, R0, RZ, PT ;  /* 0x000000ff0000720b */ /* 0x000fe20003f1d000 */
[----:B------:R-:W-:-:S12]  /*39c0*/  BRA `(.L_x_11178) ;  /* 0x0000000400147947 */ /* 0x000fd80003800000 */
.L_x_11191:
        /* <DEDUP_REMOVED lines=21> */
.L_x_11200:
[----:B------:R-:W-:Y:S05]  /*3b20*/  BSYNC B1 ;  /* 0x0000000000017941 */ /* 0x000fea0003800000 */
.L_x_11199:
[----:B------:R-:W-:Y:S01]  /*3b30*/  LEA R5, R0, 0x37800000, 0x17 ;  /* 0x3780000000057811 */ /* 0x000fe200078eb8ff */
[----:B------:R-:W-:-:S05]  /*3b40*/  IMAD.SHL.U32 R0, R3, 0x200000, RZ ;  /* 0x0020000003007824 */ /* 0x000fca00078e00ff */
[----:B------:R-:W-:-:S07]  /*3b50*/  LOP3.LUT R0, R5, R0, R6, 0xfe, !PT ;  /* 0x0000000005007212 */ /* 0x000fce00078efe06 */
.L_x_11198:
[----:B------:R-:W-:Y:S05]  /*3b60*/  BSYNC B0 ;  /* 0x0000000000007941 */ /* 0x000fea0003800000 */
.L_x_11197:
[----:B------:R-:W-:Y:S01]  /*3b70*/  FSETP.NEU.FTZ.AND P0, PT, R0, RZ, PT ;  /* 0x000000ff0000720b */ /* 0x000fe20003f1d000 */
[----:B------:R-:W-:-:S12]  /*3b80*/  BRA `(.L_x_11178) ;  /* 0x0000000000a47947 */ /* 0x000fd80003800000 */
.L_x_11190:
        /* <DEDUP_REMOVED lines=14> */
.L_x_11204:
[----:B------:R-:W-:Y:S05]  /*3c70*/  BSYNC B0 ;  /* 0x0000000000007941 */ /* 0x000fea0003800000 */
.L_x_11203:
[----:B------:R-:W-:Y:S01]  /*3c80*/  FSETP.NEU.FTZ.AND P0, PT, R0, RZ, PT ;  /* 0x000000ff0000720b */ /* 0x000fe20003f1d000 */
[----:B------:R-:W-:-:S12]  /*3c90*/  BRA `(.L_x_11178) ;  /* 0x0000000000607947 */ /* 0x000fd80003800000 */
.L_x_11177:
        /* <DEDUP_REMOVED lines=16> */
.L_x_11205:
[----:B------:R-:W-:Y:S01]  /*3da0*/  PLOP3.LUT P0, PT, PT, PT, PT, 0x8, 0x0 ;  /* 0x000000000000781c */ /* 0x000fe20003f0e170 */
[----:B------:R-:W-:-:S12]  /*3db0*/  BRA `(.L_x_11178) ;  /* 0x0000000000187947 */ /* 0x000fd80003800000 */
.L_x_11202:
[----:B------:R-:W2:Y:S02]  /*3dc0*/  LDG.E.64 R4, desc[UR36][R4.64] ;  /* 0x0000002404047981 */ /* 0x000ea4000c1e1b00 */
[----:B--2---:R-:W-:-:S04]  /*3dd0*/  ISETP.NE.U32.AND P0, PT, R4, RZ, PT ;  /* 0x000000ff0400720c */ /* 0x004fc80003f05070 */
[----:B------:R-:W-:Y:S01]  /*3de0*/  ISETP.NE.AND.EX P0, PT, R5, RZ, PT, P0 ;  /* 0x000000ff0500720c */ /* 0x000fe20003f05300 */
[----:B------:R-:W-:-:S12]  /*3df0*/  BRA `(.L_x_11178) ;  /* 0x0000000000087947 */ /* 0x000fd80003800000 */
.L_x_11201:
[----:B------:R-:W2:Y:S02]  /*3e00*/  LDG.E R4, desc[UR36][R4.64] ;  /* 0x0000002404047981 */ /* 0x000ea4000c1e1900 */
[----:B--2---:R-:W-:-:S13]  /*3e10*/  ISETP.NE.AND P0, PT, R4, RZ, PT ;  /* 0x000000ff0400720c */ /* 0x004fda0003f05270 */
.L_x_11178:
[----:B------:R-:W-:Y:S01]  /*3e20*/  SEL R0, RZ, 0x1, !P0 ;  /* 0x00000001ff007807 */ /* 0x000fe20004000000 */
[----:B------:R-:W-:-:S03]  /*3e30*/  VIADD R17, R17, 0x80 ;  /* 0x0000008011117836 */ /* 0x000fc60000000000 */
[----:B------:R-:W-:-:S07]  /*3e40*/  PRMT R23, R23, 0x5410, R0 ;  /* 0x0000541017177816 */ /* 0x000fce0000000000 */
.L_x_11139:
[----:B------:R-:W-:Y:S05]  /*3e50*/  BSYNC B6 ;  /* 0x0000000000067941 */ /* 0x000fea0003800000 */
.L_x_11138:
[----:B------:R-:W-:Y:S01]  /*3e60*/  ISETP.GE.AND P0, PT, R17, R22, PT ;  /* 0x000000161100720c */ /* 0x000fe20003f06270 */
[----:B------:R-:W-:Y:S01]  /*3e70*/  BSSY B6, `(.L_x_11206) ;  /* 0x00001ee000067945 */ /* 0x000fe20003800000 */
[----:B------:R-:W-:Y:S02]  /*3e80*/  PRMT R32, RZ, 0x7610, R32 ;  /* 0x00007610ff207816 */ /* 0x000fe40000000020 */
[----:B------:R-:W-:Y:S02]  /*3e90*/  CS2R R30, SRZ ;  /* 0x00000000001e7805 */ /* 0x000fe4000001ff00 */
[----:B------:R-:W-:Y:S02]  /*3ea0*/  PRMT R19, RZ, 0x7610, R19 ;  /* 0x00007610ff137816 */ /* 0x000fe40000000013 */
[----:B------:R-:W-:-:S05]  /*3eb0*/  CS2R R28, SRZ ;  /* 0x00000000001c7805 */ /* 0x000fca000001ff00 */
        /* <DEDUP_REMOVED lines=21> */
.L_x_11211:
[----:B------:R-:W2:Y:S02]  /*4010*/  LDG.E.U8 R4, desc[UR36][R4.64] ;  /* 0x0000002404047981 */ /* 0x000ea4000c1e1100 */
[----:B--2---:R0:W1:Y:S01]  /*4020*/  I2F.F64.U16 R28, R4 ;  /* 0x00000004001c7312 */ /* 0x0040620000101800 */
[----:B------:R-:W-:Y:S05]  /*4030*/  BRA `(.L_x_11213) ;  /* 0x0000000c00707947 */ /* 0x000fea0003800000 */
.L_x_11210:
[----:B------:R-:W-:-:S13]  /*4040*/  ISETP.NE.AND P0, PT, R0, 0x2, PT ;  /* 0x000000020000780c */ /* 0x000fda0003f05270 */
[----:B------:R-:W-:Y:S05]  /*4050*/  @!P0 BRA `(.L_x_11214) ;  /* 0x0000000000288947 */ /* 0x000fea0003800000 */
[----:B------:R-:W-:-:S13]  /*4060*/  ISETP.NE.AND P0, PT, R0, 0x3, PT ;  /* 0x000000030000780c */ /* 0x000fda0003f05270 */
[----:B------:R-:W-:Y:S05]  /*4070*/  @!P0 BRA `(.L_x_11215) ;  /* 0x0000000000148947 */ /* 0x000fea0003800000 */
[----:B------:R-:W-:-:S13]  /*4080*/  ISETP.NE.AND P0, PT, R0, 0x4, PT ;  /* 0x000000040000780c */ /* 0x000fda0003f05270 */
[----:B------:R-:W-:Y:S05]  /*4090*/  @P0 BRA `(.L_x_11212) ;  /* 0x0000000800fc0947 */ /* 0x000fea0003800000 */
[----:B------:R-:W2:Y:S02]  /*40a0*/  LDG.E.64 R4, desc[UR36][R4.64] ;  /* 0x0000002404047981 */ /* 0x000ea4000c1e1b00 */
[----:B--2---:R0:W1:Y:S01]  /*40b0*/  I2F.F64.S64 R28, R4 ;  /* 0x00000004001c7312 */ /* 0x0040620000301c00 */
[----:B------:R-:W-:Y:S05]  /*40c0*/  BRA `(.L_x_11213) ;  /* 0x0000000c004c7947 */ /* 0x000fea0003800000 */
.L_x_11215:
[----:B------:R-:W2:Y:S02]  /*40d0*/  LDG.E R4, desc[UR36][R4.64] ;  /* 0x0000002404047981 */ /* 0x000ea4000c1e1900 */
[----:B--2---:R0:W1:Y:S01]  /*40e0*/  I2F.F64 R28, R4 ;  /* 0x00000004001c7312 */ /* 0x0040620000201c00 */
[----:B------:R-:W-:Y:S05]  /*40f0*/  BRA `(.L_x_11213) ;  /* 0x0000000c00407947 */ /* 0x000fea0003800000 */
.L_x_11214:
[----:B------:R-:W2:Y:S02]  /*4100*/  LDG.E.U16 R4, desc[UR36][R4.64] ;  /* 0x0000002404047981 */ /* 0x000ea4000c1e1500 */
[----:B--2---:R0:W1:Y:S01]  /*4110*/  I2F.F64.S16 R28, R4 ;  /* 0x00000004001c7312 */ /* 0x0040620000101c00 */
[----:B------:R-:W-:Y:S05]  /*4120*/  BRA `(.L_x_11213) ;  /* 0x0000000c00347947 */ /* 0x000fea0003800000 */
.L_x_11209:
        /* <DEDUP_REMOVED lines=10> */
.L_x_11217:
[----:B------:R-:W2:Y:S02]  /*41d0*/  LDG.E.U16 R0, desc[UR36][R4.64] ;  /* 0x0000002404007981 */ /* 0x000ea4000c1e1500 */
[----:B--2---:R-:W-:-:S05]  /*41e0*/  HADD2.F32 R0, -RZ, R0.H0_H0 ;  /* 0x20000000ff007230 */ /* 0x004fca0000004100 */
[----:B------:R-:W-:-:S04]  /*41f0*/  FMUL.FTZ R0, R0, 1 ;  /* 0x3f80000000007820 */ /* 0x000fc80000410000 */
[----:B------:R0:W1:Y:S01]  /*4200*/  F2F.F64.F32 R28, R0 ;  /* 0x00000000001c7310 */ /* 0x0000620000201800 */
[----:B------:R-:W-:Y:S05]  /*4210*/  BRA `(.L_x_11213) ;  /* 0x0000000800f87947 */ /* 0x000fea0003800000 */
.L_x_11216:
        /* <DEDUP_REMOVED lines=10> */
.L_x_11219:
[----:B------:R-:W2:Y:S02]  /*42c0*/  LDG.E.U16 R4, desc[UR36][R4.64] ;  /* 0x0000002404047981 */ /* 0x000ea4000c1e1500 */
[----:B--2---:R-:W-:-:S05]  /*42d0*/  HADD2.F32 R0, -RZ, R4.H0_H0 ;  /* 0x20000004ff007230 */ /* 0x004fca0000004100 */
[----:B------:R-:W-:-:S04]  /*42e0*/  FMUL.FTZ R0, R0, 1 ;  /* 0x3f80000000007820 */ /* 0x000fc80000410000 */
[----:B------:R0:W1:Y:S01]  /*42f0*/  F2F.F64.F32 R28, R0 ;  /* 0x00000000001c7310 */ /* 0x0000620000201800 */
[----:B------:R-:W-:Y:S05]  /*4300*/  BRA `(.L_x_11213) ;  /* 0x0000000800bc7947 */ /* 0x000fea0003800000 */
.L_x_11218:
[----:B------:R0:W5:Y:S01]  /*4310*/  LDG.E.64 R28, desc[UR36][R4.64] ;  /* 0x00000024041c7981 */ /* 0x000162000c1e1b00 */
[----:B------:R-:W-:Y:S05]  /*4320*/  BRA `(.L_x_11213) ;  /* 0x0000000800b47947 */ /* 0x000fea0003800000 */
.L_x_11208:
        /* <DEDUP_REMOVED lines=13> */
.L_x_11222:
[----:B------:R0:W5:Y:S01]  /*4400*/  LDG.E.64 R28, desc[UR36][R4.64] ;  /* 0x00000024041c7981 */ /* 0x000162000c1e1b00 */
[----:B------:R-:W-:Y:S05]  /*4410*/  BRA `(.L_x_11213) ;  /* 0x0000000800787947 */ /* 0x000fea0003800000 */
.L_x_11221:
        /* <DEDUP_REMOVED lines=28> */
.L_x_11224:
        /* <DEDUP_REMOVED lines=15> */
.L_x_11223:
[----:B------:R-:W2:Y:S02]  /*46d0*/  LDG.E.U16 R0, desc[UR36][R4.64] ;  /* 0x0000002404007981 */ /* 0x000ea4000c1e1500 */
[----:B--2---:R-:W-:-:S04]  /*46e0*/  IMAD.U32 R0, R0, 0x10000, RZ ;  /* 0x0001000000007824 */ /* 0x004fc800078e00ff */
[----:B------:R-:W-:-:S04]  /*46f0*/  FMUL.FTZ R0, R0, 1 ;  /* 0x3f80000000007820 */ /* 0x000fc80000410000 */
[----:B------:R1:W0:Y:S01]  /*4700*/  F2F.F64.F32 R28, R0 ;  /* 0x00000000001c7310 */ /* 0x0002220000201800 */
[----:B------:R-:W-:Y:S05]  /*4710*/  BRA `(.L_x_11213) ;  /* 0x0000000400b87947 */ /* 0x000fea0003800000 */
.L_x_11220:
        /* <DEDUP_REMOVED lines=11> */
.L_x_11227:
        /* <DEDUP_REMOVED lines=21> */
.L_x_11231:
[----:B------:R-:W-:Y:S05]  /*4920*/  BSYNC B1 ;  /* 0x0000000000017941 */ /* 0x000fea0003800000 */
.L_x_11230:
[----:B------:R-:W-:Y:S01]  /*4930*/  LEA R5, R0, 0x3b800000, 0x17 ;  /* 0x3b80000000057811 */ /* 0x000fe200078eb8ff */
[----:B------:R-:W-:-:S05]  /*4940*/  IMAD.SHL.U32 R0, R3, 0x100000, RZ ;  /* 0x0010000003007824 */ /* 0x000fca00078e00ff */
[----:B------:R-:W-:-:S07]  /*4950*/  LOP3.LUT R0, R5, R0, R6, 0xfe, !PT ;  /* 0x0000000005007212 */ /* 0x000fce00078efe06 */
.L_x_11229:
[----:B------:R-:W-:Y:S05]  /*4960*/  BSYNC B0 ;  /* 0x0000000000007941 */ /* 0x000fea0003800000 */
.L_x_11228:
[----:B------:R-:W-:-:S04]  /*4970*/  FMUL.FTZ R0, R0, 1 ;  /* 0x3f80000000007820 */ /* 0x000fc80000410000 */
[----:B------:R0:W1:Y:S01]  /*4980*/  F2F.F64.F32 R28, R0 ;  /* 0x00000000001c7310 */ /* 0x0000620000201800 */
[----:B------:R-:W-:Y:S05]  /*4990*/  BRA `(.L_x_11213) ;  /* 0x0000000400187947 */ /* 0x000fea0003800000 */
.L_x_11226:
        /* <DEDUP_REMOVED lines=21> */
.L_x_11235:
[----:B------:R-:W-:Y:S05]  /*4af0*/  BSYNC B1 ;  /* 0x0000000000017941 */ /* 0x000fea0003800000 */
.L_x_11234:
[----:B------:R-:W-:Y:S01]  /*4b00*/  LEA R5, R0, 0x37800000, 0x17 ;  /* 0x3780000000057811 */ /* 0x000fe200078eb8ff */
[----:B------:R-:W-:-:S05]  /*4b10*/  IMAD.SHL.U32 R0, R3, 0x200000, RZ ;  /* 0x0020000003007824 */ /* 0x000fca00078e00ff */
[----:B------:R-:W-:-:S07]  /*4b20*/  LOP3.LUT R0, R5, R0, R6, 0xfe, !PT ;  /* 0x0000000005007212 */ /* 0x000fce00078efe06 */
.L_x_11233:
[----:B------:R-:W-:Y:S05]  /*4b30*/  BSYNC B0 ;  /* 0x0000000000007941 */ /* 0x000fea0003800000 */
.L_x_11232:
[----:B------:R-:W-:-:S04]  /*4b40*/  FMUL.FTZ R0, R0, 1 ;  /* 0x3f80000000007820 */ /* 0x000fc80000410000 */
[----:B------:R0:W1:Y:S01]  /*4b50*/  F2F.F64.F32 R28, R0 ;  /* 0x00000000001c7310 */ /* 0x0000620000201800 */
[----:B------:R-:W-:Y:S05]  /*4b60*/  BRA `(.L_x_11213) ;  /* 0x0000000000a47947 */ /* 0x000fea0003800000 */
.L_x_11225:
        /* <DEDUP_REMOVED lines=14> */
.L_x_11239:
[----:B------:R-:W-:Y:S05]  /*4c50*/  BSYNC B0 ;  /* 0x0000000000007941 */ /* 0x000fea0003800000 */
.L_x_11238:
[----:B------:R-:W-:-:S04]  /*4c60*/  FMUL.FTZ R0, R0, 1 ;  /* 0x3f80000000007820 */ /* 0x000fc80000410000 */
[----:B------:R0:W1:Y:S01]  /*4c70*/  F2F.F64.F32 R28, R0 ;  /* 0x00000000001c7310 */ /* 0x0000620000201800 */
[----:B------:R-:W-:Y:S05]  /*4c80*/  BRA `(.L_x_11213) ;  /* 0x00000000005c7947 */ /* 0x000fea0003800000 */
.L_x_11212:
        /* <DEDUP_REMOVED lines=16> */
.L_x_11240:
[----:B------:R-:W-:Y:S01]  /*4d90*/  CS2R R28, SRZ ;  /* 0x00000000001c7805 */ /* 0x000fe2000001ff00 */
[----:B------:R-:W-:Y:S06]  /*4da0*/  BRA `(.L_x_11213) ;  /* 0x0000000000147947 */ /* 0x000fec0003800000 */
.L_x_11237:
[----:B------:R-:W2:Y:S02]  /*4db0*/  LDG.E.64 R4, desc[UR36][R4.64] ;  /* 0x0000002404047981 */ /* 0x000ea4000c1e1b00 */
[----:B--2---:R0:W1:Y:S01]  /*4dc0*/  I2F.F64.U64 R28, R4 ;  /* 0x00000004001c7312 */ /* 0x0040620000301800 */
[----:B------:R-:W-:Y:S05]  /*4dd0*/  BRA `(.L_x_11213) ;  /* 0x0000000000087947 */ /* 0x000fea0003800000 */
.L_x_11236:
[----:B------:R-:W2:Y:S02]  /*4de0*/  LDG.E R4, desc[UR36][R4.64] ;  /* 0x0000002404047981 */ /* 0x000ea4000c1e1900 */
[----:B--2---:R0:W1:Y:S02]  /*4df0*/  I2F.F64.U32 R28, R4 ;  /* 0x00000004001c7312 */ /* 0x0040640000201800 */
.L_x_11213:
        /* <DEDUP_REMOVED lines=19> */
.L_x_11244:
[----:B------:R-:W2:Y:S02]  /*4f30*/  LDG.E.U8 R4, desc[UR36][R4.64] ;  /* 0x0000002404047981 */ /* 0x000ea4000c1e1100 */
[----:B--2---:R-:W-:Y:S01]  /*4f40*/  ISETP.NE.AND P0, PT, R4, RZ, PT ;  /* 0x000000ff0400720c */ /* 0x004fe20003f05270 */
[----:B------:R-:W-:-:S12]  /*4f50*/  BRA `(.L_x_11246) ;  /* 0x0000000c00747947 */ /* 0x000fd80003800000 */
.L_x_11243:
        /* <DEDUP_REMOVED lines=10> */
.L_x_11248:
[----:B------:R-:W2:Y:S02]  /*5000*/  LDG.E R4, desc[UR36][R4.64] ;  /* 0x0000002404047981 */ /* 0x000ea4000c1e1900 */
[----:B--2---:R-:W-:Y:S01]  /*5010*/  ISETP.NE.AND P0, PT, R4, RZ, PT ;  /* 0x000000ff0400720c */ /* 0x004fe20003f05270 */
[----:B------:R-:W-:-:S12]  /*5020*/  BRA `(.L_x_11246) ;  /* 0x0000000c00407947 */ /* 0x000fd80003800000 */
.L_x_11247:
[----:B------:R-:W2:Y:S02]  /*5030*/  LDG.E.U16 R4, desc[UR36][R4.64] ;  /* 0x0000002404047981 */ /* 0x000ea4000c1e1500 */
[----:B--2---:R-:W-:Y:S01]  /*5040*/  ISETP.NE.AND P0, PT, R4, RZ, PT ;  /* 0x000000ff0400720c */ /* 0x004fe20003f05270 */
[----:B------:R-:W-:-:S12]  /*5050*/  BRA `(.L_x_11246) ;  /* 0x0000000c00347947 */ /* 0x000fd80003800000 */
.L_x_11242:
        /* <DEDUP_REMOVED lines=9> */
.L_x_11250:
[----:B------:R-:W2:Y:S02]  /*50f0*/  LDG.E.U16 R0, desc[UR36][R4.64] ;  /* 0x0000002404007981 */ /* 0x000ea4000c1e1500 */
[----:B--2---:R-:W-:-:S05]  /*5100*/  HADD2.F32 R0, -RZ, R0.H0_H0 ;  /* 0x20000000ff007230 */ /* 0x004fca0000004100 */
[----:B------:R-:W-:Y:S01]  /*5110*/  FSETP.NEU.FTZ.AND P0, PT, R0, RZ, PT ;  /* 0x000000ff0000720b */ /* 0x000fe20003f1d000 */
[----:B------:R-:W-:-:S12]  /*5120*/  BRA `(.L_x_11246) ;  /* 0x0000000c00007947 */ /* 0x000fd80003800000 */
.L_x_11249:
        /* <DEDUP_REMOVED lines=11> */
.L_x_11252:
        /* <DEDUP_REMOVED lines=10> */
.L_x_11251:
[----:B------:R-:W2:Y:S02]  /*5280*/  LDG.E.64 R4, desc[UR36][R4.64] ;  /* 0x0000002404047981 */ /* 0x000ea4000c1e1b00 */
[----:B--2---:R-:W-:Y:S01]  /*5290*/  DSETP.NEU.AND P0, PT, R4, RZ, PT ;  /* 0x000000ff0400722a */ /* 0x004fe20003f0d000 */
[----:B------:R-:W-:-:S13]  /*52a0*/  BRA `(.L_x_11246) ;  /* 0x0000000800a07947 */ /* 0x000fda0003800000 */
.L_x_11241:
        /* <DEDUP_REMOVED lines=11> */
.L_x_11255:
[----:B------:R-:W2:Y:S02]  /*5360*/  LDG.E.128 R4, desc[UR36][R4.64] ;  /* 0x0000002404047981 */ /* 0x000ea4000c1e1d00 */
[----:B--2---:R-:W-:-:S06]  /*5370*/  DSETP.NEU.AND P0, PT, R6, RZ, PT ;  /* 0x000000ff0600722a */ /* 0x004fcc0003f0d000 */
[----:B------:R-:W-:Y:S01]  /*5380*/  DSETP.NEU.OR P0, PT, R4, RZ, P0 ;  /* 0x000000ff0400722a */ /* 0x000fe2000070d400 */
[----:B------:R-:W-:-:S13]  /*5390*/  BRA `(.L_x_11246) ;  /* 0x0000000800647947 */ /* 0x000fda0003800000 */
.L_x_11254:
        /* <DEDUP_REMOVED lines=27> */
.L_x_11257:
        /* <DEDUP_REMOVED lines=14> */
.L_x_11256:
[----:B------:R-:W2:Y:S02]  /*5630*/  LDG.E.U16 R0, desc[UR36][R4.64] ;  /* 0x0000002404007981 */ /* 0x000ea4000c1e1500 */
[----:B--2---:R-:W-:-:S05]  /*5640*/  IMAD.U32 R0, R0, 0x10000, RZ ;  /* 0x0001000000007824 */ /* 0x004fca00078e00ff */
[----:B------:R-:W-:Y:S01]  /*5650*/  FSETP.NEU.FTZ.AND P0, PT, R0, RZ, PT ;  /* 0x000000ff0000720b */ /* 0x000fe20003f1d000 */
[----:B------:R-:W-:-:S12]  /*5660*/  BRA `(.L_x_11246) ;  /* 0x0000000400b07947 */ /* 0x000fd80003800000 */
.L_x_11253:
        /* <DEDUP_REMOVED lines=11> */
.L_x_11260:
        /* <DEDUP_REMOVED lines=21> */
.L_x_11264:
[----:B------:R-:W-:Y:S05]  /*5870*/  BSYNC B1 ;  /* 0x0000000000017941 */ /* 0x000fea0003800000 */
.L_x_11263:
[----:B------:R-:W-:Y:S01]  /*5880*/  LEA R5, R0, 0x3b800000, 0x17 ;  /* 0x3b80000000057811 */ /* 0x000fe200078eb8ff */
[----:B------:R-:W-:-:S05]  /*5890*/  IMAD.SHL.U32 R0, R3, 0x100000, RZ ;  /* 0x0010000003007824 */ /* 0x000fca00078e00ff */
[----:B------:R-:W-:-:S07]  /*58a0*/  LOP3.LUT R0, R5, R0, R6, 0xfe, !PT ;  /* 0x0000000005007212 */ /* 0x000fce00078efe06 */
.L_x_11262:
[----:B------:R-:W-:Y:S05]  /*58b0*/  BSYNC B0 ;  /* 0x0000000000007941 */ /* 0x000fea0003800000 */
.L_x_11261:
[----:B------:R-:W-:Y:S01]  /*58c0*/  FSETP.NEU.FTZ.AND P0, PT, R0, RZ, PT ;  /* 0x000000ff0000720b */ /* 0x000fe20003f1d000 */
[----:B------:R-:W-:-:S12]  /*58d0*/  BRA `(.L_x_11246) ;  /* 0x0000000400147947 */ /* 0x000fd80003800000 */
.L_x_11259:
        /* <DEDUP_REMOVED lines=21> */
.L_x_11268:
[----:B------:R-:W-:Y:S05]  /*5a30*/  BSYNC B1 ;  /* 0x0000000000017941 */ /* 0x000fea0003800000 */
.L_x_11267:
[----:B------:R-:W-:Y:S01]  /*5a40*/  LEA R5, R0, 0x37800000, 0x17 ;  /* 0x3780000000057811 */ /* 0x000fe200078eb8ff */
[----:B------:R-:W-:-:S05]  /*5a50*/  IMAD.SHL.U32 R0, R3, 0x200000, RZ ;  /* 0x0020000003007824 */ /* 0x000fca00078e00ff */
[----:B------:R-:W-:-:S07]  /*5a60*/  LOP3.LUT R0, R5, R0, R6, 0xfe, !PT ;  /* 0x0000000005007212 */ /* 0x000fce00078efe06 */
.L_x_11266:
[----:B------:R-:W-:Y:S05]  /*5a70*/  BSYNC B0 ;  /* 0x0000000000007941 */ /* 0x000fea0003800000 */
.L_x_11265:
[----:B------:R-:W-:Y:S01]  /*5a80*/  FSETP.NEU.FTZ.AND P0, PT, R0, RZ, PT ;  /* 0x000000ff0000720b */ /* 0x000fe20003f1d000 */
[----:B------:R-:W-:-:S12]  /*5a90*/  BRA `(.L_x_11246) ;  /* 0x0000000000a47947 */ /* 0x000fd80003800000 */
.L_x_11258:
        /* <DEDUP_REMOVED lines=14> */
.L_x_11272:
[----:B------:R-:W-:Y:S05]  /*5b80*/  BSYNC B0 ;  /* 0x0000000000007941 */ /* 0x000fea0003800000 */
.L_x_11271:
[----:B------:R-:W-:Y:S01]  /*5b90*/  FSETP.NEU.FTZ.AND P0, PT, R0, RZ, PT ;  /* 0x000000ff0000720b */ /* 0x000fe20003f1d000 */
[----:B------:R-:W-:-:S12]  /*5ba0*/  BRA `(.L_x_11246) ;  /* 0x0000000000607947 */ /* 0x000fd80003800000 */
.L_x_11245:
        /* <DEDUP_REMOVED lines=16> */
.L_x_11273:
[----:B------:R-:W-:Y:S01]  /*5cb0*/  PLOP3.LUT P0, PT, PT, PT, PT, 0x8, 0x0 ;  /* 0x000000000000781c */ /* 0x000fe20003f0e170 */
[----:B------:R-:W-:-:S12]  /*5cc0*/  BRA `(.L_x_11246) ;  /* 0x0000000000187947 */ /* 0x000fd80003800000 */
.L_x_11270:
[----:B------:R-:W2:Y:S02]  /*5cd0*/  LDG.E.64 R4, desc[UR36][R4.64] ;  /* 0x0000002404047981 */ /* 0x000ea4000c1e1b00 */
[----:B--2---:R-:W-:-:S04]  /*5ce0*/  ISETP.NE.U32.AND P0, PT, R4, RZ, PT ;  /* 0x000000ff0400720c */ /* 0x004fc80003f05070 */
[----:B------:R-:W-:Y:S01]  /*5cf0*/  ISETP.NE.AND.EX P0, PT, R5, RZ, PT, P0 ;  /* 0x000000ff0500720c */ /* 0x000fe20003f05300 */
[----:B------:R-:W-:-:S12]  /*5d00*/  BRA `(.L_x_11246) ;  /* 0x0000000000087947 */ /* 0x000fd80003800000 */
.L_x_11269:
[----:B------:R-:W2:Y:S02]  /*5d10*/  LDG.E R4, desc[UR36][R4.64] ;  /* 0x0000002404047981 */ /* 0x000ea4000c1e1900 */
[----:B--2---:R-:W-:-:S13]  /*5d20*/  ISETP.NE.AND P0, PT, R4, RZ, PT ;  /* 0x000000ff0400720c */ /* 0x004fda0003f05270 */
.L_x_11246:
[----:B------:R-:W-:Y:S01]  /*5d30*/  SEL R19, RZ, 0x1, !P0 ;  /* 0x00000001ff137807 */ /* 0x000fe20004000000 */
[----:B------:R-:W-:-:S07]  /*5d40*/  VIADD R17, R17, 0x80 ;  /* 0x0000008011117836 */ /* 0x000fce0000000000 */
.L_x_11207:
[----:B------:R-:W-:Y:S05]  /*5d50*/  BSYNC B6 ;  /* 0x0000000000067941 */ /* 0x000fea0003800000 */
.L_x_11206:
        /* <DEDUP_REMOVED lines=21> */
[----:B--2---:R2:W0:Y:S01]  /*5eb0*/  I2F.F64.S16 R30, R4 ;  /* 0x00000004001e7312 */ /* 0x0044220000101c00 */
[----:B------:R-:W-:Y:S05]  /*5ec0*/  BRA `(.L_x_11281) ;  /* 0x0000000c007c7947 */ /* 0x000fea0003800000 */
.L_x_11279:
[----:B------:R-:W2:Y:S02]  /*5ed0*/  LDG.E.U8 R4, desc[UR36][R4.64] ;  /* 0x0000002404047981 */ /* 0x000ea4000c1e1100 */
[----:B--2---:R0:W1:Y:S01]  /*5ee0*/  I2F.F64.U16 R30, R4 ;  /* 0x00000004001e7312 */ /* 0x0040620000101800 */
[----:B------:R-:W-:Y:S05]  /*5ef0*/  BRA `(.L_x_11281) ;  /* 0x0000000c00707947 */ /* 0x000fea0003800000 */
.L_x_11278:
        /* <DEDUP_REMOVED lines=9> */
.L_x_11283:
[----:B------:R-:W2:Y:S02]  /*5f90*/  LDG.E R4, desc[UR36][R4.64] ;  /* 0x0000002404047981 */ /* 0x000ea4000c1e1900 */
[----:B--2---:R0:W1:Y:S01]  /*5fa0*/  I2F.F64 R30, R4 ;  /* 0x00000004001e7312 */ /* 0x0040620000201c00 */
[----:B------:R-:W-:Y:S05]  /*5fb0*/  BRA `(.L_x_11281) ;  /* 0x0000000c00407947 */ /* 0x000fea0003800000 */
.L_x_11282:
[----:B------:R-:W2:Y:S02]  /*5fc0*/  LDG.E.U16 R4, desc[UR36][R4.64] ;  /* 0x0000002404047981 */ /* 0x000ea4000c1e1500 */
[----:B--2---:R0:W1:Y:S01]  /*5fd0*/  I2F.F64.S16 R30, R4 ;  /* 0x00000004001e7312 */ /* 0x0040620000101c00 */
[----:B------:R-:W-:Y:S05]  /*5fe0*/  BRA `(.L_x_11281) ;  /* 0x0000000c00347947 */ /* 0x000fea0003800000 */
.L_x_11277:
        /* <DEDUP_REMOVED lines=10> */
.L_x_11285:
[----:B------:R-:W2:Y:S02]  /*6090*/  LDG.E.U16 R0, desc[UR36][R4.64] ;  /* 0x0000002404007981 */ /* 0x000ea4000c1e1500 */
[----:B--2---:R-:W-:-:S05]  /*60a0*/  HADD2.F32 R0, -RZ, R0.H0_H0 ;  /* 0x20000000ff007230 */ /* 0x004fca0000004100 */
[----:B------:R-:W-:-:S04]  /*60b0*/  FMUL.FTZ R0, R0, 1 ;  /* 0x3f80000000007820 */ /* 0x000fc80000410000 */
[----:B------:R0:W1:Y:S01]  /*60c0*/  F2F.F64.F32 R30, R0 ;  /* 0x00000000001e7310 */ /* 0x0000620000201800 */
[----:B------:R-:W-:Y:S05]  /*60d0*/  BRA `(.L_x_11281) ;  /* 0x0000000800f87947 */ /* 0x000fea0003800000 */
.L_x_11284:
        /* <DEDUP_REMOVED lines=10> */
.L_x_11287:
[----:B------:R-:W2:Y:S02]  /*6180*/  LDG.E.U16 R4, desc[UR36][R4.64] ;  /* 0x0000002404047981 */ /* 0x000ea4000c1e1500 */
[----:B--2---:R-:W-:-:S05]  /*6190*/  HADD2.F32 R0, -RZ, R4.H0_H0 ;  /* 0x20000004ff007230 */ /* 0x004fca0000004100 */
[----:B------:R-:W-:-:S04]  /*61a0*/  FMUL.FTZ R0, R0, 1 ;  /* 0x3f80000000007820 */ /* 0x000fc80000410000 */
[----:B------:R0:W1:Y:S01]  /*61b0*/  F2F.F64.F32 R30, R0 ;  /* 0x00000000001e7310 */ /* 0x0000620000201800 */
[----:B------:R-:W-:Y:S05]  /*61c0*/  BRA `(.L_x_11281) ;  /* 0x0000000800bc7947 */ /* 0x000fea0003800000 */
.L_x_11286:
[----:B------:R0:W5:Y:S01]  /*61d0*/  LDG.E.64 R30, desc[UR36][R4.64] ;  /* 0x00000024041e7981 */ /* 0x000162000c1e1b00 */
[----:B------:R-:W-:Y:S05]  /*61e0*/  BRA `(.L_x_11281) ;  /* 0x0000000800b47947 */ /* 0x000fea0003800000 */
.L_x_11276:
        /* <DEDUP_REMOVED lines=13> */
.L_x_11290:
[----:B------:R0:W5:Y:S01]  /*62c0*/  LDG.E.64 R30, desc[UR36][R4.64] ;  /* 0x00000024041e7981 */ /* 0x000162000c1e1b00 */
[----:B------:R-:W-:Y:S05]  /*62d0*/  BRA `(.L_x_11281) ;  /* 0x0000000800787947 */ /* 0x000fea0003800000 */
.L_x_11289:
        /* <DEDUP_REMOVED lines=24> */
[----:B------:R-:W-:-:S05]  /*6460*/  LOP3.LUT R3, R3, 0x80000000, R0, 0xf8, !PT ;  /* 0x8000000003037812 */ /* 0x000fca00078ef800 */
[----:B------:R-:W-:-:S04]  /*6470*/  FMUL.FTZ R3, R3, 1 ;  /* 0x3f80000003037820 */ /* 0x000fc80000410000 */
[----:B------:R0:W1:Y:S01]  /*6480*/  F2F.F64.F32 R30, R3 ;  /* 0x00000003001e7310 */ /* 0x0000620000201800 */
[----:B------:R-:W-:Y:S05]  /*6490*/  BRA `(.L_x_11281) ;  /* 0x0000000800087947 */ /* 0x000fea0003800000 */
.L_x_11292:
        /* <DEDUP_REMOVED lines=15> */
.L_x_11291:
[----:B------:R-:W2:Y:S02]  /*6590*/  LDG.E.U16 R0, desc[UR36][R4.64] ;  /* 0x0000002404007981 */ /* 0x000ea4000c1e1500 */
[----:B--2---:R-:W-:-:S04]  /*65a0*/  IMAD.U32 R0, R0, 0x10000, RZ ;  /* 0x0001000000007824 */ /* 0x004fc800078e00ff */
[----:B------:R-:W-:-:S04]  /*65b0*/  FMUL.FTZ R0, R0, 1 ;  /* 0x3f80000000007820 */ /* 0x000fc80000410000 */
[----:B------:R0:W1:Y:S01]  /*65c0*/  F2F.F64.F32 R30, R0 ;  /* 0x00000000001e7310 */ /* 0x0000620000201800 */
[----:B------:R-:W-:Y:S05]  /*65d0*/  BRA `(.L_x_11281) ;  /* 0x0000000400b87947 */ /* 0x000fea0003800000 */
.L_x_11288:
        /* <DEDUP_REMOVED lines=11> */
.L_x_11295:
        /* <DEDUP_REMOVED lines=21> */
.L_x_11299:
[----:B------:R-:W-:Y:S05]  /*67e0*/  BSYNC B1 ;  /* 0x0000000000017941 */ /* 0x000fea0003800000 */
.L_x_11298:
[----:B------:R-:W-:Y:S01]  /*67f0*/  LEA R3, R0, 0x3b800000, 0x17 ;  /* 0x3b80000000037811 */ /* 0x000fe200078eb8ff */
[----:B------:R-:W-:-:S05]  /*6800*/  IMAD.SHL.U32 R0, R2, 0x100000, RZ ;  /* 0x0010000002007824 */ /* 0x000fca00078e00ff */
[----:B------:R-:W-:-:S07]  /*6810*/  LOP3.LUT R0, R3, R0, R4, 0xfe, !PT ;  /* 0x0000000003007212 */ /* 0x000fce00078efe04 */
.L_x_11297:
[----:B------:R-:W-:Y:S05]  /*6820*/  BSYNC B0 ;  /* 0x0000000000007941 */ /* 0x000fea0003800000 */
.L_x_11296:
[----:B------:R-:W-:-:S04]  /*6830*/  FMUL.FTZ R0, R0, 1 ;  /* 0x3f80000000007820 */ /* 0x000fc80000410000 */
[----:B------:R0:W1:Y:S01]  /*6840*/  F2F.F64.F32 R30, R0 ;  /* 0x00000000001e7310 */ /* 0x0000620000201800 */
[----:B------:R-:W-:Y:S05]  /*6850*/  BRA `(.L_x_11281) ;  /* 0x0000000400187947 */ /* 0x000fea0003800000 */
.L_x_11294:
        /* <DEDUP_REMOVED lines=21> */
.L_x_11303:
[----:B------:R-:W-:Y:S05]  /*69b0*/  BSYNC B1 ;  /* 0x0000000000017941 */ /* 0x000fea0003800000 */
.L_x_11302:
[----:B------:R-:W-:Y:S01]  /*69c0*/  LEA R3, R0, 0x37800000, 0x17 ;  /* 0x3780000000037811 */ /* 0x000fe200078eb8ff */
[----:B------:R-:W-:-:S05]  /*69d0*/  IMAD.SHL.U32 R0, R2, 0x200000, RZ ;  /* 0x0020000002007824 */ /* 0x000fca00078e00ff */
[----:B------:R-:W-:-:S07]  /*69e0*/  LOP3.LUT R0, R3, R0, R4, 0xfe, !PT ;  /* 0x0000000003007212 */ /* 0x000fce00078efe04 */
.L_x_11301:
[----:B------:R-:W-:Y:S05]  /*69f0*/  BSYNC B0 ;  /* 0x0000000000007941 */ /* 0x000fea0003800000 */
.L_x_11300:
[----:B------:R-:W-:-:S04]  /*6a00*/  FMUL.FTZ R0, R0, 1 ;  /* 0x3f80000000007820 */ /* 0x000fc80000410000 */
[----:B------:R0:W1:Y:S01]  /*6a10*/  F2F.F64.F32 R30, R0 ;  /* 0x00000000001e7310 */ /* 0x0000620000201800 */
[----:B------:R-:W-:Y:S05]  /*6a20*/  BRA `(.L_x_11281) ;  /* 0x0000000000a47947 */ /* 0x000fea0003800000 */
.L_x_11293:
        /* <DEDUP_REMOVED lines=14> */
.L_x_11307:
[----:B------:R-:W-:Y:S05]  /*6b10*/  BSYNC B0 ;  /* 0x0000000000007941 */ /* 0x000fea0003800000 */
.L_x_11306:
[----:B------:R-:W-:-:S04]  /*6b20*/  FMUL.FTZ R0, R0, 1 ;  /* 0x3f80000000007820 */ /* 0x000fc80000410000 */
[----:B------:R0:W1:Y:S01]  /*6b30*/  F2F.F64.F32 R30, R0 ;  /* 0x00000000001e7310 */ /* 0x0000620000201800 */
[----:B------:R-:W-:Y:S05]  /*6b40*/  BRA `(.L_x_11281) ;  /* 0x00000000005c7947 */ /* 0x000fea0003800000 */
.L_x_11280:
        /* <DEDUP_REMOVED lines=16> */
.L_x_11308:
[----:B------:R-:W-:Y:S01]  /*6c50*/  CS2R R30, SRZ ;  /* 0x00000000001e7805 */ /* 0x000fe2000001ff00 */
[----:B------:R-:W-:Y:S06]  /*6c60*/  BRA `(.L_x_11281) ;  /* 0x0000000000147947 */ /* 0x000fec0003800000 */
.L_x_11305:
[----:B------:R-:W2:Y:S02]  /*6c70*/  LDG.E.64 R30, desc[UR36][R4.64] ;  /* 0x00000024041e7981 */ /* 0x000ea4000c1e1b00 */
[----:B--2---:R-:W0:Y:S01]  /*6c80*/  I2F.F64.U64 R30, R30 ;  /* 0x0000001e001e7312 */ /* 0x004e220000301800 */
[----:B------:R-:W-:Y:S05]  /*6c90*/  BRA `(.L_x_11281) ;  /* 0x0000000000087947 */ /* 0x000fea0003800000 */
.L_x_11304:
[----:B------:R-:W2:Y:S02]  /*6ca0*/  LDG.E R4, desc[UR36][R4.64] ;  /* 0x0000002404047981 */ /* 0x000ea4000c1e1900 */
[----:B--2---:R0:W1:Y:S02]  /*6cb0*/  I2F.F64.U32 R30, R4 ;  /* 0x00000004001e7312 */ /* 0x0040640000201800 */
.L_x_11281:
[----:B0-2---:R-:W0:Y:S01]  /*6cc0*/  LDC.U8 R4, c[0x0][0x245] ;  /* 0x00009140ff047b82 */ /* 0x005e220000000000 */
[----:B------:R-:W-:Y:S02]  /*6cd0*/  ULDC UR4, c[0x0][0x24c] ;  /* 0x0000930000047ab9 */ /* 0x000fe40000000800 */
[----:B------:R-:W-:-:S05]  /*6ce0*/  IMAD R17, R17, UR4, RZ ;  /* 0x0000000411117c24 */ /* 0x000fca000f8e02ff */
[----:B------:R-:W2:Y:S01]  /*6cf0*/  LDC.64 R2, c[0x0][0x238] ;  /* 0x00008e00ff027b82 */ /* 0x000ea20000000a00 */
[----:B0-----:R-:W-:-:S04]  /*6d00*/  PRMT R0, R4, 0x9910, RZ ;  /* 0x0000991004007816 */ /* 0x001fc800000000ff */
[----:B------:R-:W-:Y:S02]  /*6d10*/  ISETP.GT.AND P1, PT, R0, 0x9, PT ;  /* 0x000000090000780c */ /* 0x000fe40003f24270 */
[----:B--2---:R-:W-:-:S05]  /*6d20*/  IADD3 R2, P0, R17, R2, RZ ;  /* 0x0000000211027210 */ /* 0x004fca0007f1e0ff */
        /* <DEDUP_REMOVED lines=13> */
.L_x_11312:
[----:B------:R-:W2:Y:S02]  /*6e00*/  LDG.E.U8 R2, desc[UR36][R2.64] ;  /* 0x0000002402027981 */ /* 0x000ea4000c1e1100 */
[----:B--2---:R-:W-:Y:S01]  /*6e10*/  ISETP.NE.AND P0, PT, R2, RZ, PT ;  /* 0x000000ff0200720c */ /* 0x004fe20003f05270 */
[----:B------:R-:W-:-:S12]  /*6e20*/  BRA `(.L_x_11314) ;  /* 0x0000000c00747947 */ /* 0x000fd80003800000 */
.L_x_11311:
        /* <DEDUP_REMOVED lines=10> */
.L_x_11316:
[----:B------:R-:W2:Y:S02]  /*6ed0*/  LDG.E R2, desc[UR36][R2.64] ;  /* 0x0000002402027981 */ /* 0x000ea4000c1e1900 */
[----:B--2---:R-:W-:Y:S01]  /*6ee0*/  ISETP.NE.AND P0, PT, R2, RZ, PT ;  /* 0x000000ff0200720c */ /* 0x004fe20003f05270 */
[----:B------:R-:W-:-:S12]  /*6ef0*/  BRA `(.L_x_11314) ;  /* 0x0000000c00407947 */ /* 0x000fd80003800000 */
.L_x_11315:
[----:B------:R-:W2:Y:S02]  /*6f00*/  LDG.E.U16 R2, desc[UR36][R2.64] ;  /* 0x0000002402027981 */ /* 0x000ea4000c1e1500 */
[----:B--2---:R-:W-:Y:S01]  /*6f10*/  ISETP.NE.AND P0, PT, R2, RZ, PT ;  /* 0x000000ff0200720c */ /* 0x004fe20003f05270 */
[----:B------:R-:W-:-:S12]  /*6f20*/  BRA `(.L_x_11314) ;  /* 0x0000000c00347947 */ /* 0x000fd80003800000 */
.L_x_11310:
        /* <DEDUP_REMOVED lines=9> */
.L_x_11318:
[----:B------:R-:W2:Y:S02]  /*6fc0*/  LDG.E.U16 R0, desc[UR36][R2.64] ;  /* 0x0000002402007981 */ /* 0x000ea4000c1e1500 */
[----:B--2---:R-:W-:-:S05]  /*6fd0*/  HADD2.F32 R0, -RZ, R0.H0_H0 ;  /* 0x20000000ff007230 */ /* 0x004fca0000004100 */
[----:B------:R-:W-:Y:S01]  /*6fe0*/  FSETP.NEU.FTZ.AND P0, PT, R0, RZ, PT ;  /* 0x000000ff0000720b */ /* 0x000fe20003f1d000 */
[----:B------:R-:W-:-:S12]  /*6ff0*/  BRA `(.L_x_11314) ;  /* 0x0000000c00007947 */ /* 0x000fd80003800000 */
.L_x_11317:
        /* <DEDUP_REMOVED lines=11> */
.L_x_11320:
        /* <DEDUP_REMOVED lines=10> */
.L_x_11319:
[----:B------:R-:W2:Y:S02]  /*7150*/  LDG.E.64 R2, desc[UR36][R2.64] ;  /* 0x0000002402027981 */ /* 0x000ea4000c1e1b00 */
[----:B--2---:R-:W-:Y:S01]  /*7160*/  DSETP.NEU.AND P0, PT, R2, RZ, PT ;  /* 0x000000ff0200722a */ /* 0x004fe20003f0d000 */
[----:B------:R-:W-:-:S13]  /*7170*/  BRA `(.L_x_11314) ;  /* 0x0000000800a07947 */ /* 0x000fda0003800000 */
.L_x_11309:
        /* <DEDUP_REMOVED lines=11> */
.L_x_11323:
[----:B------:R-:W2:Y:S02]  /*7230*/  LDG.E.128 R4, desc[UR36][R2.64] ;  /* 0x0000002402047981 */ /* 0x000ea4000c1e1d00 */
[----:B--2---:R-:W-:-:S06]  /*7240*/  DSETP.NEU.AND P0, PT, R6, RZ, PT ;  /* 0x000000ff0600722a */ /* 0x004fcc0003f0d000 */
[----:B------:R-:W-:Y:S01]  /*7250*/  DSETP.NEU.OR P0, PT, R4, RZ, P0 ;  /* 0x000000ff0400722a */ /* 0x000fe2000070d400 */
[----:B------:R-:W-:-:S13]  /*7260*/  BRA `(.L_x_11314) ;  /* 0x0000000800647947 */ /* 0x000fda0003800000 */
.L_x_11322:
        /* <DEDUP_REMOVED lines=27> */
.L_x_11325:
        /* <DEDUP_REMOVED lines=14> */
.L_x_11324:
[----:B------:R-:W2:Y:S02]  /*7500*/  LDG.E.U16 R0, desc[UR36][R2.64] ;  /* 0x0000002402007981 */ /* 0x000ea4000c1e1500 */
[----:B--2---:R-:W-:-:S05]  /*7510*/  IMAD.U32 R0, R0, 0x10000, RZ ;  /* 0x0001000000007824 */ /* 0x004fca00078e00ff */
[----:B------:R-:W-:Y:S01]  /*7520*/  FSETP.NEU.FTZ.AND P0, PT, R0, RZ, PT ;  /* 0x000000ff0000720b */ /* 0x000fe20003f1d000 */
[----:B------:R-:W-:-:S12]  /*7530*/  BRA `(.L_x_11314) ;  /* 0x0000000400b07947 */ /* 0x000fd80003800000 */
.L_x_11321:
        /* <DEDUP_REMOVED lines=11> */
.L_x_11328:
        /* <DEDUP_REMOVED lines=21> */
.L_x_11332:
[----:B------:R-:W-:Y:S05]  /*7740*/  BSYNC B1 ;  /* 0x0000000000017941 */ /* 0x000fea0003800000 */
.L_x_11331:
[----:B------:R-:W-:Y:S01]  /*7750*/  LEA R3, R0, 0x3b800000, 0x17 ;  /* 0x3b80000000037811 */ /* 0x000fe200078eb8ff */
[----:B------:R-:W-:-:S05]  /*7760*/  IMAD.SHL.U32 R0, R2, 0x100000, RZ ;  /* 0x0010000002007824 */ /* 0x000fca00078e00ff */
[----:B------:R-:W-:-:S07]  /*7770*/  LOP3.LUT R0, R3, R0, R4, 0xfe, !PT ;  /* 0x0000000003007212 */ /* 0x000fce00078efe04 */
.L_x_11330:
[----:B------:R-:W-:Y:S05]  /*7780*/  BSYNC B0 ;  /* 0x0000000000007941 */ /* 0x000fea0003800000 */
.L_x_11329:
[----:B------:R-:W-:Y:S01]  /*7790*/  FSETP.NEU.FTZ.AND P0, PT, R0, RZ, PT ;  /* 0x000000ff0000720b */ /* 0x000fe20003f1d000 */
[----:B------:R-:W-:-:S12]  /*77a0*/  BRA `(.L_x_11314) ;  /* 0x0000000400147947 */ /* 0x000fd80003800000 */
.L_x_11327:
        /* <DEDUP_REMOVED lines=21> */
.L_x_11336:
[----:B------:R-:W-:Y:S05]  /*7900*/  BSYNC B1 ;  /* 0x0000000000017941 */ /* 0x000fea0003800000 */
.L_x_11335:
[----:B------:R-:W-:Y:S01]  /*7910*/  LEA R3, R0, 0x37800000, 0x17 ;  /* 0x3780000000037811 */ /* 0x000fe200078eb8ff */
[----:B------:R-:W-:-:S05]  /*7920*/  IMAD.SHL.U32 R0, R2, 0x200000, RZ ;  /* 0x0020000002007824 */ /* 0x000fca00078e00ff */
[----:B------:R-:W-:-:S07]  /*7930*/  LOP3.LUT R0, R3, R0, R4, 0xfe, !PT ;  /* 0x0000000003007212 */ /* 0x000fce00078efe04 */
.L_x_11334:
[----:B------:R-:W-:Y:S05]  /*7940*/  BSYNC B0 ;  /* 0x0000000000007941 */ /* 0x000fea0003800000 */
.L_x_11333:
[----:B------:R-:W-:Y:S01]  /*7950*/  FSETP.NEU.FTZ.AND P0, PT, R0, RZ, PT ;  /* 0x000000ff0000720b */ /* 0x000fe20003f1d000 */
[----:B------:R-:W-:-:S12]  /*7960*/  BRA `(.L_x_11314) ;  /* 0x0000000000a47947 */ /* 0x000fd80003800000 */
.L_x_11326:
        /* <DEDUP_REMOVED lines=14> */
.L_x_11340:
[----:B------:R-:W-:Y:S05]  /*7a50*/  BSYNC B0 ;  /* 0x0000000000007941 */ /* 0x000fea0003800000 */
.L_x_11339:
[----:B------:R-:W-:Y:S01]  /*7a60*/  FSETP.NEU.FTZ.AND P0, PT, R0, RZ, PT ;  /* 0x000000ff0000720b */ /* 0x000fe20003f1d000 */
[----:B------:R-:W-:-:S12]  /*7a70*/  BRA `(.L_x_11314) ;  /* 0x0000000000607947 */ /* 0x000fd80003800000 */
.L_x_11313:
        /* <DEDUP_REMOVED lines=16> */
.L_x_11341:
[----:B------:R-:W-:Y:S01]  /*7b80*/  PLOP3.LUT P0, PT, PT, PT, PT, 0x8, 0x0 ;  /* 0x000000000000781c */ /* 0x000fe20003f0e170 */
[----:B------:R-:W-:-:S12]  /*7b90*/  BRA `(.L_x_11314) ;  /* 0x0000000000187947 */ /* 0x000fd80003800000 */
.L_x_11338:
[----:B------:R-:W2:Y:S02]  /*7ba0*/  LDG.E.64 R2, desc[UR36][R2.64] ;  /* 0x0000002402027981 */ /* 0x000ea4000c1e1b00 */
[----:B--2---:R-:W-:-:S04]  /*7bb0*/  ISETP.NE.U32.AND P0, PT, R2, RZ, PT ;  /* 0x000000ff0200720c */ /* 0x004fc80003f05070 */
[----:B------:R-:W-:Y:S01]  /*7bc0*/  ISETP.NE.AND.EX P0, PT, R3, RZ, PT, P0 ;  /* 0x000000ff0300720c */ /* 0x000fe20003f05300 */
[----:B------:R-:W-:-:S12]  /*7bd0*/  BRA `(.L_x_11314) ;  /* 0x0000000000087947 */ /* 0x000fd80003800000 */
.L_x_11337:
[----:B------:R-:W2:Y:S02]  /*7be0*/  LDG.E R2, desc[UR36][R2.64] ;  /* 0x0000002402027981 */ /* 0x000ea4000c1e1900 */
[----:B--2---:R-:W-:-:S13]  /*7bf0*/  ISETP.NE.AND P0, PT, R2, RZ, PT ;  /* 0x000000ff0200720c */ /* 0x004fda0003f05270 */
.L_x_11314:
[----:B------:R-:W-:-:S07]  /*7c00*/  SEL R32, RZ, 0x1, !P0 ;  /* 0x00000001ff207807 */ /* 0x000fce0004000000 */
.L_x_11275:
[----:B------:R-:W-:Y:S05]  /*7c10*/  BSYNC B6 ;  /* 0x0000000000067941 */ /* 0x000fea0003800000 */
.L_x_11274:
[----:B------:R-:W0:Y:S01]  /*7c20*/  I2F.S16 R0, R23 ;  /* 0x0000001700007306 */ /* 0x000e220000101400 */
[----:B------:R-:W-:Y:S01]  /*7c30*/  ULDC.64 UR4, c[0x0][0x218] ;  /* 0x0000860000047ab9 */ /* 0x000fe20000000a00 */
[----:B------:R-:W-:Y:S06]  /*7c40*/  BSSY B6, `(.L_x_11342) ;  /* 0x000012e000067945 */ /* 0x000fec0003800000 */
[----:B------:R1:W2:Y:S01]  /*7c50*/  I2F.S16 R5, R19 ;  /* 0x0000001300057306 */ /* 0x0002a20000101400 */
[----:B0-----:R-:W-:-:S07]  /*7c60*/  FMUL.FTZ R0, R0, 1 ;  /* 0x3f80000000007820 */ /* 0x001fce0000410000 */
[----:B------:R-:W0:Y:S01]  /*7c70*/  I2F.S16 R4, R23.H1 ;  /* 0x1000001700047306 */ /* 0x000e220000101400 */
[----:B-1----:R-:W1:Y:S01]  /*7c80*/  S2R R19, SR_TID.X ;  /* 0x0000000000137919 */ /* 0x002e620000002100 */
[----:B--2---:R-:W-:-:S06]  /*7c90*/  FMUL.FTZ R11, R5, 1 ;  /* 0x3f800000050b7820 */ /* 0x004fcc0000410000 */
[----:B------:R-:W2:Y:S01]  /*7ca0*/  I2F.S16 R32, R32 ;  /* 0x0000002000207306 */ /* 0x000ea20000101400 */
[----:B0-----:R-:W-:-:S07]  /*7cb0*/  FMUL.FTZ R10, R4, 1 ;  /* 0x3f800000040a7820 */ /* 0x001fce0000410000 */
[----:B------:R-:W4:Y:S01]  /*7cc0*/  F2F.F64.F32 R2, R0 ;  /* 0x0000000000027310 */ /* 0x000f220000201800 */
[----:B--2---:R-:W-:-:S07]  /*7cd0*/  FMUL.FTZ R12, R32, 1 ;  /* 0x3f800000200c7820 */ /* 0x004fce0000410000 */
[----:B------:R-:W3:Y:S01]  /*7ce0*/  F2F.F64.F32 R6, R10 ;  /* 0x0000000a00067310 */ /* 0x000ee20000201800 */
[----:B----45:R-:W-:-:S07]  /*7cf0*/  DMUL R26, R2, R26 ;  /* 0x0000001a021a7228 */ /* 0x030fce0000000000 */
[----:B------:R-:W0:Y:S01]  /*7d00*/  F2F.F64.F32 R8, R11 ;  /* 0x0000000b00087310 */ /* 0x000e220000201800 */
[----:B------:R-:W2:Y:S01]  /*7d10*/  LDC.U8 R2, c[0x0][0x250] ;  /* 0x00009400ff027b82 */ /* 0x000ea20000000000 */
[----:B-1----:R-:W-:Y:S01]  /*7d20*/  ISETP.GE.AND P0, PT, R19, R22, PT ;  /* 0x000000161300720c */ /* 0x002fe20003f06270 */
[----:B---3--:R-:W-:-:S05]  /*7d30*/  DMUL R6, R6, R24 ;  /* 0x0000001806067228 */ /* 0x008fca0000000000 */
[----:B------:R-:W1:Y:S01]  /*7d40*/  F2F.F64.F32 R4, R12 ;  /* 0x0000000c00047310 */ /* 0x000e620000201800 */
[----:B0-----:R-:W-:Y:S02]  /*7d50*/  DMUL R8, R8, R28 ;  /* 0x0000001c08087228 */ /* 0x001fe40000000000 */
[----:B------:R-:W-:Y:S02]  /*7d60*/  DMUL R28, R6, UR4 ;  /* 0x00000004061c7c28 */ /* 0x000fe40008000000 */
[----:B-1----:R-:W-:Y:S02]  /*7d70*/  DMUL R16, R4, R30 ;  /* 0x0000001e04107228 */ /* 0x002fe40000000000 */
[----:B------:R-:W-:Y:S02]  /*7d80*/  DMUL R4, R26, UR4 ;  /* 0x000000041a047c28 */ /* 0x000fe40008000000 */
[----:B------:R-:W-:-:S04]  /*7d90*/  DMUL R24, R8, UR4 ;  /* 0x0000000408187c28 */ /* 0x000fc80008000000 */
[----:B------:R-:W-:Y:S01]  /*7da0*/  DMUL R16, R16, UR4 ;  /* 0x0000000410107c28 */ /* 0x000fe20008000000 */
[----:B------:R-:W-:Y:S10]  /*7db0*/  @P0 BRA `(.L_x_11343) ;  /* 0x0000001000580947 */ /* 0x000ff40003800000 */
[----:B------:R-:W0:Y:S01]  /*7dc0*/  LDC.64 R8, c[0x0][0x228] ;  /* 0x00008a00ff087b82 */ /* 0x000e220000000a00 */
[----:B------:R-:W-:Y:S01]  /*7dd0*/  IMAD R0, R18, 0x200, R19 ;  /* 0x0000020012007824 */ /* 0x000fe200078e0213 */
[----:B--2---:R-:W-:Y:S01]  /*7de0*/  PRMT R6, R2, 0x9910, RZ ;  /* 0x0000991002067816 */ /* 0x004fe200000000ff */
        /* <DEDUP_REMOVED lines=19> */
.L_x_11347:
[----:B------:R-:W0:Y:S02]  /*7f20*/  F2I.S64.F64.TRUNC R4, R4 ;  /* 0x0000000400047311 */ /* 0x000e24000030d900 */
[----:B0-----:R-:W-:-:S05]  /*7f30*/  IMAD.MOV.U32 R3, RZ, RZ, R4 ;  /* 0x000000ffff037224 */ /* 0x001fca00078e0004 */
[----:B------:R0:W-:Y:S01]  /*7f40*/  STG.E.U8 desc[UR36][R8.64], R3 ;  /* 0x0000000308007986 */ /* 0x0001e2000c101124 */
[----:B------:R-:W-:Y:S05]  /*7f50*/  BRA `(.L_x_11343) ;  /* 0x0000000c00f07947 */ /* 0x000fea0003800000 */
.L_x_11346:
        /* <DEDUP_REMOVED lines=9> */
.L_x_11350:
[----:B------:R-:W0:Y:S02]  /*7ff0*/  F2I.F64.TRUNC R5, R4 ;  /* 0x0000000400057311 */ /* 0x000e24000030d100 */
[----:B0-----:R0:W-:Y:S01]  /*8000*/  STG.E desc[UR36][R8.64], R5 ;  /* 0x0000000508007986 */ /* 0x0011e2000c101924 */
[----:B------:R-:W-:Y:S05]  /*8010*/  BRA `(.L_x_11343) ;  /* 0x0000000c00c07947 */ /* 0x000fea0003800000 */
.L_x_11349:
[----:B------:R-:W0:Y:S02]  /*8020*/  F2I.F64.TRUNC R5, R4 ;  /* 0x0000000400057311 */ /* 0x000e24000030d100 */
[----:B0-----:R0:W-:Y:S01]  /*8030*/  STG.E.U16 desc[UR36][R8.64], R5 ;  /* 0x0000000508007986 */ /* 0x0011e2000c101524 */
[----:B------:R-:W-:Y:S05]  /*8040*/  BRA `(.L_x_11343) ;  /* 0x0000000c00b47947 */ /* 0x000fea0003800000 */
.L_x_11345:
        /* <DEDUP_REMOVED lines=13> */
.L_x_11352:
        /* <DEDUP_REMOVED lines=8> */
.L_x_11351:
        /* <DEDUP_REMOVED lines=14> */
.L_x_11354:
        /* <DEDUP_REMOVED lines=9> */
.L_x_11353:
[----:B------:R0:W-:Y:S01]  /*8310*/  STG.E.64 desc[UR36][R8.64], R4 ;  /* 0x0000000408007986 */ /* 0x0001e2000c101b24 */
[----:B------:R-:W-:Y:S05]  /*8320*/  BRA `(.L_x_11343) ;  /* 0x0000000800fc7947 */ /* 0x000fea0003800000 */
.L_x_11344:
        /* <DEDUP_REMOVED lines=12> */
.L_x_11357:
[----:B------:R-:W-:-:S05]  /*83f0*/  CS2R R6, SRZ ;  /* 0x0000000000067805 */ /* 0x000fca000001ff00 */
[----:B------:R0:W-:Y:S01]  /*8400*/  STG.E.128 desc[UR36][R8.64], R4 ;  /* 0x0000000408007986 */ /* 0x0001e2000c101d24 */
[----:B------:R-:W-:Y:S05]  /*8410*/  BRA `(.L_x_11343) ;  /* 0x0000000800c07947 */ /* 0x000fea0003800000 */
.L_x_11356:
        /* <DEDUP_REMOVED lines=25> */
.L_x_11361:
[----:B------:R-:W-:Y:S05]  /*85b0*/  BSYNC B0 ;  /* 0x0000000000007941 */ /* 0x000fea0003800000 */
.L_x_11360:
[----:B------:R-:W-:-:S05]  /*85c0*/  LOP3.LUT R7, R0, R7, RZ, 0xfc, !PT ;  /* 0x0000000700077212 */ /* 0x000fca00078efcff */
[----:B------:R0:W-:Y:S01]  /*85d0*/  STG.E.U8 desc[UR36][R8.64], R7 ;  /* 0x0000000708007986 */ /* 0x0001e2000c101124 */
[----:B------:R-:W-:Y:S05]  /*85e0*/  BRA `(.L_x_11343) ;  /* 0x00000008004c7947 */ /* 0x000fea0003800000 */
.L_x_11359:
        /* <DEDUP_REMOVED lines=17> */
.L_x_11363:
[----:B------:R-:W-:Y:S01]  /*8700*/  IMAD.MOV.U32 R0, RZ, RZ, 0x7f ;  /* 0x0000007fff007424 */ /* 0x000fe200078e00ff */
[----:B------:R-:W-:-:S04]  /*8710*/  ISETP.GT.U32.AND P0, PT, R3, 0x7f800000, PT ;  /* 0x7f8000000300780c */ /* 0x000fc80003f04070 */
[----:B------:R-:W-:-:S09]  /*8720*/  SEL R0, R0, 0x7c, P0 ;  /* 0x0000007c00007807 */ /* 0x000fd20000000000 */
.L_x_11364:
[----:B------:R-:W-:Y:S05]  /*8730*/  BSYNC B0 ;  /* 0x0000000000007941 */ /* 0x000fea0003800000 */
.L_x_11362:
[----:B------:R-:W-:-:S04]  /*8740*/  LOP3.LUT R3, R7, 0x80000000, RZ, 0xc0, !PT ;  /* 0x8000000007037812 */ /* 0x000fc800078ec0ff */
[----:B------:R-:W-:-:S04]  /*8750*/  SHF.R.U32.HI R3, RZ, 0x18, R3 ;  /* 0x00000018ff037819 */ /* 0x000fc80000011603 */
[----:B------:R-:W-:-:S05]  /*8760*/  LOP3.LUT R3, R0, R3, RZ, 0xfc, !PT ;  /* 0x0000000300037212 */ /* 0x000fca00078efcff */
[----:B------:R0:W-:Y:S01]  /*8770*/  STG.E.U8 desc[UR36][R8.64], R3 ;  /* 0x0000000308007986 */ /* 0x0001e2000c101124 */
[----:B------:R-:W-:Y:S05]  /*8780*/  BRA `(.L_x_11343) ;  /* 0x0000000400e47947 */ /* 0x000fea0003800000 */
.L_x_11358:
        /* <DEDUP_REMOVED lines=8> */
.L_x_11355:
        /* <DEDUP_REMOVED lines=11> */
.L_x_11367:
        /* <DEDUP_REMOVED lines=21> */
.L_x_11370:
[----:B------:R-:W-:-:S04]  /*8a10*/  LOP3.LUT R0, R7, 0x80000000, RZ, 0xc0, !PT ;  /* 0x8000000007007812 */ /* 0x000fc800078ec0ff */
[----:B------:R-:W-:-:S04]  /*8a20*/  SHF.R.U32.HI R0, RZ, 0x18, R0 ;  /* 0x00000018ff007819 */ /* 0x000fc80000011600 */
[----:B------:R-:W-:-:S07]  /*8a30*/  LOP3.LUT R0, R3, R0, RZ, 0xfc, !PT ;  /* 0x0000000003007212 */ /* 0x000fce00078efcff */
.L_x_11369:
[----:B------:R-:W-:Y:S05]  /*8a40*/  BSYNC B0 ;  /* 0x0000000000007941 */ /* 0x000fea0003800000 */
.L_x_11368:
[----:B------:R4:W-:Y:S01]  /*8a50*/  STG.E.U8 desc[UR36][R8.64], R0 ;  /* 0x0000000008007986 */ /* 0x0009e2000c101124 */
[----:B------:R-:W-:Y:S05]  /*8a60*/  BRA `(.L_x_11343) ;  /* 0x00000004002c7947 */ /* 0x000fea0003800000 */
.L_x_11366:
        /* <DEDUP_REMOVED lines=21> */
.L_x_11373:
[----:B------:R-:W-:-:S04]  /*8bc0*/  LOP3.LUT R0, R7, 0x80000000, RZ, 0xc0, !PT ;  /* 0x8000000007007812 */ /* 0x000fc800078ec0ff */
[----:B------:R-:W-:-:S04]  /*8bd0*/  SHF.R.U32.HI R0, RZ, 0x18, R0 ;  /* 0x00000018ff007819 */ /* 0x000fc80000011600 */
[----:B------:R-:W-:-:S07]  /*8be0*/  LOP3.LUT R0, R3, R0, RZ, 0xfc, !PT ;  /* 0x0000000003007212 */ /* 0x000fce00078efcff */
.L_x_11372:
[----:B------:R-:W-:Y:S05]  /*8bf0*/  BSYNC B0 ;  /* 0x0000000000007941 */ /* 0x000fea0003800000 */
.L_x_11371:
[----:B------:R0:W-:Y:S01]  /*8c00*/  STG.E.U8 desc[UR36][R8.64], R0 ;  /* 0x0000000008007986 */ /* 0x0001e2000c101124 */
[----:B------:R-:W-:Y:S05]  /*8c10*/  BRA `(.L_x_11343) ;  /* 0x0000000000c07947 */ /* 0x000fea0003800000 */
.L_x_11365:
        /* <DEDUP_REMOVED lines=26> */
.L_x_11348:
        /* <DEDUP_REMOVED lines=16> */
.L_x_11376:
[----:B------:R-:W-:Y:S05]  /*8ec0*/  BRA `(.L_x_11343) ;  /* 0x0000000000147947 */ /* 0x000fea0003800000 */
.L_x_11375:
[----:B------:R-:W0:Y:S02]  /*8ed0*/  F2I.U64.F64.TRUNC R4, R4 ;  /* 0x0000000400047311 */ /* 0x000e24000030d800 */
[----:B0-----:R1:W-:Y:S01]  /*8ee0*/  STG.E.64 desc[UR36][R8.64], R4 ;  /* 0x0000000408007986 */ /* 0x0013e2000c101b24 */
[----:B------:R-:W-:Y:S05]  /*8ef0*/  BRA `(.L_x_11343) ;  /* 0x0000000000087947 */ /* 0x000fea0003800000 */
.L_x_11374:
[----:B------:R-:W0:Y:S02]  /*8f00*/  F2I.U32.F64.TRUNC R5, R4 ;  /* 0x0000000400057311 */ /* 0x000e24000030d000 */
[----:B0-----:R0:W-:Y:S02]  /*8f10*/  STG.E desc[UR36][R8.64], R5 ;  /* 0x0000000508007986 */ /* 0x0011e4000c101924 */
.L_x_11343:
[----:B------:R-:W-:Y:S05]  /*8f20*/  BSYNC B6 ;  /* 0x0000000000067941 */ /* 0x000fea0003800000 */
.L_x_11342:
[----:B------:R-:W-:Y:S01]  /*8f30*/  ISETP.GE.AND P0, PT, R19, R22, PT ;  /* 0x000000161300720c */ /* 0x000fe20003f06270 */
[----:B------:R-:W-:-:S12]  /*8f40*/  BSSY B6, `(.L_x_11377) ;  /* 0x0000230000067945 */ /* 0x000fd80003800000 */
[----:B------:R-:W-:Y:S05]  /*8f50*/  @P0 BRA `(.L_x_11378) ;  /* 0x0000002000b80947 */ /* 0x000fea0003800000 */
[----:B01----:R-:W0:Y:S01]  /*8f60*/  LDC.64 R4, c[0x0][0x228] ;  /* 0x00008a00ff047b82 */ /* 0x003e220000000a00 */
[----:B----4-:R-:W-:Y:S01]  /*8f70*/  IMAD R0, R18, 0x200, R19 ;  /* 0x0000020012007824 */ /* 0x010fe200078e0213 */
[----:B--2---:R-:W-:Y:S01]  /*8f80*/  PRMT R6, R2, 0x9910, RZ ;  /* 0x0000991002067816 */ /* 0x004fe200000000ff */
[----:B------:R-:W-:Y:S02]  /*8f90*/  ULDC UR4, c[0x0][0x254] ;  /* 0x0000950000047ab9 */ /* 0x000fe40000000800 */
[----:B---3--:R-:W-:Y:S02]  /*8fa0*/  IMAD R3, R0, UR4, RZ ;  /* 0x0000000400037c24 */ /* 0x008fe4000f8e02ff */
        /* <DEDUP_REMOVED lines=16> */
.L_x_11382:
[----:B------:R-:W0:Y:S02]  /*90b0*/  F2I.S64.F64.TRUNC R28, R28 ;  /* 0x0000001c001c7311 */ /* 0x000e24000030d900 */
[----:B0-----:R-:W-:-:S05]  /*90c0*/  IMAD.MOV.U32 R3, RZ, RZ, R28 ;  /* 0x000000ffff037224 */ /* 0x001fca00078e001c */
[----:B------:R0:W-:Y:S01]  /*90d0*/  STG.E.U8 desc[UR36][R4.64], R3 ;  /* 0x0000000304007986 */ /* 0x0001e2000c101124 */
[----:B------:R-:W-:Y:S05]  /*90e0*/  BRA `(.L_x_11384) ;  /* 0x0000000c00f07947 */ /* 0x000fea0003800000 */
.L_x_11381:
        /* <DEDUP_REMOVED lines=9> */
.L_x_11386:
[----:B------:R-:W0:Y:S02]  /*9180*/  F2I.F64.TRUNC R29, R28 ;  /* 0x0000001c001d7311 */ /* 0x000e24000030d100 */
[----:B0-----:R0:W-:Y:S01]  /*9190*/  STG.E desc[UR36][R4.64], R29 ;  /* 0x0000001d04007986 */ /* 0x0011e2000c101924 */
[----:B------:R-:W-:Y:S05]  /*91a0*/  BRA `(.L_x_11384) ;  /* 0x0000000c00c07947 */ /* 0x000fea0003800000 */
.L_x_11385:
[----:B------:R-:W0:Y:S02]  /*91b0*/  F2I.F64.TRUNC R29, R28 ;  /* 0x0000001c001d7311 */ /* 0x000e24000030d100 */
[----:B0-----:R0:W-:Y:S01]  /*91c0*/  STG.E.U16 desc[UR36][R4.64], R29 ;  /* 0x0000001d04007986 */ /* 0x0011e2000c101524 */
[----:B------:R-:W-:Y:S05]  /*91d0*/  BRA `(.L_x_11384) ;  /* 0x0000000c00b47947 */ /* 0x000fea0003800000 */
.L_x_11380:
        /* <DEDUP_REMOVED lines=13> */
.L_x_11388:
        /* <DEDUP_REMOVED lines=8> */
.L_x_11387:
        /* <DEDUP_REMOVED lines=14> */
.L_x_11390:
        /* <DEDUP_REMOVED lines=9> */
.L_x_11389:
[----:B------:R0:W-:Y:S01]  /*94a0*/  STG.E.64 desc[UR36][R4.64], R28 ;  /* 0x0000001c04007986 */ /* 0x0001e2000c101b24 */
[----:B------:R-:W-:Y:S05]  /*94b0*/  BRA `(.L_x_11384) ;  /* 0x0000000800fc7947 */ /* 0x000fea0003800000 */
.L_x_11379:
        /* <DEDUP_REMOVED lines=12> */
.L_x_11393:
[----:B------:R-:W-:-:S05]  /*9580*/  CS2R R30, SRZ ;  /* 0x00000000001e7805 */ /* 0x000fca000001ff00 */
[----:B------:R0:W-:Y:S01]  /*9590*/  STG.E.128 desc[UR36][R4.64], R28 ;  /* 0x0000001c04007986 */ /* 0x0001e2000c101d24 */
[----:B------:R-:W-:Y:S05]  /*95a0*/  BRA `(.L_x_11384) ;  /* 0x0000000800c07947 */ /* 0x000fea0003800000 */
.L_x_11392:
        /* <DEDUP_REMOVED lines=25> */
.L_x_11397:
[----:B------:R-:W-:Y:S05]  /*9740*/  BSYNC B0 ;  /* 0x0000000000007941 */ /* 0x000fea0003800000 */
.L_x_11396:
[----:B------:R-:W-:-:S05]  /*9750*/  LOP3.LUT R7, R0, R7, RZ, 0xfc, !PT ;  /* 0x0000000700077212 */ /* 0x000fca00078efcff */
[----:B------:R0:W-:Y:S01]  /*9760*/  STG.E.U8 desc[UR36][R4.64], R7 ;  /* 0x0000000704007986 */ /* 0x0001e2000c101124 */
[----:B------:R-:W-:Y:S05]  /*9770*/  BRA `(.L_x_11384) ;  /* 0x00000008004c7947 */ /* 0x000fea0003800000 */
.L_x_11395:
        /* <DEDUP_REMOVED lines=17> */
.L_x_11399:
[----:B------:R-:W-:Y:S01]  /*9890*/  IMAD.MOV.U32 R0, RZ, RZ, 0x7f ;  /* 0x0000007fff007424 */ /* 0x000fe200078e00ff */
[----:B------:R-:W-:-:S04]  /*98a0*/  ISETP.GT.U32.AND P0, PT, R3, 0x7f800000, PT ;  /* 0x7f8000000300780c */ /* 0x000fc80003f04070 */
[----:B------:R-:W-:-:S09]  /*98b0*/  SEL R0, R0, 0x7c, P0 ;  /* 0x0000007c00007807 */ /* 0x000fd20000000000 */
.L_x_11400:
[----:B------:R-:W-:Y:S05]  /*98c0*/  BSYNC B0 ;  /* 0x0000000000007941 */ /* 0x000fea0003800000 */
.L_x_11398:
[----:B------:R-:W-:-:S04]  /*98d0*/  LOP3.LUT R3, R7, 0x80000000, RZ, 0xc0, !PT ;  /* 0x8000000007037812 */ /* 0x000fc800078ec0ff */
[----:B------:R-:W-:-:S04]  /*98e0*/  SHF.R.U32.HI R3, RZ, 0x18, R3 ;  /* 0x00000018ff037819 */ /* 0x000fc80000011603 */
[----:B------:R-:W-:-:S05]  /*98f0*/  LOP3.LUT R3, R0, R3, RZ, 0xfc, !PT ;  /* 0x0000000300037212 */ /* 0x000fca00078efcff */
[----:B------:R0:W-:Y:S01]  /*9900*/  STG.E.U8 desc[UR36][R4.64], R3 ;  /* 0x0000000304007986 */ /* 0x0001e2000c101124 */
[----:B------:R-:W-:Y:S05]  /*9910*/  BRA `(.L_x_11384) ;  /* 0x0000000400e47947 */ /* 0x000fea0003800000 */
.L_x_11394:
        /* <DEDUP_REMOVED lines=8> */
.L_x_11391:
        /* <DEDUP_REMOVED lines=11> */
.L_x_11403:
        /* <DEDUP_REMOVED lines=21> */
.L_x_11406:
[----:B------:R-:W-:-:S04]  /*9ba0*/  LOP3.LUT R0, R7, 0x80000000, RZ, 0xc0, !PT ;  /* 0x8000000007007812 */ /* 0x000fc800078ec0ff */
[----:B------:R-:W-:-:S04]  /*9bb0*/  SHF.R.U32.HI R0, RZ, 0x18, R0 ;  /* 0x00000018ff007819 */ /* 0x000fc80000011600 */
[----:B------:R-:W-:-:S07]  /*9bc0*/  LOP3.LUT R0, R3, R0, RZ, 0xfc, !PT ;  /* 0x0000000003007212 */ /* 0x000fce00078efcff */
.L_x_11405:
[----:B------:R-:W-:Y:S05]  /*9bd0*/  BSYNC B0 ;  /* 0x0000000000007941 */ /* 0x000fea0003800000 */
.L_x_11404:
[----:B------:R3:W-:Y:S01]  /*9be0*/  STG.E.U8 desc[UR36][R4.64], R0 ;  /* 0x0000000004007986 */ /* 0x0007e2000c101124 */
[----:B------:R-:W-:Y:S05]  /*9bf0*/  BRA `(.L_x_11384) ;  /* 0x00000004002c7947 */ /* 0x000fea0003800000 */
.L_x_11402:
        /* <DEDUP_REMOVED lines=21> */
.L_x_11409:
[----:B------:R-:W-:-:S04]  /*9d50*/  LOP3.LUT R0, R7, 0x80000000, RZ, 0xc0, !PT ;  /* 0x8000000007007812 */ /* 0x000fc800078ec0ff */
[----:B------:R-:W-:-:S04]  /*9d60*/  SHF.R.U32.HI R0, RZ, 0x18, R0 ;  /* 0x00000018ff007819 */ /* 0x000fc80000011600 */
[----:B------:R-:W-:-:S07]  /*9d70*/  LOP3.LUT R0, R3, R0, RZ, 0xfc, !PT ;  /* 0x0000000003007212 */ /* 0x000fce00078efcff */
.L_x_11408:
[----:B------:R-:W-:Y:S05]  /*9d80*/  BSYNC B0 ;  /* 0x0000000000007941 */ /* 0x000fea0003800000 */
.L_x_11407:
[----:B------:R0:W-:Y:S01]  /*9d90*/  STG.E.U8 desc[UR36][R4.64], R0 ;  /* 0x0000000004007986 */ /* 0x0001e2000c101124 */
[----:B------:R-:W-:Y:S05]  /*9da0*/  BRA `(.L_x_11384) ;  /* 0x0000000000c07947 */ /* 0x000fea0003800000 */
.L_x_11401:
        /* <DEDUP_REMOVED lines=26> */
.L_x_11383:
        /* <DEDUP_REMOVED lines=16> */
.L_x_11412:
[----:B------:R-:W-:Y:S05]  /*a050*/  BRA `(.L_x_11384) ;  /* 0x0000000000147947 */ /* 0x000fea0003800000 */
.L_x_11411:
[----:B------:R-:W0:Y:S02]  /*a060*/  F2I.U64.F64.TRUNC R28, R28 ;  /* 0x0000001c001c7311 */ /* 0x000e24000030d800 */
[----:B0-----:R1:W-:Y:S01]  /*a070*/  STG.E.64 desc[UR36][R4.64], R28 ;  /* 0x0000001c04007986 */ /* 0x0013e2000c101b24 */
[----:B------:R-:W-:Y:S05]  /*a080*/  BRA `(.L_x_11384) ;  /* 0x0000000000087947 */ /* 0x000fea0003800000 */
.L_x_11410:
[----:B------:R-:W0:Y:S02]  /*a090*/  F2I.U32.F64.TRUNC R29, R28 ;  /* 0x0000001c001d7311 */ /* 0x000e24000030d000 */
[----:B0-----:R0:W-:Y:S02]  /*a0a0*/  STG.E desc[UR36][R4.64], R29 ;  /* 0x0000001d04007986 */ /* 0x0011e4000c101924 */
.L_x_11384:
        /* <DEDUP_REMOVED lines=24> */
.L_x_11416:
[----:B------:R-:W0:Y:S02]  /*a230*/  F2I.S64.F64.TRUNC R24, R24 ;  /* 0x0000001800187311 */ /* 0x000e24000030d900 */
[----:B0-----:R-:W-:-:S05]  /*a240*/  IMAD.MOV.U32 R3, RZ, RZ, R24 ;  /* 0x000000ffff037224 */ /* 0x001fca00078e0018 */
[----:B------:R0:W-:Y:S01]  /*a250*/  STG.E.U8 desc[UR36][R4.64], R3 ;  /* 0x0000000304007986 */ /* 0x0001e2000c101124 */
[----:B------:R-:W-:Y:S05]  /*a260*/  BRA `(.L_x_11418) ;  /* 0x0000000c00f07947 */ /* 0x000fea0003800000 */
.L_x_11415:
        /* <DEDUP_REMOVED lines=9> */
.L_x_11420:
[----:B------:R-:W0:Y:S02]  /*a300*/  F2I.F64.TRUNC R25, R24 ;  /* 0x0000001800197311 */ /* 0x000e24000030d100 */
[----:B0-----:R0:W-:Y:S01]  /*a310*/  STG.E desc[UR36][R4.64], R25 ;  /* 0x0000001904007986 */ /* 0x0011e2000c101924 */
[----:B------:R-:W-:Y:S05]  /*a320*/  BRA `(.L_x_11418) ;  /* 0x0000000c00c07947 */ /* 0x000fea0003800000 */
.L_x_11419:
[----:B------:R-:W0:Y:S02]  /*a330*/  F2I.F64.TRUNC R25, R24 ;  /* 0x0000001800197311 */ /* 0x000e24000030d100 */
[----:B0-----:R0:W-:Y:S01]  /*a340*/  STG.E.U16 desc[UR36][R4.64], R25 ;  /* 0x0000001904007986 */ /* 0x0011e2000c101524 */
[----:B------:R-:W-:Y:S05]  /*a350*/  BRA `(.L_x_11418) ;  /* 0x0000000c00b47947 */ /* 0x000fea0003800000 */
.L_x_11414:
        /* <DEDUP_REMOVED lines=13> */
.L_x_11422:
        /* <DEDUP_REMOVED lines=8> */
.L_x_11421:
        /* <DEDUP_REMOVED lines=14> */
.L_x_11424:
        /* <DEDUP_REMOVED lines=9> */
.L_x_11423:
[----:B------:R4:W-:Y:S01]  /*a620*/  STG.E.64 desc[UR36][R4.64], R24 ;  /* 0x0000001804007986 */ /* 0x0009e2000c101b24 */
[----:B------:R-:W-:Y:S05]  /*a630*/  BRA `(.L_x_11418) ;  /* 0x0000000800fc7947 */ /* 0x000fea0003800000 */
.L_x_11413:
        /* <DEDUP_REMOVED lines=12> */
.L_x_11427:
[----:B------:R-:W-:-:S05]  /*a700*/  CS2R R26, SRZ ;  /* 0x00000000001a7805 */ /* 0x000fca000001ff00 */
[----:B------:R0:W-:Y:S01]  /*a710*/  STG.E.128 desc[UR36][R4.64], R24 ;  /* 0x0000001804007986 */ /* 0x0001e2000c101d24 */
[----:B------:R-:W-:Y:S05]  /*a720*/  BRA `(.L_x_11418) ;  /* 0x0000000800c07947 */ /* 0x000fea0003800000 */
.L_x_11426:
        /* <DEDUP_REMOVED lines=25> */
.L_x_11431:
[----:B------:R-:W-:Y:S05]  /*a8c0*/  BSYNC B0 ;  /* 0x0000000000007941 */ /* 0x000fea0003800000 */
.L_x_11430:
[----:B------:R-:W-:-:S05]  /*a8d0*/  LOP3.LUT R7, R0, R7, RZ, 0xfc, !PT ;  /* 0x0000000700077212 */ /* 0x000fca00078efcff */
[----:B------:R0:W-:Y:S01]  /*a8e0*/  STG.E.U8 desc[UR36][R4.64], R7 ;  /* 0x0000000704007986 */ /* 0x0001e2000c101124 */
[----:B------:R-:W-:Y:S05]  /*a8f0*/  BRA `(.L_x_11418) ;  /* 0x00000008004c7947 */ /* 0x000fea0003800000 */
.L_x_11429:
        /* <DEDUP_REMOVED lines=17> */
.L_x_11433:
[----:B------:R-:W-:Y:S01]  /*aa10*/  IMAD.MOV.U32 R0, RZ, RZ, 0x7f ;  /* 0x0000007fff007424 */ /* 0x000fe200078e00ff */
[----:B------:R-:W-:-:S04]  /*aa20*/  ISETP.GT.U32.AND P0, PT, R3, 0x7f800000, PT ;  /* 0x7f8000000300780c */ /* 0x000fc80003f04070 */
[----:B------:R-:W-:-:S09]  /*aa30*/  SEL R0, R0, 0x7c, P0 ;  /* 0x0000007c00007807 */ /* 0x000fd20000000000 */
.L_x_11434:
[----:B------:R-:W-:Y:S05]  /*aa40*/  BSYNC B0 ;  /* 0x0000000000007941 */ /* 0x000fea0003800000 */
.L_x_11432:
[----:B------:R-:W-:-:S04]  /*aa50*/  LOP3.LUT R3, R7, 0x80000000, RZ, 0xc0, !PT ;  /* 0x8000000007037812 */ /* 0x000fc800078ec0ff */
[----:B------:R-:W-:-:S04]  /*aa60*/  SHF.R.U32.HI R3, RZ, 0x18, R3 ;  /* 0x00000018ff037819 */ /* 0x000fc80000011603 */
[----:B------:R-:W-:-:S05]  /*aa70*/  LOP3.LUT R3, R0, R3, RZ, 0xfc, !PT ;  /* 0x0000000300037212 */ /* 0x000fca00078efcff */
[----:B------:R0:W-:Y:S01]  /*aa80*/  STG.E.U8 desc[UR36][R4.64], R3 ;  /* 0x0000000304007986 */ /* 0x0001e2000c101124 */
[----:B------:R-:W-:Y:S05]  /*aa90*/  BRA `(.L_x_11418) ;  /* 0x0000000400e47947 */ /* 0x000fea0003800000 */
.L_x_11428:
        /* <DEDUP_REMOVED lines=8> */
.L_x_11425:
        /* <DEDUP_REMOVED lines=11> */
.L_x_11437:
        /* <DEDUP_REMOVED lines=21> */
.L_x_11440:
[----:B------:R-:W-:-:S04]  /*ad20*/  LOP3.LUT R0, R7, 0x80000000, RZ, 0xc0, !PT ;  /* 0x8000000007007812 */ /* 0x000fc800078ec0ff */
[----:B------:R-:W-:-:S04]  /*ad30*/  SHF.R.U32.HI R0, RZ, 0x18, R0 ;  /* 0x00000018ff007819 */ /* 0x000fc80000011600 */
[----:B------:R-:W-:-:S07]  /*ad40*/  LOP3.LUT R0, R3, R0, RZ, 0xfc, !PT ;  /* 0x0000000003007212 */ /* 0x000fce00078efcff */
.L_x_11439:
[----:B------:R-:W-:Y:S05]  /*ad50*/  BSYNC B0 ;  /* 0x0000000000007941 */ /* 0x000fea0003800000 */
.L_x_11438:
[----:B------:R0:W-:Y:S01]  /*ad60*/  STG.E.U8 desc[UR36][R4.64], R0 ;  /* 0x0000000004007986 */ /* 0x0001e2000c101124 */
[----:B------:R-:W-:Y:S05]  /*ad70*/  BRA `(.L_x_11418) ;  /* 0x00000004002c7947 */ /* 0x000fea0003800000 */
.L_x_11436:
        /* <DEDUP_REMOVED lines=21> */
.L_x_11443:
[----:B------:R-:W-:-:S04]  /*aed0*/  LOP3.LUT R0, R7, 0x80000000, RZ, 0xc0, !PT ;  /* 0x8000000007007812 */ /* 0x000fc800078ec0ff */
[----:B------:R-:W-:-:S04]  /*aee0*/  SHF.R.U32.HI R0, RZ, 0x18, R0 ;  /* 0x00000018ff007819 */ /* 0x000fc80000011600 */
[----:B------:R-:W-:-:S07]  /*aef0*/  LOP3.LUT R0, R3, R0, RZ, 0xfc, !PT ;  /* 0x0000000003007212 */ /* 0x000fce00078efcff */
.L_x_11442:
[----:B------:R-:W-:Y:S05]  /*af00*/  BSYNC B0 ;  /* 0x0000000000007941 */ /* 0x000fea0003800000 */
.L_x_11441:
[----:B------:R0:W-:Y:S01]  /*af10*/  STG.E.U8 desc[UR36][R4.64], R0 ;  /* 0x0000000004007986 */ /* 0x0001e2000c101124 */
[----:B------:R-:W-:Y:S05]  /*af20*/  BRA `(.L_x_11418) ;  /* 0x0000000000c07947 */ /* 0x000fea0003800000 */
.L_x_11435:
        /* <DEDUP_REMOVED lines=26> */
.L_x_11417:
        /* <DEDUP_REMOVED lines=16> */
.L_x_11446:
[----:B------:R-:W-:Y:S05]  /*b1d0*/  BRA `(.L_x_11418) ;  /* 0x0000000000147947 */ /* 0x000fea0003800000 */
.L_x_11445:
[----:B------:R-:W0:Y:S02]  /*b1e0*/  F2I.U64.F64.TRUNC R24, R24 ;  /* 0x0000001800187311 */ /* 0x000e24000030d800 */
[----:B0-----:R0:W-:Y:S01]  /*b1f0*/  STG.E.64 desc[UR36][R4.64], R24 ;  /* 0x0000001804007986 */ /* 0x0011e2000c101b24 */
[----:B------:R-:W-:Y:S05]  /*b200*/  BRA `(.L_x_11418) ;  /* 0x0000000000087947 */ /* 0x000fea0003800000 */
.L_x_11444:
[----:B------:R-:W0:Y:S02]  /*b210*/  F2I.U32.F64.TRUNC R25, R24 ;  /* 0x0000001800197311 */ /* 0x000e24000030d000 */
[----:B0-----:R0:W-:Y:S02]  /*b220*/  STG.E desc[UR36][R4.64], R25 ;  /* 0x0000001904007986 */ /* 0x0011e4000c101924 */
.L_x_11418:
[----:B------:R-:W-:-:S07]  /*b230*/  VIADD R19, R19, 0x80 ;  /* 0x0000008013137836 */ /* 0x000fce0000000000 */
.L_x_11378:
[----:B------:R-:W-:Y:S05]  /*b240*/  BSYNC B6 ;  /* 0x0000000000067941 */ /* 0x000fea0003800000 */
.L_x_11377:
        /* <DEDUP_REMOVED lines=22> */
.L_x_11450:
[----:B------:R-:W0:Y:S02]  /*b3b0*/  F2I.S64.F64.TRUNC R16, R16 ;  /* 0x0000001000107311 */ /* 0x000e24000030d900 */
[----:B0-----:R-:W-:-:S05]  /*b3c0*/  IMAD.MOV.U32 R3, RZ, RZ, R16 ;  /* 0x000000ffff037224 */ /* 0x001fca00078e0010 */
[----:B------:R-:W-:Y:S01]  /*b3d0*/  STG.E.U8 desc[UR36][R4.64], R3 ;  /* 0x0000000304007986 */ /* 0x000fe2000c101124 */
[----:B------:R-:W-:Y:S05]  /*b3e0*/  EXIT ;  /* 0x000000000000794d */ /* 0x000fea0003800000 */
.L_x_11449:
        /* <DEDUP_REMOVED lines=9> */
.L_x_11453:
[----:B------:R-:W0:Y:S02]  /*b480*/  F2I.F64.TRUNC R17, R16 ;  /* 0x0000001000117311 */ /* 0x000e24000030d100 */
[----:B0-----:R-:W-:Y:S01]  /*b490*/  STG.E desc[UR36][R4.64], R17 ;  /* 0x0000001104007986 */ /* 0x001fe2000c101924 */
[----:B------:R-:W-:Y:S05]  /*b4a0*/  EXIT ;  /* 0x000000000000794d */ /* 0x000fea0003800000 */
.L_x_11452:
[----:B------:R-:W0:Y:S02]  /*b4b0*/  F2I.F64.TRUNC R17, R16 ;  /* 0x0000001000117311 */ /* 0x000e24000030d100 */
[----:B0-----:R-:W-:Y:S01]  /*b4c0*/  STG.E.U16 desc[UR36][R4.64], R17 ;  /* 0x0000001104007986 */ /* 0x001fe2000c101524 */
[----:B------:R-:W-:Y:S05]  /*b4d0*/  EXIT ;  /* 0x000000000000794d */ /* 0x000fea0003800000 */
.L_x_11448:
        /* <DEDUP_REMOVED lines=13> */
.L_x_11455:
        /* <DEDUP_REMOVED lines=8> */
.L_x_11454:
        /* <DEDUP_REMOVED lines=14> */
.L_x_11457:
        /* <DEDUP_REMOVED lines=9> */
.L_x_11456:
[----:B------:R-:W-:Y:S01]  /*b7a0*/  STG.E.64 desc[UR36][R4.64], R16 ;  /* 0x0000001004007986 */ /* 0x000fe2000c101b24 */
[----:B------:R-:W-:Y:S05]  /*b7b0*/  EXIT ;  /* 0x000000000000794d */ /* 0x000fea0003800000 */
.L_x_11447:
        /* <DEDUP_REMOVED lines=12> */
.L_x_11460:
[----:B------:R-:W-:-:S05]  /*b880*/  CS2R R18, SRZ ;  /* 0x0000000000127805 */ /* 0x000fca000001ff00 */
[----:B------:R-:W-:Y:S01]  /*b890*/  STG.E.128 desc[UR36][R4.64], R16 ;  /* 0x0000001004007986 */ /* 0x000fe2000c101d24 */
[----:B------:R-:W-:Y:S05]  /*b8a0*/  EXIT ;  /* 0x000000000000794d */ /* 0x000fea0003800000 */
.L_x_11459:
        /* <DEDUP_REMOVED lines=25> */
.L_x_11464:
[----:B------:R-:W-:Y:S05]  /*ba40*/  BSYNC B0 ;  /* 0x0000000000007941 */ /* 0x000fea0003800000 */
.L_x_11463:
[----:B------:R-:W-:-:S05]  /*ba50*/  LOP3.LUT R3, R0, R3, RZ, 0xfc, !PT ;  /* 0x0000000300037212 */ /* 0x000fca00078efcff */
[----:B------:R-:W-:Y:S01]  /*ba60*/  STG.E.U8 desc[UR36][R4.64], R3 ;  /* 0x0000000304007986 */ /* 0x000fe2000c101124 */
[----:B------:R-:W-:Y:S05]  /*ba70*/  EXIT ;  /* 0x000000000000794d */ /* 0x000fea0003800000 */
.L_x_11462:
        /* <DEDUP_REMOVED lines=17> */
.L_x_11466:
[----:B------:R-:W-:Y:S01]  /*bb90*/  IMAD.MOV.U32 R0, RZ, RZ, 0x7f ;  /* 0x0000007fff007424 */ /* 0x000fe200078e00ff */
[----:B------:R-:W-:-:S04]  /*bba0*/  ISETP.GT.U32.AND P0, PT, R2, 0x7f800000, PT ;  /* 0x7f8000000200780c */ /* 0x000fc80003f04070 */
[----:B------:R-:W-:-:S09]  /*bbb0*/  SEL R0, R0, 0x7c, P0 ;  /* 0x0000007c00007807 */ /* 0x000fd20000000000 */
.L_x_11467:
[----:B------:R-:W-:Y:S05]  /*bbc0*/  BSYNC B0 ;  /* 0x0000000000007941 */ /* 0x000fea0003800000 */
.L_x_11465:
[----:B------:R-:W-:-:S04]  /*bbd0*/  LOP3.LUT R2, R3, 0x80000000, RZ, 0xc0, !PT ;  /* 0x8000000003027812 */ /* 0x000fc800078ec0ff */
[----:B------:R-:W-:-:S04]  /*bbe0*/  SHF.R.U32.HI R3, RZ, 0x18, R2 ;  /* 0x00000018ff037819 */ /* 0x000fc80000011602 */
[----:B------:R-:W-:-:S05]  /*bbf0*/  LOP3.LUT R3, R0, R3, RZ, 0xfc, !PT ;  /* 0x0000000300037212 */ /* 0x000fca00078efcff */
[----:B------:R-:W-:Y:S01]  /*bc00*/  STG.E.U8 desc[UR36][R4.64], R3 ;  /* 0x0000000304007986 */ /* 0x000fe2000c101124 */
[----:B------:R-:W-:Y:S05]  /*bc10*/  EXIT ;  /* 0x000000000000794d */ /* 0x000fea0003800000 */
.L_x_11461:
        /* <DEDUP_REMOVED lines=8> */
.L_x_11458:
        /* <DEDUP_REMOVED lines=11> */
.L_x_11470:
        /* <DEDUP_REMOVED lines=21> */
.L_x_11473:
[----:B------:R-:W-:-:S04]  /*bea0*/  LOP3.LUT R2, R7, 0x80000000, RZ, 0xc0, !PT ;  /* 0x8000000007027812 */ /* 0x000fc800078ec0ff */
[----:B------:R-:W-:-:S04]  /*beb0*/  SHF.R.U32.HI R3, RZ, 0x18, R2 ;  /* 0x00000018ff037819 */ /* 0x000fc80000011602 */
[----:B------:R-:W-:-:S04]  /*bec0*/  LOP3.LUT R0, R0, R3, RZ, 0xfc, !PT ;  /* 0x0000000300007212 */ /* 0x000fc800078efcff */
[----:B------:R-:W-:-:S07]  /*bed0*/  PRMT R2, R0, 0x7610, R2 ;  /* 0x0000761000027816 */ /* 0x000fce0000000002 */
.L_x_11472:
[----:B------:R-:W-:Y:S05]  /*bee0*/  BSYNC B0 ;  /* 0x0000000000007941 */ /* 0x000fea0003800000 */
.L_x_11471:
[----:B------:R-:W-:Y:S01]  /*bef0*/  STG.E.U8 desc[UR36][R4.64], R2 ;  /* 0x0000000204007986 */ /* 0x000fe2000c101124 */
[----:B------:R-:W-:Y:S05]  /*bf00*/  EXIT ;  /* 0x000000000000794d */ /* 0x000fea0003800000 */
.L_x_11469:
        /* <DEDUP_REMOVED lines=21> */
.L_x_11476:
[----:B------:R-:W-:-:S04]  /*c060*/  LOP3.LUT R2, R7, 0x80000000, RZ, 0xc0, !PT ;  /* 0x8000000007027812 */ /* 0x000fc800078ec0ff */
[----:B------:R-:W-:-:S04]  /*c070*/  SHF.R.U32.HI R3, RZ, 0x18, R2 ;  /* 0x00000018ff037819 */ /* 0x000fc80000011602 */
[----:B------:R-:W-:-:S04]  /*c080*/  LOP3.LUT R0, R0, R3, RZ, 0xfc, !PT ;  /* 0x0000000300007212 */ /* 0x000fc800078efcff */
[----:B------:R-:W-:-:S07]  /*c090*/  PRMT R2, R0, 0x7610, R2 ;  /* 0x0000761000027816 */ /* 0x000fce0000000002 */
.L_x_11475:
[----:B------:R-:W-:Y:S05]  /*c0a0*/  BSYNC B0 ;  /* 0x0000000000007941 */ /* 0x000fea0003800000 */
.L_x_11474:
[----:B------:R-:W-:Y:S01]  /*c0b0*/  STG.E.U8 desc[UR36][R4.64], R2 ;  /* 0x0000000204007986 */ /* 0x000fe2000c101124 */
[----:B------:R-:W-:Y:S05]  /*c0c0*/  EXIT ;  /* 0x000000000000794d */ /* 0x000fea0003800000 */
.L_x_11468:
        /* <DEDUP_REMOVED lines=26> */
.L_x_11451:
        /* <DEDUP_REMOVED lines=16> */
.L_x_11479:
[----:B------:R-:W-:Y:S05]  /*c370*/  EXIT ;  /* 0x000000000000794d */ /* 0x000fea0003800000 */
.L_x_11478:
[----:B------:R-:W0:Y:S02]  /*c380*/  F2I.U64.F64.TRUNC R16, R16 ;  /* 0x0000001000107311 */ /* 0x000e24000030d800 */
[----:B0-----:R-:W-:Y:S01]  /*c390*/  STG.E.64 desc[UR36][R4.64], R16 ;  /* 0x0000001004007986 */ /* 0x001fe2000c101b24 */
[----:B------:R-:W-:Y:S05]  /*c3a0*/  EXIT ;  /* 0x000000000000794d */ /* 0x000fea0003800000 */
.L_x_11477:
[----:B------:R-:W0:Y:S02]  /*c3b0*/  F2I.U32.F64.TRUNC R17, R16 ;  /* 0x0000001000117311 */ /* 0x000e24000030d000 */
[----:B0-----:R-:W-:Y:S01]  /*c3c0*/  STG.E desc[UR36][R4.64], R17 ;  /* 0x0000001104007986 */ /* 0x001fe2000c101924 */
[----:B------:R-:W-:Y:S05]  /*c3d0*/  EXIT ;  /* 0x000000000000794d */ /* 0x000fea0003800000 */
.L_x_11480:
        /* <DEDUP_REMOVED lines=10> */
.L_x_11814:


//--------------------- .text._ZN2at6native18elementwise_kernelILi128ELi2EZNS0_22gpu_kernel_impl_nocastIZNS0_43_GLOBAL__N__7cc8d1ed_10_Dropout_cu_0e96ed3819masked_scale_kernelIbddEEvRNS_6TensorERKS5_S8_T1_EUldbE_EEvRNS_18TensorIteratorBaseERKT_EUliE_EEviS9_ --------------------------
	.section	.text._ZN2at6native18elementwise_kernelILi128ELi2EZNS0_22gpu_kernel_impl_nocastIZNS0_43_GLOBAL__N__7cc8d1ed_10_Dropout_cu_0e96ed3819masked_scale_kernelIbddEEvRNS_6TensorERKS5_S8_T1_EUldbE_EEvRNS_18TensorIteratorBaseERKT_EUliE_EEviS9_,"ax",@progbits
	.align	128
        .global         _ZN2at6native18elementwise_kernelILi128ELi2EZNS0_22gpu_kernel_impl_nocastIZNS0_43_GLOBAL__N__7cc8d1ed_10_Dropout_cu_0e96ed3819masked_scale_kernelIbddEEvRNS_6TensorERKS5_S8_T1_EUldbE_EEvRNS_18TensorIteratorBaseERKT_EUliE_EEviS9_
        .type           _ZN2at6native18elementwise_kernelILi128ELi2EZNS0_22gpu_kernel_impl_nocastIZNS0_43_GLOBAL__N__7cc8d1ed_10_Dropout_cu_0e96ed3819masked_scale_kernelIbddEEvRNS_6TensorERKS5_S8_T1_EUldbE_EEvRNS_18TensorIteratorBaseERKT_EUliE_EEviS9_,@function
        .size           _ZN2at6native18elementwise_kernelILi128ELi2EZNS0_22gpu_kernel_impl_nocastIZNS0_43_GLOBAL__N__7cc8d1ed_10_Dropout_cu_0e96ed3819masked_scale_kernelIbddEEvRNS_6TensorERKS5_S8_T1_EUldbE_EEvRNS_18TensorIteratorBaseERKT_EUliE_EEviS9_,(.L_x_11815 - _ZN2at6native18elementwise_kernelILi128ELi2EZNS0_22gpu_kernel_impl_nocastIZNS0_43_GLOBAL__N__7cc8d1ed_10_Dropout_cu_0e96ed3819masked_scale_kernelIbddEEvRNS_6TensorERKS5_S8_T1_EUldbE_EEvRNS_18TensorIteratorBaseERKT_EUliE_EEviS9_)
        .other          _ZN2at6native18elementwise_kernelILi128ELi2EZNS0_22gpu_kernel_impl_nocastIZNS0_43_GLOBAL__N__7cc8d1ed_10_Dropout_cu_0e96ed3819masked_scale_kernelIbddEEvRNS_6TensorERKS5_S8_T1_EUldbE_EEvRNS_18TensorIteratorBaseERKT_EUliE_EEviS9_,@"STO_CUDA_ENTRY STV_DEFAULT"
_ZN2at6native18elementwise_kernelILi128ELi2EZNS0_22gpu_kernel_impl_nocastIZNS0_43_GLOBAL__N__7cc8d1ed_10_Dropout_cu_0e96ed3819masked_scale_kernelIbddEEvRNS_6TensorERKS5_S8_T1_EUldbE_EEvRNS_18TensorIteratorBaseERKT_EUliE_EEviS9_:
.text._ZN2at6native18elementwise_kernelILi128ELi2EZNS0_22gpu_kernel_impl_nocastIZNS0_43_GLOBAL__N__7cc8d1ed_10_Dropout_cu_0e96ed3819masked_scale_kernelIbddEEvRNS_6TensorERKS5_S8_T1_EUldbE_EEvRNS_18TensorIteratorBaseERKT_EUliE_EEviS9_:
        /* <DEDUP_REMOVED lines=363> */
.L_x_11483:
        /* <DEDUP_REMOVED lines=11> */
[----:B--2---:R-:W-:-:S04]  /*1760*/  ISETP.NE.AND P0, PT, R8, RZ, PT ;  /* 0x000000ff0800720c */ /* 0x004fc80003f05270 */
[----:B------:R-:W-:-:S05]  /*1770*/  FSEL R2, RZ, 1, !P0 ;  /* 0x3f800000ff027808 */ /* 0x000fca0004000000 */
[----:B------:R-:W-:Y:S01]  /*1780*/  FMUL.FTZ R10, R2, 1 ;  /* 0x3f800000020a7820 */ /* 0x000fe20000410000 */
[----:B------:R-:W-:-:S03]  /*1790*/  IADD3 R2, P0, R3, UR8, RZ ;  /* 0x0000000803027c10 */ /* 0x000fc6000ff1e0ff */
[----:B------:R-:W3:Y:S01]  /*17a0*/  F2F.F64.F32 R4, R10 ;  /* 0x0000000a00047310 */ /* 0x000ee20000201800 */
[----:B------:R-:W-:Y:S01]  /*17b0*/  IADD3.X R3, RZ, UR9, RZ, P0, !PT ;  /* 0x00000009ff037c10 */ /* 0x000fe200087fe4ff */
[----:B---3--:R-:W-:-:S08]  /*17c0*/  DMUL R4, R4, R6 ;  /* 0x0000000604047228 */ /* 0x008fd00000000000 */
[----:B------:R-:W-:-:S07]  /*17d0*/  DMUL R4, R4, UR10 ;  /* 0x0000000a04047c28 */ /* 0x000fce0008000000 */
[----:B------:R0:W-:Y:S04]  /*17e0*/  STG.E.64 desc[UR4][R2.64], R4 ;  /* 0x0000000402007986 */ /* 0x0001e8000c101b04 */
.L_x_11482:
[----:B------:R-:W-:Y:S05]  /*17f0*/  BSYNC B0 ;  /* 0x0000000000007941 */ /* 0x000fea0003800000 */
.L_x_11481:
        /* <DEDUP_REMOVED lines=355> */
.L_x_11484:
        /* <DEDUP_REMOVED lines=10> */
[----:B--2---:R-:W-:-:S04]  /*2ed0*/  ISETP.NE.AND P0, PT, R8, RZ, PT ;  /* 0x000000ff0800720c */ /* 0x004fc80003f05270 */
[----:B------:R-:W-:Y:S02]  /*2ee0*/  FSEL R0, RZ, 1, !P0 ;  /* 0x3f800000ff007808 */ /* 0x000fe40004000000 */
[----:B------:R-:W-:-:S03]  /*2ef0*/  IADD3 R2, P0, R3, UR6, RZ ;  /* 0x0000000603027c10 */ /* 0x000fc6000ff1e0ff */
[----:B------:R-:W-:Y:S01]  /*2f00*/  FMUL.FTZ R0, R0, 1 ;  /* 0x3f80000000007820 */ /* 0x000fe20000410000 */
[----:B------:R-:W-:-:S03]  /*2f10*/  IADD3.X R3, RZ, UR7, RZ, P0, !PT ;  /* 0x00000007ff037c10 */ /* 0x000fc600087fe4ff */
[----:B------:R-:W3:Y:S02]  /*2f20*/  F2F.F64.F32 R4, R0 ;  /* 0x0000000000047310 */ /* 0x000ee40000201800 */
[----:B---3--:R-:W-:-:S08]  /*2f30*/  DMUL R4, R4, R6 ;  /* 0x0000000604047228 */ /* 0x008fd00000000000 */
[----:B------:R-:W-:-:S07]  /*2f40*/  DMUL R4, R4, UR8 ;  /* 0x0000000804047c28 */ /* 0x000fce0008000000 */
[----:B------:R-:W-:Y:S01]  /*2f50*/  STG.E.64 desc[UR4][R2.64], R4 ;  /* 0x0000000402007986 */ /* 0x000fe2000c101b04 */
[----:B------:R-:W-:Y:S05]  /*2f60*/  EXIT ;  /* 0x000000000000794d */ /* 0x000fea0003800000 */
.L_x_11485:
        /* <DEDUP_REMOVED lines=9> */
.L_x_11815:


//--------------------- .text._ZN2at6native27unrolled_elementwise_kernelIZNS0_43_GLOBAL__N__7cc8d1ed_10_Dropout_cu_0e96ed3819masked_scale_kernelIbddEEvRNS_6TensorERKS4_S7_T1_EUldbE_St5arrayIPcLm3EELi4E23TrivialOffsetCalculatorILi2EjESD_ILi1EjENS0_6memory15LoadWithoutCastENSG_16StoreWithoutCastEEEviT_T0_T2_T3_T4_T5_ --------------------------
	.section	.text._ZN2at6native27unrolled_elementwise_kernelIZNS0_43_GLOBAL__N__7cc8d1ed_10_Dropout_cu_0e96ed3819masked_scale_kernelIbddEEvRNS_6TensorERKS4_S7_T1_EUldbE_St5arrayIPcLm3EELi4E23TrivialOffsetCalculatorILi2EjESD_ILi1EjENS0_6memory15LoadWithoutCastENSG_16StoreWithoutCastEEEviT_T0_T2_T3_T4_T5_,"ax",@progbits
	.align	128
        .global         _ZN2at6native27unrolled_elementwise_kernelIZNS0_43_GLOBAL__N__7cc8d1ed_10_Dropout_cu_0e96ed3819masked_scale_kernelIbddEEvRNS_6TensorERKS4_S7_T1_EUldbE_St5arrayIPcLm3EELi4E23TrivialOffsetCalculatorILi2EjESD_ILi1EjENS0_6memory15LoadWithoutCastENSG_16StoreWithoutCastEEEviT_T0_T2_T3_T4_T5_
        .type           _ZN2at6native27unrolled_elementwise_kernelIZNS0_43_GLOBAL__N__7cc8d1ed_10_Dropout_cu_0e96ed3819masked_scale_kernelIbddEEvRNS_6TensorERKS4_S7_T1_EUldbE_St5arrayIPcLm3EELi4E23TrivialOffsetCalculatorILi2EjESD_ILi1EjENS0_6memory15LoadWithoutCastENSG_16StoreWithoutCastEEEviT_T0_T2_T3_T4_T5_,@function
        .size           _ZN2at6native27unrolled_elementwise_kernelIZNS0_43_GLOBAL__N__7cc8d1ed_10_Dropout_cu_0e96ed3819masked_scale_kernelIbddEEvRNS_6TensorERKS4_S7_T1_EUldbE_St5arrayIPcLm3EELi4E23TrivialOffsetCalculatorILi2EjESD_ILi1EjENS0_6memory15LoadWithoutCastENSG_16StoreWithoutCastEEEviT_T0_T2_T3_T4_T5_,(.L_x_11816 - _ZN2at6native27unrolled_elementwise_kernelIZNS0_43_GLOBAL__N__7cc8d1ed_10_Dropout_cu_0e96ed3819masked_scale_kernelIbddEEvRNS_6TensorERKS4_S7_T1_EUldbE_St5arrayIPcLm3EELi4E23TrivialOffsetCalculatorILi2EjESD_ILi1EjENS0_6memory15LoadWithoutCastENSG_16StoreWithoutCastEEEviT_T0_T2_T3_T4_T5_)
        .other          _ZN2at6native27unrolled_elementwise_kernelIZNS0_43_GLOBAL__N__7cc8d1ed_10_Dropout_cu_0e96ed3819masked_scale_kernelIbddEEvRNS_6TensorERKS4_S7_T1_EUldbE_St5arrayIPcLm3EELi4E23TrivialOffsetCalculatorILi2EjESD_ILi1EjENS0_6memory15LoadWithoutCastENSG_16StoreWithoutCastEEEviT_T0_T2_T3_T4_T5_,@"STO_CUDA_ENTRY STV_DEFAULT"
_ZN2at6native27unrolled_elementwise_kernelIZNS0_43_GLOBAL__N__7cc8d1ed_10_Dropout_cu_0e96ed3819masked_scale_kernelIbddEEvRNS_6TensorERKS4_S7_T1_EUldbE_St5arrayIPcLm3EELi4E23TrivialOffsetCalculatorILi2EjESD_ILi1EjENS0_6memory15LoadWithoutCastENSG_16StoreWithoutCastEEEviT_T0_T2_T3_T4_T5_:
.text._ZN2at6native27unrolled_elementwise_kernelIZNS0_43_GLOBAL__N__7cc8d1ed_10_Dropout_cu_0e96ed3819masked_scale_kernelIbddEEvRNS_6TensorERKS4_S7_T1_EUldbE_St5arrayIPcLm3EELi4E23TrivialOffsetCalculatorILi2EjESD_ILi1EjENS0_6memory15LoadWithoutCastENSG_16StoreWithoutCastEEEviT_T0_T2_T3_T4_T5_:
        /* <DEDUP_REMOVED lines=12> */
[----:B------:R-:W-:-:S13]  /*00c0*/  ISETP.GE.AND P3, PT, R5, R10, PT ;  /* 0x0000000a0500720c */ /* 0x000fda0003f66270 */
[----:B------:R-:W-:Y:S01]  /*00d0*/  @!P3 IMAD R17, R0, 0x200, R5 ;  /* 0x000002000011b824 */ /* 0x000fe200078e0205 */
[----:B------:R-:W-:Y:S01]  /*00e0*/  @!P3 IADD3 R5, R5, 0x80, RZ ;  /* 0x000000800505b810 */ /* 0x000fe20007ffe0ff */
[----:B------:R-:W1:Y:S03]  /*00f0*/  @!P3 LDC.64 R26, c[0x0][0x238] ;  /* 0x00008e00ff1abb82 */ /* 0x000e660000000a00 */
[----:B------:R-:W-:Y:S02]  /*0100*/  ISETP.GE.AND P2, PT, R5, R10, PT ;  /* 0x0000000a0500720c */ /* 0x000fe40003f46270 */
[----:B0-----:R-:W-:-:S03]  /*0110*/  @!P0 IADD3 R2, P4, R23, R2, RZ ;  /* 0x0000000217028210 */ /* 0x001fc60007f9e0ff */
[----:B------:R-:W0:Y:S02]  /*0120*/  @!P3 LDC.64 R6, c[0x0][0x230] ;  /* 0x00008c00ff06bb82 */ /* 0x000e240000000a00 */
[----:B------:R-:W-:-:S05]  /*0130*/  @!P0 IMAD.X R3, RZ, RZ, R3, P4 ;  /* 0x000000ffff038224 */ /* 0x000fca00020e0603 */
[----:B------:R2:W3:Y:S01]  /*0140*/  @!P0 LDG.E.U8 R14, desc[UR4][R2.64] ;  /* 0x00000004020e8981 */ /* 0x0004e2000c1e1100 */
[----:B------:R-:W-:Y:S01]  /*0150*/  @!P2 IMAD R21, R0, 0x200, R5 ;  /* 0x000002000015a824 */ /* 0x000fe200078e0205 */
[----:B------:R-:W4:Y:S01]  /*0160*/  @!P2 LDC.64 R24, c[0x0][0x238] ;  /* 0x00008e00ff18ab82 */ /* 0x000f220000000a00 */
[----:B------:R-:W-:-:S05]  /*0170*/  @!P2 VIADD R5, R5, 0x80 ;  /* 0x000000800505a836 */ /* 0x000fca0000000000 */
[----:B------:R-:W-:Y:S02]  /*0180*/  ISETP.GE.AND P1, PT, R5, R10, PT ;  /* 0x0000000a0500720c */ /* 0x000fe40003f26270 */
[----:B-1----:R-:W-:Y:S01]  /*0190*/  @!P3 IADD3 R26, P5, R17, R26, RZ ;  /* 0x0000001a111ab210 */ /* 0x002fe20007fbe0ff */
[----:B------:R-:W1:Y:S03]  /*01a0*/  @!P2 LDC.64 R8, c[0x0][0x230] ;  /* 0x00008c00ff08ab82 */ /* 0x000e660000000a00 */
[----:B------:R-:W-:-:S05]  /*01b0*/  @!P3 IADD3.X R27, RZ, R27, RZ, P5, !PT ;  /* 0x0000001bff1bb210 */ /* 0x000fca0002ffe4ff */
[----:B------:R-:W5:Y:S02]  /*01c0*/  @!P3 LDG.E.U8 R12, desc[UR4][R26.64] ;  /* 0x000000041a0cb981 */ /* 0x000f64000c1e1100 */
[----:B------:R-:W0:Y:S01]  /*01d0*/  @!P1 LDC.64 R18, c[0x0][0x238] ;  /* 0x00008e00ff129b82 */ /* 0x000e220000000a00 */
[----:B------:R-:W-:-:S07]  /*01e0*/  @!P1 IMAD R11, R0, 0x200, R5 ;  /* 0x00000200000b9824 */ /* 0x000fce00078e0205 */
[----:B------:R-:W1:Y:S01]  /*01f0*/  @!P0 LDC.64 R4, c[0x0][0x230] ;  /* 0x00008c00ff048b82 */ /* 0x000e620000000a00 */
[----:B----4-:R-:W-:-:S05]  /*0200*/  @!P2 IADD3 R24, P4, R21, R24, RZ ;  /* 0x000000181518a210 */ /* 0x010fca0007f9e0ff */
[----:B------:R-:W-:Y:S02]  /*0210*/  @!P2 IMAD.X R25, RZ, RZ, R25, P4 ;  /* 0x000000ffff19a224 */ /* 0x000fe400020e0619 */
[----:B--2---:R-:W2:Y:S03]  /*0220*/  @!P1 LDC.64 R2, c[0x0][0x230] ;  /* 0x00008c00ff029b82 */ /* 0x004ea60000000a00 */
[----:B------:R2:W4:Y:S01]  /*0230*/  @!P2 LDG.E.U8 R15, desc[UR4][R24.64] ;  /* 0x00000004180fa981 */ /* 0x000522000c1e1100 */
[----:B0-----:R-:W-:-:S05]  /*0240*/  @!P1 IADD3 R18, P4, R11, R18, RZ ;  /* 0x000000120b129210 */ /* 0x001fca0007f9e0ff */
[----:B------:R-:W-:Y:S02]  /*0250*/  @!P1 IMAD.X R19, RZ, RZ, R19, P4 ;  /* 0x000000ffff139224 */ /* 0x000fe400020e0613 */
[----:B-1----:R-:W-:Y:S01]  /*0260*/  @!P0 IMAD.WIDE.U32 R22, R23, 0x8, R4 ;  /* 0x0000000817168825 */ /* 0x002fe200078e0004 */
[----:B------:R-:W-:Y:S02]  /*0270*/  CS2R R4, SRZ ;  /* 0x0000000000047805 */ /* 0x000fe4000001ff00 */
[----:B------:R-:W4:Y:S01]  /*0280*/  @!P1 LDG.E.U8 R18, desc[UR4][R18.64] ;  /* 0x0000000412129981 */ /* 0x000f22000c1e1100 */
[----:B------:R-:W-:Y:S01]  /*0290*/  @!P2 IMAD.WIDE.U32 R20, R21, 0x8, R8 ;  /* 0x000000081514a825 */ /* 0x000fe200078e0008 */
[----:B------:R-:W-:Y:S02]  /*02a0*/  CS2R R8, SRZ ;  /* 0x0000000000087805 */ /* 0x000fe4000001ff00 */
[----:B------:R0:W4:Y:S01]  /*02b0*/  @!P0 LDG.E.64 R4, desc[UR4][R22.64] ;  /* 0x0000000416048981 */ /* 0x000122000c1e1b00 */
[----:B------:R-:W-:-:S05]  /*02c0*/  @!P3 IMAD.WIDE.U32 R6, R17, 0x8, R6 ;  /* 0x000000081106b825 */ /* 0x000fca00078e0006 */
[----:B------:R1:W4:Y:S01]  /*02d0*/  @!P3 LDG.E.64 R8, desc[UR4][R6.64] ;  /* 0x000000040608b981 */ /* 0x000322000c1e1b00 */
[----:B--2---:R-:W-:Y:S01]  /*02e0*/  @!P1 IMAD.WIDE.U32 R24, R11, 0x8, R2 ;  /* 0x000000080b189825 */ /* 0x004fe200078e0002 */
[----:B------:R-:W-:Y:S02]  /*02f0*/  CS2R R16, SRZ ;  /* 0x0000000000107805 */ /* 0x000fe4000001ff00 */
[----:B------:R-:W-:-:S04]  /*0300*/  CS2R R2, SRZ ;  /* 0x0000000000027805 */ /* 0x000fc8000001ff00 */
[----:B------:R2:W4:Y:S04]  /*0310*/  @!P2 LDG.E.64 R16, desc[UR4][R20.64] ;  /* 0x000000041410a981 */ /* 0x000528000c1e1b00 */
[----:B------:R4:W4:Y:S01]  /*0320*/  @!P1 LDG.E.64 R2, desc[UR4][R24.64] ;  /* 0x0000000418029981 */ /* 0x000922000c1e1b00 */
[----:B0-----:R-:W-:Y:S02]  /*0330*/  CS2R R22, SRZ ;  /* 0x0000000000167805 */ /* 0x001fe4000001ff00 */
[----:B-1----:R-:W-:Y:S01]  /*0340*/  CS2R R6, SRZ ;  /* 0x0000000000067805 */ /* 0x002fe2000001ff00 */
[----:B--2---:R-:W0:Y:S01]  /*0350*/  @!P0 LDC.64 R20, c[0x0][0x228] ;  /* 0x00008a00ff148b82 */ /* 0x004e220000000a00 */
[----:B------:R-:W-:Y:S01]  /*0360*/  BSSY B0, `(.L_x_11486) ;  /* 0x000002d000007945 */ /* 0x000fe20003800000 */
[----:B---3--:R-:W-:-:S04]  /*0370*/  @!P0 ISETP.NE.AND P4, PT, R14, RZ, PT ;  /* 0x000000ff0e00820c */ /* 0x008fc80003f85270 */
[----:B------:R-:W-:-:S05]  /*0380*/  @!P0 FSEL R11, RZ, 1, !P4 ;  /* 0x3f800000ff0b8808 */ /* 0x000fca0006000000 */
[----:B------:R-:W-:Y:S01]  /*0390*/  @!P0 FMUL.FTZ R11, R11, 1 ;  /* 0x3f8000000b0b8820 */ /* 0x000fe20000410000 */
[----:B-----5:R-:W-:-:S04]  /*03a0*/  @!P3 ISETP.NE.AND P4, PT, R12, RZ, PT ;  /* 0x000000ff0c00b20c */ /* 0x020fc80003f85270 */
[----:B------:R-:W-:Y:S01]  /*03b0*/  @!P3 FSEL R12, RZ, 1, !P4 ;  /* 0x3f800000ff0cb808 */ /* 0x000fe20006000000 */
[----:B------:R-:W1:Y:S04]  /*03c0*/  @!P0 F2F.F64.F32 R22, R11 ;  /* 0x0000000b00168310 */ /* 0x000e680000201800 */
[----:B------:R-:W-:-:S04]  /*03d0*/  @!P3 FMUL.FTZ R26, R12, 1 ;  /* 0x3f8000000c1ab820 */ /* 0x000fc80000410000 */
[----:B------:R-:W2:Y:S01]  /*03e0*/  @!P3 F2F.F64.F32 R6, R26 ;  /* 0x0000001a0006b310 */ /* 0x000ea20000201800 */
[----:B----4-:R-:W-:-:S04]  /*03f0*/  @!P2 ISETP.NE.AND P4, PT, R15, RZ, PT ;  /* 0x000000ff0f00a20c */ /* 0x010fc80003f85270 */
[----:B------:R-:W-:Y:S02]  /*0400*/  @!P2 FSEL R12, RZ, 1, !P4 ;  /* 0x3f800000ff0ca808 */ /* 0x000fe40006000000 */
[----:B------:R-:W-:-:S03]  /*0410*/  CS2R R14, SRZ ;  /* 0x00000000000e7805 */ /* 0x000fc6000001ff00 */
[----:B------:R-:W-:Y:S01]  /*0420*/  @!P2 FMUL.FTZ R24, R12, 1 ;  /* 0x3f8000000c18a820 */ /* 0x000fe20000410000 */
[----:B------:R-:W-:Y:S02]  /*0430*/  @!P1 ISETP.NE.AND P3, PT, R18, RZ, PT ;  /* 0x000000ff1200920c */ /* 0x000fe40003f65270 */
[----:B------:R-:W-:Y:S02]  /*0440*/  CS2R R18, SRZ ;  /* 0x0000000000127805 */ /* 0x000fe4000001ff00 */
[----:B------:R-:W-:Y:S01]  /*0450*/  @!P1 FSEL R12, RZ, 1, !P3 ;  /* 0x3f800000ff0c9808 */ /* 0x000fe20005800000 */
[----:B-1----:R-:W-:-:S04]  /*0460*/  DMUL R4, R22, R4 ;  /* 0x0000000416047228 */ /* 0x002fc80000000000 */
[----:B------:R-:W-:Y:S01]  /*0470*/  @!P1 FMUL.FTZ R12, R12, 1 ;  /* 0x3f8000000c0c9820 */ /* 0x000fe20000410000 */
[----:B--2---:R-:W-:Y:S01]  /*0480*/  DMUL R6, R6, R8 ;  /* 0x0000000806067228 */ /* 0x004fe20000000000 */
[----:B------:R-:W-:Y:S02]  /*0490*/  @!P0 IMAD R9, R0, 0x200, R13 ;  /* 0x0000020000098824 */ /* 0x000fe400078e020d */
[----:B------:R-:W-:Y:S01]  /*04a0*/  DMUL R4, R4, UR6 ;  /* 0x0000000604047c28 */ /* 0x000fe20008000000 */
[----:B------:R-:W1:Y:S01]  /*04b0*/  @!P2 F2F.F64.F32 R14, R24 ;  /* 0x00000018000ea310 */ /* 0x000e620000201800 */
[----:B------:R-:W-:Y:S01]  /*04c0*/  IADD3 R22, R13, 0x80, RZ ;  /* 0x000000800d167810 */ /* 0x000fe20007ffe0ff */
[----:B0-----:R-:W-:-:S06]  /*04d0*/  @!P0 IMAD.WIDE.U32 R20, R9, 0x8, R20 ;  /* 0x0000000809148825 */ /* 0x001fcc00078e0014 */
[----:B------:R-:W0:Y:S01]  /*04e0*/  @!P1 F2F.F64.F32 R18, R12 ;  /* 0x0000000c00129310 */ /* 0x000e220000201800 */
[----:B------:R-:W-:Y:S01]  /*04f0*/  IMAD.MOV.U32 R11, RZ, RZ, R13 ;  /* 0x000000ffff0b7224 */ /* 0x000fe200078e000d */
[----:B------:R2:W-:Y:S01]  /*0500*/  @!P0 STG.E.64 desc[UR4][R20.64], R4 ;  /* 0x0000000414008986 */ /* 0x0005e2000c101b04 */
[----:B------:R-:W-:-:S05]  /*0510*/  @!P0 IMAD.MOV.U32 R11, RZ, RZ, R22 ;  /* 0x000000ffff0b8224 */ /* 0x000fca00078e0016 */
[----:B------:R-:W-:Y:S01]  /*0520*/  ISETP.GE.AND P1, PT, R11, R10, PT ;  /* 0x0000000a0b00720c */ /* 0x000fe20003f26270 */
[----:B-1----:R-:W-:Y:S02]  /*0530*/  DMUL R14, R14, R16 ;  /* 0x000000100e0e7228 */ /* 0x002fe40000000000 */
[----:B0-----:R-:W-:Y:S02]  /*0540*/  DMUL R2, R18, R2 ;  /* 0x0000000212027228 */ /* 0x001fe40000000000 */
[----:B------:R-:W-:-:S04]  /*0550*/  DMUL R6, R6, UR6 ;  /* 0x0000000606067c28 */ /* 0x000fc80008000000 */
[----:B------:R-:W-:Y:S02]  /*0560*/  DMUL R14, R14, UR6 ;  /* 0x000000060e0e7c28 */ /* 0x000fe40008000000 */
[----:B------:R-:W-:Y:S02]  /*0570*/  DMUL R8, R2, UR6 ;  /* 0x0000000602087c28 */ /* 0x000fe40008000000 */
[----:B--2---:R-:W-:Y:S09]  /*0580*/  @P1 BRA `(.L_x_11487) ;  /* 0x0000000000281947 */ /* 0x004ff20003800000 */
[----:B------:R-:W0:Y:S01]  /*0590*/  LDC.64 R4, c[0x0][0x228] ;  /* 0x00008a00ff047b82 */ /* 0x000e220000000a00 */
[----:B------:R-:W-:Y:S01]  /*05a0*/  LEA R3, R0, R11, 0x9 ;  /* 0x0000000b00037211 */ /* 0x000fe200078e48ff */
[----:B------:R-:W-:-:S05]  /*05b0*/  VIADD R11, R11, 0x80 ;  /* 0x000000800b0b7836 */ /* 0x000fca0000000000 */
[----:B------:R-:W-:-:S13]  /*05c0*/  ISETP.GE.AND P0, PT, R11, R10, PT ;  /* 0x0000000a0b00720c */ /* 0x000fda0003f06270 */
[----:B------:R-:W-:Y:S01]  /*05d0*/  @!P0 IMAD R13, R0, 0x200, R11 ;  /* 0x00000200000d8824 */ /* 0x000fe200078e020b */
[----:B------:R-:W-:Y:S01]  /*05e0*/  @!P0 IADD3 R11, R11, 0x80, RZ ;  /* 0x000000800b0b8810 */ /* 0x000fe20007ffe0ff */
[----:B0-----:R-:W-:-:S04]  /*05f0*/  IMAD.WIDE.U32 R2, R3, 0x8, R4 ;  /* 0x0000000803027825 */ /* 0x001fc800078e0004 */
[----:B------:R-:W-:Y:S01]  /*0600*/  @!P0 IMAD.WIDE.U32 R4, R13, 0x8, R4 ;  /* 0x000000080d048825 */ /* 0x000fe200078e0004 */
[----:B------:R0:W-:Y:S04]  /*0610*/  STG.E.64 desc[UR4][R2.64], R6 ;  /* 0x0000000602007986 */ /* 0x0001e8000c101b04 */
[----:B------:R0:W-:Y:S02]  /*0620*/  @!P0 STG.E.64 desc[UR4][R4.64], R14 ;  /* 0x0000000e04008986 */ /* 0x0001e4000c101b04 */
.L_x_11487:
[----:B------:R-:W-:Y:S05]  /*0630*/  BSYNC B0 ;  /* 0x0000000000007941 */ /* 0x000fea0003800000 */
.L_x_11486:
[----:B------:R-:W-:-:S13]  /*0640*/  ISETP.GE.AND P0, PT, R11, R10, PT ;  /* 0x0000000a0b00720c */ /* 0x000fda0003f06270 */
[----:B------:R-:W-:Y:S05]  /*0650*/  @P0 EXIT ;  /* 0x000000000000094d */ /* 0x000fea0003800000 */
[----:B0-----:R-:W0:Y:S01]  /*0660*/  LDC.64 R2, c[0x0][0x228] ;  /* 0x00008a00ff027b82 */ /* 0x001e220000000a00 */
[----:B------:R-:W-:-:S04]  /*0670*/  IMAD R11, R0, 0x200, R11 ;  /* 0x00000200000b7824 */ /* 0x000fc800078e020b */
[----:B0-----:R-:W-:-:S05]  /*0680*/  IMAD.WIDE.U32 R2, R11, 0x8, R2 ;  /* 0x000000080b027825 */ /* 0x001fca00078e0002 */
[----:B------:R-:W-:Y:S01]  /*0690*/  STG.E.64 desc[UR4][R2.64], R8 ;  /* 0x0000000802007986 */ /* 0x000fe2000c101b04 */
[----:B------:R-:W-:Y:S05]  /*06a0*/  EXIT ;  /* 0x000000000000794d */ /* 0x000fea0003800000 */
.L_x_11488:
        /* <DEDUP_REMOVED lines=13> */
.L_x_11816:


//--------------------- .text._ZN2at6native29vectorized_elementwise_kernelILi2EZNS0_43_GLOBAL__N__7cc8d1ed_10_Dropout_cu_0e96ed3819masked_scale_kernelIbddEEvRNS_6TensorERKS4_S7_T1_EUldbE_St5arrayIPcLm3EEEEviT0_S8_ --------------------------
	.section	.text._ZN2at6native29vectorized_elementwise_kernelILi2EZNS0_43_GLOBAL__N__7cc8d1ed_10_Dropout_cu_0e96ed3819masked_scale_kernelIbddEEvRNS_6TensorERKS4_S7_T1_EUldbE_St5arrayIPcLm3EEEEviT0_S8_,"ax",@progbits
	.align	128
        .global         _ZN2at6native29vectorized_elementwise_kernelILi2EZNS0_43_GLOBAL__N__7cc8d1ed_10_Dropout_cu_0e96ed3819masked_scale_kernelIbddEEvRNS_6TensorERKS4_S7_T1_EUldbE_St5arrayIPcLm3EEEEviT0_S8_
        .type           _ZN2at6native29vectorized_elementwise_kernelILi2EZNS0_43_GLOBAL__N__7cc8d1ed_10_Dropout_cu_0e96ed3819masked_scale_kernelIbddEEvRNS_6TensorERKS4_S7_T1_EUldbE_St5arrayIPcLm3EEEEviT0_S8_,@function
        .size           _ZN2at6native29vectorized_elementwise_kernelILi2EZNS0_43_GLOBAL__N__7cc8d1ed_10_Dropout_cu_0e96ed3819masked_scale_kernelIbddEEvRNS_6TensorERKS4_S7_T1_EUldbE_St5arrayIPcLm3EEEEviT0_S8_,(.L_x_11817 - _ZN2at6native29vectorized_elementwise_kernelILi2EZNS0_43_GLOBAL__N__7cc8d1ed_10_Dropout_cu_0e96ed3819masked_scale_kernelIbddEEvRNS_6TensorERKS4_S7_T1_EUldbE_St5arrayIPcLm3EEEEviT0_S8_)
        .other          _ZN2at6native29vectorized_elementwise_kernelILi2EZNS0_43_GLOBAL__N__7cc8d1ed_10_Dropout_cu_0e96ed3819masked_scale_kernelIbddEEvRNS_6TensorERKS4_S7_T1_EUldbE_St5arrayIPcLm3EEEEviT0_S8_,@"STO_CUDA_ENTRY STV_DEFAULT"
_ZN2at6native29vectorized_elementwise_kernelILi2EZNS0_43_GLOBAL__N__7cc8d1ed_10_Dropout_cu_0e96ed3819masked_scale_kernelIbddEEvRNS_6TensorERKS4_S7_T1_EUldbE_St5arrayIPcLm3EEEEviT0_S8_:
.text._ZN2at6native29vectorized_elementwise_kernelILi2EZNS0_43_GLOBAL__N__7cc8d1ed_10_Dropout_cu_0e96ed3819masked_scale_kernelIbddEEvRNS_6TensorERKS4_S7_T1_EUldbE_St5arrayIPcLm3EEEEviT0_S8_:
        /* <DEDUP_REMOVED lines=21> */
[----:B------:R0:W4:Y:S04]  /*0150*/  LDG.E.U16 R3, desc[UR4][R24.64+0x300] ;  /* 0x0003000418037981 */ /* 0x000128000c1e1500 */
[----:B------:R-:W4:Y:S04]  /*0160*/  LDG.E.128 R12, desc[UR4][R26.64+0x800] ;  /* 0x000800041a0c7981 */ /* 0x000f28000c1e1d00 */
[----:B------:R-:W4:Y:S04]  /*0170*/  LDG.E.128 R4, desc[UR4][R26.64+0x1000] ;  /* 0x001000041a047981 */ /* 0x000f28000c1e1d00 */
[----:B------:R2:W4:Y:S01]  /*0180*/  LDG.E.128 R8, desc[UR4][R26.64+0x1800] ;  /* 0x001800041a087981 */ /* 0x000522000c1e1d00 */
[----:B---3--:R-:W-:-:S04]  /*0190*/  PRMT R21, R20, 0x7770, RZ ;  /* 0x0000777014157816 */ /* 0x008fc800000000ff */
[----:B------:R-:W-:Y:S02]  /*01a0*/  ISETP.NE.AND P0, PT, R21, RZ, PT ;  /* 0x000000ff1500720c */ /* 0x000fe40003f05270 */
[----:B------:R-:W-:Y:S02]  /*01b0*/  PRMT R20, R20, 0x7771, RZ ;  /* 0x0000777114147816 */ /* 0x000fe400000000ff */
[----:B------:R-:W-:Y:S02]  /*01c0*/  FSEL R21, RZ, 1, !P0 ;  /* 0x3f800000ff157808 */ /* 0x000fe40004000000 */
[----:B------:R-:W-:-:S03]  /*01d0*/  ISETP.NE.AND P0, PT, R20, RZ, PT ;  /* 0x000000ff1400720c */ /* 0x000fc60003f05270 */
[----:B------:R-:W-:Y:S01]  /*01e0*/  FMUL.FTZ R28, R21, 1 ;  /* 0x3f800000151c7820 */ /* 0x000fe20000410000 */
[----:B------:R-:W-:-:S03]  /*01f0*/  FSEL R20, RZ, 1, !P0 ;  /* 0x3f800000ff147808 */ /* 0x000fc60004000000 */
[----:B0-----:R-:W5:Y:S02]  /*0200*/  F2F.F64.F32 R24, R28 ;  /* 0x0000001c00187310 */ /* 0x001f640000201800 */
[----:B------:R-:W-:Y:S01]  /*0210*/  FMUL.FTZ R29, R20, 1 ;  /* 0x3f800000141d7820 */ /* 0x000fe20000410000 */
[----:B--2---:R-:W-:-:S05]  /*0220*/  PRMT R26, R23, 0x7770, RZ ;  /* 0x00007770171a7816 */ /* 0x004fca00000000ff */
[----:B------:R-:W0:Y:S01]  /*0230*/  F2F.F64.F32 R20, R29 ;  /* 0x0000001d00147310 */ /* 0x000e220000201800 */
[----:B------:R-:W-:Y:S02]  /*0240*/  ISETP.NE.AND P0, PT, R26, RZ, PT ;  /* 0x000000ff1a00720c */ /* 0x000fe40003f05270 */
[----:B------:R-:W-:Y:S01]  /*0250*/  PRMT R23, R23, 0x7771, RZ ;  /* 0x0000777117177816 */ /* 0x000fe200000000ff */
[----:B-----5:R-:W-:Y:S01]  /*0260*/  DMUL R16, R16, R24 ;  /* 0x0000001810107228 */ /* 0x020fe20000000000 */
[----:B------:R-:W-:Y:S02]  /*0270*/  FSEL R24, RZ, 1, !P0 ;  /* 0x3f800000ff187808 */ /* 0x000fe40004000000 */
[----:B------:R-:W-:-:S03]  /*0280*/  ISETP.NE.AND P0, PT, R23, RZ, PT ;  /* 0x000000ff1700720c */ /* 0x000fc60003f05270 */
[----:B------:R-:W-:Y:S01]  /*0290*/  FMUL.FTZ R25, R24, 1 ;  /* 0x3f80000018197820 */ /* 0x000fe20000410000 */
[----:B0-----:R-:W-:Y:S01]  /*02a0*/  DMUL R18, R18, R20 ;  /* 0x0000001412127228 */ /* 0x001fe20000000000 */
[C---:B----4-:R-:W-:Y:S02]  /*02b0*/  PRMT R23, R22.reuse, 0x7770, RZ ;  /* 0x0000777016177816 */ /* 0x050fe400000000ff */
[----:B------:R-:W0:Y:S01]  /*02c0*/  F2F.F64.F32 R20, R25 ;  /* 0x0000001900147310 */ /* 0x000e220000201800 */
[----:B------:R-:W-:Y:S02]  /*02d0*/  FSEL R26, RZ, 1, !P0 ;  /* 0x3f800000ff1a7808 */ /* 0x000fe40004000000 */
[----:B------:R-:W-:Y:S02]  /*02e0*/  ISETP.NE.AND P0, PT, R23, RZ, PT ;  /* 0x000000ff1700720c */ /* 0x000fe40003f05270 */
[----:B------:R-:W-:Y:S01]  /*02f0*/  PRMT R24, R22, 0x7771, RZ ;  /* 0x0000777116187816 */ /* 0x000fe200000000ff */
[----:B------:R-:W-:Y:S01]  /*0300*/  FMUL.FTZ R22, R26, 1 ;  /* 0x3f8000001a167820 */ /* 0x000fe20000410000 */
[----:B------:R-:W-:-:S02]  /*0310*/  FSEL R26, RZ, 1, !P0 ;  /* 0x3f800000ff1a7808 */ /* 0x000fc40004000000 */
[----:B------:R-:W-:-:S03]  /*0320*/  ISETP.NE.AND P0, PT, R24, RZ, PT ;  /* 0x000000ff1800720c */ /* 0x000fc60003f05270 */
[----:B------:R-:W-:Y:S01]  /*0330*/  FMUL.FTZ R28, R26, 1 ;  /* 0x3f8000001a1c7820 */ /* 0x000fe20000410000 */
[C---:B------:R-:W-:Y:S01]  /*0340*/  PRMT R24, R3.reuse, 0x7770, RZ ;  /* 0x0000777003187816 */ /* 0x040fe200000000ff */
[----:B0-----:R-:W-:Y:S02]  /*0350*/  DMUL R12, R12, R20 ;  /* 0x000000140c0c7228 */ /* 0x001fe40000000000 */
[----:B------:R-:W0:Y:S01]  /*0360*/  F2F.F64.F32 R20, R28 ;  /* 0x0000001c00147310 */ /* 0x000e220000201800 */
[----:B------:R-:W-:Y:S02]  /*0370*/  FSEL R25, RZ, 1, !P0 ;  /* 0x3f800000ff197808 */ /* 0x000fe40004000000 */
[----:B------:R-:W-:Y:S02]  /*0380*/  ISETP.NE.AND P0, PT, R24, RZ, PT ;  /* 0x000000ff1800720c */ /* 0x000fe40003f05270 */
[----:B------:R-:W-:-:S03]  /*0390*/  PRMT R3, R3, 0x7771, RZ ;  /* 0x0000777103037816 */ /* 0x000fc600000000ff */
[----:B------:R-:W1:Y:S01]  /*03a0*/  F2F.F64.F32 R22, R22 ;  /* 0x0000001600167310 */ /* 0x000e620000201800 */
[----:B------:R-:W-:Y:S02]  /*03b0*/  FSEL R24, RZ, 1, !P0 ;  /* 0x3f800000ff187808 */ /* 0x000fe40004000000 */
[----:B------:R-:W-:Y:S01]  /*03c0*/  ISETP.NE.AND P0, PT, R3, RZ, PT ;  /* 0x000000ff0300720c */ /* 0x000fe20003f05270 */
[----:B------:R-:W-:-:S03]  /*03d0*/  FMUL.FTZ R26, R25, 1 ;  /* 0x3f800000191a7820 */ /* 0x000fc60000410000 */
[----:B------:R-:W-:Y:S01]  /*03e0*/  FSEL R3, RZ, 1, !P0 ;  /* 0x3f800000ff037808 */ /* 0x000fe20004000000 */
[----:B------:R-:W-:Y:S01]  /*03f0*/  FMUL.FTZ R24, R24, 1 ;  /* 0x3f80000018187820 */ /* 0x000fe20000410000 */
[----:B0-----:R-:W-:Y:S01]  /*0400*/  DMUL R4, R4, R20 ;  /* 0x0000001404047228 */ /* 0x001fe20000000000 */
[----:B------:R-:W0:Y:S02]  /*0410*/  LDC.64 R20, c[0x0][0x228] ;  /* 0x00008a00ff147b82 */ /* 0x000e240000000a00 */
[----:B------:R-:W-:Y:S01]  /*0420*/  FMUL.FTZ R3, R3, 1 ;  /* 0x3f80000003037820 */ /* 0x000fe20000410000 */
        /* <DEDUP_REMOVED lines=22> */
.L_x_11489:
[----:B------:R-:W0:Y:S01]  /*0590*/  S2R R25, SR_TID.X ;  /* 0x0000000000197919 */ /* 0x000e220000002100 */
[----:B------:R-:W-:Y:S01]  /*05a0*/  CS2R R4, SRZ ;  /* 0x0000000000047805 */ /* 0x000fe2000001ff00 */
[----:B------:R-:W-:Y:S01]  /*05b0*/  ULDC.64 UR6, c[0x0][0x218] ;  /* 0x0000860000067ab9 */ /* 0x000fe20000000a00 */
[----:B0-----:R-:W-:Y:S01]  /*05c0*/  ISETP.GE.AND P0, PT, R25, R2, PT ;  /* 0x000000021900720c */ /* 0x001fe20003f06270 */
[----:B------:R-:W-:-:S12]  /*05d0*/  IMAD.MOV.U32 R29, RZ, RZ, R25 ;  /* 0x000000ffff1d7224 */ /* 0x000fd800078e0019 */
[----:B------:R-:W-:Y:S01]  /*05e0*/  @!P0 IMAD.IADD R3, R0, 0x1, R29 ;  /* 0x0000000100038824 */ /* 0x000fe200078e021d */
[----:B------:R-:W0:Y:S01]  /*05f0*/  @!P0 LDC.64 R18, c[0x0][0x238] ;  /* 0x00008e00ff128b82 */ /* 0x000e220000000a00 */
[----:B------:R-:W-:-:S05]  /*0600*/  @!P0 VIADD R29, R29, 0x80 ;  /* 0x000000801d1d8836 */ /* 0x000fca0000000000 */
[C---:B------:R-:W-:Y:S02]  /*0610*/  ISETP.GE.AND P5, PT, R29.reuse, R2, PT ;  /* 0x000000021d00720c */ /* 0x040fe40003fa6270 */
[----:B------:R-:W1:Y:S11]  /*0620*/  @!P0 LDC.64 R16, c[0x0][0x230] ;  /* 0x00008c00ff108b82 */ /* 0x000e760000000a00 */
[----:B------:R-:W-:Y:S01]  /*0630*/  @!P5 IMAD.IADD R11, R0, 0x1, R29 ;  /* 0x00000001000bd824 */ /* 0x000fe200078e021d */
[----:B------:R-:W2:Y:S01]  /*0640*/  @!P5 LDC.64 R14, c[0x0][0x238] ;  /* 0x00008e00ff0edb82 */ /* 0x000ea20000000a00 */
[----:B------:R-:W-:Y:S01]  /*0650*/  @!P5 VIADD R29, R29, 0x80 ;  /* 0x000000801d1dd836 */ /* 0x000fe20000000000 */
[----:B0-----:R-:W-:-:S04]  /*0660*/  @!P0 IADD3 R18, P1, R3, R18, RZ ;  /* 0x0000001203128210 */ /* 0x001fc80007f3e0ff */
[----:B------:R-:W-:Y:S01]  /*0670*/  ISETP.GE.AND P4, PT, R29, R2, PT ;  /* 0x000000021d00720c */ /* 0x000fe20003f86270 */
[----:B------:R-:W-:-:S05]  /*0680*/  @!P0 IMAD.X R19, RZ, RZ, R19, P1 ;  /* 0x000000ffff138224 */ /* 0x000fca00008e0613 */
[----:B------:R0:W3:Y:S01]  /*0690*/  @!P0 LDG.E.U8 R10, desc[UR4][R18.64] ;  /* 0x00000004120a8981 */ /* 0x0000e2000c1e1100 */
[----:B-1----:R-:W-:-:S06]  /*06a0*/  @!P0 IMAD.WIDE.U32 R16, R3, 0x8, R16 ;  /* 0x0000000803108825 */ /* 0x002fcc00078e0010 */
[----:B------:R-:W-:Y:S01]  /*06b0*/  @!P4 IMAD.IADD R9, R0, 0x1, R29 ;  /* 0x000000010009c824 */ /* 0x000fe200078e021d */
[----:B------:R-:W0:Y:S01]  /*06c0*/  @!P4 LDC.64 R12, c[0x0][0x238] ;  /* 0x00008e00ff0ccb82 */ /* 0x000e220000000a00 */
[----:B------:R-:W-:Y:S01]  /*06d0*/  @!P4 VIADD R29, R29, 0x80 ;  /* 0x000000801d1dc836 */ /* 0x000fe20000000000 */
[----:B------:R-:W4:Y:S01]  /*06e0*/  @!P0 LDG.E.64 R4, desc[UR4][R16.64] ;  /* 0x0000000410048981 */ /* 0x000f22000c1e1b00 */
[----:B--2---:R-:W-:-:S03]  /*06f0*/  @!P5 IADD3 R20, P1, R11, R14, RZ ;  /* 0x0000000e0b14d210 */ /* 0x004fc60007f3e0ff */
[----:B------:R-:W-:Y:S02]  /*0700*/  ISETP.GE.AND P3, PT, R29, R2, PT ;  /* 0x000000021d00720c */ /* 0x000fe40003f66270 */
[----:B------:R-:W1:Y:S01]  /*0710*/  @!P4 LDC.64 R26, c[0x0][0x230] ;  /* 0x00008c00ff1acb82 */ /* 0x000e620000000a00 */
[----:B------:R-:W-:-:S05]  /*0720*/  @!P5 IMAD.X R21, RZ, RZ, R15, P1 ;  /* 0x000000ffff15d224 */ /* 0x000fca00008e060f */
[----:B------:R-:W2:Y:S05]  /*0730*/  @!P5 LDG.E.U8 R8, desc[UR4][R20.64] ;  /* 0x000000041408d981 */ /* 0x000eaa000c1e1100 */
[----:B------:R-:W5:Y:S01]  /*0740*/  @!P3 LDC.64 R6, c[0x0][0x238] ;  /* 0x00008e00ff06bb82 */ /* 0x000f620000000a00 */
[----:B------:R-:W-:Y:S01]  /*0750*/  @!P3 IMAD.IADD R15, R0, 0x1, R29 ;  /* 0x00000001000fb824 */ /* 0x000fe200078e021d */
[----:B0-----:R-:W-:-:S05]  /*0760*/  @!P4 IADD3 R18, P1, R9, R12, RZ ;  /* 0x0000000c0912c210 */ /* 0x001fca0007f3e0ff */
[----:B------:R-:W-:Y:S02]  /*0770*/  @!P4 IMAD.X R19, RZ, RZ, R13, P1 ;  /* 0x000000ffff13c224 */ /* 0x000fe400008e060d */
[----:B------:R-:W-:Y:S01]  /*0780*/  @!P3 VIADD R29, R29, 0x80 ;  /* 0x000000801d1db836 */ /* 0x000fe20000000000 */
[----:B------:R-:W0:Y:S02]  /*0790*/  @!P5 LDC.64 R12, c[0x0][0x230] ;  /* 0x00008c00ff0cdb82 */ /* 0x000e240000000a00 */
[----:B------:R1:W4:Y:S01]  /*07a0*/  @!P4 LDG.E.U8 R14, desc[UR4][R18.64] ;  /* 0x00000004120ec981 */ /* 0x000322000c1e1100 */
[----:B-----5:R-:W-:-:S05]  /*07b0*/  @!P3 IADD3 R22, P1, R15, R6, RZ ;  /* 0x000000060f16b210 */ /* 0x020fca0007f3e0ff */
[----:B-1----:R-:W1:Y:S01]  /*07c0*/  @!P3 LDC.64 R18, c[0x0][0x230] ;  /* 0x00008c00ff12bb82 */ /* 0x002e620000000a00 */
[----:B------:R-:W-:-:S05]  /*07d0*/  @!P3 IMAD.X R23, RZ, RZ, R7, P1 ;  /* 0x000000ffff17b224 */ /* 0x000fca00008e0607 */
[----:B------:R5:W4:Y:S01]  /*07e0*/  @!P3 LDG.E.U8 R3, desc[UR4][R22.64] ;  /* 0x000000041603b981 */ /* 0x000b22000c1e1100 */
[----:B------:R-:W-:Y:S02]  /*07f0*/  ISETP.GE.AND P2, PT, R29, R2, PT ;  /* 0x000000021d00720c */ /* 0x000fe40003f46270 */
[----:B------:R-:W-:-:S11]  /*0800*/  CS2R R6, SRZ ;  /* 0x0000000000067805 */ /* 0x000fd6000001ff00 */
[----:B------:R-:W4:Y:S08]  /*0810*/  @!P2 LDC.64 R20, c[0x0][0x238] ;  /* 0x00008e00ff14ab82 */ /* 0x000f300000000a00 */
[----:B-----5:R-:W5:Y:S01]  /*0820*/  @!P2 LDC.64 R22, c[0x0][0x230] ;  /* 0x00008c00ff16ab82 */ /* 0x020f620000000a00 */
[----:B0-----:R-:W-:-:S04]  /*0830*/  @!P5 IMAD.WIDE.U32 R12, R11, 0x8, R12 ;  /* 0x000000080b0cd825 */ /* 0x001fc800078e000c */
[----:B------:R-:W-:Y:S02]  /*0840*/  @!P2 IMAD.IADD R17, R0, 0x1, R29 ;  /* 0x000000010011a824 */ /* 0x000fe400078e021d */
[----:B------:R-:W-:Y:S02]  /*0850*/  @!P2 VIADD R29, R29, 0x80 ;  /* 0x000000801d1da836 */ /* 0x000fe40000000000 */
[----:B------:R-:W-:-:S04]  /*0860*/  @!P4 IMAD.WIDE.U32 R26, R9, 0x8, R26 ;  /* 0x00000008091ac825 */ /* 0x000fc800078e001a */
[----:B-1----:R-:W-:-:S04]  /*0870*/  @!P3 IMAD.WIDE.U32 R18, R15, 0x8, R18 ;  /* 0x000000080f12b825 */ /* 0x002fc800078e0012 */
[----:B-----5:R-:W-:Y:S01]  /*0880*/  @!P2 IMAD.WIDE.U32 R22, R17, 0x8, R22 ;  /* 0x000000081116a825 */ /* 0x020fe200078e0016 */
[----:B---3--:R-:W-:-:S04]  /*0890*/  @!P0 ISETP.NE.AND P1, PT, R10, RZ, PT ;  /* 0x000000ff0a00820c */ /* 0x008fc80003f25270 */
[----:B------:R-:W-:-:S05]  /*08a0*/  @!P0 FSEL R10, RZ, 1, !P1 ;  /* 0x3f800000ff0a8808 */ /* 0x000fca0004800000 */
[----:B------:R-:W-:-:S04]  /*08b0*/  @!P0 FMUL.FTZ R10, R10, 1 ;  /* 0x3f8000000a0a8820 */ /* 0x000fc80000410000 */
[----:B------:R0:W4:Y:S01]  /*08c0*/  @!P0 F2F.F64.F32 R6, R10 ;  /* 0x0000000a00068310 */ /* 0x0001220000201800 */
[----:B--2---:R-:W-:Y:S02]  /*08d0*/  @!P5 ISETP.NE.AND P1, PT, R8, RZ, PT ;  /* 0x000000ff0800d20c */ /* 0x004fe40003f25270 */
[----:B0-----:R-:W-:Y:S02]  /*08e0*/  CS2R R10, SRZ ;  /* 0x00000000000a7805 */ /* 0x001fe4000001ff00 */
[----:B------:R-:W-:Y:S01]  /*08f0*/  @!P5 FSEL R16, RZ, 1, !P1 ;  /* 0x3f800000ff10d808 */ /* 0x000fe20004800000 */
[----:B----4-:R-:W-:Y:S01]  /*0900*/  DMUL R4, R6, R4 ;  /* 0x0000000406047228 */ /* 0x010fe20000000000 */
[----:B------:R-:W-:-:S03]  /*0910*/  CS2R R6, SRZ ;  /* 0x0000000000067805 */ /* 0x000fc6000001ff00 */
[----:B------:R-:W-:Y:S01]  /*0920*/  @!P5 FMUL.FTZ R16, R16, 1 ;  /* 0x3f8000001010d820 */ /* 0x000fe20000410000 */
[----:B------:R-:W-:-:S03]  /*0930*/  ISETP.GE.AND P1, PT, R29, R2, PT ;  /* 0x000000021d00720c */ /* 0x000fc60003f26270 */
[----:B------:R0:W1:Y:S01]  /*0940*/  @!P5 F2F.F64.F32 R10, R16 ;  /* 0x00000010000ad310 */ /* 0x0000620000201800 */
[----:B------:R2:W1:Y:S01]  /*0950*/  @!P5 LDG.E.64 R6, desc[UR4][R12.64] ;  /* 0x000000040c06d981 */ /* 0x000462000c1e1b00 */
[----:B------:R-:W-:Y:S02]  /*0960*/  @!P2 IADD3 R20, P5, R17, R20, RZ ;  /* 0x000000141114a210 */ /* 0x000fe40007fbe0ff */
[----:B------:R-:W-:-:S03]  /*0970*/  @!P4 ISETP.NE.AND P6, PT, R14, RZ, PT ;  /* 0x000000ff0e00c20c */ /* 0x000fc60003fc5270 */
[----:B------:R-:W-:Y:S01]  /*0980*/  @!P2 IMAD.X R21, RZ, RZ, R21, P5 ;  /* 0x000000ffff15a224 */ /* 0x000fe200028e0615 */
[----:B------:R-:W-:Y:S02]  /*0990*/  CS2R R8, SRZ ;  /* 0x0000000000087805 */ /* 0x000fe4000001ff00 */
[----:B------:R-:W-:Y:S02]  /*09a0*/  @!P4 FSEL R17, RZ, 1, !P6 ;  /* 0x3f800000ff11c808 */ /* 0x000fe40007000000 */
[----:B--2---:R-:W-:Y:S02]  /*09b0*/  CS2R R12, SRZ ;  /* 0x00000000000c7805 */ /* 0x004fe4000001ff00 */
[----:B------:R2:W3:Y:S04]  /*09c0*/  @!P4 LDG.E.64 R8, desc[UR4][R26.64] ;  /* 0x000000041a08c981 */ /* 0x0004e8000c1e1b00 */
[----:B------:R-:W4:Y:S01]  /*09d0*/  @!P3 LDG.E.64 R12, desc[UR4][R18.64] ;  /* 0x00000004120cb981 */ /* 0x000f22000c1e1b00 */
[----:B------:R-:W-:-:S03]  /*09e0*/  @!P3 ISETP.NE.AND P6, PT, R3, RZ, PT ;  /* 0x000000ff0300b20c */ /* 0x000fc60003fc5270 */
[----:B------:R5:W3:Y:S01]  /*09f0*/  @!P2 LDG.E.U8 R3, desc[UR4][R20.64] ;  /* 0x000000041403a981 */ /* 0x000ae2000c1e1100 */
[----:B--2---:R-:W-:Y:S02]  /*0a00*/  @!P4 FMUL.FTZ R26, R17, 1 ;  /* 0x3f800000111ac820 */ /* 0x004fe40000410000 */
[----:B0-----:R-:W0:Y:S01]  /*0a10*/  @!P1 LDC.64 R16, c[0x0][0x238] ;  /* 0x00008e00ff109b82 */ /* 0x001e220000000a00 */
[----:B------:R-:W-:Y:S02]  /*0a20*/  @!P3 FSEL R24, RZ, 1, !P6 ;  /* 0x3f800000ff18b808 */ /* 0x000fe40007000000 */
[----:B------:R-:W-:Y:S01]  /*0a30*/  CS2R R14, SRZ ;  /* 0x00000000000e7805 */ /* 0x000fe2000001ff00 */
[----:B------:R-:W-:Y:S01]  /*0a40*/  @!P1 IMAD.IADD R27, R0, 0x1, R29 ;  /* 0x00000001001b9824 */ /* 0x000fe200078e021d */
[----:B-----5:R-:W-:Y:S01]  /*0a50*/  CS2R R20, SRZ ;  /* 0x0000000000147805 */ /* 0x020fe2000001ff00 */
[----:B------:R-:W-:-:S03]  /*0a60*/  @!P3 FMUL.FTZ R28, R24, 1 ;  /* 0x3f800000181cb820 */ /* 0x000fc60000410000 */
[----:B------:R2:W5:Y:S02]  /*0a70*/  @!P2 LDG.E.64 R14, desc[UR4][R22.64] ;  /* 0x00000004160ea981 */ /* 0x000564000c1e1b00 */
[----:B------:R-:W4:Y:S01]  /*0a80*/  @!P3 F2F.F64.F32 R20, R28 ;  /* 0x0000001c0014b310 */ /* 0x000f220000201800 */
[----:B0-----:R-:W-:-:S05]  /*0a90*/  @!P1 IADD3 R16, P3, R27, R16, RZ ;  /* 0x000000101b109210 */ /* 0x001fca0007f7e0ff */
[----:B------:R-:W-:-:S05]  /*0aa0*/  @!P1 IMAD.X R17, RZ, RZ, R17, P3 ;  /* 0x000000ffff119224 */ /* 0x000fca00018e0611 */
[----:B------:R-:W5:Y:S01]  /*0ab0*/  @!P1 LDG.E.U8 R16, desc[UR4][R16.64] ;  /* 0x0000000410109981 */ /* 0x000f62000c1e1100 */
[----:B------:R-:W-:-:S05]  /*0ac0*/  @!P1 VIADD R29, R29, 0x80 ;  /* 0x000000801d1d9836 */ /* 0x000fca0000000000 */
[----:B------:R-:W-:-:S13]  /*0ad0*/  ISETP.GE.AND P5, PT, R29, R2, PT ;  /* 0x000000021d00720c */ /* 0x000fda0003fa6270 */
[----:B--2---:R-:W0:Y:S01]  /*0ae0*/  @!P5 LDC.64 R22, c[0x0][0x238] ;  /* 0x00008e00ff16db82 */ /* 0x004e220000000a00 */
[----:B------:R-:W-:-:S05]  /*0af0*/  @!P5 IMAD.IADD R24, R0, 0x1, R29 ;  /* 0x000000010018d824 */ /* 0x000fca00078e021d */
[----:B0-----:R-:W-:-:S05]  /*0b00*/  @!P5 IADD3 R22, P3, R24, R22, RZ ;  /* 0x000000161816d210 */ /* 0x001fca0007f7e0ff */
[----:B------:R-:W-:-:S05]  /*0b10*/  @!P5 IMAD.X R23, RZ, RZ, R23, P3 ;  /* 0x000000ffff17d224 */ /* 0x000fca00018e0617 */
[----:B------:R-:W2:Y:S01]  /*0b20*/  @!P5 LDG.E.U8 R22, desc[UR4][R22.64] ;  /* 0x000000041616d981 */ /* 0x000ea2000c1e1100 */
[----:B------:R-:W-:Y:S01]  /*0b30*/  @!P5 VIADD R29, R29, 0x80 ;  /* 0x000000801d1dd836 */ /* 0x000fe20000000000 */
[----:B------:R-:W-:-:S06]  /*0b40*/  CS2R R18, SRZ ;  /* 0x0000000000127805 */ /* 0x000fcc000001ff00 */
[----:B------:R-:W-:Y:S01]  /*0b50*/  @!P4 F2F.F64.F32 R18, R26 ;  /* 0x0000001a0012c310 */ /* 0x000fe20000201800 */
[----:B-1----:R-:W-:Y:S01]  /*0b60*/  DMUL R6, R10, R6 ;  /* 0x000000060a067228 */ /* 0x002fe20000000000 */
[----:B------:R-:W0:Y:S01]  /*0b70*/  @!P5 LDC.64 R10, c[0x0][0x230] ;  /* 0x00008c00ff0adb82 */ /* 0x000e220000000a00 */
[----:B----4-:R-:W-:Y:S01]  /*0b80*/  DMUL R12, R20, R12 ;  /* 0x0000000c140c7228 */ /* 0x010fe20000000000 */
[----:B---3--:R-:W-:Y:S02]  /*0b90*/  @!P2 ISETP.NE.AND P3, PT, R3, RZ, PT ;  /* 0x000000ff0300a20c */ /* 0x008fe40003f65270 */
[----:B------:R-:W-:Y:S02]  /*0ba0*/  CS2R R20, SRZ ;  /* 0x0000000000147805 */ /* 0x000fe4000001ff00 */
[----:B------:R-:W-:-:S05]  /*0bb0*/  @!P2 FSEL R3, RZ, 1, !P3 ;  /* 0x3f800000ff03a808 */ /* 0x000fca0005800000 */
[----:B------:R-:W-:-:S04]  /*0bc0*/  @!P2 FMUL.FTZ R3, R3, 1 ;  /* 0x3f8000000303a820 */ /* 0x000fc80000410000 */
[----:B------:R-:W5:Y:S01]  /*0bd0*/  @!P2 F2F.F64.F32 R20, R3 ;  /* 0x000000030014a310 */ /* 0x000f620000201800 */
[----:B------:R-:W-:Y:S01]  /*0be0*/  ISETP.GE.AND P2, PT, R29, R2, PT ;  /* 0x000000021d00720c */ /* 0x000fe20003f46270 */
[----:B-----5:R-:W-:-:S12]  /*0bf0*/  DMUL R20, R20, R14 ;  /* 0x0000000e14147228 */ /* 0x020fd80000000000 */
[----:B------:R-:W1:Y:S01]  /*0c00*/  @!P2 LDC.64 R14, c[0x0][0x230] ;  /* 0x00008c00ff0eab82 */ /* 0x000e620000000a00 */
[----:B------:R-:W-:Y:S01]  /*0c10*/  DMUL R18, R18, R8 ;  /* 0x0000000812127228 */ /* 0x000fe20000000000 */
[----:B------:R-:W-:-:S06]  /*0c20*/  @!P1 ISETP.NE.AND P3, PT, R16, RZ, PT ;  /* 0x000000ff1000920c */ /* 0x000fcc0003f65270 */
[----:B------:R-:W3:Y:S01]  /*0c30*/  @!P1 LDC.64 R8, c[0x0][0x230] ;  /* 0x00008c00ff089b82 */ /* 0x000ee20000000a00 */
[----:B------:R-:W-:Y:S01]  /*0c40*/  @!P1 FSEL R3, RZ, 1, !P3 ;  /* 0x3f800000ff039808 */ /* 0x000fe20005800000 */
[----:B0-----:R-:W-:-:S04]  /*0c50*/  @!P5 IMAD.WIDE.U32 R16, R24, 0x8, R10 ;  /* 0x000000081810d825 */ /* 0x001fc800078e000a */
[----:B------:R-:W-:Y:S01]  /*0c60*/  @!P1 FMUL.FTZ R24, R3, 1 ;  /* 0x3f80000003189820 */ /* 0x000fe20000410000 */
[----:B------:R-:W-:-:S04]  /*0c70*/  @!P2 IMAD.IADD R3, R0, 0x1, R29 ;  /* 0x000000010003a824 */ /* 0x000fc800078e021d */
[----:B-1----:R-:W-:Y:S02]  /*0c80*/  @!P2 IMAD.WIDE.U32 R28, R3, 0x8, R14 ;  /* 0x00000008031ca825 */ /* 0x002fe400078e000e */
[----:B------:R-:W0:Y:S01]  /*0c90*/  @!P2 LDC.64 R14, c[0x0][0x238] ;  /* 0x00008e00ff0eab82 */ /* 0x000e220000000a00 */
[----:B------:R-:W-:Y:S01]  /*0ca0*/  CS2R R10, SRZ ;  /* 0x00000000000a7805 */ /* 0x000fe2000001ff00 */
[----:B---3--:R-:W-:-:S05]  /*0cb0*/  @!P1 IMAD.WIDE.U32 R8, R27, 0x8, R8 ;  /* 0x000000081b089825 */ /* 0x008fca00078e0008 */
[----:B------:R1:W3:Y:S01]  /*0cc0*/  @!P5 LDG.E.64 R10, desc[UR4][R16.64] ;  /* 0x00000004100ad981 */ /* 0x0002e2000c1e1b00 */
[----:B------:R-:W-:-:S06]  /*0cd0*/  CS2R R26, SRZ ;  /* 0x00000000001a7805 */ /* 0x000fcc000001ff00 */
[----:B------:R4:W5:Y:S01]  /*0ce0*/  @!P1 LDG.E.64 R26, desc[UR4][R8.64] ;  /* 0x00000004081a9981 */ /* 0x000962000c1e1b00 */
[----:B-1----:R-:W-:-:S06]  /*0cf0*/  CS2R R16, SRZ ;  /* 0x0000000000107805 */ /* 0x002fcc000001ff00 */
[----:B------:R1:W5:Y:S01]  /*0d00*/  @!P1 F2F.F64.F32 R16, R24 ;  /* 0x0000001800109310 */ /* 0x0003620000201800 */
[----:B0-----:R-:W-:-:S05]  /*0d10*/  @!P2 IADD3 R14, P1, R3, R14, RZ ;  /* 0x0000000e030ea210 */ /* 0x001fca0007f3e0ff */
[----:B------:R-:W-:-:S05]  /*0d20*/  @!P2 IMAD.X R15, RZ, RZ, R15, P1 ;  /* 0x000000ffff0fa224 */ /* 0x000fca00008e060f */
[----:B------:R-:W3:Y:S01]  /*0d30*/  @!P2 LDG.E.U8 R14, desc[UR4][R14.64] ;  /* 0x000000040e0ea981 */ /* 0x000ee2000c1e1100 */
[----:B--2---:R-:W-:-:S04]  /*0d40*/  @!P5 ISETP.NE.AND P3, PT, R22, RZ, PT ;  /* 0x000000ff1600d20c */ /* 0x004fc80003f65270 */
[----:B------:R-:W-:-:S05]  /*0d50*/  @!P5 FSEL R22, RZ, 1, !P3 ;  /* 0x3f800000ff16d808 */ /* 0x000fca0005800000 */
[----:B-1----:R-:W-:Y:S01]  /*0d60*/  @!P5 FMUL.FTZ R24, R22, 1 ;  /* 0x3f8000001618d820 */ /* 0x002fe20000410000 */
[----:B------:R-:W-:-:S06]  /*0d70*/  CS2R R22, SRZ ;  /* 0x0000000000167805 */ /* 0x000fcc000001ff00 */
[----:B------:R0:W2:Y:S01]  /*0d80*/  @!P2 LDG.E.64 R22, desc[UR4][R28.64] ;  /* 0x000000041c16a981 */ /* 0x0000a2000c1e1b00 */
[----:B----4-:R-:W-:-:S06]  /*0d90*/  CS2R R8, SRZ ;  /* 0x0000000000087805 */ /* 0x010fcc000001ff00 */
[----:B------:R-:W1:Y:S01]  /*0da0*/  @!P5 F2F.F64.F32 R8, R24 ;  /* 0x000000180008d310 */ /* 0x000e620000201800 */
[----:B------:R-:W-:Y:S01]  /*0db0*/  DMUL R4, R4, UR6 ;  /* 0x0000000604047c28 */ /* 0x000fe20008000000 */
[----:B0-----:R-:W-:Y:S01]  /*0dc0*/  @!P0 IMAD.IADD R29, R0, 0x1, R25 ;  /* 0x00000001001d8824 */ /* 0x001fe200078e0219 */
[----:B------:R-:W-:Y:S01]  /*0dd0*/  BSSY B0, `(.L_x_11490) ;  /* 0x0000041000007945 */ /* 0x000fe20003800000 */
[----:B------:R-:W-:-:S03]  /*0de0*/  DMUL R6, R6, UR6 ;  /* 0x0000000606067c28 */ /* 0x000fc60008000000 */
[----:B------:R-:W-:Y:S01]  /*0df0*/  BSSY B1, `(.L_x_11491) ;  /* 0x0000038000017945 */ /* 0x000fe20003800000 */
[----:B------:R-:W-:Y:S02]  /*0e00*/  DMUL R18, R18, UR6 ;  /* 0x0000000612127c28 */ /* 0x000fe40008000000 */
[----:B------:R-:W-:Y:S02]  /*0e10*/  DMUL R12, R12, UR6 ;  /* 0x000000060c0c7c28 */ /* 0x000fe40008000000 */
[----:B------:R-:W-:Y:S02]  /*0e20*/  DMUL R20, R20, UR6 ;  /* 0x0000000614147c28 */ /* 0x000fe40008000000 */
[----:B-----5:R-:W-:Y:S01]  /*0e30*/  DMUL R16, R16, R26 ;  /* 0x0000001a10107228 */ /* 0x020fe20000000000 */
[----:B------:R-:W-:Y:S02]  /*0e40*/  CS2R R26, SRZ ;  /* 0x00000000001a7805 */ /* 0x000fe4000001ff00 */
[----:B---3--:R-:W-:-:S02]  /*0e50*/  @!P2 ISETP.NE.AND P1, PT, R14, RZ, PT ;  /* 0x000000ff0e00a20c */ /* 0x008fc40003f25270 */
[----:B------:R-:W0:Y:S02]  /*0e60*/  @!P0 LDC.64 R14, c[0x0][0x228] ;  /* 0x00008a00ff0e8b82 */ /* 0x000e240000000a00 */
[----:B------:R-:W-:-:S05]  /*0e70*/  @!P2 FSEL R3, RZ, 1, !P1 ;  /* 0x3f800000ff03a808 */ /* 0x000fca0004800000 */
[----:B------:R-:W-:Y:S01]  /*0e80*/  @!P2 FMUL.FTZ R3, R3, 1 ;  /* 0x3f8000000303a820 */ /* 0x000fe20000410000 */
[----:B-1----:R-:W-:-:S03]  /*0e90*/  DMUL R8, R8, R10 ;  /* 0x0000000a08087228 */ /* 0x002fc60000000000 */
[----:B------:R-:W2:Y:S01]  /*0ea0*/  @!P2 F2F.F64.F32 R26, R3 ;  /* 0x00000003001aa310 */ /* 0x000ea20000201800 */
[----:B------:R-:W-:-:S04]  /*0eb0*/  VIADD R10, R25, 0x80 ;  /* 0x00000080190a7836 */ /* 0x000fc80000000000 */
[----:B------:R-:W-:Y:S02]  /*0ec0*/  @!P0 IMAD.MOV.U32 R25, RZ, RZ, R10 ;  /* 0x000000ffff198224 */ /* 0x000fe400078e000a */
[----:B0-----:R-:W-:-:S05]  /*0ed0*/  @!P0 IMAD.WIDE.U32 R14, R29, 0x8, R14 ;  /* 0x000000081d0e8825 */ /* 0x001fca00078e000e */
[----:B------:R0:W-:Y:S01]  /*0ee0*/  @!P0 STG.E.64 desc[UR4][R14.64], R4 ;  /* 0x000000040e008986 */ /* 0x0001e2000c101b04 */
[----:B------:R-:W-:Y:S01]  /*0ef0*/  ISETP.GE.AND P0, PT, R25, R2, PT ;  /* 0x000000021900720c */ /* 0x000fe20003f06270 */
[----:B--2---:R-:W-:Y:S02]  /*0f00*/  DMUL R22, R26, R22 ;  /* 0x000000161a167228 */ /* 0x004fe40000000000 */
[----:B------:R-:W-:Y:S02]  /*0f10*/  DMUL R16, R16, UR6 ;  /* 0x0000000610107c28 */ /* 0x000fe40008000000 */
[----:B------:R-:W-:-:S04]  /*0f20*/  DMUL R8, R8, UR6 ;  /* 0x0000000608087c28 */ /* 0x000fc80008000000 */
[----:B------:R-:W-:-:S04]  /*0f30*/  DMUL R22, R22, UR6 ;  /* 0x0000000616167c28 */ /* 0x000fc80008000000 */
[----:B0-----:R-:W-:Y:S07]  /*0f40*/  @P0 BRA `(.L_x_11492) ;  /* 0x0000000000300947 */ /* 0x001fee0003800000 */
        /* <DEDUP_REMOVED lines=12> */
.L_x_11492:
[----:B------:R-:W-:-:S13]  /*1010*/  ISETP.GE.AND P0, PT, R25, R2, PT ;  /* 0x000000021900720c */ /* 0x000fda0003f06270 */
[----:B------:R-:W-:Y:S05]  /*1020*/  @P0 BRA `(.L_x_11494) ;  /* 0x0000000000300947 */ /* 0x000fea0003800000 */
[----:B0-----:R-:W0:Y:S01]  /*1030*/  LDC.64 R4, c[0x0][0x228] ;  /* 0x00008a00ff047b82 */ /* 0x001e220000000a00 */
[----:B------:R-:W-:Y:S02]  /*1040*/  IMAD.IADD R3, R0, 0x1, R25 ;  /* 0x0000000100037824 */ /* 0x000fe400078e0219 */
[----:B------:R-:W-:Y:S02]  /*1050*/  VIADD R25, R25, 0x80 ;  /* 0x0000008019197836 */ /* 0x000fe40000000000 */
[----:B0-----:R-:W-:-:S05]  /*1060*/  IMAD.WIDE.U32 R4, R3, 0x8, R4 ;  /* 0x0000000803047825 */ /* 0x001fca00078e0004 */
[----:B------:R1:W-:Y:S02]  /*1070*/  STG.E.64 desc[UR4][R4.64], R12 ;  /* 0x0000000c04007986 */ /* 0x0003e4000c101b04 */
.L_x_11493:
[----:B------:R-:W-:-:S13]  /*1080*/  ISETP.GE.AND P0, PT, R25, R2, PT ;  /* 0x000000021900720c */ /* 0x000fda0003f06270 */
[----:B------:R-:W-:Y:S05]  /*1090*/  @P0 BRA `(.L_x_11495) ;  /* 0x0000000000340947 */ /* 0x000fea0003800000 */
[----:B01----:R-:W0:Y:S01]  /*10a0*/  LDC.64 R4, c[0x0][0x228] ;  /* 0x00008a00ff047b82 */ /* 0x003e220000000a00 */
[----:B------:R-:W-:Y:S02]  /*10b0*/  IMAD.IADD R3, R0, 0x1, R25 ;  /* 0x0000000100037824 */ /* 0x000fe400078e0219 */
[----:B------:R-:W-:Y:S02]  /*10c0*/  VIADD R25, R25, 0x80 ;  /* 0x0000008019197836 */ /* 0x000fe40000000000 */
[----:B0-----:R-:W-:-:S05]  /*10d0*/  IMAD.WIDE.U32 R4, R3, 0x8, R4 ;  /* 0x0000000803047825 */ /* 0x001fca00078e0004 */
[----:B------:R1:W-:Y:S02]  /*10e0*/  STG.E.64 desc[UR4][R4.64], R20 ;  /* 0x0000001404007986 */ /* 0x0003e4000c101b04 */
.L_x_11494:
        /* <DEDUP_REMOVED lines=8> */
.L_x_11495:
[----:B------:R-:W-:Y:S05]  /*1170*/  BSYNC B1 ;  /* 0x0000000000017941 */ /* 0x000fea0003800000 */
.L_x_11491:
[----:B------:R-:W-:-:S13]  /*1180*/  ISETP.GE.AND P0, PT, R25, R2, PT ;  /* 0x000000021900720c */ /* 0x000fda0003f06270 */
[----:B012---:R-:W0:Y:S01]  /*1190*/  @!P0 LDC.64 R4, c[0x0][0x228] ;  /* 0x00008a00ff048b82 */ /* 0x007e220000000a00 */
[----:B------:R-:W-:Y:S02]  /*11a0*/  @!P0 IMAD.IADD R3, R0, 0x1, R25 ;  /* 0x0000000100038824 */ /* 0x000fe400078e0219 */
[----:B------:R-:W-:Y:S02]  /*11b0*/  @!P0 VIADD R25, R25, 0x80 ;  /* 0x0000008019198836 */ /* 0x000fe40000000000 */
[----:B0-----:R-:W-:-:S05]  /*11c0*/  @!P0 IMAD.WIDE.U32 R4, R3, 0x8, R4 ;  /* 0x0000000803048825 */ /* 0x001fca00078e0004 */
[----:B------:R2:W-:Y:S02]  /*11d0*/  @!P0 STG.E.64 desc[UR4][R4.64], R8 ;  /* 0x0000000804008986 */ /* 0x0005e4000c101b04 */
.L_x_11496:
[----:B------:R-:W-:Y:S05]  /*11e0*/  BSYNC B0 ;  /* 0x0000000000007941 */ /* 0x000fea0003800000 */
.L_x_11490:
        /* <DEDUP_REMOVED lines=8> */
.L_x_11497:
        /* <DEDUP_REMOVED lines=9> */
.L_x_11817:


//--------------------- .text._ZN2at6native29vectorized_elementwise_kernelILi4EZNS0_43_GLOBAL__N__7cc8d1ed_10_Dropout_cu_0e96ed3819masked_scale_kernelIbddEEvRNS_6TensorERKS4_S7_T1_EUldbE_St5arrayIPcLm3EEEEviT0_S8_ --------------------------
	.section	.text._ZN2at6native29vectorized_elementwise_kernelILi4EZNS0_43_GLOBAL__N__7cc8d1ed_10_Dropout_cu_0e96ed3819masked_scale_kernelIbddEEvRNS_6TensorERKS4_S7_T1_EUldbE_St5arrayIPcLm3EEEEviT0_S8_,"ax",@progbits
	.align	128
        .global         _ZN2at6native29vectorized_elementwise_kernelILi4EZNS0_43_GLOBAL__N__7cc8d1ed_10_Dropout_cu_0e96ed3819masked_scale_kernelIbddEEvRNS_6TensorERKS4_S7_T1_EUldbE_St5arrayIPcLm3EEEEviT0_S8_
        .type           _ZN2at6native29vectorized_elementwise_kernelILi4EZNS0_43_GLOBAL__N__7cc8d1ed_10_Dropout_cu_0e96ed3819masked_scale_kernelIbddEEvRNS_6TensorERKS4_S7_T1_EUldbE_St5arrayIPcLm3EEEEviT0_S8_,@function
        .size           _ZN2at6native29vectorized_elementwise_kernelILi4EZNS0_43_GLOBAL__N__7cc8d1ed_10_Dropout_cu_0e96ed3819masked_scale_kernelIbddEEvRNS_6TensorERKS4_S7_T1_EUldbE_St5arrayIPcLm3EEEEviT0_S8_,(.L_x_11818 - _ZN2at6native29vectorized_elementwise_kernelILi4EZNS0_43_GLOBAL__N__7cc8d1ed_10_Dropout_cu_0e96ed3819masked_scale_kernelIbddEEvRNS_6TensorERKS4_S7_T1_EUldbE_St5arrayIPcLm3EEEEviT0_S8_)
        .other          _ZN2at6native29vectorized_elementwise_kernelILi4EZNS0_43_GLOBAL__N__7cc8d1ed_10_Dropout_cu_0e96ed3819masked_scale_kernelIbddEEvRNS_6TensorERKS4_S7_T1_EUldbE_St5arrayIPcLm3EEEEviT0_S8_,@"STO_CUDA_ENTRY STV_DEFAULT"
_ZN2at6native29vectorized_elementwise_kernelILi4EZNS0_43_GLOBAL__N__7cc8d1ed_10_Dropout_cu_0e96ed3819masked_scale_kernelIbddEEvRNS_6TensorERKS4_S7_T1_EUldbE_St5arrayIPcLm3EEEEviT0_S8_:
.text._ZN2at6native29vectorized_elementwise_kernelILi4EZNS0_43_GLOBAL__N__7cc8d1ed_10_Dropout_cu_0e96ed3819masked_scale_kernelIbddEEvRNS_6TensorERKS4_S7_T1_EUldbE_St5arrayIPcLm3EEEEviT0_S8_:
        /* <DEDUP_REMOVED lines=17> */
[----:B------:R0:W2:Y:S01]  /*0110*/  LDG.E R3, desc[UR4][R24.64+0x200] ;  /* 0x0002000418037981 */ /* 0x0000a2000c1e1900 */
[----:B------:R-:W-:-:S05]  /*0120*/  IMAD.WIDE.U32 R22, R2, 0x20, R4 ;  /* 0x0000002002167825 */ /* 0x000fca00078e0004 */
[----:B------:R-:W4:Y:S04]  /*0130*/  LDG.E.128 R16, desc[UR4][R22.64] ;  /* 0x0000000416107981 */ /* 0x000f28000c1e1d00 */
[----:B------:R-:W5:Y:S04]  /*0140*/  LDG.E.128 R8, desc[UR4][R22.64+0x10] ;  /* 0x0000100416087981 */ /* 0x000f68000c1e1d00 */
[----:B------:R-:W5:Y:S04]  /*0150*/  LDG.E.128 R4, desc[UR4][R22.64+0x1000] ;  /* 0x0010000416047981 */ /* 0x000f68000c1e1d00 */
[----:B------:R1:W5:Y:S01]  /*0160*/  LDG.E.128 R12, desc[UR4][R22.64+0x1010] ;  /* 0x00101004160c7981 */ /* 0x000362000c1e1d00 */
[----:B---3--:R-:W-:-:S04]  /*0170*/  PRMT R21, R20, 0x7770, RZ ;  /* 0x0000777014157816 */ /* 0x008fc800000000ff */
[----:B------:R-:W-:Y:S02]  /*0180*/  ISETP.NE.AND P0, PT, R21, RZ, PT ;  /* 0x000000ff1500720c */ /* 0x000fe40003f05270 */
[----:B------:R-:W-:Y:S02]  /*0190*/  PRMT R21, R20, 0x7771, RZ ;  /* 0x0000777114157816 */ /* 0x000fe400000000ff */
[----:B------:R-:W-:Y:S02]  /*01a0*/  FSEL R26, RZ, 1, !P0 ;  /* 0x3f800000ff1a7808 */ /* 0x000fe40004000000 */
[----:B------:R-:W-:-:S03]  /*01b0*/  ISETP.NE.AND P0, PT, R21, RZ, PT ;  /* 0x000000ff1500720c */ /* 0x000fc60003f05270 */
[----:B------:R-:W-:Y:S01]  /*01c0*/  FMUL.FTZ R26, R26, 1 ;  /* 0x3f8000001a1a7820 */ /* 0x000fe20000410000 */
[----:B------:R-:W-:Y:S02]  /*01d0*/  FSEL R27, RZ, 1, !P0 ;  /* 0x3f800000ff1b7808 */ /* 0x000fe40004000000 */
[----:B------:R-:W-:Y:S01]  /*01e0*/  PRMT R21, R20, 0x7772, RZ ;  /* 0x0000777214157816 */ /* 0x000fe200000000ff */
[----:B0-----:R-:W4:Y:S02]  /*01f0*/  F2F.F64.F32 R24, R26 ;  /* 0x0000001a00187310 */ /* 0x001f240000201800 */
[----:B------:R-:W-:Y:S01]  /*0200*/  FMUL.FTZ R27, R27, 1 ;  /* 0x3f8000001b1b7820 */ /* 0x000fe20000410000 */
[----:B------:R-:W-:-:S04]  /*0210*/  ISETP.NE.AND P0, PT, R21, RZ, PT ;  /* 0x000000ff1500720c */ /* 0x000fc80003f05270 */
[----:B------:R-:W-:Y:S01]  /*0220*/  FSEL R21, RZ, 1, !P0 ;  /* 0x3f800000ff157808 */ /* 0x000fe20004000000 */
[----:B-1----:R-:W0:Y:S01]  /*0230*/  F2F.F64.F32 R22, R27 ;  /* 0x0000001b00167310 */ /* 0x002e220000201800 */
[----:B------:R-:W-:-:S03]  /*0240*/  PRMT R20, R20, 0x7773, RZ ;  /* 0x0000777314147816 */ /* 0x000fc600000000ff */
[----:B------:R-:W-:Y:S01]  /*0250*/  FMUL.FTZ R21, R21, 1 ;  /* 0x3f80000015157820 */ /* 0x000fe20000410000 */
[----:B------:R-:W-:Y:S01]  /*0260*/  ISETP.NE.AND P0, PT, R20, RZ, PT ;  /* 0x000000ff1400720c */ /* 0x000fe20003f05270 */
[----:B----4-:R-:W-:Y:S01]  /*0270*/  DMUL R16, R16, R24 ;  /* 0x0000001810107228 */ /* 0x010fe20000000000 */
[----:B--2---:R-:W-:-:S03]  /*0280*/  PRMT R24, R3, 0x7770, RZ ;  /* 0x0000777003187816 */ /* 0x004fc600000000ff */
[----:B------:R-:W5:Y:S01]  /*0290*/  F2F.F64.F32 R20, R21 ;  /* 0x0000001500147310 */ /* 0x000f620000201800 */
[----:B------:R-:W-:Y:S02]  /*02a0*/  FSEL R25, RZ, 1, !P0 ;  /* 0x3f800000ff197808 */ /* 0x000fe40004000000 */
[----:B------:R-:W-:Y:S01]  /*02b0*/  ISETP.NE.AND P0, PT, R24, RZ, PT ;  /* 0x000000ff1800720c */ /* 0x000fe20003f05270 */
[----:B0-----:R-:W-:Y:S02]  /*02c0*/  DMUL R18, R18, R22 ;  /* 0x0000001612127228 */ /* 0x001fe40000000000 */
[----:B------:R-:W-:Y:S01]  /*02d0*/  FMUL.FTZ R22, R25, 1 ;  /* 0x3f80000019167820 */ /* 0x000fe20000410000 */
[----:B------:R-:W-:Y:S02]  /*02e0*/  FSEL R25, RZ, 1, !P0 ;  /* 0x3f800000ff197808 */ /* 0x000fe40004000000 */
[----:B------:R-:W-:-:S03]  /*02f0*/  PRMT R24, R3, 0x7771, RZ ;  /* 0x0000777103187816 */ /* 0x000fc600000000ff */
[----:B------:R-:W-:Y:S01]  /*0300*/  FMUL.FTZ R28, R25, 1 ;  /* 0x3f800000191c7820 */ /* 0x000fe20000410000 */
[----:B------:R-:W-:Y:S01]  /*0310*/  ISETP.NE.AND P0, PT, R24, RZ, PT ;  /* 0x000000ff1800720c */ /* 0x000fe20003f05270 */
[----:B-----5:R-:W-:Y:S01]  /*0320*/  DMUL R8, R8, R20 ;  /* 0x0000001408087228 */ /* 0x020fe20000000000 */
[C---:B------:R-:W-:Y:S01]  /*0330*/  PRMT R24, R3.reuse, 0x7772, RZ ;  /* 0x0000777203187816 */ /* 0x040fe200000000ff */
        /* <DEDUP_REMOVED lines=35> */
.L_x_11498:
        /* <DEDUP_REMOVED lines=168> */
.L_x_11501:
[----:B------:R-:W-:-:S13]  /*0ff0*/  ISETP.GE.AND P0, PT, R25, R2, PT ;  /* 0x000000021900720c */ /* 0x000fda0003f06270 */
[----:B------:R-:W-:Y:S05]  /*1000*/  @P0 BRA `(.L_x_11503) ;  /* 0x0000000000300947 */ /* 0x000fea0003800000 */
[----:B0-----:R-:W0:Y:S01]  /*1010*/  LDC.64 R4, c[0x0][0x228] ;  /* 0x00008a00ff047b82 */ /* 0x001e220000000a00 */
[----:B------:R-:W-:Y:S02]  /*1020*/  IMAD.IADD R3, R0, 0x1, R25 ;  /* 0x0000000100037824 */ /* 0x000fe400078e0219 */
[----:B------:R-:W-:Y:S02]  /*1030*/  VIADD R25, R25, 0x80 ;  /* 0x0000008019197836 */ /* 0x000fe40000000000 */
[----:B0-----:R-:W-:-:S05]  /*1040*/  IMAD.WIDE.U32 R4, R3, 0x8, R4 ;  /* 0x0000000803047825 */ /* 0x001fca00078e0004 */
[----:B------:R1:W-:Y:S02]  /*1050*/  STG.E.64 desc[UR4][R4.64], R12 ;  /* 0x0000000c04007986 */ /* 0x0003e4000c101b04 */
.L_x_11502:
[----:B------:R-:W-:-:S13]  /*1060*/  ISETP.GE.AND P0, PT, R25, R2, PT ;  /* 0x000000021900720c */ /* 0x000fda0003f06270 */
[----:B------:R-:W-:Y:S05]  /*1070*/  @P0 BRA `(.L_x_11504) ;  /* 0x0000000000340947 */ /* 0x000fea0003800000 */
[----:B01----:R-:W0:Y:S01]  /*1080*/  LDC.64 R4, c[0x0][0x228] ;  /* 0x00008a00ff047b82 */ /* 0x003e220000000a00 */
[----:B------:R-:W-:Y:S02]  /*1090*/  IMAD.IADD R3, R0, 0x1, R25 ;  /* 0x0000000100037824 */ /* 0x000fe400078e0219 */
[----:B------:R-:W-:Y:S02]  /*10a0*/  VIADD R25, R25, 0x80 ;  /* 0x0000008019197836 */ /* 0x000fe40000000000 */
[----:B0-----:R-:W-:-:S05]  /*10b0*/  IMAD.WIDE.U32 R4, R3, 0x8, R4 ;  /* 0x0000000803047825 */ /* 0x001fca00078e0004 */
[----:B------:R1:W-:Y:S02]  /*10c0*/  STG.E.64 desc[UR4][R4.64], R20 ;  /* 0x0000001404007986 */ /* 0x0003e4000c101b04 */
.L_x_11503:
        /* <DEDUP_REMOVED lines=8> */
.L_x_11504:
[----:B------:R-:W-:Y:S05]  /*1150*/  BSYNC B1 ;  /* 0x0000000000017941 */ /* 0x000fea0003800000 */
.L_x_11500:
[----:B------:R-:W-:-:S13]  /*1160*/  ISETP.GE.AND P0, PT, R25, R2, PT ;  /* 0x000000021900720c */ /* 0x000fda0003f06270 */
[----:B012---:R-:W0:Y:S01]  /*1170*/  @!P0 LDC.64 R4, c[0x0][0x228] ;  /* 0x00008a00ff048b82 */ /* 0x007e220000000a00 */
[----:B------:R-:W-:Y:S02]  /*1180*/  @!P0 IMAD.IADD R3, R0, 0x1, R25 ;  /* 0x0000000100038824 */ /* 0x000fe400078e0219 */
[----:B------:R-:W-:Y:S02]  /*1190*/  @!P0 VIADD R25, R25, 0x80 ;  /* 0x0000008019198836 */ /* 0x000fe40000000000 */
[----:B0-----:R-:W-:-:S05]  /*11a0*/  @!P0 IMAD.WIDE.U32 R4, R3, 0x8, R4 ;  /* 0x0000000803048825 */ /* 0x001fca00078e0004 */
[----:B------:R2:W-:Y:S02]  /*11b0*/  @!P0 STG.E.64 desc[UR4][R4.64], R8 ;  /* 0x0000000804008986 */ /* 0x0005e4000c101b04 */
.L_x_11505:
[----:B------:R-:W-:Y:S05]  /*11c0*/  BSYNC B0 ;  /* 0x0000000000007941 */ /* 0x000fea0003800000 */
.L_x_11499:
        /* <DEDUP_REMOVED lines=8> */
.L_x_11506:
        /* <DEDUP_REMOVED lines=11> */
.L_x_11818:


//--------------------- .text._ZN2at6native29vectorized_elementwise_kernelILi8EZNS0_43_GLOBAL__N__7cc8d1ed_10_Dropout_cu_0e96ed3819masked_scale_kernelIbddEEvRNS_6TensorERKS4_S7_T1_EUldbE_St5arrayIPcLm3EEEEviT0_S8_ --------------------------
	.section	.text._ZN2at6native29vectorized_elementwise_kernelILi8EZNS0_43_GLOBAL__N__7cc8d1ed_10_Dropout_cu_0e96ed3819masked_scale_kernelIbddEEvRNS_6TensorERKS4_S7_T1_EUldbE_St5arrayIPcLm3EEEEviT0_S8_,"ax",@progbits
	.align	128
        .global         _ZN2at6native29vectorized_elementwise_kernelILi8EZNS0_43_GLOBAL__N__7cc8d1ed_10_Dropout_cu_0e96ed3819masked_scale_kernelIbddEEvRNS_6TensorERKS4_S7_T1_EUldbE_St5arrayIPcLm3EEEEviT0_S8_
        .type           _ZN2at6native29vectorized_elementwise_kernelILi8EZNS0_43_GLOBAL__N__7cc8d1ed_10_Dropout_cu_0e96ed3819masked_scale_kernelIbddEEvRNS_6TensorERKS4_S7_T1_EUldbE_St5arrayIPcLm3EEEEviT0_S8_,@function
        .size           _ZN2at6native29vectorized_elementwise_kernelILi8EZNS0_43_GLOBAL__N__7cc8d1ed_10_Dropout_cu_0e96ed3819masked_scale_kernelIbddEEvRNS_6TensorERKS4_S7_T1_EUldbE_St5arrayIPcLm3EEEEviT0_S8_,(.L_x_11819 - _ZN2at6native29vectorized_elementwise_kernelILi8EZNS0_43_GLOBAL__N__7cc8d1ed_10_Dropout_cu_0e96ed3819masked_scale_kernelIbddEEvRNS_6TensorERKS4_S7_T1_EUldbE_St5arrayIPcLm3EEEEviT0_S8_)
        .other          _ZN2at6native29vectorized_elementwise_kernelILi8EZNS0_43_GLOBAL__N__7cc8d1ed_10_Dropout_cu_0e96ed3819masked_scale_kernelIbddEEvRNS_6TensorERKS4_S7_T1_EUldbE_St5arrayIPcLm3EEEEviT0_S8_,@"STO_CUDA_ENTRY STV_DEFAULT"
_ZN2at6native29vectorized_elementwise_kernelILi8EZNS0_43_GLOBAL__N__7cc8d1ed_10_Dropout_cu_0e96ed3819masked_scale_kernelIbddEEvRNS_6TensorERKS4_S7_T1_EUldbE_St5arrayIPcLm3EEEEviT0_S8_:
.text._ZN2at6native29vectorized_elementwise_kernelILi8EZNS0_43_GLOBAL__N__7cc8d1ed_10_Dropout_cu_0e96ed3819masked_scale_kernelIbddEEvRNS_6TensorERKS4_S7_T1_EUldbE_St5arrayIPcLm3EEEEviT0_S8_:
        /* <DEDUP_REMOVED lines=22> */
[----:B---3--:R-:W-:-:S02]  /*0160*/  PRMT R24, R20, 0x7732, RZ ;  /* 0x0000773214187816 */ /* 0x008fc400000000ff */
[----:B------:R-:W-:Y:S02]  /*0170*/  PRMT R3, R20, 0x7632, R3 ;  /* 0x0000763214037816 */ /* 0x000fe40000000003 */
[----:B------:R-:W-:Y:S02]  /*0180*/  SHF.R.U32.HI R24, RZ, 0x8, R24 ;  /* 0x00000008ff187819 */ /* 0x000fe40000011618 */
[----:B------:R-:W-:Y:S02]  /*0190*/  LOP3.LUT P0, RZ, R3, 0xff, RZ, 0xc0, !PT ;  /* 0x000000ff03ff7812 */ /* 0x000fe4000780c0ff */
[----:B------:R-:W-:Y:S02]  /*01a0*/  PRMT R24, R24, 0x9910, RZ ;  /* 0x0000991018187816 */ /* 0x000fe400000000ff */
[----:B------:R-:W-:Y:S02]  /*01b0*/  FSEL R3, RZ, 1, !P0 ;  /* 0x3f800000ff037808 */ /* 0x000fe40004000000 */
[----:B------:R-:W-:-:S02]  /*01c0*/  ISETP.NE.AND P0, PT, R24, RZ, PT ;  /* 0x000000ff1800720c */ /* 0x000fc40003f05270 */
[----:B------:R-:W-:Y:S01]  /*01d0*/  LOP3.LUT P1, RZ, R21, 0xff, RZ, 0xc0, !PT ;  /* 0x000000ff15ff7812 */ /* 0x000fe2000782c0ff */
[----:B------:R-:W-:Y:S01]  /*01e0*/  FMUL.FTZ R24, R3, 1 ;  /* 0x3f80000003187820 */ /* 0x000fe20000410000 */
[----:B------:R-:W-:Y:S02]  /*01f0*/  FSEL R3, RZ, 1, !P0 ;  /* 0x3f800000ff037808 */ /* 0x000fe40004000000 */
[----:B------:R-:W-:-:S03]  /*0200*/  LOP3.LUT P0, RZ, R20, 0xff, RZ, 0xc0, !PT ;  /* 0x000000ff14ff7812 */ /* 0x000fc6000780c0ff */
[----:B0-----:R-:W-:Y:S01]  /*0210*/  FMUL.FTZ R23, R3, 1 ;  /* 0x3f80000003177820 */ /* 0x001fe20000410000 */
[----:B------:R-:W-:Y:S01]  /*0220*/  LOP3.LUT R3, R20, 0xffff, RZ, 0xc0, !PT ;  /* 0x0000ffff14037812 */ /* 0x000fe200078ec0ff */
[----:B------:R-:W2:Y:S03]  /*0230*/  F2F.F64.F32 R24, R24 ;  /* 0x0000001800187310 */ /* 0x000ea60000201800 */
[----:B------:R-:W-:-:S04]  /*0240*/  SHF.R.U32.HI R3, RZ, 0x8, R3 ;  /* 0x00000008ff037819 */ /* 0x000fc80000011603 */
[----:B------:R-:W-:Y:S01]  /*0250*/  PRMT R3, R3, 0x9910, RZ ;  /* 0x0000991003037816 */ /* 0x000fe200000000ff */
[----:B------:R-:W0:Y:S04]  /*0260*/  F2F.F64.F32 R22, R23 ;  /* 0x0000001700167310 */ /* 0x000e280000201800 */
[----:B------:R-:W-:Y:S01]  /*0270*/  IMAD.MOV.U32 R20, RZ, RZ, R3 ;  /* 0x000000ffff147224 */ /* 0x000fe200078e0003 */
[----:B------:R-:W-:Y:S01]  /*0280*/  FSEL R3, RZ, 1, !P0 ;  /* 0x3f800000ff037808 */ /* 0x000fe20004000000 */
[----:B--2---:R-:W-:-:S03]  /*0290*/  DMUL R16, R16, R24 ;  /* 0x0000001810107228 */ /* 0x004fc60000000000 */
[----:B------:R-:W-:Y:S02]  /*02a0*/  ISETP.NE.AND P0, PT, R20, RZ, PT ;  /* 0x000000ff1400720c */ /* 0x000fe40003f05270 */
[C---:B------:R-:W-:Y:S02]  /*02b0*/  LOP3.LUT R20, R21.reuse, 0xffff, RZ, 0xc0, !PT ;  /* 0x0000ffff15147812 */ /* 0x040fe400078ec0ff */
[C---:B------:R-:W-:Y:S01]  /*02c0*/  PRMT R24, R21.reuse, 0x7632, R24 ;  /* 0x0000763215187816 */ /* 0x040fe20000000018 */
[----:B0-----:R-:W-:Y:S01]  /*02d0*/  DMUL R18, R18, R22 ;  /* 0x0000001612127228 */ /* 0x001fe20000000000 */
[----:B------:R-:W-:Y:S01]  /*02e0*/  PRMT R21, R21, 0x7732, RZ ;  /* 0x0000773215157816 */ /* 0x000fe200000000ff */
[----:B------:R-:W-:Y:S01]  /*02f0*/  FMUL.FTZ R22, R3, 1 ;  /* 0x3f80000003167820 */ /* 0x000fe20000410000 */
[----:B------:R-:W-:Y:S01]  /*0300*/  SHF.R.U32.HI R3, RZ, 0x8, R20 ;  /* 0x00000008ff037819 */ /* 0x000fe20000011614 */
[----:B------:R-:W-:Y:S01]  /*0310*/  DMUL R16, R16, UR6 ;  /* 0x0000000610107c28 */ /* 0x000fe20008000000 */
[----:B------:R-:W-:-:S02]  /*0320*/  FSEL R20, RZ, 1, !P0 ;  /* 0x3f800000ff147808 */ /* 0x000fc40004000000 */
[----:B------:R-:W-:Y:S01]  /*0330*/  PRMT R25, R3, 0x9910, RZ ;  /* 0x0000991003197816 */ /* 0x000fe200000000ff */
[----:B------:R-:W4:Y:S01]  /*0340*/  F2F.F64.F32 R22, R22 ;  /* 0x0000001600167310 */ /* 0x000f220000201800 */
[----:B------:R-:W-:Y:S01]  /*0350*/  IMAD.MOV.U32 R3, RZ, RZ, R21 ;  /* 0x000000ffff037224 */ /* 0x000fe200078e0015 */
[----:B------:R-:W-:Y:S01]  /*0360*/  LOP3.LUT P2, RZ, R24, 0xff, RZ, 0xc0, !PT ;  /* 0x000000ff18ff7812 */ /* 0x000fe2000784c0ff */
[----:B------:R-:W-:Y:S01]  /*0370*/  FMUL.FTZ R20, R20, 1 ;  /* 0x3f80000014147820 */ /* 0x000fe20000410000 */
[----:B------:R-:W-:Y:S01]  /*0380*/  FSEL R24, RZ, 1, !P1 ;  /* 0x3f800000ff187808 */ /* 0x000fe20004800000 */
[----:B------:R-:W-:Y:S01]  /*0390*/  DMUL R18, R18, UR6 ;  /* 0x0000000612127c28 */ /* 0x000fe20008000000 */
[----:B------:R-:W-:Y:S02]  /*03a0*/  SHF.R.U32.HI R3, RZ, 0x8, R3 ;  /* 0x00000008ff037819 */ /* 0x000fe40000011603 */
[----:B------:R-:W-:Y:S01]  /*03b0*/  ISETP.NE.AND P0, PT, R25, RZ, PT ;  /* 0x000000ff1900720c */ /* 0x000fe20003f05270 */
[----:B------:R-:W-:Y:S01]  /*03c0*/  FMUL.FTZ R28, R24, 1 ;  /* 0x3f800000181c7820 */ /* 0x000fe20000410000 */
[----:B------:R-:W0:Y:S01]  /*03d0*/  F2F.F64.F32 R20, R20 ;  /* 0x0000001400147310 */ /* 0x000e220000201800 */
[----:B----4-:R-:W-:Y:S01]  /*03e0*/  DMUL R4, R4, R22 ;  /* 0x0000001604047228 */ /* 0x010fe20000000000 */
[----:B------:R-:W-:-:S06]  /*03f0*/  PRMT R23, R3, 0x9910, RZ ;  /* 0x0000991003177816 */ /* 0x000fcc00000000ff */
[----:B------:R1:W5:Y:S01]  /*0400*/  F2F.F64.F32 R24, R28 ;  /* 0x0000001c00187310 */ /* 0x0003620000201800 */
[----:B------:R-:W-:Y:S02]  /*0410*/  FSEL R22, RZ, 1, !P2 ;  /* 0x3f800000ff167808 */ /* 0x000fe40005000000 */
[----:B------:R-:W-:Y:S02]  /*0420*/  FSEL R3, RZ, 1, !P0 ;  /* 0x3f800000ff037808 */ /* 0x000fe40004000000 */
[----:B------:R-:W-:Y:S01]  /*0430*/  ISETP.NE.AND P0, PT, R23, RZ, PT ;  /* 0x000000ff1700720c */ /* 0x000fe20003f05270 */
[----:B------:R-:W-:Y:S01]  /*0440*/  FMUL.FTZ R26, R22, 1 ;  /* 0x3f800000161a7820 */ /* 0x000fe20000410000 */
[----:B0-----:R-:W-:Y:S01]  /*0450*/  DMUL R6, R6, R20 ;  /* 0x0000001406067228 */ /* 0x001fe20000000000 */
[----:B------:R-:W-:Y:S01]  /*0460*/  FMUL.FTZ R3, R3, 1 ;  /* 0x3f80000003037820 */ /* 0x000fe20000410000 */
[----:B------:R-:W-:-:S03]  /*0470*/  FSEL R22, RZ, 1, !P0 ;  /* 0x3f800000ff167808 */ /* 0x000fc60004000000 */
[----:B------:R-:W0:Y:S02]  /*0480*/  F2F.F64.F32 R26, R26 ;  /* 0x0000001a001a7310 */ /* 0x000e240000201800 */
[----:B-1----:R-:W-:Y:S01]  /*0490*/  FMUL.FTZ R28, R22, 1 ;  /* 0x3f800000161c7820 */ /* 0x002fe20000410000 */
[----:B-----5:R-:W-:Y:S01]  /*04a0*/  DMUL R24, R8, R24 ;  /* 0x0000001808187228 */ /* 0x020fe20000000000 */
[----:B------:R-:W1:Y:S04]  /*04b0*/  LDC.64 R22, c[0x0][0x228] ;  /* 0x00008a00ff167b82 */ /* 0x000e680000000a00 */
[----:B------:R-:W2:Y:S01]  /*04c0*/  F2F.F64.F32 R20, R3 ;  /* 0x0000000300147310 */ /* 0x000ea20000201800 */
[----:B0-----:R-:W-:-:S07]  /*04d0*/  DMUL R12, R12, R26 ;  /* 0x0000001a0c0c7228 */ /* 0x001fce0000000000 */
[----:B------:R-:W0:Y:S01]  /*04e0*/  F2F.F64.F32 R8, R28 ;  /* 0x0000001c00087310 */ /* 0x000e220000201800 */
[----:B--2---:R-:W-:Y:S02]  /*04f0*/  DMUL R20, R10, R20 ;  /* 0x000000140a147228 */ /* 0x004fe40000000000 */
[----:B------:R-:W-:Y:S02]  /*0500*/  DMUL R10, R6, UR6 ;  /* 0x00000006060a7c28 */ /* 0x000fe40008000000 */
[----:B------:R-:W-:Y:S01]  /*0510*/  DMUL R12, R12, UR6 ;  /* 0x000000060c0c7c28 */ /* 0x000fe20008000000 */
[----:B-1----:R-:W-:Y:S01]  /*0520*/  IMAD.WIDE.U32 R22, R0, 0x8, R22 ;  /* 0x0000000800167825 */ /* 0x002fe200078e0016 */
[----:B0-----:R-:W-:Y:S02]  /*0530*/  DMUL R14, R14, R8 ;  /* 0x000000080e0e7228 */ /* 0x001fe40000000000 */
[----:B------:R-:W-:Y:S01]  /*0540*/  DMUL R8, R4, UR6 ;  /* 0x0000000604087c28 */ /* 0x000fe20008000000 */
[----:B------:R-:W-:Y:S01]  /*0550*/  IMAD.WIDE R22, R2, 0x40, R22 ;  /* 0x0000004002167825 */ /* 0x000fe200078e0216 */
[----:B------:R-:W-:-:S02]  /*0560*/  DMUL R4, R24, UR6 ;  /* 0x0000000618047c28 */ /* 0x000fc40008000000 */
[----:B------:R-:W-:Y:S02]  /*0570*/  DMUL R6, R20, UR6 ;  /* 0x0000000614067c28 */ /* 0x000fe40008000000 */
[----:B------:R-:W-:Y:S01]  /*0580*/  DMUL R14, R14, UR6 ;  /* 0x000000060e0e7c28 */ /* 0x000fe20008000000 */
[----:B------:R-:W-:Y:S04]  /*0590*/  STG.E.128 desc[UR4][R22.64], R8 ;  /* 0x0000000816007986 */ /* 0x000fe8000c101d04 */
[----:B------:R-:W-:Y:S04]  /*05a0*/  STG.E.128 desc[UR4][R22.64+0x20], R4 ;  /* 0x0000200416007986 */ /* 0x000fe8000c101d04 */
[----:B------:R-:W-:Y:S04]  /*05b0*/  STG.E.128 desc[UR4][R22.64+0x10], R16 ;  /* 0x0000101016007986 */ /* 0x000fe8000c101d04 */
[----:B------:R-:W-:Y:S01]  /*05c0*/  STG.E.128 desc[UR4][R22.64+0x30], R12 ;  /* 0x0000300c16007986 */ /* 0x000fe2000c101d04 */
[----:B------:R-:W-:Y:S05]  /*05d0*/  EXIT ;  /* 0x000000000000794d */ /* 0x000fea0003800000 */
.L_x_11507:
        /* <DEDUP_REMOVED lines=168> */
.L_x_11510:
[----:B------:R-:W-:-:S13]  /*1060*/  ISETP.GE.AND P0, PT, R25, R2, PT ;  /* 0x000000021900720c */ /* 0x000fda0003f06270 */
[----:B------:R-:W-:Y:S05]  /*1070*/  @P0 BRA `(.L_x_11512) ;  /* 0x0000000000300947 */ /* 0x000fea0003800000 */
[----:B0-----:R-:W0:Y:S01]  /*1080*/  LDC.64 R4, c[0x0][0x228] ;  /* 0x00008a00ff047b82 */ /* 0x001e220000000a00 */
[----:B------:R-:W-:Y:S02]  /*1090*/  IMAD.IADD R3, R0, 0x1, R25 ;  /* 0x0000000100037824 */ /* 0x000fe400078e0219 */
[----:B------:R-:W-:Y:S02]  /*10a0*/  VIADD R25, R25, 0x80 ;  /* 0x0000008019197836 */ /* 0x000fe40000000000 */
[----:B0-----:R-:W-:-:S05]  /*10b0*/  IMAD.WIDE.U32 R4, R3, 0x8, R4 ;  /* 0x0000000803047825 */ /* 0x001fca00078e0004 */
[----:B------:R1:W-:Y:S02]  /*10c0*/  STG.E.64 desc[UR4][R4.64], R12 ;  /* 0x0000000c04007986 */ /* 0x0003e4000c101b04 */
.L_x_11511:
[----:B------:R-:W-:-:S13]  /*10d0*/  ISETP.GE.AND P0, PT, R25, R2, PT ;  /* 0x000000021900720c */ /* 0x000fda0003f06270 */
[----:B------:R-:W-:Y:S05]  /*10e0*/  @P0 BRA `(.L_x_11513) ;  /* 0x0000000000340947 */ /* 0x000fea0003800000 */
[----:B01----:R-:W0:Y:S01]  /*10f0*/  LDC.64 R4, c[0x0][0x228] ;  /* 0x00008a00ff047b82 */ /* 0x003e220000000a00 */
[----:B------:R-:W-:Y:S02]  /*1100*/  IMAD.IADD R3, R0, 0x1, R25 ;  /* 0x0000000100037824 */ /* 0x000fe400078e0219 */
[----:B------:R-:W-:Y:S02]  /*1110*/  VIADD R25, R25, 0x80 ;  /* 0x0000008019197836 */ /* 0x000fe40000000000 */
[----:B0-----:R-:W-:-:S05]  /*1120*/  IMAD.WIDE.U32 R4, R3, 0x8, R4 ;  /* 0x0000000803047825 */ /* 0x001fca00078e0004 */
[----:B------:R1:W-:Y:S02]  /*1130*/  STG.E.64 desc[UR4][R4.64], R20 ;  /* 0x0000001404007986 */ /* 0x0003e4000c101b04 */
.L_x_11512:
        /* <DEDUP_REMOVED lines=8> */
.L_x_11513:
[----:B------:R-:W-:Y:S05]  /*11c0*/  BSYNC B1 ;  /* 0x0000000000017941 */ /* 0x000fea0003800000 */
.L_x_11509:
[----:B------:R-:W-:-:S13]  /*11d0*/  ISETP.GE.AND P0, PT, R25, R2, PT ;  /* 0x000000021900720c */ /* 0x000fda0003f06270 */
[----:B012---:R-:W0:Y:S01]  /*11e0*/  @!P0 LDC.64 R4, c[0x0][0x228] ;  /* 0x00008a00ff048b82 */ /* 0x007e220000000a00 */
[----:B------:R-:W-:Y:S02]  /*11f0*/  @!P0 IMAD.IADD R3, R0, 0x1, R25 ;  /* 0x0000000100038824 */ /* 0x000fe400078e0219 */
[----:B------:R-:W-:Y:S02]  /*1200*/  @!P0 VIADD R25, R25, 0x80 ;  /* 0x0000008019198836 */ /* 0x000fe40000000000 */
[----:B0-----:R-:W-:-:S05]  /*1210*/  @!P0 IMAD.WIDE.U32 R4, R3, 0x8, R4 ;  /* 0x0000000803048825 */ /* 0x001fca00078e0004 */
[----:B------:R2:W-:Y:S02]  /*1220*/  @!P0 STG.E.64 desc[UR4][R4.64], R8 ;  /* 0x0000000804008986 */ /* 0x0005e4000c101b04 */
.L_x_11514:
[----:B------:R-:W-:Y:S05]  /*1230*/  BSYNC B0 ;  /* 0x0000000000007941 */ /* 0x000fea0003800000 */
.L_x_11508:
        /* <DEDUP_REMOVED lines=8> */
.L_x_11515:
        /* <DEDUP_REMOVED lines=12> */
.L_x_11819:


//--------------------- .nv.global.init           --------------------------
	.section	.nv.global.init,"aw",@progbits
	.align	4
.nv.global.init:
	.type		mrg32k3aM1SubSeq,@object
	.size		mrg32k3aM1SubSeq,(mrg32k3aM2SubSeq - mrg32k3aM1SubSeq)
mrg32k3aM1SubSeq:
        /*0000*/ 	.byte	0x0b, 0xcc, 0xee, 0x04, 0x73, 0x29, 0x8b, 0x6f, 0xf6, 0x53, 0x03, 0xf6, 0x23, 0xf6, 0xea, 0xda
        /* <DEDUP_REMOVED lines=125> */
	.type		mrg32k3aM2SubSeq,@object
	.size		mrg32k3aM2SubSeq,(mrg32k3aM1 - mrg32k3aM2SubSeq)
mrg32k3aM2SubSeq:
        /* <DEDUP_REMOVED lines=126> */
	.type		mrg32k3aM1,@object
	.size		mrg32k3aM1,(mrg32k3aM1Seq - mrg32k3aM1)
mrg32k3aM1:
        /* <DEDUP_REMOVED lines=144> */
	.type		mrg32k3aM1Seq,@object
	.size		mrg32k3aM1Seq,(mrg32k3aM2 - mrg32k3aM1Seq)
mrg32k3aM1Seq:
        /* <DEDUP_REMOVED lines=144> */
	.type		mrg32k3aM2,@object
	.size		mrg32k3aM2,(mrg32k3aM2Seq - mrg32k3aM2)
mrg32k3aM2:
        /* <DEDUP_REMOVED lines=144> */
	.type		mrg32k3aM2Seq,@object
	.size		mrg32k3aM2Seq,(precalc_xorwow_matrix - mrg32k3aM2Seq)
mrg32k3aM2Seq:
        /* <DEDUP_REMOVED lines=144> */
	.type		precalc_xorwow_matrix,@object
	.size		precalc_xorwow_matrix,(precalc_xorwow_offset_matrix - precalc_xorwow_matrix)
precalc_xorwow_matrix:
        /* <DEDUP_REMOVED lines=6400> */
	.type		precalc_xorwow_offset_matrix,@object
	.size		precalc_xorwow_offset_matrix,($str$6 - precalc_xorwow_offset_matrix)
precalc_xorwow_offset_matrix:
        /* <DEDUP_REMOVED lines=6400> */
	.type		$str$6,@object
	.size		$str$6,(__unnamed_3 - $str$6)
$str$6:
        /*353c0*/ 	.byte	0x66, 0x61, 0x6c, 0x73, 0x65, 0x00
	.type		__unnamed_3,@object
	.size		__unnamed_3,(__unnamed_7 - __unnamed_3)
__unnamed_3:
        /*353c6*/ 	.byte	0x63, 0x61, 0x73, 0x74, 0x5f, 0x61, 0x6e, 0x64, 0x5f, 0x73, 0x74, 0x6f, 0x72, 0x65, 0x00
	.type		__unnamed_7,@object
	.size		__unnamed_7,(__unnamed_9 - __unnamed_7)
__unnamed_7:
        /*353d5*/ 	.byte	0x63, 0x61, 0x73, 0x74, 0x5f, 0x61, 0x6e, 0x64, 0x5f, 0x73, 0x74, 0x6f, 0x72, 0x65, 0x00
	.type		__unnamed_9,@object
	.size		__unnamed_9,(__unnamed_1 - __unnamed_9)
__unnamed_9:
        /*353e4*/ 	.byte	0x63, 0x61, 0x73, 0x74, 0x5f, 0x61, 0x6e, 0x64, 0x5f, 0x73, 0x74, 0x6f, 0x72, 0x65, 0x00
	.type		__unnamed_1,@object
	.size		__unnamed_1,(__unnamed_5 - __unnamed_1)
__unnamed_1:
        /*353f3*/ 	.byte	0x66, 0x65, 0x74, 0x63, 0x68, 0x5f, 0x61, 0x6e, 0x64, 0x5f, 0x63, 0x61, 0x73, 0x74, 0x00
	.type		__unnamed_5,@object
	.size		__unnamed_5,(__unnamed_4 - __unnamed_5)
__unnamed_5:
        /*35402*/ 	.byte	0x63, 0x61, 0x73, 0x74, 0x5f, 0x61, 0x6e, 0x64, 0x5f, 0x73, 0x74, 0x6f, 0x72, 0x65, 0x00
	.type		__unnamed_4,@object
	.size		__unnamed_4,(__unnamed_8 - __unnamed_4)
__unnamed_4:
        /*35411*/ 	.byte	0x66, 0x65, 0x74, 0x63, 0x68, 0x5f, 0x61, 0x6e, 0x64, 0x5f, 0x63, 0x61, 0x73, 0x74, 0x00
	.type		__unnamed_8,@object
	.size		__unnamed_8,(__unnamed_10 - __unnamed_8)
__unnamed_8:
        /*35420*/ 	.byte	0x66, 0x65, 0x74, 0x63, 0x68, 0x5f, 0x61, 0x6e, 0x64, 0x5f, 0x63, 0x61, 0x73, 0x74, 0x00
	.type		__unnamed_10,@object
	.size		__unnamed_10,(__unnamed_2 - __unnamed_10)
__unnamed_10:
        /*3542f*/ 	.byte	0x66, 0x65, 0x74, 0x63, 0x68, 0x5f, 0x61, 0x6e, 0x64, 0x5f, 0x63, 0x61, 0x73, 0x74, 0x00
	.type		__unnamed_2,@object
	.size		__unnamed_2,(__unnamed_6 - __unnamed_2)
__unnamed_2:
        /*3543e*/ 	.byte	0x66, 0x65, 0x74, 0x63, 0x68, 0x5f, 0x61, 0x6e, 0x64, 0x5f, 0x63, 0x61, 0x73, 0x74, 0x00
	.type		__unnamed_6,@object
	.size		__unnamed_6,($str$7 - __unnamed_6)
__unnamed_6:
        /*3544d*/ 	.byte	0x66, 0x65, 0x74, 0x63, 0x68, 0x5f, 0x61, 0x6e, 0x64, 0x5f, 0x63, 0x61, 0x73, 0x74, 0x00
	.type		$str$7,@object
	.size		$str$7,(.L_48 - $str$7)
$str$7:
        /*3545c*/ 	.byte	0x2f, 0x72, 0x6f, 0x6f, 0x74, 0x2f, 0x2e, 0x70, 0x79, 0x65, 0x6e, 0x76, 0x2f, 0x76, 0x65, 0x72
        /*3546c*/ 	.byte	0x73, 0x69, 0x6f, 0x6e, 0x73, 0x2f, 0x33, 0x2e, 0x31, 0x33, 0x2e, 0x31, 0x32, 0x2f, 0x6c, 0x69
        /*3547c*/ 	.byte	0x62, 0x2f, 0x70, 0x79, 0x74, 0x68, 0x6f, 0x6e, 0x33, 0x2e, 0x31, 0x33, 0x2f, 0x73, 0x69, 0x74
        /*3548c*/ 	.byte	0x65, 0x2d, 0x70, 0x61, 0x63, 0x6b, 0x61, 0x67, 0x65, 0x73, 0x2f, 0x74, 0x6f, 0x72, 0x63, 0x68
        /*3549c*/ 	.byte	0x2f, 0x69, 0x6e, 0x63, 0x6c, 0x75, 0x64, 0x65, 0x2f, 0x63, 0x31, 0x30, 0x2f, 0x63, 0x6f, 0x72
        /*354ac*/ 	.byte	0x65, 0x2f, 0x44, 0x79, 0x6e, 0x61, 0x6d, 0x69, 0x63, 0x43, 0x61, 0x73, 0x74, 0x2e, 0x68, 0x00
.L_48:


//--------------------- .nv.shared.reserved.0     --------------------------
	.section	.nv.shared.reserved.0,"aw",@nobits
	.weak		__nv_reservedSMEM_offset_0_alias
	.size		__nv_reservedSMEM_offset_0_alias, 0, 0
	.other		__nv_reservedSMEM_offset_0_alias,@"STO_CUDA_RESERVED_SHARED STV_DEFAULT"
__nv_reservedSMEM_offset_0_alias:
	.zero		0


//--------------------- .nv.global                --------------------------
	.section	.nv.global,"aw",@nobits
.nv.global:
	.type		_ZN41_INTERNAL_7cc8d1ed_10_Dropout_cu_0e96ed384cuda3std3__48in_placeE,@object
	.size		_ZN41_INTERNAL_7cc8d1ed_10_Dropout_cu_0e96ed384cuda3std3__48in_placeE,(_ZN41_INTERNAL_7cc8d1ed_10_Dropout_cu_0e96ed384cuda3std6ranges3__45__cpo8distanceE - _ZN41_INTERNAL_7cc8d1ed_10_Dropout_cu_0e96ed384cuda3std3__48in_placeE)
_ZN41_INTERNAL_7cc8d1ed_10_Dropout_cu_0e96ed384cuda3std3__48in_placeE:
	.zero		1
	.type		_ZN41_INTERNAL_7cc8d1ed_10_Dropout_cu_0e96ed384cuda3std6ranges3__45__cpo8distanceE,@object
	.size		_ZN41_INTERNAL_7cc8d1ed_10_Dropout_cu_0e96ed384cuda3std6ranges3__45__cpo8distanceE,(_ZN41_INTERNAL_7cc8d1ed_10_Dropout_cu_0e96ed384cuda3std3__45__cpo6cbeginE - _ZN41_INTERNAL_7cc8d1ed_10_Dropout_cu_0e96ed384cuda3std6ranges3__45__cpo8distanceE)
_ZN41_INTERNAL_7cc8d1ed_10_Dropout_cu_0e96ed384cuda3std6ranges3__45__cpo8distanceE:
	.zero		1
	.type		_ZN41_INTERNAL_7cc8d1ed_10_Dropout_cu_0e96ed384cuda3std3__45__cpo6cbeginE,@object
	.size		_ZN41_INTERNAL_7cc8d1ed_10_Dropout_cu_0e96ed384cuda3std3__45__cpo6cbeginE,(_ZN41_INTERNAL_7cc8d1ed_10_Dropout_cu_0e96ed384cuda3std6ranges3__45__cpo7advanceE - _ZN41_INTERNAL_7cc8d1ed_10_Dropout_cu_0e96ed384cuda3std3__45__cpo6cbeginE)
_ZN41_INTERNAL_7cc8d1ed_10_Dropout_cu_0e96ed384cuda3std3__45__cpo6cbeginE:
	.zero		1
	.type		_ZN41_INTERNAL_7cc8d1ed_10_Dropout_cu_0e96ed384cuda3std6ranges3__45__cpo7advanceE,@object
	.size		_ZN41_INTERNAL_7cc8d1ed_10_Dropout_cu_0e96ed384cuda3std6ranges3__45__cpo7advanceE,(_ZN41_INTERNAL_7cc8d1ed_10_Dropout_cu_0e96ed384cuda3std3__45__cpo7crbeginE - _ZN41_INTERNAL_7cc8d1ed_10_Dropout_cu_0e96ed384cuda3std6ranges3__45__cpo7advanceE)
_ZN41_INTERNAL_7cc8d1ed_10_Dropout_cu_0e96ed384cuda3std6ranges3__45__cpo7advanceE:
	.zero		1
	.type		_ZN41_INTERNAL_7cc8d1ed_10_Dropout_cu_0e96ed384cuda3std3__45__cpo7crbeginE,@object
	.size		_ZN41_INTERNAL_7cc8d1ed_10_Dropout_cu_0e96ed384cuda3std3__45__cpo7crbeginE,(_ZN41_INTERNAL_7cc8d1ed_10_Dropout_cu_0e96ed384cuda3std6ranges3__45__cpo4dataE - _ZN41_INTERNAL_7cc8d1ed_10_Dropout_cu_0e96ed384cuda3std3__45__cpo7crbeginE)
_ZN41_INTERNAL_7cc8d1ed_10_Dropout_cu_0e96ed384cuda3std3__45__cpo7crbeginE:
	.zero		1
	.type		_ZN41_INTERNAL_7cc8d1ed_10_Dropout_cu_0e96ed384cuda3std6ranges3__45__cpo4dataE,@object
	.size		_ZN41_INTERNAL_7cc8d1ed_10_Dropout_cu_0e96ed384cuda3std6ranges3__45__cpo4dataE,(_ZN41_INTERNAL_7cc8d1ed_10_Dropout_cu_0e96ed384cuda3std6ranges3__45__cpo5beginE - _ZN41_INTERNAL_7cc8d1ed_10_Dropout_cu_0e96ed384cuda3std6ranges3__45__cpo4dataE)
_ZN41_INTERNAL_7cc8d1ed_10_Dropout_cu_0e96ed384cuda3std6ranges3__45__cpo4dataE:
	.zero		1
	.type		_ZN41_INTERNAL_7cc8d1ed_10_Dropout_cu_0e96ed384cuda3std6ranges3__45__cpo5beginE,@object
	.size		_ZN41_INTERNAL_7cc8d1ed_10_Dropout_cu_0e96ed384cuda3std6ranges3__45__cpo5beginE,(_ZN41_INTERNAL_7cc8d1ed_10_Dropout_cu_0e96ed384cuda3std3__443_GLOBAL__N__7cc8d1ed_10_Dropout_cu_0e96ed386ignoreE - _ZN41_INTERNAL_7cc8d1ed_10_Dropout_cu_0e96ed384cuda3std6ranges3__45__cpo5beginE)
_ZN41_INTERNAL_7cc8d1ed_10_Dropout_cu_0e96ed384cuda3std6ranges3__45__cpo5beginE:
	.zero		1
	.type		_ZN41_INTERNAL_7cc8d1ed_10_Dropout_cu_0e96ed384cuda3std3__443_GLOBAL__N__7cc8d1ed_10_Dropout_cu_0e96ed386ignoreE,@object
	.size		_ZN41_INTERNAL_7cc8d1ed_10_Dropout_cu_0e96ed384cuda3std3__443_GLOBAL__N__7cc8d1ed_10_Dropout_cu_0e96ed386ignoreE,(_ZN41_INTERNAL_7cc8d1ed_10_Dropout_cu_0e96ed384cuda3std6ranges3__45__cpo4sizeE - _ZN41_INTERNAL_7cc8d1ed_10_Dropout_cu_0e96ed384cuda3std3__443_GLOBAL__N__7cc8d1ed_10_Dropout_cu_0e96ed386ignoreE)
_ZN41_INTERNAL_7cc8d1ed_10_Dropout_cu_0e96ed384cuda3std3__443_GLOBAL__N__7cc8d1ed_10_Dropout_cu_0e96ed386ignoreE:
	.zero		1
	.type		_ZN41_INTERNAL_7cc8d1ed_10_Dropout_cu_0e96ed384cuda3std6ranges3__45__cpo4sizeE,@object
	.size		_ZN41_INTERNAL_7cc8d1ed_10_Dropout_cu_0e96ed384cuda3std6ranges3__45__cpo4sizeE,(_ZN41_INTERNAL_7cc8d1ed_10_Dropout_cu_0e96ed384cuda3std3__45__cpo5beginE - _ZN41_INTERNAL_7cc8d1ed_10_Dropout_cu_0e96ed384cuda3std6ranges3__45__cpo4sizeE)
_ZN41_INTERNAL_7cc8d1ed_10_Dropout_cu_0e96ed384cuda3std6ranges3__45__cpo4sizeE:
	.zero		1
	.type		_ZN41_INTERNAL_7cc8d1ed_10_Dropout_cu_0e96ed384cuda3std3__45__cpo5beginE,@object
	.size		_ZN41_INTERNAL_7cc8d1ed_10_Dropout_cu_0e96ed384cuda3std3__45__cpo5beginE,(_ZN41_INTERNAL_7cc8d1ed_10_Dropout_cu_0e96ed384cuda3std6ranges3__45__cpo6cbeginE - _ZN41_INTERNAL_7cc8d1ed_10_Dropout_cu_0e96ed384cuda3std3__45__cpo5beginE)
_ZN41_INTERNAL_7cc8d1ed_10_Dropout_cu_0e96ed384cuda3std3__45__cpo5beginE:
	.zero		1
	.type		_ZN41_INTERNAL_7cc8d1ed_10_Dropout_cu_0e96ed384cuda3std6ranges3__45__cpo6cbeginE,@object
	.size		_ZN41_INTERNAL_7cc8d1ed_10_Dropout_cu_0e96ed384cuda3std6ranges3__45__cpo6cbeginE,(_ZN41_INTERNAL_7cc8d1ed_10_Dropout_cu_0e96ed384cuda3std3__45__cpo6rbeginE - _ZN41_INTERNAL_7cc8d1ed_10_Dropout_cu_0e96ed384cuda3std6ranges3__45__cpo6cbeginE)
_ZN41_INTERNAL_7cc8d1ed_10_Dropout_cu_0e96ed384cuda3std6ranges3__45__cpo6cbeginE:
	.zero		1
	.type		_ZN41_INTERNAL_7cc8d1ed_10_Dropout_cu_0e96ed384cuda3std3__45__cpo6rbeginE,@object
	.size		_ZN41_INTERNAL_7cc8d1ed_10_Dropout_cu_0e96ed384cuda3std3__45__cpo6rbeginE,(_ZN41_INTERNAL_7cc8d1ed_10_Dropout_cu_0e96ed384cuda3std6ranges3__45__cpo4nextE - _ZN41_INTERNAL_7cc8d1ed_10_Dropout_cu_0e96ed384cuda3std3__45__cpo6rbeginE)
_ZN41_INTERNAL_7cc8d1ed_10_Dropout_cu_0e96ed384cuda3std3__45__cpo6rbeginE:
	.zero		1
	.type		_ZN41_INTERNAL_7cc8d1ed_10_Dropout_cu_0e96ed384cuda3std6ranges3__45__cpo4nextE,@object
	.size		_ZN41_INTERNAL_7cc8d1ed_10_Dropout_cu_0e96ed384cuda3std6ranges3__45__cpo4nextE,(_ZN41_INTERNAL_7cc8d1ed_10_Dropout_cu_0e96ed384cuda3std6ranges3__45__cpo4swapE - _ZN41_INTERNAL_7cc8d1ed_10_Dropout_cu_0e96ed384cuda3std6ranges3__45__cpo4nextE)
_ZN41_INTERNAL_7cc8d1ed_10_Dropout_cu_0e96ed384cuda3std6ranges3__45__cpo4nextE:
	.zero		1
	.type		_ZN41_INTERNAL_7cc8d1ed_10_Dropout_cu_0e96ed384cuda3std6ranges3__45__cpo4swapE,@object
	.size		_ZN41_INTERNAL_7cc8d1ed_10_Dropout_cu_0e96ed384cuda3std6ranges3__45__cpo4swapE,(_ZN41_INTERNAL_7cc8d1ed_10_Dropout_cu_0e96ed384cuda3std3__420unreachable_sentinelE - _ZN41_INTERNAL_7cc8d1ed_10_Dropout_cu_0e96ed384cuda3std6ranges3__45__cpo4swapE)
_ZN41_INTERNAL_7cc8d1ed_10_Dropout_cu_0e96ed384cuda3std6ranges3__45__cpo4swapE:
	.zero		1
	.type		_ZN41_INTERNAL_7cc8d1ed_10_Dropout_cu_0e96ed384cuda3std3__420unreachable_sentinelE,@object
	.size		_ZN41_INTERNAL_7cc8d1ed_10_Dropout_cu_0e96ed384cuda3std3__420unreachable_sentinelE,(_ZN41_INTERNAL_7cc8d1ed_10_Dropout_cu_0e96ed386thrust23THRUST_300001_SM_900_NS6system6detail10sequential3seqE - _ZN41_INTERNAL_7cc8d1ed_10_Dropout_cu_0e96ed384cuda3std3__420unreachable_sentinelE)
_ZN41_INTERNAL_7cc8d1ed_10_Dropout_cu_0e96ed384cuda3std3__420unreachable_sentinelE:
	.zero		1
	.type		_ZN41_INTERNAL_7cc8d1ed_10_Dropout_cu_0e96ed386thrust23THRUST_300001_SM_900_NS6system6detail10sequential3seqE,@object
	.size		_ZN41_INTERNAL_7cc8d1ed_10_Dropout_cu_0e96ed386thrust23THRUST_300001_SM_900_NS6system6detail10sequential3seqE,(_ZN41_INTERNAL_7cc8d1ed_10_Dropout_cu_0e96ed384cuda3std3__45__cpo4cendE - _ZN41_INTERNAL_7cc8d1ed_10_Dropout_cu_0e96ed386thrust23THRUST_300001_SM_900_NS6system6detail10sequential3seqE)
_ZN41_INTERNAL_7cc8d1ed_10_Dropout_cu_0e96ed386thrust23THRUST_300001_SM_900_NS6system6detail10sequential3seqE:
	.zero		1
	.type		_ZN41_INTERNAL_7cc8d1ed_10_Dropout_cu_0e96ed384cuda3std3__45__cpo4cendE,@object
	.size		_ZN41_INTERNAL_7cc8d1ed_10_Dropout_cu_0e96ed384cuda3std3__45__cpo4cendE,(_ZN41_INTERNAL_7cc8d1ed_10_Dropout_cu_0e96ed384cuda3std6ranges3__45__cpo9iter_swapE - _ZN41_INTERNAL_7cc8d1ed_10_Dropout_cu_0e96ed384cuda3std3__45__cpo4cendE)
_ZN41_INTERNAL_7cc8d1ed_10_Dropout_cu_0e96ed384cuda3std3__45__cpo4cendE:
	.zero		1
	.type		_ZN41_INTERNAL_7cc8d1ed_10_Dropout_cu_0e96ed384cuda3std6ranges3__45__cpo9iter_swapE,@object
	.size		_ZN41_INTERNAL_7cc8d1ed_10_Dropout_cu_0e96ed384cuda3std6ranges3__45__cpo9iter_swapE,(_ZN41_INTERNAL_7cc8d1ed_10_Dropout_cu_0e96ed384cuda3std3__45__cpo5crendE - _ZN41_INTERNAL_7cc8d1ed_10_Dropout_cu_0e96ed384cuda3std6ranges3__45__cpo9iter_swapE)
_ZN41_INTERNAL_7cc8d1ed_10_Dropout_cu_0e96ed384cuda3std6ranges3__45__cpo9iter_swapE:
	.zero		1
	.type		_ZN41_INTERNAL_7cc8d1ed_10_Dropout_cu_0e96ed384cuda3std3__45__cpo5crendE,@object
	.size		_ZN41_INTERNAL_7cc8d1ed_10_Dropout_cu_0e96ed384cuda3std3__45__cpo5crendE,(_ZN41_INTERNAL_7cc8d1ed_10_Dropout_cu_0e96ed384cuda3std6ranges3__45__cpo5cdataE - _ZN41_INTERNAL_7cc8d1ed_10_Dropout_cu_0e96ed384cuda3std3__45__cpo5crendE)
_ZN41_INTERNAL_7cc8d1ed_10_Dropout_cu_0e96ed384cuda3std3__45__cpo5crendE:
	.zero		1
	.type		_ZN41_INTERNAL_7cc8d1ed_10_Dropout_cu_0e96ed384cuda3std6ranges3__45__cpo5cdataE,@object
	.size		_ZN41_INTERNAL_7cc8d1ed_10_Dropout_cu_0e96ed384cuda3std6ranges3__45__cpo5cdataE,(_ZN41_INTERNAL_7cc8d1ed_10_Dropout_cu_0e96ed384cuda3std6ranges3__45__cpo3endE - _ZN41_INTERNAL_7cc8d1ed_10_Dropout_cu_0e96ed384cuda3std6ranges3__45__cpo5cdataE)
_ZN41_INTERNAL_7cc8d1ed_10_Dropout_cu_0e96ed384cuda3std6ranges3__45__cpo5cdataE:
	.zero		1
	.type		_ZN41_INTERNAL_7cc8d1ed_10_Dropout_cu_0e96ed384cuda3std6ranges3__45__cpo3endE,@object
	.size		_ZN41_INTERNAL_7cc8d1ed_10_Dropout_cu_0e96ed384cuda3std6ranges3__45__cpo3endE,(_ZN41_INTERNAL_7cc8d1ed_10_Dropout_cu_0e96ed384cuda3std3__419piecewise_constructE - _ZN41_INTERNAL_7cc8d1ed_10_Dropout_cu_0e96ed384cuda3std6ranges3__45__cpo3endE)
_ZN41_INTERNAL_7cc8d1ed_10_Dropout_cu_0e96ed384cuda3std6ranges3__45__cpo3endE:
	.zero		1
	.type		_ZN41_INTERNAL_7cc8d1ed_10_Dropout_cu_0e96ed384cuda3std3__419piecewise_constructE,@object
	.size		_ZN41_INTERNAL_7cc8d1ed_10_Dropout_cu_0e96ed384cuda3std3__419piecewise_constructE,(_ZN41_INTERNAL_7cc8d1ed_10_Dropout_cu_0e96ed384cuda3std6ranges3__45__cpo5ssizeE - _ZN41_INTERNAL_7cc8d1ed_10_Dropout_cu_0e96ed384cuda3std3__419piecewise_constructE)
_ZN41_INTERNAL_7cc8d1ed_10_Dropout_cu_0e96ed384cuda3std3__419piecewise_constructE:
	.zero		1
	.type		_ZN41_INTERNAL_7cc8d1ed_10_Dropout_cu_0e96ed384cuda3std6ranges3__45__cpo5ssizeE,@object
	.size		_ZN41_INTERNAL_7cc8d1ed_10_Dropout_cu_0e96ed384cuda3std6ranges3__45__cpo5ssizeE,(_ZN41_INTERNAL_7cc8d1ed_10_Dropout_cu_0e96ed384cuda3std3__45__cpo3endE - _ZN41_INTERNAL_7cc8d1ed_10_Dropout_cu_0e96ed384cuda3std6ranges3__45__cpo5ssizeE)
_ZN41_INTERNAL_7cc8d1ed_10_Dropout_cu_0e96ed384cuda3std6ranges3__45__cpo5ssizeE:
	.zero		1
	.type		_ZN41_INTERNAL_7cc8d1ed_10_Dropout_cu_0e96ed384cuda3std3__45__cpo3endE,@object
	.size		_ZN41_INTERNAL_7cc8d1ed_10_Dropout_cu_0e96ed384cuda3std3__45__cpo3endE,(_ZN41_INTERNAL_7cc8d1ed_10_Dropout_cu_0e96ed384cuda3std6ranges3__45__cpo4cendE - _ZN41_INTERNAL_7cc8d1ed_10_Dropout_cu_0e96ed384cuda3std3__45__cpo3endE)
_ZN41_INTERNAL_7cc8d1ed_10_Dropout_cu_0e96ed384cuda3std3__45__cpo3endE:
	.zero		1
	.type		_ZN41_INTERNAL_7cc8d1ed_10_Dropout_cu_0e96ed384cuda3std6ranges3__45__cpo4cendE,@object
	.size		_ZN41_INTERNAL_7cc8d1ed_10_Dropout_cu_0e96ed384cuda3std6ranges3__45__cpo4cendE,(_ZN41_INTERNAL_7cc8d1ed_10_Dropout_cu_0e96ed384cuda3std3__45__cpo4rendE - _ZN41_INTERNAL_7cc8d1ed_10_Dropout_cu_0e96ed384cuda3std6ranges3__45__cpo4cendE)
_ZN41_INTERNAL_7cc8d1ed_10_Dropout_cu_0e96ed384cuda3std6ranges3__45__cpo4cendE:
	.zero		1
	.type		_ZN41_INTERNAL_7cc8d1ed_10_Dropout_cu_0e96ed384cuda3std3__45__cpo4rendE,@object
	.size		_ZN41_INTERNAL_7cc8d1ed_10_Dropout_cu_0e96ed384cuda3std3__45__cpo4rendE,(_ZN41_INTERNAL_7cc8d1ed_10_Dropout_cu_0e96ed384cuda3std6ranges3__45__cpo4prevE - _ZN41_INTERNAL_7cc8d1ed_10_Dropout_cu_0e96ed384cuda3std3__45__cpo4rendE)
_ZN41_INTERNAL_7cc8d1ed_10_Dropout_cu_0e96ed384cuda3std3__45__cpo4rendE:
	.zero		1
	.type		_ZN41_INTERNAL_7cc8d1ed_10_Dropout_cu_0e96ed384cuda3std6ranges3__45__cpo4prevE,@object
	.size		_ZN41_INTERNAL_7cc8d1ed_10_Dropout_cu_0e96ed384cuda3std6ranges3__45__cpo4prevE,(_ZN41_INTERNAL_7cc8d1ed_10_Dropout_cu_0e96ed384cuda3std6ranges3__45__cpo9iter_moveE - _ZN41_INTERNAL_7cc8d1ed_10_Dropout_cu_0e96ed384cuda3std6ranges3__45__cpo4prevE)
_ZN41_INTERNAL_7cc8d1ed_10_Dropout_cu_0e96ed384cuda3std6ranges3__45__cpo4prevE:
	.zero		1
	.type		_ZN41_INTERNAL_7cc8d1ed_10_Dropout_cu_0e96ed384cuda3std6ranges3__45__cpo9iter_moveE,@object
	.size		_ZN41_INTERNAL_7cc8d1ed_10_Dropout_cu_0e96ed384cuda3std6ranges3__45__cpo9iter_moveE,(.L_32 - _ZN41_INTERNAL_7cc8d1ed_10_Dropout_cu_0e96ed384cuda3std6ranges3__45__cpo9iter_moveE)
_ZN41_INTERNAL_7cc8d1ed_10_Dropout_cu_0e96ed384cuda3std6ranges3__45__cpo9iter_moveE:
	.zero		1
.L_32:


//--------------------- .nv.constant0._ZN2at6native43_GLOBAL__N__7cc8d1ed_10_Dropout_cu_0e96ed3820fused_dropout_kernelIN3c108BFloat16EfmLin1ELin1EhEEvNS_4cuda6detail10TensorInfoIKT_T1_EENS7_IS8_SA_EENS7_IT4_SA_EESA_T0_NS_15PhiloxCudaStateE --------------------------
	.section	.nv.constant0._ZN2at6native43_GLOBAL__N__7cc8d1ed_10_Dropout_cu_0e96ed3820fused_dropout_kernelIN3c108BFloat16EfmLin1ELin1EhEEvNS_4cuda6detail10TensorInfoIKT_T1_EENS7_IS8_SA_EENS7_IT4_SA_EESA_T0_NS_15PhiloxCudaStateE,"a",@progbits
	.sectionflags	@""
	.align	4
.nv.constant0._ZN2at6native43_GLOBAL__N__7cc8d1ed_10_Dropout_cu_0e96ed3820fused_dropout_kernelIN3c108BFloat16EfmLin1ELin1EhEEvNS_4cuda6detail10TensorInfoIKT_T1_EENS7_IS8_SA_EENS7_IT4_SA_EESA_T0_NS_15PhiloxCudaStateE:
	.zero		1816


//--------------------- .nv.constant0._ZN2at6native43_GLOBAL__N__7cc8d1ed_10_Dropout_cu_0e96ed3820fused_dropout_kernelIN3c108BFloat16EfmLin1ELi1EhEEvNS_4cuda6detail10TensorInfoIKT_T1_EENS7_IS8_SA_EENS7_IT4_SA_EESA_T0_NS_15PhiloxCudaStateE --------------------------
	.section	.nv.constant0._ZN2at6native43_GLOBAL__N__7cc8d1ed_10_Dropout_cu_0e96ed3820fused_dropout_kernelIN3c108BFloat16EfmLin1ELi1EhEEvNS_4cuda6detail10TensorInfoIKT_T1_EENS7_IS8_SA_EENS7_IT4_SA_EESA_T0_NS_15PhiloxCudaStateE,"a",@progbits
	.sectionflags	@""
	.align	4
.nv.constant0._ZN2at6native43_GLOBAL__N__7cc8d1ed_10_Dropout_cu_0e96ed3820fused_dropout_kernelIN3c108BFloat16EfmLin1ELi1EhEEvNS_4cuda6detail10TensorInfoIKT_T1_EENS7_IS8_SA_EENS7_IT4_SA_EESA_T0_NS_15PhiloxCudaStateE:
	.zero		1816


//--------------------- .nv.constant0._ZN2at6native43_GLOBAL__N__7cc8d1ed_10_Dropout_cu_0e96ed3820fused_dropout_kernelIN3c108BFloat16EfmLi1ELi1EhEEvNS_4cuda6detail10TensorInfoIKT_T1_EENS7_IS8_SA_EENS7_IT4_SA_EESA_T0_NS_15PhiloxCudaStateE --------------------------
	.section	.nv.constant0._ZN2at6native43_GLOBAL__N__7cc8d1ed_10_Dropout_cu_0e96ed3820fused_dropout_kernelIN3c108BFloat16EfmLi1ELi1EhEEvNS_4cuda6detail10TensorInfoIKT_T1_EENS7_IS8_SA_EENS7_IT4_SA_EESA_T0_NS_15PhiloxCudaStateE,"a",@progbits
	.sectionflags	@""
	.align	4
.nv.constant0._ZN2at6native43_GLOBAL__N__7cc8d1ed_10_Dropout_cu_0e96ed3820fused_dropout_kernelIN3c108BFloat16EfmLi1ELi1EhEEvNS_4cuda6detail10TensorInfoIKT_T1_EENS7_IS8_SA_EENS7_IT4_SA_EESA_T0_NS_15PhiloxCudaStateE:
	.zero		1816


//--------------------- .nv.constant0._ZN2at6native43_GLOBAL__N__7cc8d1ed_10_Dropout_cu_0e96ed3824fused_dropout_kernel_vecIN3c108BFloat16EfmLi1ELi2EhEEvNS_4cuda6detail10TensorInfoIKT_T1_EENS7_IS8_SA_EENS7_IT4_SA_EESA_T0_NS_15PhiloxCudaStateE --------------------------
	.section	.nv.constant0._ZN2at6native43_GLOBAL__N__7cc8d1ed_10_Dropout_cu_0e96ed3824fused_dropout_kernel_vecIN3c108BFloat16EfmLi1ELi2EhEEvNS_4cuda6detail10TensorInfoIKT_T1_EENS7_IS8_SA_EENS7_IT4_SA_EESA_T0_NS_15PhiloxCudaStateE,"a",@progbits
	.sectionflags	@""
	.align	4
.nv.constant0._ZN2at6native43_GLOBAL__N__7cc8d1ed_10_Dropout_cu_0e96ed3824fused_dropout_kernel_vecIN3c108BFloat16EfmLi1ELi2EhEEvNS_4cuda6detail10TensorInfoIKT_T1_EENS7_IS8_SA_EENS7_IT4_SA_EESA_T0_NS_15PhiloxCudaStateE:
	.zero		1816


//--------------------- .nv.constant0._ZN2at6native43_GLOBAL__N__7cc8d1ed_10_Dropout_cu_0e96ed3824fused_dropout_kernel_vecIN3c108BFloat16EfmLi1ELi4EhEEvNS_4cuda6detail10TensorInfoIKT_T1_EENS7_IS8_SA_EENS7_IT4_SA_EESA_T0_NS_15PhiloxCudaStateE --------------------------
	.section	.nv.constant0._ZN2at6native43_GLOBAL__N__7cc8d1ed_10_Dropout_cu_0e96ed3824fused_dropout_kernel_vecIN3c108BFloat16EfmLi1ELi4EhEEvNS_4cuda6detail10TensorInfoIKT_T1_EENS7_IS8_SA_EENS7_IT4_SA_EESA_T0_NS_15PhiloxCudaStateE,"a",@progbits
	.sectionflags	@""
	.align	4
.nv.constant0._ZN2at6native43_GLOBAL__N__7cc8d1ed_10_Dropout_cu_0e96ed3824fused_dropout_kernel_vecIN3c108BFloat16EfmLi1ELi4EhEEvNS_4cuda6detail10TensorInfoIKT_T1_EENS7_IS8_SA_EENS7_IT4_SA_EESA_T0_NS_15PhiloxCudaStateE:
	.zero		1816


//--------------------- .nv.constant0._ZN2at6native43_GLOBAL__N__7cc8d1ed_10_Dropout_cu_0e96ed3824fused_dropout_kernel_vecIN3c108BFloat16EfmLi1ELi8EhEEvNS_4cuda6detail10TensorInfoIKT_T1_EENS7_IS8_SA_EENS7_IT4_SA_EESA_T0_NS_15PhiloxCudaStateE --------------------------
	.section	.nv.constant0._ZN2at6native43_GLOBAL__N__7cc8d1ed_10_Dropout_cu_0e96ed3824fused_dropout_kernel_vecIN3c108BFloat16EfmLi1ELi8EhEEvNS_4cuda6detail10TensorInfoIKT_T1_EENS7_IS8_SA_EENS7_IT4_SA_EESA_T0_NS_15PhiloxCudaStateE,"a",@progbits
	.sectionflags	@""
	.align	4
.nv.constant0._ZN2at6native43_GLOBAL__N__7cc8d1ed_10_Dropout_cu_0e96ed3824fused_dropout_kernel_vecIN3c108BFloat16EfmLi1ELi8EhEEvNS_4cuda6detail10TensorInfoIKT_T1_EENS7_IS8_SA_EENS7_IT4_SA_EESA_T0_NS_15PhiloxCudaStateE:
	.zero		1816


//--------------------- .nv.constant0._ZN2at6native43_GLOBAL__N__7cc8d1ed_10_Dropout_cu_0e96ed3824fused_dropout_kernel_vecIN3c108BFloat16EfmLi1ELi16EhEEvNS_4cuda6detail10TensorInfoIKT_T1_EENS7_IS8_SA_EENS7_IT4_SA_EESA_T0_NS_15PhiloxCudaStateE --------------------------
	.section	.nv.constant0._ZN2at6native43_GLOBAL__N__7cc8d1ed_10_Dropout_cu_0e96ed3824fused_dropout_kernel_vecIN3c108BFloat16EfmLi1ELi16EhEEvNS_4cuda6detail10TensorInfoIKT_T1_EENS7_IS8_SA_EENS7_IT4_SA_EESA_T0_NS_15PhiloxCudaStateE,"a",@progbits
	.sectionflags	@""
	.align	4
.nv.constant0._ZN2at6native43_GLOBAL__N__7cc8d1ed_10_Dropout_cu_0e96ed3824fused_dropout_kernel_vecIN3c108BFloat16EfmLi1ELi16EhEEvNS_4cuda6detail10TensorInfoIKT_T1_EENS7_IS8_SA_EENS7_IT4_SA_EESA_T0_NS_15PhiloxCudaStateE:
	.zero		1816


//--------------------- .nv.constant0._ZN2at6native43_GLOBAL__N__7cc8d1ed_10_Dropout_cu_0e96ed3820fused_dropout_kernelIN3c104HalfEfmLin1ELin1EhEEvNS_4cuda6detail10TensorInfoIKT_T1_EENS7_IS8_SA_EENS7_IT4_SA_EESA_T0_NS_15PhiloxCudaStateE --------------------------
	.section	.nv.constant0._ZN2at6native43_GLOBAL__N__7cc8d1ed_10_Dropout_cu_0e96ed3820fused_dropout_kernelIN3c104HalfEfmLin1ELin1EhEEvNS_4cuda6detail10TensorInfoIKT_T1_EENS7_IS8_SA_EENS7_IT4_SA_EESA_T0_NS_15PhiloxCudaStateE,"a",@progbits
	.sectionflags	@""
	.align	4
.nv.constant0._ZN2at6native43_GLOBAL__N__7cc8d1ed_10_Dropout_cu_0e96ed3820fused_dropout_kernelIN3c104HalfEfmLin1ELin1EhEEvNS_4cuda6detail10TensorInfoIKT_T1_EENS7_IS8_SA_EENS7_IT4_SA_EESA_T0_NS_15PhiloxCudaStateE:
	.zero		1816


//--------------------- .nv.constant0._ZN2at6native43_GLOBAL__N__7cc8d1ed_10_Dropout_cu_0e96ed3820fused_dropout_kernelIN3c104HalfEfmLin1ELi1EhEEvNS_4cuda6detail10TensorInfoIKT_T1_EENS7_IS8_SA_EENS7_IT4_SA_EESA_T0_NS_15PhiloxCudaStateE --------------------------
	.section	.nv.constant0._ZN2at6native43_GLOBAL__N__7cc8d1ed_10_Dropout_cu_0e96ed3820fused_dropout_kernelIN3c104HalfEfmLin1ELi1EhEEvNS_4cuda6detail10TensorInfoIKT_T1_EENS7_IS8_SA_EENS7_IT4_SA_EESA_T0_NS_15PhiloxCudaStateE,"a",@progbits
	.sectionflags	@""
	.align	4
.nv.constant0._ZN2at6native43_GLOBAL__N__7cc8d1ed_10_Dropout_cu_0e96ed3820fused_dropout_kernelIN3c104HalfEfmLin1ELi1EhEEvNS_4cuda6detail10TensorInfoIKT_T1_EENS7_IS8_SA_EENS7_IT4_SA_EESA_T0_NS_15PhiloxCudaStateE:
	.zero		1816


//--------------------- .nv.constant0._ZN2at6native43_GLOBAL__N__7cc8d1ed_10_Dropout_cu_0e96ed3820fused_dropout_kernelIN3c104HalfEfmLi1ELi1EhEEvNS_4cuda6detail10TensorInfoIKT_T1_EENS7_IS8_SA_EENS7_IT4_SA_EESA_T0_NS_15PhiloxCudaStateE --------------------------
	.section	.nv.constant0._ZN2at6native43_GLOBAL__N__7cc8d1ed_10_Dropout_cu_0e96ed3820fused_dropout_kernelIN3c104HalfEfmLi1ELi1EhEEvNS_4cuda6detail10TensorInfoIKT_T1_EENS7_IS8_SA_EENS7_IT4_SA_EESA_T0_NS_15PhiloxCudaStateE,"a",@progbits
	.sectionflags	@""
	.align	4
.nv.constant0._ZN2at6native43_GLOBAL__N__7cc8d1ed_10_Dropout_cu_0e96ed3820fused_dropout_kernelIN3c104HalfEfmLi1ELi1EhEEvNS_4cuda6detail10TensorInfoIKT_T1_EENS7_IS8_SA_EENS7_IT4_SA_EESA_T0_NS_15PhiloxCudaStateE:
	.zero		1816


//--------------------- .nv.constant0._ZN2at6native43_GLOBAL__N__7cc8d1ed_10_Dropout_cu_0e96ed3824fused_dropout_kernel_vecIN3c104HalfEfmLi1ELi2EhEEvNS_4cuda6detail10TensorInfoIKT_T1_EENS7_IS8_SA_EENS7_IT4_SA_EESA_T0_NS_15PhiloxCudaStateE --------------------------
	.section	.nv.constant0._ZN2at6native43_GLOBAL__N__7cc8d1ed_10_Dropout_cu_0e96ed3824fused_dropout_kernel_vecIN3c104HalfEfmLi1ELi2EhEEvNS_4cuda6detail10TensorInfoIKT_T1_EENS7_IS8_SA_EENS7_IT4_SA_EESA_T0_NS_15PhiloxCudaStateE,"a",@progbits
	.sectionflags	@""
	.align	4
.nv.constant0._ZN2at6native43_GLOBAL__N__7cc8d1ed_10_Dropout_cu_0e96ed3824fused_dropout_kernel_vecIN3c104HalfEfmLi1ELi2EhEEvNS_4cuda6detail10TensorInfoIKT_T1_EENS7_IS8_SA_EENS7_IT4_SA_EESA_T0_NS_15PhiloxCudaStateE:
	.zero		1816


//--------------------- .nv.constant0._ZN2at6native43_GLOBAL__N__7cc8d1ed_10_Dropout_cu_0e96ed3824fused_dropout_kernel_vecIN3c104HalfEfmLi1ELi4EhEEvNS_4cuda6detail10TensorInfoIKT_T1_EENS7_IS8_SA_EENS7_IT4_SA_EESA_T0_NS_15PhiloxCudaStateE --------------------------
	.section	.nv.constant0._ZN2at6native43_GLOBAL__N__7cc8d1ed_10_Dropout_cu_0e96ed3824fused_dropout_kernel_vecIN3c104HalfEfmLi1ELi4EhEEvNS_4cuda6detail10TensorInfoIKT_T1_EENS7_IS8_SA_EENS7_IT4_SA_EESA_T0_NS_15PhiloxCudaStateE,"a",@progbits
	.sectionflags	@""
	.align	4
.nv.constant0._ZN2at6native43_GLOBAL__N__7cc8d1ed_10_Dropout_cu_0e96ed3824fused_dropout_kernel_vecIN3c104HalfEfmLi1ELi4EhEEvNS_4cuda6detail10TensorInfoIKT_T1_EENS7_IS8_SA_EENS7_IT4_SA_EESA_T0_NS_15PhiloxCudaStateE:
	.zero		1816


//--------------------- .nv.constant0._ZN2at6native43_GLOBAL__N__7cc8d1ed_10_Dropout_cu_0e96ed3824fused_dropout_kernel_vecIN3c104HalfEfmLi1ELi8EhEEvNS_4cuda6detail10TensorInfoIKT_T1_EENS7_IS8_SA_EENS7_IT4_SA_EESA_T0_NS_15PhiloxCudaStateE --------------------------
	.section	.nv.constant0._ZN2at6native43_GLOBAL__N__7cc8d1ed_10_Dropout_cu_0e96ed3824fused_dropout_kernel_vecIN3c104HalfEfmLi1ELi8EhEEvNS_4cuda6detail10TensorInfoIKT_T1_EENS7_IS8_SA_EENS7_IT4_SA_EESA_T0_NS_15PhiloxCudaStateE,"a",@progbits
	.sectionflags	@""
	.align	4
.nv.constant0._ZN2at6native43_GLOBAL__N__7cc8d1ed_10_Dropout_cu_0e96ed3824fused_dropout_kernel_vecIN3c104HalfEfmLi1ELi8EhEEvNS_4cuda6detail10TensorInfoIKT_T1_EENS7_IS8_SA_EENS7_IT4_SA_EESA_T0_NS_15PhiloxCudaStateE:
	.zero		1816


//--------------------- .nv.constant0._ZN2at6native43_GLOBAL__N__7cc8d1ed_10_Dropout_cu_0e96ed3824fused_dropout_kernel_vecIN3c104HalfEfmLi1ELi16EhEEvNS_4cuda6detail10TensorInfoIKT_T1_EENS7_IS8_SA_EENS7_IT4_SA_EESA_T0_NS_15PhiloxCudaStateE --------------------------
	.section	.nv.constant0._ZN2at6native43_GLOBAL__N__7cc8d1ed_10_Dropout_cu_0e96ed3824fused_dropout_kernel_vecIN3c104HalfEfmLi1ELi16EhEEvNS_4cuda6detail10TensorInfoIKT_T1_EENS7_IS8_SA_EENS7_IT4_SA_EESA_T0_NS_15PhiloxCudaStateE,"a",@progbits
	.sectionflags	@""
	.align	4
.nv.constant0._ZN2at6native43_GLOBAL__N__7cc8d1ed_10_Dropout_cu_0e96ed3824fused_dropout_kernel_vecIN3c104HalfEfmLi1ELi16EhEEvNS_4cuda6detail10TensorInfoIKT_T1_EENS7_IS8_SA_EENS7_IT4_SA_EESA_T0_NS_15PhiloxCudaStateE:
	.zero		1816


//--------------------- .nv.constant0._ZN2at6native43_GLOBAL__N__7cc8d1ed_10_Dropout_cu_0e96ed3820fused_dropout_kernelIffmLin1ELin1EhEEvNS_4cuda6detail10TensorInfoIKT_T1_EENS5_IS6_S8_EENS5_IT4_S8_EES8_T0_NS_15PhiloxCudaStateE --------------------------
	.section	.nv.constant0._ZN2at6native43_GLOBAL__N__7cc8d1ed_10_Dropout_cu_0e96ed3820fused_dropout_kernelIffmLin1ELin1EhEEvNS_4cuda6detail10TensorInfoIKT_T1_EENS5_IS6_S8_EENS5_IT4_S8_EES8_T0_NS_15PhiloxCudaStateE,"a",@progbits
	.sectionflags	@""
	.align	4
.nv.constant0._ZN2at6native43_GLOBAL__N__7cc8d1ed_10_Dropout_cu_0e96ed3820fused_dropout_kernelIffmLin1ELin1EhEEvNS_4cuda6detail10TensorInfoIKT_T1_EENS5_IS6_S8_EENS5_IT4_S8_EES8_T0_NS_15PhiloxCudaStateE:
	.zero		1816


//--------------------- .nv.constant0._ZN2at6native43_GLOBAL__N__7cc8d1ed_10_Dropout_cu_0e96ed3820fused_dropout_kernelIffmLin1ELi1EhEEvNS_4cuda6detail10TensorInfoIKT_T1_EENS5_IS6_S8_EENS5_IT4_S8_EES8_T0_NS_15PhiloxCudaStateE --------------------------
	.section	.nv.constant0._ZN2at6native43_GLOBAL__N__7cc8d1ed_10_Dropout_cu_0e96ed3820fused_dropout_kernelIffmLin1ELi1EhEEvNS_4cuda6detail10TensorInfoIKT_T1_EENS5_IS6_S8_EENS5_IT4_S8_EES8_T0_NS_15PhiloxCudaStateE,"a",@progbits
	.sectionflags	@""
	.align	4
.nv.constant0._ZN2at6native43_GLOBAL__N__7cc8d1ed_10_Dropout_cu_0e96ed3820fused_dropout_kernelIffmLin1ELi1EhEEvNS_4cuda6detail10TensorInfoIKT_T1_EENS5_IS6_S8_EENS5_IT4_S8_EES8_T0_NS_15PhiloxCudaStateE:
	.zero		1816


//--------------------- .nv.constant0._ZN2at6native43_GLOBAL__N__7cc8d1ed_10_Dropout_cu_0e96ed3820fused_dropout_kernelIffmLi1ELi1EhEEvNS_4cuda6detail10TensorInfoIKT_T1_EENS5_IS6_S8_EENS5_IT4_S8_EES8_T0_NS_15PhiloxCudaStateE --------------------------
	.section	.nv.constant0._ZN2at6native43_GLOBAL__N__7cc8d1ed_10_Dropout_cu_0e96ed3820fused_dropout_kernelIffmLi1ELi1EhEEvNS_4cuda6detail10TensorInfoIKT_T1_EENS5_IS6_S8_EENS5_IT4_S8_EES8_T0_NS_15PhiloxCudaStateE,"a",@progbits
	.sectionflags	@""
	.align	4
.nv.constant0._ZN2at6native43_GLOBAL__N__7cc8d1ed_10_Dropout_cu_0e96ed3820fused_dropout_kernelIffmLi1ELi1EhEEvNS_4cuda6detail10TensorInfoIKT_T1_EENS5_IS6_S8_EENS5_IT4_S8_EES8_T0_NS_15PhiloxCudaStateE:
	.zero		1816


//--------------------- .nv.constant0._ZN2at6native43_GLOBAL__N__7cc8d1ed_10_Dropout_cu_0e96ed3824fused_dropout_kernel_vecIffmLi1ELi2EhEEvNS_4cuda6detail10TensorInfoIKT_T1_EENS5_IS6_S8_EENS5_IT4_S8_EES8_T0_NS_15PhiloxCudaStateE --------------------------
	.section	.nv.constant0._ZN2at6native43_GLOBAL__N__7cc8d1ed_10_Dropout_cu_0e96ed3824fused_dropout_kernel_vecIffmLi1ELi2EhEEvNS_4cuda6detail10TensorInfoIKT_T1_EENS5_IS6_S8_EENS5_IT4_S8_EES8_T0_NS_15PhiloxCudaStateE,"a",@progbits
	.sectionflags	@""
	.align	4
.nv.constant0._ZN2at6native43_GLOBAL__N__7cc8d1ed_10_Dropout_cu_0e96ed3824fused_dropout_kernel_vecIffmLi1ELi2EhEEvNS_4cuda6detail10TensorInfoIKT_T1_EENS5_IS6_S8_EENS5_IT4_S8_EES8_T0_NS_15PhiloxCudaStateE:
	.zero		1816


//--------------------- .nv.constant0._ZN2at6native43_GLOBAL__N__7cc8d1ed_10_Dropout_cu_0e96ed3824fused_dropout_kernel_vecIffmLi1ELi4EhEEvNS_4cuda6detail10TensorInfoIKT_T1_EENS5_IS6_S8_EENS5_IT4_S8_EES8_T0_NS_15PhiloxCudaStateE --------------------------
	.section	.nv.constant0._ZN2at6native43_GLOBAL__N__7cc8d1ed_10_Dropout_cu_0e96ed3824fused_dropout_kernel_vecIffmLi1ELi4EhEEvNS_4cuda6detail10TensorInfoIKT_T1_EENS5_IS6_S8_EENS5_IT4_S8_EES8_T0_NS_15PhiloxCudaStateE,"a",@progbits
	.sectionflags	@""
	.align	4
.nv.constant0._ZN2at6native43_GLOBAL__N__7cc8d1ed_10_Dropout_cu_0e96ed3824fused_dropout_kernel_vecIffmLi1ELi4EhEEvNS_4cuda6detail10TensorInfoIKT_T1_EENS5_IS6_S8_EENS5_IT4_S8_EES8_T0_NS_15PhiloxCudaStateE:
	.zero		1816


//--------------------- .nv.constant0._ZN2at6native43_GLOBAL__N__7cc8d1ed_10_Dropout_cu_0e96ed3824fused_dropout_kernel_vecIffmLi1ELi8EhEEvNS_4cuda6detail10TensorInfoIKT_T1_EENS5_IS6_S8_EENS5_IT4_S8_EES8_T0_NS_15PhiloxCudaStateE --------------------------
	.section	.nv.constant0._ZN2at6native43_GLOBAL__N__7cc8d1ed_10_Dropout_cu_0e96ed3824fused_dropout_kernel_vecIffmLi1ELi8EhEEvNS_4cuda6detail10TensorInfoIKT_T1_EENS5_IS6_S8_EENS5_IT4_S8_EES8_T0_NS_15PhiloxCudaStateE,"a",@progbits
	.sectionflags	@""
	.align	4
.nv.constant0._ZN2at6native43_GLOBAL__N__7cc8d1ed_10_Dropout_cu_0e96ed3824fused_dropout_kernel_vecIffmLi1ELi8EhEEvNS_4cuda6detail10TensorInfoIKT_T1_EENS5_IS6_S8_EENS5_IT4_S8_EES8_T0_NS_15PhiloxCudaStateE:
	.zero		1816


//--------------------- .nv.constant0._ZN2at6native43_GLOBAL__N__7cc8d1ed_10_Dropout_cu_0e96ed3824fused_dropout_kernel_vecIffmLi1ELi16EhEEvNS_4cuda6detail10TensorInfoIKT_T1_EENS5_IS6_S8_EENS5_IT4_S8_EES8_T0_NS_15PhiloxCudaStateE --------------------------
	.section	.nv.constant0._ZN2at6native43_GLOBAL__N__7cc8d1ed_10_Dropout_cu_0e96ed3824fused_dropout_kernel_vecIffmLi1ELi16EhEEvNS_4cuda6detail10TensorInfoIKT_T1_EENS5_IS6_S8_EENS5_IT4_S8_EES8_T0_NS_15PhiloxCudaStateE,"a",@progbits
	.sectionflags	@""
	.align	4
.nv.constant0._ZN2at6native43_GLOBAL__N__7cc8d1ed_10_Dropout_cu_0e96ed3824fused_dropout_kernel_vecIffmLi1ELi16EhEEvNS_4cuda6detail10TensorInfoIKT_T1_EENS5_IS6_S8_EENS5_IT4_S8_EES8_T0_NS_15PhiloxCudaStateE:
	.zero		1816


//--------------------- .nv.constant0._ZN2at6native43_GLOBAL__N__7cc8d1ed_10_Dropout_cu_0e96ed3820fused_dropout_kernelIddmLin1ELin1EhEEvNS_4cuda6detail10TensorInfoIKT_T1_EENS5_IS6_S8_EENS5_IT4_S8_EES8_T0_NS_15PhiloxCudaStateE --------------------------
	.section	.nv.constant0._ZN2at6native43_GLOBAL__N__7cc8d1ed_10_Dropout_cu_0e96ed3820fused_dropout_kernelIddmLin1ELin1EhEEvNS_4cuda6detail10TensorInfoIKT_T1_EENS5_IS6_S8_EENS5_IT4_S8_EES8_T0_NS_15PhiloxCudaStateE,"a",@progbits
	.sectionflags	@""
	.align	4
.nv.constant0._ZN2at6native43_GLOBAL__N__7cc8d1ed_10_Dropout_cu_0e96ed3820fused_dropout_kernelIddmLin1ELin1EhEEvNS_4cuda6detail10TensorInfoIKT_T1_EENS5_IS6_S8_EENS5_IT4_S8_EES8_T0_NS_15PhiloxCudaStateE:
	.zero		1816


//--------------------- .nv.constant0._ZN2at6native43_GLOBAL__N__7cc8d1ed_10_Dropout_cu_0e96ed3820fused_dropout_kernelIddmLin1ELi1EhEEvNS_4cuda6detail10TensorInfoIKT_T1_EENS5_IS6_S8_EENS5_IT4_S8_EES8_T0_NS_15PhiloxCudaStateE --------------------------
	.section	.nv.constant0._ZN2at6native43_GLOBAL__N__7cc8d1ed_10_Dropout_cu_0e96ed3820fused_dropout_kernelIddmLin1ELi1EhEEvNS_4cuda6detail10TensorInfoIKT_T1_EENS5_IS6_S8_EENS5_IT4_S8_EES8_T0_NS_15PhiloxCudaStateE,"a",@progbits
	.sectionflags	@""
	.align	4
.nv.constant0._ZN2at6native43_GLOBAL__N__7cc8d1ed_10_Dropout_cu_0e96ed3820fused_dropout_kernelIddmLin1ELi1EhEEvNS_4cuda6detail10TensorInfoIKT_T1_EENS5_IS6_S8_EENS5_IT4_S8_EES8_T0_NS_15PhiloxCudaStateE:
	.zero		1816


//--------------------- .nv.constant0._ZN2at6native43_GLOBAL__N__7cc8d1ed_10_Dropout_cu_0e96ed3820fused_dropout_kernelIddmLi1ELi1EhEEvNS_4cuda6detail10TensorInfoIKT_T1_EENS5_IS6_S8_EENS5_IT4_S8_EES8_T0_NS_15PhiloxCudaStateE --------------------------
	.section	.nv.constant0._ZN2at6native43_GLOBAL__N__7cc8d1ed_10_Dropout_cu_0e96ed3820fused_dropout_kernelIddmLi1ELi1EhEEvNS_4cuda6detail10TensorInfoIKT_T1_EENS5_IS6_S8_EENS5_IT4_S8_EES8_T0_NS_15PhiloxCudaStateE,"a",@progbits
	.sectionflags	@""
	.align	4
.nv.constant0._ZN2at6native43_GLOBAL__N__7cc8d1ed_10_Dropout_cu_0e96ed3820fused_dropout_kernelIddmLi1ELi1EhEEvNS_4cuda6detail10TensorInfoIKT_T1_EENS5_IS6_S8_EENS5_IT4_S8_EES8_T0_NS_15PhiloxCudaStateE:
	.zero		1816


//--------------------- .nv.constant0._ZN2at6native43_GLOBAL__N__7cc8d1ed_10_Dropout_cu_0e96ed3824fused_dropout_kernel_vecIddmLi1ELi2EhEEvNS_4cuda6detail10TensorInfoIKT_T1_EENS5_IS6_S8_EENS5_IT4_S8_EES8_T0_NS_15PhiloxCudaStateE --------------------------
	.section	.nv.constant0._ZN2at6native43_GLOBAL__N__7cc8d1ed_10_Dropout_cu_0e96ed3824fused_dropout_kernel_vecIddmLi1ELi2EhEEvNS_4cuda6detail10TensorInfoIKT_T1_EENS5_IS6_S8_EENS5_IT4_S8_EES8_T0_NS_15PhiloxCudaStateE,"a",@progbits
	.sectionflags	@""
	.align	4
.nv.constant0._ZN2at6native43_GLOBAL__N__7cc8d1ed_10_Dropout_cu_0e96ed3824fused_dropout_kernel_vecIddmLi1ELi2EhEEvNS_4cuda6detail10TensorInfoIKT_T1_EENS5_IS6_S8_EENS5_IT4_S8_EES8_T0_NS_15PhiloxCudaStateE:
	.zero		1816


//--------------------- .nv.constant0._ZN2at6native43_GLOBAL__N__7cc8d1ed_10_Dropout_cu_0e96ed3824fused_dropout_kernel_vecIddmLi1ELi4EhEEvNS_4cuda6detail10TensorInfoIKT_T1_EENS5_IS6_S8_EENS5_IT4_S8_EES8_T0_NS_15PhiloxCudaStateE --------------------------
	.section	.nv.constant0._ZN2at6native43_GLOBAL__N__7cc8d1ed_10_Dropout_cu_0e96ed3824fused_dropout_kernel_vecIddmLi1ELi4EhEEvNS_4cuda6detail10TensorInfoIKT_T1_EENS5_IS6_S8_EENS5_IT4_S8_EES8_T0_NS_15PhiloxCudaStateE,"a",@progbits
	.sectionflags	@""
	.align	4
.nv.constant0._ZN2at6native43_GLOBAL__N__7cc8d1ed_10_Dropout_cu_0e96ed3824fused_dropout_kernel_vecIddmLi1ELi4EhEEvNS_4cuda6detail10TensorInfoIKT_T1_EENS5_IS6_S8_EENS5_IT4_S8_EES8_T0_NS_15PhiloxCudaStateE:
	.zero		1816


//--------------------- .nv.constant0._ZN2at6native43_GLOBAL__N__7cc8d1ed_10_Dropout_cu_0e96ed3824fused_dropout_kernel_vecIddmLi1ELi8EhEEvNS_4cuda6detail10TensorInfoIKT_T1_EENS5_IS6_S8_EENS5_IT4_S8_EES8_T0_NS_15PhiloxCudaStateE --------------------------
	.section	.nv.constant0._ZN2at6native43_GLOBAL__N__7cc8d1ed_10_Dropout_cu_0e96ed3824fused_dropout_kernel_vecIddmLi1ELi8EhEEvNS_4cuda6detail10TensorInfoIKT_T1_EENS5_IS6_S8_EENS5_IT4_S8_EES8_T0_NS_15PhiloxCudaStateE,"a",@progbits
	.sectionflags	@""
	.align	4
.nv.constant0._ZN2at6native43_GLOBAL__N__7cc8d1ed_10_Dropout_cu_0e96ed3824fused_dropout_kernel_vecIddmLi1ELi8EhEEvNS_4cuda6detail10TensorInfoIKT_T1_EENS5_IS6_S8_EENS5_IT4_S8_EES8_T0_NS_15PhiloxCudaStateE:
	.zero		1816


//--------------------- .nv.constant0._ZN2at6native43_GLOBAL__N__7cc8d1ed_10_Dropout_cu_0e96ed3824fused_dropout_kernel_vecIddmLi1ELi16EhEEvNS_4cuda6detail10TensorInfoIKT_T1_EENS5_IS6_S8_EENS5_IT4_S8_EES8_T0_NS_15PhiloxCudaStateE --------------------------
	.section	.nv.constant0._ZN2at6native43_GLOBAL__N__7cc8d1ed_10_Dropout_cu_0e96ed3824fused_dropout_kernel_vecIddmLi1ELi16EhEEvNS_4cuda6detail10TensorInfoIKT_T1_EENS5_IS6_S8_EENS5_IT4_S8_EES8_T0_NS_15PhiloxCudaStateE,"a",@progbits
	.sectionflags	@""
	.align	4
.nv.constant0._ZN2at6native43_GLOBAL__N__7cc8d1ed_10_Dropout_cu_0e96ed3824fused_dropout_kernel_vecIddmLi1ELi16EhEEvNS_4cuda6detail10TensorInfoIKT_T1_EENS5_IS6_S8_EENS5_IT4_S8_EES8_T0_NS_15PhiloxCudaStateE:
	.zero		1816


//--------------------- .nv.constant0._ZN2at6native43_GLOBAL__N__7cc8d1ed_10_Dropout_cu_0e96ed3820fused_dropout_kernelIN3c108BFloat16EfjLin1ELin1EhEEvNS_4cuda6detail10TensorInfoIKT_T1_EENS7_IS8_SA_EENS7_IT4_SA_EESA_T0_NS_15PhiloxCudaStateE --------------------------
	.section	.nv.constant0._ZN2at6native43_GLOBAL__N__7cc8d1ed_10_Dropout_cu_0e96ed3820fused_dropout_kernelIN3c108BFloat16EfjLin1ELin1EhEEvNS_4cuda6detail10TensorInfoIKT_T1_EENS7_IS8_SA_EENS7_IT4_SA_EESA_T0_NS_15PhiloxCudaStateE,"a",@progbits
	.sectionflags	@""
	.align	4
.nv.constant0._ZN2at6native43_GLOBAL__N__7cc8d1ed_10_Dropout_cu_0e96ed3820fused_dropout_kernelIN3c108BFloat16EfjLin1ELin1EhEEvNS_4cuda6detail10TensorInfoIKT_T1_EENS7_IS8_SA_EENS7_IT4_SA_EESA_T0_NS_15PhiloxCudaStateE:
	.zero		1208


//--------------------- .nv.constant0._ZN2at6native43_GLOBAL__N__7cc8d1ed_10_Dropout_cu_0e96ed3820fused_dropout_kernelIN3c108BFloat16EfjLin1ELi1EhEEvNS_4cuda6detail10TensorInfoIKT_T1_EENS7_IS8_SA_EENS7_IT4_SA_EESA_T0_NS_15PhiloxCudaStateE --------------------------
	.section	.nv.constant0._ZN2at6native43_GLOBAL__N__7cc8d1ed_10_Dropout_cu_0e96ed3820fused_dropout_kernelIN3c108BFloat16EfjLin1ELi1EhEEvNS_4cuda6detail10TensorInfoIKT_T1_EENS7_IS8_SA_EENS7_IT4_SA_EESA_T0_NS_15PhiloxCudaStateE,"a",@progbits
	.sectionflags	@""
	.align	4
.nv.constant0._ZN2at6native43_GLOBAL__N__7cc8d1ed_10_Dropout_cu_0e96ed3820fused_dropout_kernelIN3c108BFloat16EfjLin1ELi1EhEEvNS_4cuda6detail10TensorInfoIKT_T1_EENS7_IS8_SA_EENS7_IT4_SA_EESA_T0_NS_15PhiloxCudaStateE:
	.zero		1208


//--------------------- .nv.constant0._ZN2at6native43_GLOBAL__N__7cc8d1ed_10_Dropout_cu_0e96ed3820fused_dropout_kernelIN3c108BFloat16EfjLi1ELi1EhEEvNS_4cuda6detail10TensorInfoIKT_T1_EENS7_IS8_SA_EENS7_IT4_SA_EESA_T0_NS_15PhiloxCudaStateE --------------------------
	.section	.nv.constant0._ZN2at6native43_GLOBAL__N__7cc8d1ed_10_Dropout_cu_0e96ed3820fused_dropout_kernelIN3c108BFloat16EfjLi1ELi1EhEEvNS_4cuda6detail10TensorInfoIKT_T1_EENS7_IS8_SA_EENS7_IT4_SA_EESA_T0_NS_15PhiloxCudaStateE,"a",@progbits
	.sectionflags	@""
	.align	4
.nv.constant0._ZN2at6native43_GLOBAL__N__7cc8d1ed_10_Dropout_cu_0e96ed3820fused_dropout_kernelIN3c108BFloat16EfjLi1ELi1EhEEvNS_4cuda6detail10TensorInfoIKT_T1_EENS7_IS8_SA_EENS7_IT4_SA_EESA_T0_NS_15PhiloxCudaStateE:
	.zero		1208


//--------------------- .nv.constant0._ZN2at6native43_GLOBAL__N__7cc8d1ed_10_Dropout_cu_0e96ed3824fused_dropout_kernel_vecIN3c108BFloat16EfjLi1ELi2EhEEvNS_4cuda6detail10TensorInfoIKT_T1_EENS7_IS8_SA_EENS7_IT4_SA_EESA_T0_NS_15PhiloxCudaStateE --------------------------
	.section	.nv.constant0._ZN2at6native43_GLOBAL__N__7cc8d1ed_10_Dropout_cu_0e96ed3824fused_dropout_kernel_vecIN3c108BFloat16EfjLi1ELi2EhEEvNS_4cuda6detail10TensorInfoIKT_T1_EENS7_IS8_SA_EENS7_IT4_SA_EESA_T0_NS_15PhiloxCudaStateE,"a",@progbits
	.sectionflags	@""
	.align	4
.nv.constant0._ZN2at6native43_GLOBAL__N__7cc8d1ed_10_Dropout_cu_0e96ed3824fused_dropout_kernel_vecIN3c108BFloat16EfjLi1ELi2EhEEvNS_4cuda6detail10TensorInfoIKT_T1_EENS7_IS8_SA_EENS7_IT4_SA_EESA_T0_NS_15PhiloxCudaStateE:
	.zero		1208


//--------------------- .nv.constant0._ZN2at6native43_GLOBAL__N__7cc8d1ed_10_Dropout_cu_0e96ed3824fused_dropout_kernel_vecIN3c108BFloat16EfjLi1ELi4EhEEvNS_4cuda6detail10TensorInfoIKT_T1_EENS7_IS8_SA_EENS7_IT4_SA_EESA_T0_NS_15PhiloxCudaStateE --------------------------
	.section	.nv.constant0._ZN2at6native43_GLOBAL__N__7cc8d1ed_10_Dropout_cu_0e96ed3824fused_dropout_kernel_vecIN3c108BFloat16EfjLi1ELi4EhEEvNS_4cuda6detail10TensorInfoIKT_T1_EENS7_IS8_SA_EENS7_IT4_SA_EESA_T0_NS_15PhiloxCudaStateE,"a",@progbits
	.sectionflags	@""
	.align	4
.nv.constant0._ZN2at6native43_GLOBAL__N__7cc8d1ed_10_Dropout_cu_0e96ed3824fused_dropout_kernel_vecIN3c108BFloat16EfjLi1ELi4EhEEvNS_4cuda6detail10TensorInfoIKT_T1_EENS7_IS8_SA_EENS7_IT4_SA_EESA_T0_NS_15PhiloxCudaStateE:
	.zero		1208


//--------------------- .nv.constant0._ZN2at6native43_GLOBAL__N__7cc8d1ed_10_Dropout_cu_0e96ed3824fused_dropout_kernel_vecIN3c108BFloat16EfjLi1ELi8EhEEvNS_4cuda6detail10TensorInfoIKT_T1_EENS7_IS8_SA_EENS7_IT4_SA_EESA_T0_NS_15PhiloxCudaStateE --------------------------
	.section	.nv.constant0._ZN2at6native43_GLOBAL__N__7cc8d1ed_10_Dropout_cu_0e96ed3824fused_dropout_kernel_vecIN3c108BFloat16EfjLi1ELi8EhEEvNS_4cuda6detail10TensorInfoIKT_T1_EENS7_IS8_SA_EENS7_IT4_SA_EESA_T0_NS_15PhiloxCudaStateE,"a",@progbits
	.sectionflags	@""
	.align	4
.nv.constant0._ZN2at6native43_GLOBAL__N__7cc8d1ed_10_Dropout_cu_0e96ed3824fused_dropout_kernel_vecIN3c108BFloat16EfjLi1ELi8EhEEvNS_4cuda6detail10TensorInfoIKT_T1_EENS7_IS8_SA_EENS7_IT4_SA_EESA_T0_NS_15PhiloxCudaStateE:
	.zero		1208


//--------------------- .nv.constant0._ZN2at6native43_GLOBAL__N__7cc8d1ed_10_Dropout_cu_0e96ed3824fused_dropout_kernel_vecIN3c108BFloat16EfjLi1ELi16EhEEvNS_4cuda6detail10TensorInfoIKT_T1_EENS7_IS8_SA_EENS7_IT4_SA_EESA_T0_NS_15PhiloxCudaStateE --------------------------
	.section	.nv.constant0._ZN2at6native43_GLOBAL__N__7cc8d1ed_10_Dropout_cu_0e96ed3824fused_dropout_kernel_vecIN3c108BFloat16EfjLi1ELi16EhEEvNS_4cuda6detail10TensorInfoIKT_T1_EENS7_IS8_SA_EENS7_IT4_SA_EESA_T0_NS_15PhiloxCudaStateE,"a",@progbits
	.sectionflags	@""
	.align	4
.nv.constant0._ZN2at6native43_GLOBAL__N__7cc8d1ed_10_Dropout_cu_0e96ed3824fused_dropout_kernel_vecIN3c108BFloat16EfjLi1ELi16EhEEvNS_4cuda6detail10TensorInfoIKT_T1_EENS7_IS8_SA_EENS7_IT4_SA_EESA_T0_NS_15PhiloxCudaStateE:
	.zero		1208


//--------------------- .nv.constant0._ZN2at6native43_GLOBAL__N__7cc8d1ed_10_Dropout_cu_0e96ed3820fused_dropout_kernelIN3c104HalfEfjLin1ELin1EhEEvNS_4cuda6detail10TensorInfoIKT_T1_EENS7_IS8_SA_EENS7_IT4_SA_EESA_T0_NS_15PhiloxCudaStateE --------------------------
	.section	.nv.constant0._ZN2at6native43_GLOBAL__N__7cc8d1ed_10_Dropout_cu_0e96ed3820fused_dropout_kernelIN3c104HalfEfjLin1ELin1EhEEvNS_4cuda6detail10TensorInfoIKT_T1_EENS7_IS8_SA_EENS7_IT4_SA_EESA_T0_NS_15PhiloxCudaStateE,"a",@progbits
	.sectionflags	@""
	.align	4
.nv.constant0._ZN2at6native43_GLOBAL__N__7cc8d1ed_10_Dropout_cu_0e96ed3820fused_dropout_kernelIN3c104HalfEfjLin1ELin1EhEEvNS_4cuda6detail10TensorInfoIKT_T1_EENS7_IS8_SA_EENS7_IT4_SA_EESA_T0_NS_15PhiloxCudaStateE:
	.zero		1208


//--------------------- .nv.constant0._ZN2at6native43_GLOBAL__N__7cc8d1ed_10_Dropout_cu_0e96ed3820fused_dropout_kernelIN3c104HalfEfjLin1ELi1EhEEvNS_4cuda6detail10TensorInfoIKT_T1_EENS7_IS8_SA_EENS7_IT4_SA_EESA_T0_NS_15PhiloxCudaStateE --------------------------
	.section	.nv.constant0._ZN2at6native43_GLOBAL__N__7cc8d1ed_10_Dropout_cu_0e96ed3820fused_dropout_kernelIN3c104HalfEfjLin1ELi1EhEEvNS_4cuda6detail10TensorInfoIKT_T1_EENS7_IS8_SA_EENS7_IT4_SA_EESA_T0_NS_15PhiloxCudaStateE,"a",@progbits
	.sectionflags	@""
	.align	4
.nv.constant0._ZN2at6native43_GLOBAL__N__7cc8d1ed_10_Dropout_cu_0e96ed3820fused_dropout_kernelIN3c104HalfEfjLin1ELi1EhEEvNS_4cuda6detail10TensorInfoIKT_T1_EENS7_IS8_SA_EENS7_IT4_SA_EESA_T0_NS_15PhiloxCudaStateE:
	.zero		1208


//--------------------- .nv.constant0._ZN2at6native43_GLOBAL__N__7cc8d1ed_10_Dropout_cu_0e96ed3820fused_dropout_kernelIN3c104HalfEfjLi1ELi1EhEEvNS_4cuda6detail10TensorInfoIKT_T1_EENS7_IS8_SA_EENS7_IT4_SA_EESA_T0_NS_15PhiloxCudaStateE --------------------------
	.section	.nv.constant0._ZN2at6native43_GLOBAL__N__7cc8d1ed_10_Dropout_cu_0e96ed3820fused_dropout_kernelIN3c104HalfEfjLi1ELi1EhEEvNS_4cuda6detail10TensorInfoIKT_T1_EENS7_IS8_SA_EENS7_IT4_SA_EESA_T0_NS_15PhiloxCudaStateE,"a",@progbits
	.sectionflags	@""
	.align	4
.nv.constant0._ZN2at6native43_GLOBAL__N__7cc8d1ed_10_Dropout_cu_0e96ed3820fused_dropout_kernelIN3c104HalfEfjLi1ELi1EhEEvNS_4cuda6detail10TensorInfoIKT_T1_EENS7_IS8_SA_EENS7_IT4_SA_EESA_T0_NS_15PhiloxCudaStateE:
	.zero		1208


//--------------------- .nv.constant0._ZN2at6native43_GLOBAL__N__7cc8d1ed_10_Dropout_cu_0e96ed3824fused_dropout_kernel_vecIN3c104HalfEfjLi1ELi2EhEEvNS_4cuda6detail10TensorInfoIKT_T1_EENS7_IS8_SA_EENS7_IT4_SA_EESA_T0_NS_15PhiloxCudaStateE --------------------------
	.section	.nv.constant0._ZN2at6native43_GLOBAL__N__7cc8d1ed_10_Dropout_cu_0e96ed3824fused_dropout_kernel_vecIN3c104HalfEfjLi1ELi2EhEEvNS_4cuda6detail10TensorInfoIKT_T1_EENS7_IS8_SA_EENS7_IT4_SA_EESA_T0_NS_15PhiloxCudaStateE,"a",@progbits
	.sectionflags	@""
	.align	4
.nv.constant0._ZN2at6native43_GLOBAL__N__7cc8d1ed_10_Dropout_cu_0e96ed3824fused_dropout_kernel_vecIN3c104HalfEfjLi1ELi2EhEEvNS_4cuda6detail10TensorInfoIKT_T1_EENS7_IS8_SA_EENS7_IT4_SA_EESA_T0_NS_15PhiloxCudaStateE:
	.zero		1208


//--------------------- .nv.constant0._ZN2at6native43_GLOBAL__N__7cc8d1ed_10_Dropout_cu_0e96ed3824fused_dropout_kernel_vecIN3c104HalfEfjLi1ELi4EhEEvNS_4cuda6detail10TensorInfoIKT_T1_EENS7_IS8_SA_EENS7_IT4_SA_EESA_T0_NS_15PhiloxCudaStateE --------------------------
	.section	.nv.constant0._ZN2at6native43_GLOBAL__N__7cc8d1ed_10_Dropout_cu_0e96ed3824fused_dropout_kernel_vecIN3c104HalfEfjLi1ELi4EhEEvNS_4cuda6detail10TensorInfoIKT_T1_EENS7_IS8_SA_EENS7_IT4_SA_EESA_T0_NS_15PhiloxCudaStateE,"a",@progbits
	.sectionflags	@""
	.align	4
.nv.constant0._ZN2at6native43_GLOBAL__N__7cc8d1ed_10_Dropout_cu_0e96ed3824fused_dropout_kernel_vecIN3c104HalfEfjLi1ELi4EhEEvNS_4cuda6detail10TensorInfoIKT_T1_EENS7_IS8_SA_EENS7_IT4_SA_EESA_T0_NS_15PhiloxCudaStateE:
	.zero		1208


//--------------------- .nv.constant0._ZN2at6native43_GLOBAL__N__7cc8d1ed_10_Dropout_cu_0e96ed3824fused_dropout_kernel_vecIN3c104HalfEfjLi1ELi8EhEEvNS_4cuda6detail10TensorInfoIKT_T1_EENS7_IS8_SA_EENS7_IT4_SA_EESA_T0_NS_15PhiloxCudaStateE --------------------------
	.section	.nv.constant0._ZN2at6native43_GLOBAL__N__7cc8d1ed_10_Dropout_cu_0e96ed3824fused_dropout_kernel_vecIN3c104HalfEfjLi1ELi8EhEEvNS_4cuda6detail10TensorInfoIKT_T1_EENS7_IS8_SA_EENS7_IT4_SA_EESA_T0_NS_15PhiloxCudaStateE,"a",@progbits
	.sectionflags	@""
	.align	4
.nv.constant0._ZN2at6native43_GLOBAL__N__7cc8d1ed_10_Dropout_cu_0e96ed3824fused_dropout_kernel_vecIN3c104HalfEfjLi1ELi8EhEEvNS_4cuda6detail10TensorInfoIKT_T1_EENS7_IS8_SA_EENS7_IT4_SA_EESA_T0_NS_15PhiloxCudaStateE:
	.zero		1208


//--------------------- .nv.constant0._ZN2at6native43_GLOBAL__N__7cc8d1ed_10_Dropout_cu_0e96ed3824fused_dropout_kernel_vecIN3c104HalfEfjLi1ELi16EhEEvNS_4cuda6detail10TensorInfoIKT_T1_EENS7_IS8_SA_EENS7_IT4_SA_EESA_T0_NS_15PhiloxCudaStateE --------------------------
	.section	.nv.constant0._ZN2at6native43_GLOBAL__N__7cc8d1ed_10_Dropout_cu_0e96ed3824fused_dropout_kernel_vecIN3c104HalfEfjLi1ELi16EhEEvNS_4cuda6detail10TensorInfoIKT_T1_EENS7_IS8_SA_EENS7_IT4_SA_EESA_T0_NS_15PhiloxCudaStateE,"a",@progbits
	.sectionflags	@""
	.align	4
.nv.constant0._ZN2at6native43_GLOBAL__N__7cc8d1ed_10_Dropout_cu_0e96ed3824fused_dropout_kernel_vecIN3c104HalfEfjLi1ELi16EhEEvNS_4cuda6detail10TensorInfoIKT_T1_EENS7_IS8_SA_EENS7_IT4_SA_EESA_T0_NS_15PhiloxCudaStateE:
	.zero		1208


//--------------------- .nv.constant0._ZN2at6native43_GLOBAL__N__7cc8d1ed_10_Dropout_cu_0e96ed3820fused_dropout_kernelIffjLin1ELin1EhEEvNS_4cuda6detail10TensorInfoIKT_T1_EENS5_IS6_S8_EENS5_IT4_S8_EES8_T0_NS_15PhiloxCudaStateE --------------------------
	.section	.nv.constant0._ZN2at6native43_GLOBAL__N__7cc8d1ed_10_Dropout_cu_0e96ed3820fused_dropout_kernelIffjLin1ELin1EhEEvNS_4cuda6detail10TensorInfoIKT_T1_EENS5_IS6_S8_EENS5_IT4_S8_EES8_T0_NS_15PhiloxCudaStateE,"a",@progbits
	.sectionflags	@""
	.align	4
.nv.constant0._ZN2at6native43_GLOBAL__N__7cc8d1ed_10_Dropout_cu_0e96ed3820fused_dropout_kernelIffjLin1ELin1EhEEvNS_4cuda6detail10TensorInfoIKT_T1_EENS5_IS6_S8_EENS5_IT4_S8_EES8_T0_NS_15PhiloxCudaStateE:
	.zero		1208


//--------------------- .nv.constant0._ZN2at6native43_GLOBAL__N__7cc8d1ed_10_Dropout_cu_0e96ed3820fused_dropout_kernelIffjLin1ELi1EhEEvNS_4cuda6detail10TensorInfoIKT_T1_EENS5_IS6_S8_EENS5_IT4_S8_EES8_T0_NS_15PhiloxCudaStateE --------------------------
	.section	.nv.constant0._ZN2at6native43_GLOBAL__N__7cc8d1ed_10_Dropout_cu_0e96ed3820fused_dropout_kernelIffjLin1ELi1EhEEvNS_4cuda6detail10TensorInfoIKT_T1_EENS5_IS6_S8_EENS5_IT4_S8_EES8_T0_NS_15PhiloxCudaStateE,"a",@progbits
	.sectionflags	@""
	.align	4
.nv.constant0._ZN2at6native43_GLOBAL__N__7cc8d1ed_10_Dropout_cu_0e96ed3820fused_dropout_kernelIffjLin1ELi1EhEEvNS_4cuda6detail10TensorInfoIKT_T1_EENS5_IS6_S8_EENS5_IT4_S8_EES8_T0_NS_15PhiloxCudaStateE:
	.zero		1208


//--------------------- .nv.constant0._ZN2at6native43_GLOBAL__N__7cc8d1ed_10_Dropout_cu_0e96ed3820fused_dropout_kernelIffjLi1ELi1EhEEvNS_4cuda6detail10TensorInfoIKT_T1_EENS5_IS6_S8_EENS5_IT4_S8_EES8_T0_NS_15PhiloxCudaStateE --------------------------
	.section	.nv.constant0._ZN2at6native43_GLOBAL__N__7cc8d1ed_10_Dropout_cu_0e96ed3820fused_dropout_kernelIffjLi1ELi1EhEEvNS_4cuda6detail10TensorInfoIKT_T1_EENS5_IS6_S8_EENS5_IT4_S8_EES8_T0_NS_15PhiloxCudaStateE,"a",@progbits
	.sectionflags	@""
	.align	4
.nv.constant0._ZN2at6native43_GLOBAL__N__7cc8d1ed_10_Dropout_cu_0e96ed3820fused_dropout_kernelIffjLi1ELi1EhEEvNS_4cuda6detail10TensorInfoIKT_T1_EENS5_IS6_S8_EENS5_IT4_S8_EES8_T0_NS_15PhiloxCudaStateE:
	.zero		1208


//--------------------- .nv.constant0._ZN2at6native43_GLOBAL__N__7cc8d1ed_10_Dropout_cu_0e96ed3824fused_dropout_kernel_vecIffjLi1ELi2EhEEvNS_4cuda6detail10TensorInfoIKT_T1_EENS5_IS6_S8_EENS5_IT4_S8_EES8_T0_NS_15PhiloxCudaStateE --------------------------
	.section	.nv.constant0._ZN2at6native43_GLOBAL__N__7cc8d1ed_10_Dropout_cu_0e96ed3824fused_dropout_kernel_vecIffjLi1ELi2EhEEvNS_4cuda6detail10TensorInfoIKT_T1_EENS5_IS6_S8_EENS5_IT4_S8_EES8_T0_NS_15PhiloxCudaStateE,"a",@progbits
	.sectionflags	@""
	.align	4
.nv.constant0._ZN2at6native43_GLOBAL__N__7cc8d1ed_10_Dropout_cu_0e96ed3824fused_dropout_kernel_vecIffjLi1ELi2EhEEvNS_4cuda6detail10TensorInfoIKT_T1_EENS5_IS6_S8_EENS5_IT4_S8_EES8_T0_NS_15PhiloxCudaStateE:
	.zero		1208


//--------------------- .nv.constant0._ZN2at6native43_GLOBAL__N__7cc8d1ed_10_Dropout_cu_0e96ed3824fused_dropout_kernel_vecIffjLi1ELi4EhEEvNS_4cuda6detail10TensorInfoIKT_T1_EENS5_IS6_S8_EENS5_IT4_S8_EES8_T0_NS_15PhiloxCudaStateE --------------------------
	.section	.nv.constant0._ZN2at6native43_GLOBAL__N__7cc8d1ed_10_Dropout_cu_0e96ed3824fused_dropout_kernel_vecIffjLi1ELi4EhEEvNS_4cuda6detail10TensorInfoIKT_T1_EENS5_IS6_S8_EENS5_IT4_S8_EES8_T0_NS_15PhiloxCudaStateE,"a",@progbits
	.sectionflags	@""
	.align	4
.nv.constant0._ZN2at6native43_GLOBAL__N__7cc8d1ed_10_Dropout_cu_0e96ed3824fused_dropout_kernel_vecIffjLi1ELi4EhEEvNS_4cuda6detail10TensorInfoIKT_T1_EENS5_IS6_S8_EENS5_IT4_S8_EES8_T0_NS_15PhiloxCudaStateE:
	.zero		1208


//--------------------- .nv.constant0._ZN2at6native43_GLOBAL__N__7cc8d1ed_10_Dropout_cu_0e96ed3824fused_dropout_kernel_vecIffjLi1ELi8EhEEvNS_4cuda6detail10TensorInfoIKT_T1_EENS5_IS6_S8_EENS5_IT4_S8_EES8_T0_NS_15PhiloxCudaStateE --------------------------
	.section	.nv.constant0._ZN2at6native43_GLOBAL__N__7cc8d1ed_10_Dropout_cu_0e96ed3824fused_dropout_kernel_vecIffjLi1ELi8EhEEvNS_4cuda6detail10TensorInfoIKT_T1_EENS5_IS6_S8_EENS5_IT4_S8_EES8_T0_NS_15PhiloxCudaStateE,"a",@progbits
	.sectionflags	@""
	.align	4
.nv.constant0._ZN2at6native43_GLOBAL__N__7cc8d1ed_10_Dropout_cu_0e96ed3824fused_dropout_kernel_vecIffjLi1ELi8EhEEvNS_4cuda6detail10TensorInfoIKT_T1_EENS5_IS6_S8_EENS5_IT4_S8_EES8_T0_NS_15PhiloxCudaStateE:
	.zero		1208


//--------------------- .nv.constant0._ZN2at6native43_GLOBAL__N__7cc8d1ed_10_Dropout_cu_0e96ed3824fused_dropout_kernel_vecIffjLi1ELi16EhEEvNS_4cuda6detail10TensorInfoIKT_T1_EENS5_IS6_S8_EENS5_IT4_S8_EES8_T0_NS_15PhiloxCudaStateE --------------------------
	.section	.nv.constant0._ZN2at6native43_GLOBAL__N__7cc8d1ed_10_Dropout_cu_0e96ed3824fused_dropout_kernel_vecIffjLi1ELi16EhEEvNS_4cuda6detail10TensorInfoIKT_T1_EENS5_IS6_S8_EENS5_IT4_S8_EES8_T0_NS_15PhiloxCudaStateE,"a",@progbits
	.sectionflags	@""
	.align	4
.nv.constant0._ZN2at6native43_GLOBAL__N__7cc8d1ed_10_Dropout_cu_0e96ed3824fused_dropout_kernel_vecIffjLi1ELi16EhEEvNS_4cuda6detail10TensorInfoIKT_T1_EENS5_IS6_S8_EENS5_IT4_S8_EES8_T0_NS_15PhiloxCudaStateE:
	.zero		1208


//--------------------- .nv.constant0._ZN2at6native43_GLOBAL__N__7cc8d1ed_10_Dropout_cu_0e96ed3820fused_dropout_kernelIddjLin1ELin1EhEEvNS_4cuda6detail10TensorInfoIKT_T1_EENS5_IS6_S8_EENS5_IT4_S8_EES8_T0_NS_15PhiloxCudaStateE --------------------------
	.section	.nv.constant0._ZN2at6native43_GLOBAL__N__7cc8d1ed_10_Dropout_cu_0e96ed3820fused_dropout_kernelIddjLin1ELin1EhEEvNS_4cuda6detail10TensorInfoIKT_T1_EENS5_IS6_S8_EENS5_IT4_S8_EES8_T0_NS_15PhiloxCudaStateE,"a",@progbits
	.sectionflags	@""
	.align	4
.nv.constant0._ZN2at6native43_GLOBAL__N__7cc8d1ed_10_Dropout_cu_0e96ed3820fused_dropout_kernelIddjLin1ELin1EhEEvNS_4cuda6detail10TensorInfoIKT_T1_EENS5_IS6_S8_EENS5_IT4_S8_EES8_T0_NS_15PhiloxCudaStateE:
	.zero		1216


//--------------------- .nv.constant0._ZN2at6native43_GLOBAL__N__7cc8d1ed_10_Dropout_cu_0e96ed3820fused_dropout_kernelIddjLin1ELi1EhEEvNS_4cuda6detail10TensorInfoIKT_T1_EENS5_IS6_S8_EENS5_IT4_S8_EES8_T0_NS_15PhiloxCudaStateE --------------------------
	.section	.nv.constant0._ZN2at6native43_GLOBAL__N__7cc8d1ed_10_Dropout_cu_0e96ed3820fused_dropout_kernelIddjLin1ELi1EhEEvNS_4cuda6detail10TensorInfoIKT_T1_EENS5_IS6_S8_EENS5_IT4_S8_EES8_T0_NS_15PhiloxCudaStateE,"a",@progbits
	.sectionflags	@""
	.align	4
.nv.constant0._ZN2at6native43_GLOBAL__N__7cc8d1ed_10_Dropout_cu_0e96ed3820fused_dropout_kernelIddjLin1ELi1EhEEvNS_4cuda6detail10TensorInfoIKT_T1_EENS5_IS6_S8_EENS5_IT4_S8_EES8_T0_NS_15PhiloxCudaStateE:
	.zero		1216


//--------------------- .nv.constant0._ZN2at6native43_GLOBAL__N__7cc8d1ed_10_Dropout_cu_0e96ed3820fused_dropout_kernelIddjLi1ELi1EhEEvNS_4cuda6detail10TensorInfoIKT_T1_EENS5_IS6_S8_EENS5_IT4_S8_EES8_T0_NS_15PhiloxCudaStateE --------------------------
	.section	.nv.constant0._ZN2at6native43_GLOBAL__N__7cc8d1ed_10_Dropout_cu_0e96ed3820fused_dropout_kernelIddjLi1ELi1EhEEvNS_4cuda6detail10TensorInfoIKT_T1_EENS5_IS6_S8_EENS5_IT4_S8_EES8_T0_NS_15PhiloxCudaStateE,"a",@progbits
	.sectionflags	@""
	.align	4
.nv.constant0._ZN2at6native43_GLOBAL__N__7cc8d1ed_10_Dropout_cu_0e96ed3820fused_dropout_kernelIddjLi1ELi1EhEEvNS_4cuda6detail10TensorInfoIKT_T1_EENS5_IS6_S8_EENS5_IT4_S8_EES8_T0_NS_15PhiloxCudaStateE:
	.zero		1216


//--------------------- .nv.constant0._ZN2at6native43_GLOBAL__N__7cc8d1ed_10_Dropout_cu_0e96ed3824fused_dropout_kernel_vecIddjLi1ELi2EhEEvNS_4cuda6detail10TensorInfoIKT_T1_EENS5_IS6_S8_EENS5_IT4_S8_EES8_T0_NS_15PhiloxCudaStateE --------------------------
	.section	.nv.constant0._ZN2at6native43_GLOBAL__N__7cc8d1ed_10_Dropout_cu_0e96ed3824fused_dropout_kernel_vecIddjLi1ELi2EhEEvNS_4cuda6detail10TensorInfoIKT_T1_EENS5_IS6_S8_EENS5_IT4_S8_EES8_T0_NS_15PhiloxCudaStateE,"a",@progbits
	.sectionflags	@""
	.align	4
.nv.constant0._ZN2at6native43_GLOBAL__N__7cc8d1ed_10_Dropout_cu_0e96ed3824fused_dropout_kernel_vecIddjLi1ELi2EhEEvNS_4cuda6detail10TensorInfoIKT_T1_EENS5_IS6_S8_EENS5_IT4_S8_EES8_T0_NS_15PhiloxCudaStateE:
	.zero		1216


//--------------------- .nv.constant0._ZN2at6native43_GLOBAL__N__7cc8d1ed_10_Dropout_cu_0e96ed3824fused_dropout_kernel_vecIddjLi1ELi4EhEEvNS_4cuda6detail10TensorInfoIKT_T1_EENS5_IS6_S8_EENS5_IT4_S8_EES8_T0_NS_15PhiloxCudaStateE --------------------------
	.section	.nv.constant0._ZN2at6native43_GLOBAL__N__7cc8d1ed_10_Dropout_cu_0e96ed3824fused_dropout_kernel_vecIddjLi1ELi4EhEEvNS_4cuda6detail10TensorInfoIKT_T1_EENS5_IS6_S8_EENS5_IT4_S8_EES8_T0_NS_15PhiloxCudaStateE,"a",@progbits
	.sectionflags	@""
	.align	4
.nv.constant0._ZN2at6native43_GLOBAL__N__7cc8d1ed_10_Dropout_cu_0e96ed3824fused_dropout_kernel_vecIddjLi1ELi4EhEEvNS_4cuda6detail10TensorInfoIKT_T1_EENS5_IS6_S8_EENS5_IT4_S8_EES8_T0_NS_15PhiloxCudaStateE:
	.zero		1216


//--------------------- .nv.constant0._ZN2at6native43_GLOBAL__N__7cc8d1ed_10_Dropout_cu_0e96ed3824fused_dropout_kernel_vecIddjLi1ELi8EhEEvNS_4cuda6detail10TensorInfoIKT_T1_EENS5_IS6_S8_EENS5_IT4_S8_EES8_T0_NS_15PhiloxCudaStateE --------------------------
	.section	.nv.constant0._ZN2at6native43_GLOBAL__N__7cc8d1ed_10_Dropout_cu_0e96ed3824fused_dropout_kernel_vecIddjLi1ELi8EhEEvNS_4cuda6detail10TensorInfoIKT_T1_EENS5_IS6_S8_EENS5_IT4_S8_EES8_T0_NS_15PhiloxCudaStateE,"a",@progbits
	.sectionflags	@""
	.align	4
.nv.constant0._ZN2at6native43_GLOBAL__N__7cc8d1ed_10_Dropout_cu_0e96ed3824fused_dropout_kernel_vecIddjLi1ELi8EhEEvNS_4cuda6detail10TensorInfoIKT_T1_EENS5_IS6_S8_EENS5_IT4_S8_EES8_T0_NS_15PhiloxCudaStateE:
	.zero		1216


//--------------------- .nv.constant0._ZN2at6native43_GLOBAL__N__7cc8d1ed_10_Dropout_cu_0e96ed3824fused_dropout_kernel_vecIddjLi1ELi16EhEEvNS_4cuda6detail10TensorInfoIKT_T1_EENS5_IS6_S8_EENS5_IT4_S8_EES8_T0_NS_15PhiloxCudaStateE --------------------------
	.section	.nv.constant0._ZN2at6native43_GLOBAL__N__7cc8d1ed_10_Dropout_cu_0e96ed3824fused_dropout_kernel_vecIddjLi1ELi16EhEEvNS_4cuda6detail10TensorInfoIKT_T1_EENS5_IS6_S8_EENS5_IT4_S8_EES8_T0_NS_15PhiloxCudaStateE,"a",@progbits
	.sectionflags	@""
	.align	4
.nv.constant0._ZN2at6native43_GLOBAL__N__7cc8d1ed_10_Dropout_cu_0e96ed3824fused_dropout_kernel_vecIddjLi1ELi16EhEEvNS_4cuda6detail10TensorInfoIKT_T1_EENS5_IS6_S8_EENS5_IT4_S8_EES8_T0_NS_15PhiloxCudaStateE:
	.zero		1216


//--------------------- .nv.constant0._ZN2at6native43_GLOBAL__N__7cc8d1ed_10_Dropout_cu_0e96ed3820fused_dropout_kernelIN3c108BFloat16EfmLin1ELin1EbEEvNS_4cuda6detail10TensorInfoIKT_T1_EENS7_IS8_SA_EENS7_IT4_SA_EESA_T0_NS_15PhiloxCudaStateE --------------------------
	.section	.nv.constant0._ZN2at6native43_GLOBAL__N__7cc8d1ed_10_Dropout_cu_0e96ed3820fused_dropout_kernelIN3c108BFloat16EfmLin1ELin1EbEEvNS_4cuda6detail10TensorInfoIKT_T1_EENS7_IS8_SA_EENS7_IT4_SA_EESA_T0_NS_15PhiloxCudaStateE,"a",@progbits
	.sectionflags	@""
	.align	4
.nv.constant0._ZN2at6native43_GLOBAL__N__7cc8d1ed_10_Dropout_cu_0e96ed3820fused_dropout_kernelIN3c108BFloat16EfmLin1ELin1EbEEvNS_4cuda6detail10TensorInfoIKT_T1_EENS7_IS8_SA_EENS7_IT4_SA_EESA_T0_NS_15PhiloxCudaStateE:
	.zero		1816


//--------------------- .nv.constant0._ZN2at6native43_GLOBAL__N__7cc8d1ed_10_Dropout_cu_0e96ed3820fused_dropout_kernelIN3c108BFloat16EfmLin1ELi1EbEEvNS_4cuda6detail10TensorInfoIKT_T1_EENS7_IS8_SA_EENS7_IT4_SA_EESA_T0_NS_15PhiloxCudaStateE --------------------------
	.section	.nv.constant0._ZN2at6native43_GLOBAL__N__7cc8d1ed_10_Dropout_cu_0e96ed3820fused_dropout_kernelIN3c108BFloat16EfmLin1ELi1EbEEvNS_4cuda6detail10TensorInfoIKT_T1_EENS7_IS8_SA_EENS7_IT4_SA_EESA_T0_NS_15PhiloxCudaStateE,"a",@progbits
	.sectionflags	@""
	.align	4
.nv.constant0._ZN2at6native43_GLOBAL__N__7cc8d1ed_10_Dropout_cu_0e96ed3820fused_dropout_kernelIN3c108BFloat16EfmLin1ELi1EbEEvNS_4cuda6detail10TensorInfoIKT_T1_EENS7_IS8_SA_EENS7_IT4_SA_EESA_T0_NS_15PhiloxCudaStateE:
	.zero		1816


//--------------------- .nv.constant0._ZN2at6native43_GLOBAL__N__7cc8d1ed_10_Dropout_cu_0e96ed3820fused_dropout_kernelIN3c108BFloat16EfmLi1ELi1EbEEvNS_4cuda6detail10TensorInfoIKT_T1_EENS7_IS8_SA_EENS7_IT4_SA_EESA_T0_NS_15PhiloxCudaStateE --------------------------
	.section	.nv.constant0._ZN2at6native43_GLOBAL__N__7cc8d1ed_10_Dropout_cu_0e96ed3820fused_dropout_kernelIN3c108BFloat16EfmLi1ELi1EbEEvNS_4cuda6detail10TensorInfoIKT_T1_EENS7_IS8_SA_EENS7_IT4_SA_EESA_T0_NS_15PhiloxCudaStateE,"a",@progbits
	.sectionflags	@""
	.align	4
.nv.constant0._ZN2at6native43_GLOBAL__N__7cc8d1ed_10_Dropout_cu_0e96ed3820fused_dropout_kernelIN3c108BFloat16EfmLi1ELi1EbEEvNS_4cuda6detail10TensorInfoIKT_T1_EENS7_IS8_SA_EENS7_IT4_SA_EESA_T0_NS_15PhiloxCudaStateE:
	.zero		1816


//--------------------- .nv.constant0._ZN2at6native43_GLOBAL__N__7cc8d1ed_10_Dropout_cu_0e96ed3824fused_dropout_kernel_vecIN3c108BFloat16EfmLi1ELi2EbEEvNS_4cuda6detail10TensorInfoIKT_T1_EENS7_IS8_SA_EENS7_IT4_SA_EESA_T0_NS_15PhiloxCudaStateE --------------------------
	.section	.nv.constant0._ZN2at6native43_GLOBAL__N__7cc8d1ed_10_Dropout_cu_0e96ed3824fused_dropout_kernel_vecIN3c108BFloat16EfmLi1ELi2EbEEvNS_4cuda6detail10TensorInfoIKT_T1_EENS7_IS8_SA_EENS7_IT4_SA_EESA_T0_NS_15PhiloxCudaStateE,"a",@progbits
	.sectionflags	@""
	.align	4
.nv.constant0._ZN2at6native43_GLOBAL__N__7cc8d1ed_10_Dropout_cu_0e96ed3824fused_dropout_kernel_vecIN3c108BFloat16EfmLi1ELi2EbEEvNS_4cuda6detail10TensorInfoIKT_T1_EENS7_IS8_SA_EENS7_IT4_SA_EESA_T0_NS_15PhiloxCudaStateE:
	.zero		1816


//--------------------- .nv.constant0._ZN2at6native43_GLOBAL__N__7cc8d1ed_10_Dropout_cu_0e96ed3824fused_dropout_kernel_vecIN3c108BFloat16EfmLi1ELi4EbEEvNS_4cuda6detail10TensorInfoIKT_T1_EENS7_IS8_SA_EENS7_IT4_SA_EESA_T0_NS_15PhiloxCudaStateE --------------------------
	.section	.nv.constant0._ZN2at6native43_GLOBAL__N__7cc8d1ed_10_Dropout_cu_0e96ed3824fused_dropout_kernel_vecIN3c108BFloat16EfmLi1ELi4EbEEvNS_4cuda6detail10TensorInfoIKT_T1_EENS7_IS8_SA_EENS7_IT4_SA_EESA_T0_NS_15PhiloxCudaStateE,"a",@progbits
	.sectionflags	@""
	.align	4
.nv.constant0._ZN2at6native43_GLOBAL__N__7cc8d1ed_10_Dropout_cu_0e96ed3824fused_dropout_kernel_vecIN3c108BFloat16EfmLi1ELi4EbEEvNS_4cuda6detail10TensorInfoIKT_T1_EENS7_IS8_SA_EENS7_IT4_SA_EESA_T0_NS_15PhiloxCudaStateE:
	.zero		1816


//--------------------- .nv.constant0._ZN2at6native43_GLOBAL__N__7cc8d1ed_10_Dropout_cu_0e96ed3824fused_dropout_kernel_vecIN3c108BFloat16EfmLi1ELi8EbEEvNS_4cuda6detail10TensorInfoIKT_T1_EENS7_IS8_SA_EENS7_IT4_SA_EESA_T0_NS_15PhiloxCudaStateE --------------------------
	.section	.nv.constant0._ZN2at6native43_GLOBAL__N__7cc8d1ed_10_Dropout_cu_0e96ed3824fused_dropout_kernel_vecIN3c108BFloat16EfmLi1ELi8EbEEvNS_4cuda6detail10TensorInfoIKT_T1_EENS7_IS8_SA_EENS7_IT4_SA_EESA_T0_NS_15PhiloxCudaStateE,"a",@progbits
	.sectionflags	@""
	.align	4
.nv.constant0._ZN2at6native43_GLOBAL__N__7cc8d1ed_10_Dropout_cu_0e96ed3824fused_dropout_kernel_vecIN3c108BFloat16EfmLi1ELi8EbEEvNS_4cuda6detail10TensorInfoIKT_T1_EENS7_IS8_SA_EENS7_IT4_SA_EESA_T0_NS_15PhiloxCudaStateE:
	.zero		1816


//--------------------- .nv.constant0._ZN2at6native43_GLOBAL__N__7cc8d1ed_10_Dropout_cu_0e96ed3824fused_dropout_kernel_vecIN3c108BFloat16EfmLi1ELi16EbEEvNS_4cuda6detail10TensorInfoIKT_T1_EENS7_IS8_SA_EENS7_IT4_SA_EESA_T0_NS_15PhiloxCudaStateE --------------------------
	.section	.nv.constant0._ZN2at6native43_GLOBAL__N__7cc8d1ed_10_Dropout_cu_0e96ed3824fused_dropout_kernel_vecIN3c108BFloat16EfmLi1ELi16EbEEvNS_4cuda6detail10TensorInfoIKT_T1_EENS7_IS8_SA_EENS7_IT4_SA_EESA_T0_NS_15PhiloxCudaStateE,"a",@progbits
	.sectionflags	@""
	.align	4
.nv.constant0._ZN2at6native43_GLOBAL__N__7cc8d1ed_10_Dropout_cu_0e96ed3824fused_dropout_kernel_vecIN3c108BFloat16EfmLi1ELi16EbEEvNS_4cuda6detail10TensorInfoIKT_T1_EENS7_IS8_SA_EENS7_IT4_SA_EESA_T0_NS_15PhiloxCudaStateE:
	.zero		1816


//--------------------- .nv.constant0._ZN2at6native43_GLOBAL__N__7cc8d1ed_10_Dropout_cu_0e96ed3820fused_dropout_kernelIN3c104HalfEfmLin1ELin1EbEEvNS_4cuda6detail10TensorInfoIKT_T1_EENS7_IS8_SA_EENS7_IT4_SA_EESA_T0_NS_15PhiloxCudaStateE --------------------------
	.section	.nv.constant0._ZN2at6native43_GLOBAL__N__7cc8d1ed_10_Dropout_cu_0e96ed3820fused_dropout_kernelIN3c104HalfEfmLin1ELin1EbEEvNS_4cuda6detail10TensorInfoIKT_T1_EENS7_IS8_SA_EENS7_IT4_SA_EESA_T0_NS_15PhiloxCudaStateE,"a",@progbits
	.sectionflags	@""
	.align	4
.nv.constant0._ZN2at6native43_GLOBAL__N__7cc8d1ed_10_Dropout_cu_0e96ed3820fused_dropout_kernelIN3c104HalfEfmLin1ELin1EbEEvNS_4cuda6detail10TensorInfoIKT_T1_EENS7_IS8_SA_EENS7_IT4_SA_EESA_T0_NS_15PhiloxCudaStateE:
	.zero		1816


//--------------------- .nv.constant0._ZN2at6native43_GLOBAL__N__7cc8d1ed_10_Dropout_cu_0e96ed3820fused_dropout_kernelIN3c104HalfEfmLin1ELi1EbEEvNS_4cuda6detail10TensorInfoIKT_T1_EENS7_IS8_SA_EENS7_IT4_SA_EESA_T0_NS_15PhiloxCudaStateE --------------------------
	.section	.nv.constant0._ZN2at6native43_GLOBAL__N__7cc8d1ed_10_Dropout_cu_0e96ed3820fused_dropout_kernelIN3c104HalfEfmLin1ELi1EbEEvNS_4cuda6detail10TensorInfoIKT_T1_EENS7_IS8_SA_EENS7_IT4_SA_EESA_T0_NS_15PhiloxCudaStateE,"a",@progbits
	.sectionflags	@""
	.align	4
.nv.constant0._ZN2at6native43_GLOBAL__N__7cc8d1ed_10_Dropout_cu_0e96ed3820fused_dropout_kernelIN3c104HalfEfmLin1ELi1EbEEvNS_4cuda6detail10TensorInfoIKT_T1_EENS7_IS8_SA_EENS7_IT4_SA_EESA_T0_NS_15PhiloxCudaStateE:
	.zero		1816


//--------------------- .nv.constant0._ZN2at6native43_GLOBAL__N__7cc8d1ed_10_Dropout_cu_0e96ed3820fused_dropout_kernelIN3c104HalfEfmLi1ELi1EbEEvNS_4cuda6detail10TensorInfoIKT_T1_EENS7_IS8_SA_EENS7_IT4_SA_EESA_T0_NS_15PhiloxCudaStateE --------------------------
	.section	.nv.constant0._ZN2at6native43_GLOBAL__N__7cc8d1ed_10_Dropout_cu_0e96ed3820fused_dropout_kernelIN3c104HalfEfmLi1ELi1EbEEvNS_4cuda6detail10TensorInfoIKT_T1_EENS7_IS8_SA_EENS7_IT4_SA_EESA_T0_NS_15PhiloxCudaStateE,"a",@progbits
	.sectionflags	@""
	.align	4
.nv.constant0._ZN2at6native43_GLOBAL__N__7cc8d1ed_10_Dropout_cu_0e96ed3820fused_dropout_kernelIN3c104HalfEfmLi1ELi1EbEEvNS_4cuda6detail10TensorInfoIKT_T1_EENS7_IS8_SA_EENS7_IT4_SA_EESA_T0_NS_15PhiloxCudaStateE:
	.zero		1816


//--------------------- .nv.constant0._ZN2at6native43_GLOBAL__N__7cc8d1ed_10_Dropout_cu_0e96ed3824fused_dropout_kernel_vecIN3c104HalfEfmLi1ELi2EbEEvNS_4cuda6detail10TensorInfoIKT_T1_EENS7_IS8_SA_EENS7_IT4_SA_EESA_T0_NS_15PhiloxCudaStateE --------------------------
	.section	.nv.constant0._ZN2at6native43_GLOBAL__N__7cc8d1ed_10_Dropout_cu_0e96ed3824fused_dropout_kernel_vecIN3c104HalfEfmLi1ELi2EbEEvNS_4cuda6detail10TensorInfoIKT_T1_EENS7_IS8_SA_EENS7_IT4_SA_EESA_T0_NS_15PhiloxCudaStateE,"a",@progbits
	.sectionflags	@""
	.align	4
.nv.constant0._ZN2at6native43_GLOBAL__N__7cc8d1ed_10_Dropout_cu_0e96ed3824fused_dropout_kernel_vecIN3c104HalfEfmLi1ELi2EbEEvNS_4cuda6detail10TensorInfoIKT_T1_EENS7_IS8_SA_EENS7_IT4_SA_EESA_T0_NS_15PhiloxCudaStateE:
	.zero		1816


//--------------------- .nv.constant0._ZN2at6native43_GLOBAL__N__7cc8d1ed_10_Dropout_cu_0e96ed3824fused_dropout_kernel_vecIN3c104HalfEfmLi1ELi4EbEEvNS_4cuda6detail10TensorInfoIKT_T1_EENS7_IS8_SA_EENS7_IT4_SA_EESA_T0_NS_15PhiloxCudaStateE --------------------------
	.section	.nv.constant0._ZN2at6native43_GLOBAL__N__7cc8d1ed_10_Dropout_cu_0e96ed3824fused_dropout_kernel_vecIN3c104HalfEfmLi1ELi4EbEEvNS_4cuda6detail10TensorInfoIKT_T1_EENS7_IS8_SA_EENS7_IT4_SA_EESA_T0_NS_15PhiloxCudaStateE,"a",@progbits
	.sectionflags	@""
	.align	4
.nv.constant0._ZN2at6native43_GLOBAL__N__7cc8d1ed_10_Dropout_cu_0e96ed3824fused_dropout_kernel_vecIN3c104HalfEfmLi1ELi4EbEEvNS_4cuda6detail10TensorInfoIKT_T1_EENS7_IS8_SA_EENS7_IT4_SA_EESA_T0_NS_15PhiloxCudaStateE:
	.zero		1816


//--------------------- .nv.constant0._ZN2at6native43_GLOBAL__N__7cc8d1ed_10_Dropout_cu_0e96ed3824fused_dropout_kernel_vecIN3c104HalfEfmLi1ELi8EbEEvNS_4cuda6detail10TensorInfoIKT_T1_EENS7_IS8_SA_EENS7_IT4_SA_EESA_T0_NS_15PhiloxCudaStateE --------------------------
	.section	.nv.constant0._ZN2at6native43_GLOBAL__N__7cc8d1ed_10_Dropout_cu_0e96ed3824fused_dropout_kernel_vecIN3c104HalfEfmLi1ELi8EbEEvNS_4cuda6detail10TensorInfoIKT_T1_EENS7_IS8_SA_EENS7_IT4_SA_EESA_T0_NS_15PhiloxCudaStateE,"a",@progbits
	.sectionflags	@""
	.align	4
.nv.constant0._ZN2at6native43_GLOBAL__N__7cc8d1ed_10_Dropout_cu_0e96ed3824fused_dropout_kernel_vecIN3c104HalfEfmLi1ELi8EbEEvNS_4cuda6detail10TensorInfoIKT_T1_EENS7_IS8_SA_EENS7_IT4_SA_EESA_T0_NS_15PhiloxCudaStateE:
	.zero		1816


//--------------------- .nv.constant0._ZN2at6native43_GLOBAL__N__7cc8d1ed_10_Dropout_cu_0e96ed3824fused_dropout_kernel_vecIN3c104HalfEfmLi1ELi16EbEEvNS_4cuda6detail10TensorInfoIKT_T1_EENS7_IS8_SA_EENS7_IT4_SA_EESA_T0_NS_15PhiloxCudaStateE --------------------------
	.section	.nv.constant0._ZN2at6native43_GLOBAL__N__7cc8d1ed_10_Dropout_cu_0e96ed3824fused_dropout_kernel_vecIN3c104HalfEfmLi1ELi16EbEEvNS_4cuda6detail10TensorInfoIKT_T1_EENS7_IS8_SA_EENS7_IT4_SA_EESA_T0_NS_15PhiloxCudaStateE,"a",@progbits
	.sectionflags	@""
	.align	4
.nv.constant0._ZN2at6native43_GLOBAL__N__7cc8d1ed_10_Dropout_cu_0e96ed3824fused_dropout_kernel_vecIN3c104HalfEfmLi1ELi16EbEEvNS_4cuda6detail10TensorInfoIKT_T1_EENS7_IS8_SA_EENS7_IT4_SA_EESA_T0_NS_15PhiloxCudaStateE:
	.zero		1816


//--------------------- .nv.constant0._ZN2at6native43_GLOBAL__N__7cc8d1ed_10_Dropout_cu_0e96ed3820fused_dropout_kernelIffmLin1ELin1EbEEvNS_4cuda6detail10TensorInfoIKT_T1_EENS5_IS6_S8_EENS5_IT4_S8_EES8_T0_NS_15PhiloxCudaStateE --------------------------
	.section	.nv.constant0._ZN2at6native43_GLOBAL__N__7cc8d1ed_10_Dropout_cu_0e96ed3820fused_dropout_kernelIffmLin1ELin1EbEEvNS_4cuda6detail10TensorInfoIKT_T1_EENS5_IS6_S8_EENS5_IT4_S8_EES8_T0_NS_15PhiloxCudaStateE,"a",@progbits
	.sectionflags	@""
	.align	4
.nv.constant0._ZN2at6native43_GLOBAL__N__7cc8d1ed_10_Dropout_cu_0e96ed3820fused_dropout_kernelIffmLin1ELin1EbEEvNS_4cuda6detail10TensorInfoIKT_T1_EENS5_IS6_S8_EENS5_IT4_S8_EES8_T0_NS_15PhiloxCudaStateE:
	.zero		1816


//--------------------- .nv.constant0._ZN2at6native43_GLOBAL__N__7cc8d1ed_10_Dropout_cu_0e96ed3820fused_dropout_kernelIffmLin1ELi1EbEEvNS_4cuda6detail10TensorInfoIKT_T1_EENS5_IS6_S8_EENS5_IT4_S8_EES8_T0_NS_15PhiloxCudaStateE --------------------------
	.section	.nv.constant0._ZN2at6native43_GLOBAL__N__7cc8d1ed_10_Dropout_cu_0e96ed3820fused_dropout_kernelIffmLin1ELi1EbEEvNS_4cuda6detail10TensorInfoIKT_T1_EENS5_IS6_S8_EENS5_IT4_S8_EES8_T0_NS_15PhiloxCudaStateE,"a",@progbits
	.sectionflags	@""
	.align	4
.nv.constant0._ZN2at6native43_GLOBAL__N__7cc8d1ed_10_Dropout_cu_0e96ed3820fused_dropout_kernelIffmLin1ELi1EbEEvNS_4cuda6detail10TensorInfoIKT_T1_EENS5_IS6_S8_EENS5_IT4_S8_EES8_T0_NS_15PhiloxCudaStateE:
	.zero		1816


//--------------------- .nv.constant0._ZN2at6native43_GLOBAL__N__7cc8d1ed_10_Dropout_cu_0e96ed3820fused_dropout_kernelIffmLi1ELi1EbEEvNS_4cuda6detail10TensorInfoIKT_T1_EENS5_IS6_S8_EENS5_IT4_S8_EES8_T0_NS_15PhiloxCudaStateE --------------------------
	.section	.nv.constant0._ZN2at6native43_GLOBAL__N__7cc8d1ed_10_Dropout_cu_0e96ed3820fused_dropout_kernelIffmLi1ELi1EbEEvNS_4cuda6detail10TensorInfoIKT_T1_EENS5_IS6_S8_EENS5_IT4_S8_EES8_T0_NS_15PhiloxCudaStateE,"a",@progbits
	.sectionflags	@""
	.align	4
.nv.constant0._ZN2at6native43_GLOBAL__N__7cc8d1ed_10_Dropout_cu_0e96ed3820fused_dropout_kernelIffmLi1ELi1EbEEvNS_4cuda6detail10TensorInfoIKT_T1_EENS5_IS6_S8_EENS5_IT4_S8_EES8_T0_NS_15PhiloxCudaStateE:
	.zero		1816


//--------------------- .nv.constant0._ZN2at6native43_GLOBAL__N__7cc8d1ed_10_Dropout_cu_0e96ed3824fused_dropout_kernel_vecIffmLi1ELi2EbEEvNS_4cuda6detail10TensorInfoIKT_T1_EENS5_IS6_S8_EENS5_IT4_S8_EES8_T0_NS_15PhiloxCudaStateE --------------------------
	.section	.nv.constant0._ZN2at6native43_GLOBAL__N__7cc8d1ed_10_Dropout_cu_0e96ed3824fused_dropout_kernel_vecIffmLi1ELi2EbEEvNS_4cuda6detail10TensorInfoIKT_T1_EENS5_IS6_S8_EENS5_IT4_S8_EES8_T0_NS_15PhiloxCudaStateE,"a",@progbits
	.sectionflags	@""
	.align	4
.nv.constant0._ZN2at6native43_GLOBAL__N__7cc8d1ed_10_Dropout_cu_0e96ed3824fused_dropout_kernel_vecIffmLi1ELi2EbEEvNS_4cuda6detail10TensorInfoIKT_T1_EENS5_IS6_S8_EENS5_IT4_S8_EES8_T0_NS_15PhiloxCudaStateE:
	.zero		1816


//--------------------- .nv.constant0._ZN2at6native43_GLOBAL__N__7cc8d1ed_10_Dropout_cu_0e96ed3824fused_dropout_kernel_vecIffmLi1ELi4EbEEvNS_4cuda6detail10TensorInfoIKT_T1_EENS5_IS6_S8_EENS5_IT4_S8_EES8_T0_NS_15PhiloxCudaStateE --------------------------
	.section	.nv.constant0._ZN2at6native43_GLOBAL__N__7cc8d1ed_10_Dropout_cu_0e96ed3824fused_dropout_kernel_vecIffmLi1ELi4EbEEvNS_4cuda6detail10TensorInfoIKT_T1_EENS5_IS6_S8_EENS5_IT4_S8_EES8_T0_NS_15PhiloxCudaStateE,"a",@progbits
	.sectionflags	@""
	.align	4
.nv.constant0._ZN2at6native43_GLOBAL__N__7cc8d1ed_10_Dropout_cu_0e96ed3824fused_dropout_kernel_vecIffmLi1ELi4EbEEvNS_4cuda6detail10TensorInfoIKT_T1_EENS5_IS6_S8_EENS5_IT4_S8_EES8_T0_NS_15PhiloxCudaStateE:
	.zero		1816


//--------------------- .nv.constant0._ZN2at6native43_GLOBAL__N__7cc8d1ed_10_Dropout_cu_0e96ed3824fused_dropout_kernel_vecIffmLi1ELi8EbEEvNS_4cuda6detail10TensorInfoIKT_T1_EENS5_IS6_S8_EENS5_IT4_S8_EES8_T0_NS_15PhiloxCudaStateE --------------------------
	.section	.nv.constant0._ZN2at6native43_GLOBAL__N__7cc8d1ed_10_Dropout_cu_0e96ed3824fused_dropout_kernel_vecIffmLi1ELi8EbEEvNS_4cuda6detail10TensorInfoIKT_T1_EENS5_IS6_S8_EENS5_IT4_S8_EES8_T0_NS_15PhiloxCudaStateE,"a",@progbits
	.sectionflags	@""
	.align	4
.nv.constant0._ZN2at6native43_GLOBAL__N__7cc8d1ed_10_Dropout_cu_0e96ed3824fused_dropout_kernel_vecIffmLi1ELi8EbEEvNS_4cuda6detail10TensorInfoIKT_T1_EENS5_IS6_S8_EENS5_IT4_S8_EES8_T0_NS_15PhiloxCudaStateE:
	.zero		1816


//--------------------- .nv.constant0._ZN2at6native43_GLOBAL__N__7cc8d1ed_10_Dropout_cu_0e96ed3824fused_dropout_kernel_vecIffmLi1ELi16EbEEvNS_4cuda6detail10TensorInfoIKT_T1_EENS5_IS6_S8_EENS5_IT4_S8_EES8_T0_NS_15PhiloxCudaStateE --------------------------
	.section	.nv.constant0._ZN2at6native43_GLOBAL__N__7cc8d1ed_10_Dropout_cu_0e96ed3824fused_dropout_kernel_vecIffmLi1ELi16EbEEvNS_4cuda6detail10TensorInfoIKT_T1_EENS5_IS6_S8_EENS5_IT4_S8_EES8_T0_NS_15PhiloxCudaStateE,"a",@progbits
	.sectionflags	@""
	.align	4
.nv.constant0._ZN2at6native43_GLOBAL__N__7cc8d1ed_10_Dropout_cu_0e96ed3824fused_dropout_kernel_vecIffmLi1ELi16EbEEvNS_4cuda6detail10TensorInfoIKT_T1_EENS5_IS6_S8_EENS5_IT4_S8_EES8_T0_NS_15PhiloxCudaStateE:
	.zero		1816


//--------------------- .nv.constant0._ZN2at6native43_GLOBAL__N__7cc8d1ed_10_Dropout_cu_0e96ed3820fused_dropout_kernelIddmLin1ELin1EbEEvNS_4cuda6detail10TensorInfoIKT_T1_EENS5_IS6_S8_EENS5_IT4_S8_EES8_T0_NS_15PhiloxCudaStateE --------------------------
	.section	.nv.constant0._ZN2at6native43_GLOBAL__N__7cc8d1ed_10_Dropout_cu_0e96ed3820fused_dropout_kernelIddmLin1ELin1EbEEvNS_4cuda6detail10TensorInfoIKT_T1_EENS5_IS6_S8_EENS5_IT4_S8_EES8_T0_NS_15PhiloxCudaStateE,"a",@progbits
	.sectionflags	@""
	.align	4
.nv.constant0._ZN2at6native43_GLOBAL__N__7cc8d1ed_10_Dropout_cu_0e96ed3820fused_dropout_kernelIddmLin1ELin1EbEEvNS_4cuda6detail10TensorInfoIKT_T1_EENS5_IS6_S8_EENS5_IT4_S8_EES8_T0_NS_15PhiloxCudaStateE:
	.zero		1816


//--------------------- .nv.constant0._ZN2at6native43_GLOBAL__N__7cc8d1ed_10_Dropout_cu_0e96ed3820fused_dropout_kernelIddmLin1ELi1EbEEvNS_4cuda6detail10TensorInfoIKT_T1_EENS5_IS6_S8_EENS5_IT4_S8_EES8_T0_NS_15PhiloxCudaStateE --------------------------
	.section	.nv.constant0._ZN2at6native43_GLOBAL__N__7cc8d1ed_10_Dropout_cu_0e96ed3820fused_dropout_kernelIddmLin1ELi1EbEEvNS_4cuda6detail10TensorInfoIKT_T1_EENS5_IS6_S8_EENS5_IT4_S8_EES8_T0_NS_15PhiloxCudaStateE,"a",@progbits
	.sectionflags	@""
	.align	4
.nv.constant0._ZN2at6native43_GLOBAL__N__7cc8d1ed_10_Dropout_cu_0e96ed3820fused_dropout_kernelIddmLin1ELi1EbEEvNS_4cuda6detail10TensorInfoIKT_T1_EENS5_IS6_S8_EENS5_IT4_S8_EES8_T0_NS_15PhiloxCudaStateE:
	.zero		1816


//--------------------- .nv.constant0._ZN2at6native43_GLOBAL__N__7cc8d1ed_10_Dropout_cu_0e96ed3820fused_dropout_kernelIddmLi1ELi1EbEEvNS_4cuda6detail10TensorInfoIKT_T1_EENS5_IS6_S8_EENS5_IT4_S8_EES8_T0_NS_15PhiloxCudaStateE --------------------------
	.section	.nv.constant0._ZN2at6native43_GLOBAL__N__7cc8d1ed_10_Dropout_cu_0e96ed3820fused_dropout_kernelIddmLi1ELi1EbEEvNS_4cuda6detail10TensorInfoIKT_T1_EENS5_IS6_S8_EENS5_IT4_S8_EES8_T0_NS_15PhiloxCudaStateE,"a",@progbits
	.sectionflags	@""
	.align	4
.nv.constant0._ZN2at6native43_GLOBAL__N__7cc8d1ed_10_Dropout_cu_0e96ed3820fused_dropout_kernelIddmLi1ELi1EbEEvNS_4cuda6detail10TensorInfoIKT_T1_EENS5_IS6_S8_EENS5_IT4_S8_EES8_T0_NS_15PhiloxCudaStateE:
	.zero		1816


//--------------------- .nv.constant0._ZN2at6native43_GLOBAL__N__7cc8d1ed_10_Dropout_cu_0e96ed3824fused_dropout_kernel_vecIddmLi1ELi2EbEEvNS_4cuda6detail10TensorInfoIKT_T1_EENS5_IS6_S8_EENS5_IT4_S8_EES8_T0_NS_15PhiloxCudaStateE --------------------------
	.section	.nv.constant0._ZN2at6native43_GLOBAL__N__7cc8d1ed_10_Dropout_cu_0e96ed3824fused_dropout_kernel_vecIddmLi1ELi2EbEEvNS_4cuda6detail10TensorInfoIKT_T1_EENS5_IS6_S8_EENS5_IT4_S8_EES8_T0_NS_15PhiloxCudaStateE,"a",@progbits
	.sectionflags	@""
	.align	4
.nv.constant0._ZN2at6native43_GLOBAL__N__7cc8d1ed_10_Dropout_cu_0e96ed3824fused_dropout_kernel_vecIddmLi1ELi2EbEEvNS_4cuda6detail10TensorInfoIKT_T1_EENS5_IS6_S8_EENS5_IT4_S8_EES8_T0_NS_15PhiloxCudaStateE:
	.zero		1816


//--------------------- .nv.constant0._ZN2at6native43_GLOBAL__N__7cc8d1ed_10_Dropout_cu_0e96ed3824fused_dropout_kernel_vecIddmLi1ELi4EbEEvNS_4cuda6detail10TensorInfoIKT_T1_EENS5_IS6_S8_EENS5_IT4_S8_EES8_T0_NS_15PhiloxCudaStateE --------------------------
	.section	.nv.constant0._ZN2at6native43_GLOBAL__N__7cc8d1ed_10_Dropout_cu_0e96ed3824fused_dropout_kernel_vecIddmLi1ELi4EbEEvNS_4cuda6detail10TensorInfoIKT_T1_EENS5_IS6_S8_EENS5_IT4_S8_EES8_T0_NS_15PhiloxCudaStateE,"a",@progbits
	.sectionflags	@""
	.align	4
.nv.constant0._ZN2at6native43_GLOBAL__N__7cc8d1ed_10_Dropout_cu_0e96ed3824fused_dropout_kernel_vecIddmLi1ELi4EbEEvNS_4cuda6detail10TensorInfoIKT_T1_EENS5_IS6_S8_EENS5_IT4_S8_EES8_T0_NS_15PhiloxCudaStateE:
	.zero		1816


//--------------------- .nv.constant0._ZN2at6native43_GLOBAL__N__7cc8d1ed_10_Dropout_cu_0e96ed3824fused_dropout_kernel_vecIddmLi1ELi8EbEEvNS_4cuda6detail10TensorInfoIKT_T1_EENS5_IS6_S8_EENS5_IT4_S8_EES8_T0_NS_15PhiloxCudaStateE --------------------------
	.section	.nv.constant0._ZN2at6native43_GLOBAL__N__7cc8d1ed_10_Dropout_cu_0e96ed3824fused_dropout_kernel_vecIddmLi1ELi8EbEEvNS_4cuda6detail10TensorInfoIKT_T1_EENS5_IS6_S8_EENS5_IT4_S8_EES8_T0_NS_15PhiloxCudaStateE,"a",@progbits
	.sectionflags	@""
	.align	4
.nv.constant0._ZN2at6native43_GLOBAL__N__7cc8d1ed_10_Dropout_cu_0e96ed3824fused_dropout_kernel_vecIddmLi1ELi8EbEEvNS_4cuda6detail10TensorInfoIKT_T1_EENS5_IS6_S8_EENS5_IT4_S8_EES8_T0_NS_15PhiloxCudaStateE:
	.zero		1816


//--------------------- .nv.constant0._ZN2at6native43_GLOBAL__N__7cc8d1ed_10_Dropout_cu_0e96ed3824fused_dropout_kernel_vecIddmLi1ELi16EbEEvNS_4cuda6detail10TensorInfoIKT_T1_EENS5_IS6_S8_EENS5_IT4_S8_EES8_T0_NS_15PhiloxCudaStateE --------------------------
	.section	.nv.constant0._ZN2at6native43_GLOBAL__N__7cc8d1ed_10_Dropout_cu_0e96ed3824fused_dropout_kernel_vecIddmLi1ELi16EbEEvNS_4cuda6detail10TensorInfoIKT_T1_EENS5_IS6_S8_EENS5_IT4_S8_EES8_T0_NS_15PhiloxCudaStateE,"a",@progbits
	.sectionflags	@""
	.align	4
.nv.constant0._ZN2at6native43_GLOBAL__N__7cc8d1ed_10_Dropout_cu_0e96ed3824fused_dropout_kernel_vecIddmLi1ELi16EbEEvNS_4cuda6detail10TensorInfoIKT_T1_EENS5_IS6_S8_EENS5_IT4_S8_EES8_T0_NS_15PhiloxCudaStateE:
	.zero		1816


//--------------------- .nv.constant0._ZN2at6native43_GLOBAL__N__7cc8d1ed_10_Dropout_cu_0e96ed3820fused_dropout_kernelIN3c108BFloat16EfjLin1ELin1EbEEvNS_4cuda6detail10TensorInfoIKT_T1_EENS7_IS8_SA_EENS7_IT4_SA_EESA_T0_NS_15PhiloxCudaStateE --------------------------
	.section	.nv.constant0._ZN2at6native43_GLOBAL__N__7cc8d1ed_10_Dropout_cu_0e96ed3820fused_dropout_kernelIN3c108BFloat16EfjLin1ELin1EbEEvNS_4cuda6detail10TensorInfoIKT_T1_EENS7_IS8_SA_EENS7_IT4_SA_EESA_T0_NS_15PhiloxCudaStateE,"a",@progbits
	.sectionflags	@""
	.align	4
.nv.constant0._ZN2at6native43_GLOBAL__N__7cc8d1ed_10_Dropout_cu_0e96ed3820fused_dropout_kernelIN3c108BFloat16EfjLin1ELin1EbEEvNS_4cuda6detail10TensorInfoIKT_T1_EENS7_IS8_SA_EENS7_IT4_SA_EESA_T0_NS_15PhiloxCudaStateE:
	.zero		1208


//--------------------- .nv.constant0._ZN2at6native43_GLOBAL__N__7cc8d1ed_10_Dropout_cu_0e96ed3820fused_dropout_kernelIN3c108BFloat16EfjLin1ELi1EbEEvNS_4cuda6detail10TensorInfoIKT_T1_EENS7_IS8_SA_EENS7_IT4_SA_EESA_T0_NS_15PhiloxCudaStateE --------------------------
	.section	.nv.constant0._ZN2at6native43_GLOBAL__N__7cc8d1ed_10_Dropout_cu_0e96ed3820fused_dropout_kernelIN3c108BFloat16EfjLin1ELi1EbEEvNS_4cuda6detail10TensorInfoIKT_T1_EENS7_IS8_SA_EENS7_IT4_SA_EESA_T0_NS_15PhiloxCudaStateE,"a",@progbits
	.sectionflags	@""
	.align	4
.nv.constant0._ZN2at6native43_GLOBAL__N__7cc8d1ed_10_Dropout_cu_0e96ed3820fused_dropout_kernelIN3c108BFloat16EfjLin1ELi1EbEEvNS_4cuda6detail10TensorInfoIKT_T1_EENS7_IS8_SA_EENS7_IT4_SA_EESA_T0_NS_15PhiloxCudaStateE:
	.zero		1208


//--------------------- .nv.constant0._ZN2at6native43_GLOBAL__N__7cc8d1ed_10_Dropout_cu_0e96ed3820fused_dropout_kernelIN3c108BFloat16EfjLi1ELi1EbEEvNS_4cuda6detail10TensorInfoIKT_T1_EENS7_IS8_SA_EENS7_IT4_SA_EESA_T0_NS_15PhiloxCudaStateE --------------------------
	.section	.nv.constant0._ZN2at6native43_GLOBAL__N__7cc8d1ed_10_Dropout_cu_0e96ed3820fused_dropout_kernelIN3c108BFloat16EfjLi1ELi1EbEEvNS_4cuda6detail10TensorInfoIKT_T1_EENS7_IS8_SA_EENS7_IT4_SA_EESA_T0_NS_15PhiloxCudaStateE,"a",@progbits
	.sectionflags	@""
	.align	4
.nv.constant0._ZN2at6native43_GLOBAL__N__7cc8d1ed_10_Dropout_cu_0e96ed3820fused_dropout_kernelIN3c108BFloat16EfjLi1ELi1EbEEvNS_4cuda6detail10TensorInfoIKT_T1_EENS7_IS8_SA_EENS7_IT4_SA_EESA_T0_NS_15PhiloxCudaStateE:
	.zero		1208


//--------------------- .nv.constant0._ZN2at6native43_GLOBAL__N__7cc8d1ed_10_Dropout_cu_0e96ed3824fused_dropout_kernel_vecIN3c108BFloat16EfjLi1ELi2EbEEvNS_4cuda6detail10TensorInfoIKT_T1_EENS7_IS8_SA_EENS7_IT4_SA_EESA_T0_NS_15PhiloxCudaStateE --------------------------
	.section	.nv.constant0._ZN2at6native43_GLOBAL__N__7cc8d1ed_10_Dropout_cu_0e96ed3824fused_dropout_kernel_vecIN3c108BFloat16EfjLi1ELi2EbEEvNS_4cuda6detail10TensorInfoIKT_T1_EENS7_IS8_SA_EENS7_IT4_SA_EESA_T0_NS_15PhiloxCudaStateE,"a",@progbits
	.sectionflags	@""
	.align	4
.nv.constant0._ZN2at6native43_GLOBAL__N__7cc8d1ed_10_Dropout_cu_0e96ed3824fused_dropout_kernel_vecIN3c108BFloat16EfjLi1ELi2EbEEvNS_4cuda6detail10TensorInfoIKT_T1_EENS7_IS8_SA_EENS7_IT4_SA_EESA_T0_NS_15PhiloxCudaStateE:
	.zero		1208


//--------------------- .nv.constant0._ZN2at6native43_GLOBAL__N__7cc8d1ed_10_Dropout_cu_0e96ed3824fused_dropout_kernel_vecIN3c108BFloat16EfjLi1ELi4EbEEvNS_4cuda6detail10TensorInfoIKT_T1_EENS7_IS8_SA_EENS7_IT4_SA_EESA_T0_NS_15PhiloxCudaStateE --------------------------
	.section	.nv.constant0._ZN2at6native43_GLOBAL__N__7cc8d1ed_10_Dropout_cu_0e96ed3824fused_dropout_kernel_vecIN3c108BFloat16EfjLi1ELi4EbEEvNS_4cuda6detail10TensorInfoIKT_T1_EENS7_IS8_SA_EENS7_IT4_SA_EESA_T0_NS_15PhiloxCudaStateE,"a",@progbits
	.sectionflags	@""
	.align	4
.nv.constant0._ZN2at6native43_GLOBAL__N__7cc8d1ed_10_Dropout_cu_0e96ed3824fused_dropout_kernel_vecIN3c108BFloat16EfjLi1ELi4EbEEvNS_4cuda6detail10TensorInfoIKT_T1_EENS7_IS8_SA_EENS7_IT4_SA_EESA_T0_NS_15PhiloxCudaStateE:
	.zero		1208


//--------------------- .nv.constant0._ZN2at6native43_GLOBAL__N__7cc8d1ed_10_Dropout_cu_0e96ed3824fused_dropout_kernel_vecIN3c108BFloat16EfjLi1ELi8EbEEvNS_4cuda6detail10TensorInfoIKT_T1_EENS7_IS8_SA_EENS7_IT4_SA_EESA_T0_NS_15PhiloxCudaStateE --------------------------
	.section	.nv.constant0._ZN2at6native43_GLOBAL__N__7cc8d1ed_10_Dropout_cu_0e96ed3824fused_dropout_kernel_vecIN3c108BFloat16EfjLi1ELi8EbEEvNS_4cuda6detail10TensorInfoIKT_T1_EENS7_IS8_SA_EENS7_IT4_SA_EESA_T0_NS_15PhiloxCudaStateE,"a",@progbits
	.sectionflags	@""
	.align	4
.nv.constant0._ZN2at6native43_GLOBAL__N__7cc8d1ed_10_Dropout_cu_0e96ed3824fused_dropout_kernel_vecIN3c108BFloat16EfjLi1ELi8EbEEvNS_4cuda6detail10TensorInfoIKT_T1_EENS7_IS8_SA_EENS7_IT4_SA_EESA_T0_NS_15PhiloxCudaStateE:
	.zero		1208


//--------------------- .nv.constant0._ZN2at6native43_GLOBAL__N__7cc8d1ed_10_Dropout_cu_0e96ed3824fused_dropout_kernel_vecIN3c108BFloat16EfjLi1ELi16EbEEvNS_4cuda6detail10TensorInfoIKT_T1_EENS7_IS8_SA_EENS7_IT4_SA_EESA_T0_NS_15PhiloxCudaStateE --------------------------
	.section	.nv.constant0._ZN2at6native43_GLOBAL__N__7cc8d1ed_10_Dropout_cu_0e96ed3824fused_dropout_kernel_vecIN3c108BFloat16EfjLi1ELi16EbEEvNS_4cuda6detail10TensorInfoIKT_T1_EENS7_IS8_SA_EENS7_IT4_SA_EESA_T0_NS_15PhiloxCudaStateE,"a",@progbits
	.sectionflags	@""
	.align	4
.nv.constant0._ZN2at6native43_GLOBAL__N__7cc8d1ed_10_Dropout_cu_0e96ed3824fused_dropout_kernel_vecIN3c108BFloat16EfjLi1ELi16EbEEvNS_4cuda6detail10TensorInfoIKT_T1_EENS7_IS8_SA_EENS7_IT4_SA_EESA_T0_NS_15PhiloxCudaStateE:
	.zero		1208


//--------------------- .nv.constant0._ZN2at6native43_GLOBAL__N__7cc8d1ed_10_Dropout_cu_0e96ed3820fused_dropout_kernelIN3c104HalfEfjLin1ELin1EbEEvNS_4cuda6detail10TensorInfoIKT_T1_EENS7_IS8_SA_EENS7_IT4_SA_EESA_T0_NS_15PhiloxCudaStateE --------------------------
	.section	.nv.constant0._ZN2at6native43_GLOBAL__N__7cc8d1ed_10_Dropout_cu_0e96ed3820fused_dropout_kernelIN3c104HalfEfjLin1ELin1EbEEvNS_4cuda6detail10TensorInfoIKT_T1_EENS7_IS8_SA_EENS7_IT4_SA_EESA_T0_NS_15PhiloxCudaStateE,"a",@progbits
	.sectionflags	@""
	.align	4
.nv.constant0._ZN2at6native43_GLOBAL__N__7cc8d1ed_10_Dropout_cu_0e96ed3820fused_dropout_kernelIN3c104HalfEfjLin1ELin1EbEEvNS_4cuda6detail10TensorInfoIKT_T1_EENS7_IS8_SA_EENS7_IT4_SA_EESA_T0_NS_15PhiloxCudaStateE:
	.zero		1208


//--------------------- .nv.constant0._ZN2at6native43_GLOBAL__N__7cc8d1ed_10_Dropout_cu_0e96ed3820fused_dropout_kernelIN3c104HalfEfjLin1ELi1EbEEvNS_4cuda6detail10TensorInfoIKT_T1_EENS7_IS8_SA_EENS7_IT4_SA_EESA_T0_NS_15PhiloxCudaStateE --------------------------
	.section	.nv.constant0._ZN2at6native43_GLOBAL__N__7cc8d1ed_10_Dropout_cu_0e96ed3820fused_dropout_kernelIN3c104HalfEfjLin1ELi1EbEEvNS_4cuda6detail10TensorInfoIKT_T1_EENS7_IS8_SA_EENS7_IT4_SA_EESA_T0_NS_15PhiloxCudaStateE,"a",@progbits
	.sectionflags	@""
	.align	4
.nv.constant0._ZN2at6native43_GLOBAL__N__7cc8d1ed_10_Dropout_cu_0e96ed3820fused_dropout_kernelIN3c104HalfEfjLin1ELi1EbEEvNS_4cuda6detail10TensorInfoIKT_T1_EENS7_IS8_SA_EENS7_IT4_SA_EESA_T0_NS_15PhiloxCudaStateE:
	.zero		1208


//--------------------- .nv.constant0._ZN2at6native43_GLOBAL__N__7cc8d1ed_10_Dropout_cu_0e96ed3820fused_dropout_kernelIN3c104HalfEfjLi1ELi1EbEEvNS_4cuda6detail10TensorInfoIKT_T1_EENS7_IS8_SA_EENS7_IT4_SA_EESA_T0_NS_15PhiloxCudaStateE --------------------------
	.section	.nv.constant0._ZN2at6native43_GLOBAL__N__7cc8d1ed_10_Dropout_cu_0e96ed3820fused_dropout_kernelIN3c104HalfEfjLi1ELi1EbEEvNS_4cuda6detail10TensorInfoIKT_T1_EENS7_IS8_SA_EENS7_IT4_SA_EESA_T0_NS_15PhiloxCudaStateE,"a",@progbits
	.sectionflags	@""
	.align	4
.nv.constant0._ZN2at6native43_GLOBAL__N__7cc8d1ed_10_Dropout_cu_0e96ed3820fused_dropout_kernelIN3c104HalfEfjLi1ELi1EbEEvNS_4cuda6detail10TensorInfoIKT_T1_EENS7_IS8_SA_EENS7_IT4_SA_EESA_T0_NS_15PhiloxCudaStateE:
	.zero		1208


//--------------------- .nv.constant0._ZN2at6native43_GLOBAL__N__7cc8d1ed_10_Dropout_cu_0e96ed3824fused_dropout_kernel_vecIN3c104HalfEfjLi1ELi2EbEEvNS_4cuda6detail10TensorInfoIKT_T1_EENS7_IS8_SA_EENS7_IT4_SA_EESA_T0_NS_15PhiloxCudaStateE --------------------------
	.section	.nv.constant0._ZN2at6native43_GLOBAL__N__7cc8d1ed_10_Dropout_cu_0e96ed3824fused_dropout_kernel_vecIN3c104HalfEfjLi1ELi2EbEEvNS_4cuda6detail10TensorInfoIKT_T1_EENS7_IS8_SA_EENS7_IT4_SA_EESA_T0_NS_15PhiloxCudaStateE,"a",@progbits
	.sectionflags	@""
	.align	4
.nv.constant0._ZN2at6native43_GLOBAL__N__7cc8d1ed_10_Dropout_cu_0e96ed3824fused_dropout_kernel_vecIN3c104HalfEfjLi1ELi2EbEEvNS_4cuda6detail10TensorInfoIKT_T1_EENS7_IS8_SA_EENS7_IT4_SA_EESA_T0_NS_15PhiloxCudaStateE:
	.zero		1208


//--------------------- .nv.constant0._ZN2at6native43_GLOBAL__N__7cc8d1ed_10_Dropout_cu_0e96ed3824fused_dropout_kernel_vecIN3c104HalfEfjLi1ELi4EbEEvNS_4cuda6detail10TensorInfoIKT_T1_EENS7_IS8_SA_EENS7_IT4_SA_EESA_T0_NS_15PhiloxCudaStateE --------------------------
	.section	.nv.constant0._ZN2at6native43_GLOBAL__N__7cc8d1ed_10_Dropout_cu_0e96ed3824fused_dropout_kernel_vecIN3c104HalfEfjLi1ELi4EbEEvNS_4cuda6detail10TensorInfoIKT_T1_EENS7_IS8_SA_EENS7_IT4_SA_EESA_T0_NS_15PhiloxCudaStateE,"a",@progbits
	.sectionflags	@""
	.align	4
.nv.constant0._ZN2at6native43_GLOBAL__N__7cc8d1ed_10_Dropout_cu_0e96ed3824fused_dropout_kernel_vecIN3c104HalfEfjLi1ELi4EbEEvNS_4cuda6detail10TensorInfoIKT_T1_EENS7_IS8_SA_EENS7_IT4_SA_EESA_T0_NS_15PhiloxCudaStateE:
	.zero		1208


//--------------------- .nv.constant0._ZN2at6native43_GLOBAL__N__7cc8d1ed_10_Dropout_cu_0e96ed3824fused_dropout_kernel_vecIN3c104HalfEfjLi1ELi8EbEEvNS_4cuda6detail10TensorInfoIKT_T1_EENS7_IS8_SA_EENS7_IT4_SA_EESA_T0_NS_15PhiloxCudaStateE --------------------------
	.section	.nv.constant0._ZN2at6native43_GLOBAL__N__7cc8d1ed_10_Dropout_cu_0e96ed3824fused_dropout_kernel_vecIN3c104HalfEfjLi1ELi8EbEEvNS_4cuda6detail10TensorInfoIKT_T1_EENS7_IS8_SA_EENS7_IT4_SA_EESA_T0_NS_15PhiloxCudaStateE,"a",@progbits
	.sectionflags	@""
	.align	4
.nv.constant0._ZN2at6native43_GLOBAL__N__7cc8d1ed_10_Dropout_cu_0e96ed3824fused_dropout_kernel_vecIN3c104HalfEfjLi1ELi8EbEEvNS_4cuda6detail10TensorInfoIKT_T1_EENS7_IS8_SA_EENS7_IT4_SA_EESA_T0_NS_15PhiloxCudaStateE:
	.zero		1208


//--------------------- .nv.constant0._ZN2at6native43_GLOBAL__N__7cc8d1ed_10_Dropout_cu_0e96ed3824fused_dropout_kernel_vecIN3c104HalfEfjLi1ELi16EbEEvNS_4cuda6detail10TensorInfoIKT_T1_EENS7_IS8_SA_EENS7_IT4_SA_EESA_T0_NS_15PhiloxCudaStateE --------------------------
	.section	.nv.constant0._ZN2at6native43_GLOBAL__N__7cc8d1ed_10_Dropout_cu_0e96ed3824fused_dropout_kernel_vecIN3c104HalfEfjLi1ELi16EbEEvNS_4cuda6detail10TensorInfoIKT_T1_EENS7_IS8_SA_EENS7_IT4_SA_EESA_T0_NS_15PhiloxCudaStateE,"a",@progbits
	.sectionflags	@""
	.align	4
.nv.constant0._ZN2at6native43_GLOBAL__N__7cc8d1ed_10_Dropout_cu_0e96ed3824fused_dropout_kernel_vecIN3c104HalfEfjLi1ELi16EbEEvNS_4cuda6detail10TensorInfoIKT_T1_EENS7_IS8_SA_EENS7_IT4_SA_EESA_T0_NS_15PhiloxCudaStateE:
	.zero		1208


//--------------------- .nv.constant0._ZN2at6native43_GLOBAL__N__7cc8d1ed_10_Dropout_cu_0e96ed3820fused_dropout_kernelIffjLin1ELin1EbEEvNS_4cuda6detail10TensorInfoIKT_T1_EENS5_IS6_S8_EENS5_IT4_S8_EES8_T0_NS_15PhiloxCudaStateE --------------------------
	.section	.nv.constant0._ZN2at6native43_GLOBAL__N__7cc8d1ed_10_Dropout_cu_0e96ed3820fused_dropout_kernelIffjLin1ELin1EbEEvNS_4cuda6detail10TensorInfoIKT_T1_EENS5_IS6_S8_EENS5_IT4_S8_EES8_T0_NS_15PhiloxCudaStateE,"a",@progbits
	.sectionflags	@""
	.align	4
.nv.constant0._ZN2at6native43_GLOBAL__N__7cc8d1ed_10_Dropout_cu_0e96ed3820fused_dropout_kernelIffjLin1ELin1EbEEvNS_4cuda6detail10TensorInfoIKT_T1_EENS5_IS6_S8_EENS5_IT4_S8_EES8_T0_NS_15PhiloxCudaStateE:
	.zero		1208


//--------------------- .nv.constant0._ZN2at6native43_GLOBAL__N__7cc8d1ed_10_Dropout_cu_0e96ed3820fused_dropout_kernelIffjLin1ELi1EbEEvNS_4cuda6detail10TensorInfoIKT_T1_EENS5_IS6_S8_EENS5_IT4_S8_EES8_T0_NS_15PhiloxCudaStateE --------------------------
	.section	.nv.constant0._ZN2at6native43_GLOBAL__N__7cc8d1ed_10_Dropout_cu_0e96ed3820fused_dropout_kernelIffjLin1ELi1EbEEvNS_4cuda6detail10TensorInfoIKT_T1_EENS5_IS6_S8_EENS5_IT4_S8_EES8_T0_NS_15PhiloxCudaStateE,"a",@progbits
	.sectionflags	@""
	.align	4
.nv.constant0._ZN2at6native43_GLOBAL__N__7cc8d1ed_10_Dropout_cu_0e96ed3820fused_dropout_kernelIffjLin1ELi1EbEEvNS_4cuda6detail10TensorInfoIKT_T1_EENS5_IS6_S8_EENS5_IT4_S8_EES8_T0_NS_15PhiloxCudaStateE:
	.zero		1208


//--------------------- .nv.constant0._ZN2at6native43_GLOBAL__N__7cc8d1ed_10_Dropout_cu_0e96ed3820fused_dropout_kernelIffjLi1ELi1EbEEvNS_4cuda6detail10TensorInfoIKT_T1_EENS5_IS6_S8_EENS5_IT4_S8_EES8_T0_NS_15PhiloxCudaStateE --------------------------
	.section	.nv.constant0._ZN2at6native43_GLOBAL__N__7cc8d1ed_10_Dropout_cu_0e96ed3820fused_dropout_kernelIffjLi1ELi1EbEEvNS_4cuda6detail10TensorInfoIKT_T1_EENS5_IS6_S8_EENS5_IT4_S8_EES8_T0_NS_15PhiloxCudaStateE,"a",@progbits
	.sectionflags	@""
	.align	4
.nv.constant0._ZN2at6native43_GLOBAL__N__7cc8d1ed_10_Dropout_cu_0e96ed3820fused_dropout_kernelIffjLi1ELi1EbEEvNS_4cuda6detail10TensorInfoIKT_T1_EENS5_IS6_S8_EENS5_IT4_S8_EES8_T0_NS_15PhiloxCudaStateE:
	.zero		1208


//--------------------- .nv.constant0._ZN2at6native43_GLOBAL__N__7cc8d1ed_10_Dropout_cu_0e96ed3824fused_dropout_kernel_vecIffjLi1ELi2EbEEvNS_4cuda6detail10TensorInfoIKT_T1_EENS5_IS6_S8_EENS5_IT4_S8_EES8_T0_NS_15PhiloxCudaStateE --------------------------
	.section	.nv.constant0._ZN2at6native43_GLOBAL__N__7cc8d1ed_10_Dropout_cu_0e96ed3824fused_dropout_kernel_vecIffjLi1ELi2EbEEvNS_4cuda6detail10TensorInfoIKT_T1_EENS5_IS6_S8_EENS5_IT4_S8_EES8_T0_NS_15PhiloxCudaStateE,"a",@progbits
	.sectionflags	@""
	.align	4
.nv.constant0._ZN2at6native43_GLOBAL__N__7cc8d1ed_10_Dropout_cu_0e96ed3824fused_dropout_kernel_vecIffjLi1ELi2EbEEvNS_4cuda6detail10TensorInfoIKT_T1_EENS5_IS6_S8_EENS5_IT4_S8_EES8_T0_NS_15PhiloxCudaStateE:
	.zero		1208


//--------------------- .nv.constant0._ZN2at6native43_GLOBAL__N__7cc8d1ed_10_Dropout_cu_0e96ed3824fused_dropout_kernel_vecIffjLi1ELi4EbEEvNS_4cuda6detail10TensorInfoIKT_T1_EENS5_IS6_S8_EENS5_IT4_S8_EES8_T0_NS_15PhiloxCudaStateE --------------------------
	.section	.nv.constant0._ZN2at6native43_GLOBAL__N__7cc8d1ed_10_Dropout_cu_0e96ed3824fused_dropout_kernel_vecIffjLi1ELi4EbEEvNS_4cuda6detail10TensorInfoIKT_T1_EENS5_IS6_S8_EENS5_IT4_S8_EES8_T0_NS_15PhiloxCudaStateE,"a",@progbits
	.sectionflags	@""
	.align	4
.nv.constant0._ZN2at6native43_GLOBAL__N__7cc8d1ed_10_Dropout_cu_0e96ed3824fused_dropout_kernel_vecIffjLi1ELi4EbEEvNS_4cuda6detail10TensorInfoIKT_T1_EENS5_IS6_S8_EENS5_IT4_S8_EES8_T0_NS_15PhiloxCudaStateE:
	.zero		1208


//--------------------- .nv.constant0._ZN2at6native43_GLOBAL__N__7cc8d1ed_10_Dropout_cu_0e96ed3824fused_dropout_kernel_vecIffjLi1ELi8EbEEvNS_4cuda6detail10TensorInfoIKT_T1_EENS5_IS6_S8_EENS5_IT4_S8_EES8_T0_NS_15PhiloxCudaStateE --------------------------
	.section	.nv.constant0._ZN2at6native43_GLOBAL__N__7cc8d1ed_10_Dropout_cu_0e96ed3824fused_dropout_kernel_vecIffjLi1ELi8EbEEvNS_4cuda6detail10TensorInfoIKT_T1_EENS5_IS6_S8_EENS5_IT4_S8_EES8_T0_NS_15PhiloxCudaStateE,"a",@progbits
	.sectionflags	@""
	.align	4
.nv.constant0._ZN2at6native43_GLOBAL__N__7cc8d1ed_10_Dropout_cu_0e96ed3824fused_dropout_kernel_vecIffjLi1ELi8EbEEvNS_4cuda6detail10TensorInfoIKT_T1_EENS5_IS6_S8_EENS5_IT4_S8_EES8_T0_NS_15PhiloxCudaStateE:
	.zero		1208


//--------------------- .nv.constant0._ZN2at6native43_GLOBAL__N__7cc8d1ed_10_Dropout_cu_0e96ed3824fused_dropout_kernel_vecIffjLi1ELi16EbEEvNS_4cuda6detail10TensorInfoIKT_T1_EENS5_IS6_S8_EENS5_IT4_S8_EES8_T0_NS_15PhiloxCudaStateE --------------------------
	.section	.nv.constant0._ZN2at6native43_GLOBAL__N__7cc8d1ed_10_Dropout_cu_0e96ed3824fused_dropout_kernel_vecIffjLi1ELi16EbEEvNS_4cuda6detail10TensorInfoIKT_T1_EENS5_IS6_S8_EENS5_IT4_S8_EES8_T0_NS_15PhiloxCudaStateE,"a",@progbits
	.sectionflags	@""
	.align	4
.nv.constant0._ZN2at6native43_GLOBAL__N__7cc8d1ed_10_Dropout_cu_0e96ed3824fused_dropout_kernel_vecIffjLi1ELi16EbEEvNS_4cuda6detail10TensorInfoIKT_T1_EENS5_IS6_S8_EENS5_IT4_S8_EES8_T0_NS_15PhiloxCudaStateE:
	.zero		1208


//--------------------- .nv.constant0._ZN2at6native43_GLOBAL__N__7cc8d1ed_10_Dropout_cu_0e96ed3820fused_dropout_kernelIddjLin1ELin1EbEEvNS_4cuda6detail10TensorInfoIKT_T1_EENS5_IS6_S8_EENS5_IT4_S8_EES8_T0_NS_15PhiloxCudaStateE --------------------------
	.section	.nv.constant0._ZN2at6native43_GLOBAL__N__7cc8d1ed_10_Dropout_cu_0e96ed3820fused_dropout_kernelIddjLin1ELin1EbEEvNS_4cuda6detail10TensorInfoIKT_T1_EENS5_IS6_S8_EENS5_IT4_S8_EES8_T0_NS_15PhiloxCudaStateE,"a",@progbits
	.sectionflags	@""
	.align	4
.nv.constant0._ZN2at6native43_GLOBAL__N__7cc8d1ed_10_Dropout_cu_0e96ed3820fused_dropout_kernelIddjLin1ELin1EbEEvNS_4cuda6detail10TensorInfoIKT_T1_EENS5_IS6_S8_EENS5_IT4_S8_EES8_T0_NS_15PhiloxCudaStateE:
	.zero		1216


//--------------------- .nv.constant0._ZN2at6native43_GLOBAL__N__7cc8d1ed_10_Dropout_cu_0e96ed3820fused_dropout_kernelIddjLin1ELi1EbEEvNS_4cuda6detail10TensorInfoIKT_T1_EENS5_IS6_S8_EENS5_IT4_S8_EES8_T0_NS_15PhiloxCudaStateE --------------------------
	.section	.nv.constant0._ZN2at6native43_GLOBAL__N__7cc8d1ed_10_Dropout_cu_0e96ed3820fused_dropout_kernelIddjLin1ELi1EbEEvNS_4cuda6detail10TensorInfoIKT_T1_EENS5_IS6_S8_EENS5_IT4_S8_EES8_T0_NS_15PhiloxCudaStateE,"a",@progbits
	.sectionflags	@""
	.align	4
.nv.constant0._ZN2at6native43_GLOBAL__N__7cc8d1ed_10_Dropout_cu_0e96ed3820fused_dropout_kernelIddjLin1ELi1EbEEvNS_4cuda6detail10TensorInfoIKT_T1_EENS5_IS6_S8_EENS5_IT4_S8_EES8_T0_NS_15PhiloxCudaStateE:
	.zero		1216


//--------------------- .nv.constant0._ZN2at6native43_GLOBAL__N__7cc8d1ed_10_Dropout_cu_0e96ed3820fused_dropout_kernelIddjLi1ELi1EbEEvNS_4cuda6detail10TensorInfoIKT_T1_EENS5_IS6_S8_EENS5_IT4_S8_EES8_T0_NS_15PhiloxCudaStateE --------------------------
	.section	.nv.constant0._ZN2at6native43_GLOBAL__N__7cc8d1ed_10_Dropout_cu_0e96ed3820fused_dropout_kernelIddjLi1ELi1EbEEvNS_4cuda6detail10TensorInfoIKT_T1_EENS5_IS6_S8_EENS5_IT4_S8_EES8_T0_NS_15PhiloxCudaStateE,"a",@progbits
	.sectionflags	@""
	.align	4
.nv.constant0._ZN2at6native43_GLOBAL__N__7cc8d1ed_10_Dropout_cu_0e96ed3820fused_dropout_kernelIddjLi1ELi1EbEEvNS_4cuda6detail10TensorInfoIKT_T1_EENS5_IS6_S8_EENS5_IT4_S8_EES8_T0_NS_15PhiloxCudaStateE:
	.zero		1216


//--------------------- .nv.constant0._ZN2at6native43_GLOBAL__N__7cc8d1ed_10_Dropout_cu_0e96ed3824fused_dropout_kernel_vecIddjLi1ELi2EbEEvNS_4cuda6detail10TensorInfoIKT_T1_EENS5_IS6_S8_EENS5_IT4_S8_EES8_T0_NS_15PhiloxCudaStateE --------------------------
	.section	.nv.constant0._ZN2at6native43_GLOBAL__N__7cc8d1ed_10_Dropout_cu_0e96ed3824fused_dropout_kernel_vecIddjLi1ELi2EbEEvNS_4cuda6detail10TensorInfoIKT_T1_EENS5_IS6_S8_EENS5_IT4_S8_EES8_T0_NS_15PhiloxCudaStateE,"a",@progbits
	.sectionflags	@""
	.align	4
.nv.constant0._ZN2at6native43_GLOBAL__N__7cc8d1ed_10_Dropout_cu_0e96ed3824fused_dropout_kernel_vecIddjLi1ELi2EbEEvNS_4cuda6detail10TensorInfoIKT_T1_EENS5_IS6_S8_EENS5_IT4_S8_EES8_T0_NS_15PhiloxCudaStateE:
	.zero		1216


//--------------------- .nv.constant0._ZN2at6native43_GLOBAL__N__7cc8d1ed_10_Dropout_cu_0e96ed3824fused_dropout_kernel_vecIddjLi1ELi4EbEEvNS_4cuda6detail10TensorInfoIKT_T1_EENS5_IS6_S8_EENS5_IT4_S8_EES8_T0_NS_15PhiloxCudaStateE --------------------------
	.section	.nv.constant0._ZN2at6native43_GLOBAL__N__7cc8d1ed_10_Dropout_cu_0e96ed3824fused_dropout_kernel_vecIddjLi1ELi4EbEEvNS_4cuda6detail10TensorInfoIKT_T1_EENS5_IS6_S8_EENS5_IT4_S8_EES8_T0_NS_15PhiloxCudaStateE,"a",@progbits
	.sectionflags	@""
	.align	4
.nv.constant0._ZN2at6native43_GLOBAL__N__7cc8d1ed_10_Dropout_cu_0e96ed3824fused_dropout_kernel_vecIddjLi1ELi4EbEEvNS_4cuda6detail10TensorInfoIKT_T1_EENS5_IS6_S8_EENS5_IT4_S8_EES8_T0_NS_15PhiloxCudaStateE:
	.zero		1216


//--------------------- .nv.constant0._ZN2at6native43_GLOBAL__N__7cc8d1ed_10_Dropout_cu_0e96ed3824fused_dropout_kernel_vecIddjLi1ELi8EbEEvNS_4cuda6detail10TensorInfoIKT_T1_EENS5_IS6_S8_EENS5_IT4_S8_EES8_T0_NS_15PhiloxCudaStateE --------------------------
	.section	.nv.constant0._ZN2at6native43_GLOBAL__N__7cc8d1ed_10_Dropout_cu_0e96ed3824fused_dropout_kernel_vecIddjLi1ELi8EbEEvNS_4cuda6detail10TensorInfoIKT_T1_EENS5_IS6_S8_EENS5_IT4_S8_EES8_T0_NS_15PhiloxCudaStateE,"a",@progbits
	.sectionflags	@""
	.align	4
.nv.constant0._ZN2at6native43_GLOBAL__N__7cc8d1ed_10_Dropout_cu_0e96ed3824fused_dropout_kernel_vecIddjLi1ELi8EbEEvNS_4cuda6detail10TensorInfoIKT_T1_EENS5_IS6_S8_EENS5_IT4_S8_EES8_T0_NS_15PhiloxCudaStateE:
	.zero		1216


//--------------------- .nv.constant0._ZN2at6native43_GLOBAL__N__7cc8d1ed_10_Dropout_cu_0e96ed3824fused_dropout_kernel_vecIddjLi1ELi16EbEEvNS_4cuda6detail10TensorInfoIKT_T1_EENS5_IS6_S8_EENS5_IT4_S8_EES8_T0_NS_15PhiloxCudaStateE --------------------------
	.section	.nv.constant0._ZN2at6native43_GLOBAL__N__7cc8d1ed_10_Dropout_cu_0e96ed3824fused_dropout_kernel_vecIddjLi1ELi16EbEEvNS_4cuda6detail10TensorInfoIKT_T1_EENS5_IS6_S8_EENS5_IT4_S8_EES8_T0_NS_15PhiloxCudaStateE,"a",@progbits
	.sectionflags	@""
	.align	4
.nv.constant0._ZN2at6native43_GLOBAL__N__7cc8d1ed_10_Dropout_cu_0e96ed3824fused_dropout_kernel_vecIddjLi1ELi16EbEEvNS_4cuda6detail10TensorInfoIKT_T1_EENS5_IS6_S8_EENS5_IT4_S8_EES8_T0_NS_15PhiloxCudaStateE:
	.zero		1216


//--------------------- .nv.constant0._ZN2at6native18elementwise_kernelILi128ELi4EZNS0_15gpu_kernel_implIZNS0_43_GLOBAL__N__7cc8d1ed_10_Dropout_cu_0e96ed3819masked_scale_kernelIhN3c108BFloat16EfEEvRNS_6TensorERKS7_SA_T1_EUlS6_hE_EEvRNS_18TensorIteratorBaseERKT_EUliE_EEviSB_ --------------------------
	.section	.nv.constant0._ZN2at6native18elementwise_kernelILi128ELi4EZNS0_15gpu_kernel_implIZNS0_43_GLOBAL__N__7cc8d1ed_10_Dropout_cu_0e96ed3819masked_scale_kernelIhN3c108BFloat16EfEEvRNS_6TensorERKS7_SA_T1_EUlS6_hE_EEvRNS_18TensorIteratorBaseERKT_EUliE_EEviSB_,"a",@progbits
	.sectionflags	@""
	.align	4
.nv.constant0._ZN2at6native18elementwise_kernelILi128ELi4EZNS0_15gpu_kernel_implIZNS0_43_GLOBAL__N__7cc8d1ed_10_Dropout_cu_0e96ed3819masked_scale_kernelIhN3c108BFloat16EfEEvRNS_6TensorERKS7_SA_T1_EUlS6_hE_EEvRNS_18TensorIteratorBaseERKT_EUliE_EEviSB_:
	.zero		1200


//--------------------- .nv.constant0._ZN2at6native27unrolled_elementwise_kernelIZNS0_43_GLOBAL__N__7cc8d1ed_10_Dropout_cu_0e96ed3819masked_scale_kernelIhN3c108BFloat16EfEEvRNS_6TensorERKS6_S9_T1_EUlS5_hE_St5arrayIPcLm3EELi4E23TrivialOffsetCalculatorILi2EjESF_ILi1EjENS0_6memory12LoadWithCastILi2EEENSI_13StoreWithCastILi1EEEEEviT_T0_T2_T3_T4_T5_ --------------------------
	.section	.nv.constant0._ZN2at6native27unrolled_elementwise_kernelIZNS0_43_GLOBAL__N__7cc8d1ed_10_Dropout_cu_0e96ed3819masked_scale_kernelIhN3c108BFloat16EfEEvRNS_6TensorERKS6_S9_T1_EUlS5_hE_St5arrayIPcLm3EELi4E23TrivialOffsetCalculatorILi2EjESF_ILi1EjENS0_6memory12LoadWithCastILi2EEENSI_13StoreWithCastILi1EEEEEviT_T0_T2_T3_T4_T5_,"a",@progbits
	.sectionflags	@""
	.align	4
.nv.constant0._ZN2at6native27unrolled_elementwise_kernelIZNS0_43_GLOBAL__N__7cc8d1ed_10_Dropout_cu_0e96ed3819masked_scale_kernelIhN3c108BFloat16EfEEvRNS_6TensorERKS6_S9_T1_EUlS5_hE_St5arrayIPcLm3EELi4E23TrivialOffsetCalculatorILi2EjESF_ILi1EjENS0_6memory12LoadWithCastILi2EEENSI_13StoreWithCastILi1EEEEEviT_T0_T2_T3_T4_T5_:
	.zero		600


//--------------------- .nv.constant0._ZN2at6native18elementwise_kernelILi128ELi4EZNS0_22gpu_kernel_impl_nocastIZNS0_43_GLOBAL__N__7cc8d1ed_10_Dropout_cu_0e96ed3819masked_scale_kernelIhN3c108BFloat16EfEEvRNS_6TensorERKS7_SA_T1_EUlS6_hE_EEvRNS_18TensorIteratorBaseERKT_EUliE_EEviSB_ --------------------------
	.section	.nv.constant0._ZN2at6native18elementwise_kernelILi128ELi4EZNS0_22gpu_kernel_impl_nocastIZNS0_43_GLOBAL__N__7cc8d1ed_10_Dropout_cu_0e96ed3819masked_scale_kernelIhN3c108BFloat16EfEEvRNS_6TensorERKS7_SA_T1_EUlS6_hE_EEvRNS_18TensorIteratorBaseERKT_EUliE_EEviSB_,"a",@progbits
	.sectionflags	@""
	.align	4
.nv.constant0._ZN2at6native18elementwise_kernelILi128ELi4EZNS0_22gpu_kernel_impl_nocastIZNS0_43_GLOBAL__N__7cc8d1ed_10_Dropout_cu_0e96ed3819masked_scale_kernelIhN3c108BFloat16EfEEvRNS_6TensorERKS7_SA_T1_EUlS6_hE_EEvRNS_18TensorIteratorBaseERKT_EUliE_EEviSB_:
	.zero		1192


//--------------------- .nv.constant0._ZN2at6native27unrolled_elementwise_kernelIZNS0_43_GLOBAL__N__7cc8d1ed_10_Dropout_cu_0e96ed3819masked_scale_kernelIhN3c108BFloat16EfEEvRNS_6TensorERKS6_S9_T1_EUlS5_hE_St5arrayIPcLm3EELi4E23TrivialOffsetCalculatorILi2EjESF_ILi1EjENS0_6memory15LoadWithoutCastENSI_16StoreWithoutCastEEEviT_T0_T2_T3_T4_T5_ --------------------------
	.section	.nv.constant0._ZN2at6native27unrolled_elementwise_kernelIZNS0_43_GLOBAL__N__7cc8d1ed_10_Dropout_cu_0e96ed3819masked_scale_kernelIhN3c108BFloat16EfEEvRNS_6TensorERKS6_S9_T1_EUlS5_hE_St5arrayIPcLm3EELi4E23TrivialOffsetCalculatorILi2EjESF_ILi1EjENS0_6memory15LoadWithoutCastENSI_16StoreWithoutCastEEEviT_T0_T2_T3_T4_T5_,"a",@progbits
	.sectionflags	@""
	.align	4
.nv.constant0._ZN2at6native27unrolled_elementwise_kernelIZNS0_43_GLOBAL__N__7cc8d1ed_10_Dropout_cu_0e96ed3819masked_scale_kernelIhN3c108BFloat16EfEEvRNS_6TensorERKS6_S9_T1_EUlS5_hE_St5arrayIPcLm3EELi4E23TrivialOffsetCalculatorILi2EjESF_ILi1EjENS0_6memory15LoadWithoutCastENSI_16StoreWithoutCastEEEviT_T0_T2_T3_T4_T5_:
	.zero		580


//--------------------- .nv.constant0._ZN2at6native29vectorized_elementwise_kernelILi2EZNS0_43_GLOBAL__N__7cc8d1ed_10_Dropout_cu_0e96ed3819masked_scale_kernelIhN3c108BFloat16EfEEvRNS_6TensorERKS6_S9_T1_EUlS5_hE_St5arrayIPcLm3EEEEviT0_SA_ --------------------------
	.section	.nv.constant0._ZN2at6native29vectorized_elementwise_kernelILi2EZNS0_43_GLOBAL__N__7cc8d1ed_10_Dropout_cu_0e96ed3819masked_scale_kernelIhN3c108BFloat16EfEEvRNS_6TensorERKS6_S9_T1_EUlS5_hE_St5arrayIPcLm3EEEEviT0_SA_,"a",@progbits
	.sectionflags	@""
	.align	4
.nv.constant0._ZN2at6native29vectorized_elementwise_kernelILi2EZNS0_43_GLOBAL__N__7cc8d1ed_10_Dropout_cu_0e96ed3819masked_scale_kernelIhN3c108BFloat16EfEEvRNS_6TensorERKS6_S9_T1_EUlS5_hE_St5arrayIPcLm3EEEEviT0_SA_:
	.zero		576


//--------------------- .nv.constant0._ZN2at6native29vectorized_elementwise_kernelILi4EZNS0_43_GLOBAL__N__7cc8d1ed_10_Dropout_cu_0e96ed3819masked_scale_kernelIhN3c108BFloat16EfEEvRNS_6TensorERKS6_S9_T1_EUlS5_hE_St5arrayIPcLm3EEEEviT0_SA_ --------------------------
	.section	.nv.constant0._ZN2at6native29vectorized_elementwise_kernelILi4EZNS0_43_GLOBAL__N__7cc8d1ed_10_Dropout_cu_0e96ed3819masked_scale_kernelIhN3c108BFloat16EfEEvRNS_6TensorERKS6_S9_T1_EUlS5_hE_St5arrayIPcLm3EEEEviT0_SA_,"a",@progbits
	.sectionflags	@""
	.align	4
.nv.constant0._ZN2at6native29vectorized_elementwise_kernelILi4EZNS0_43_GLOBAL__N__7cc8d1ed_10_Dropout_cu_0e96ed3819masked_scale_kernelIhN3c108BFloat16EfEEvRNS_6TensorERKS6_S9_T1_EUlS5_hE_St5arrayIPcLm3EEEEviT0_SA_:
	.zero		576


//--------------------- .nv.constant0._ZN2at6native29vectorized_elementwise_kernelILi8EZNS0_43_GLOBAL__N__7cc8d1ed_10_Dropout_cu_0e96ed3819masked_scale_kernelIhN3c108BFloat16EfEEvRNS_6TensorERKS6_S9_T1_EUlS5_hE_St5arrayIPcLm3EEEEviT0_SA_ --------------------------
	.section	.nv.constant0._ZN2at6native29vectorized_elementwise_kernelILi8EZNS0_43_GLOBAL__N__7cc8d1ed_10_Dropout_cu_0e96ed3819masked_scale_kernelIhN3c108BFloat16EfEEvRNS_6TensorERKS6_S9_T1_EUlS5_hE_St5arrayIPcLm3EEEEviT0_SA_,"a",@progbits
	.sectionflags	@""
	.align	4
.nv.constant0._ZN2at6native29vectorized_elementwise_kernelILi8EZNS0_43_GLOBAL__N__7cc8d1ed_10_Dropout_cu_0e96ed3819masked_scale_kernelIhN3c108BFloat16EfEEvRNS_6TensorERKS6_S9_T1_EUlS5_hE_St5arrayIPcLm3EEEEviT0_SA_:
	.zero		576


//--------------------- .nv.constant0._ZN2at6native18elementwise_kernelILi128ELi4EZNS0_15gpu_kernel_implIZNS0_43_GLOBAL__N__7cc8d1ed_10_Dropout_cu_0e96ed3819masked_scale_kernelIhN3c104HalfEfEEvRNS_6TensorERKS7_SA_T1_EUlS6_hE_EEvRNS_18TensorIteratorBaseERKT_EUliE_EEviSB_ --------------------------
	.section	.nv.constant0._ZN2at6native18elementwise_kernelILi128ELi4EZNS0_15gpu_kernel_implIZNS0_43_GLOBAL__N__7cc8d1ed_10_Dropout_cu_0e96ed3819masked_scale_kernelIhN3c104HalfEfEEvRNS_6TensorERKS7_SA_T1_EUlS6_hE_EEvRNS_18TensorIteratorBaseERKT_EUliE_EEviSB_,"a",@progbits
	.sectionflags	@""
	.align	4
.nv.constant0._ZN2at6native18elementwise_kernelILi128ELi4EZNS0_15gpu_kernel_implIZNS0_43_GLOBAL__N__7cc8d1ed_10_Dropout_cu_0e96ed3819masked_scale_kernelIhN3c104HalfEfEEvRNS_6TensorERKS7_SA_T1_EUlS6_hE_EEvRNS_18TensorIteratorBaseERKT_EUliE_EEviSB_:
	.zero		1200


//--------------------- .nv.constant0._ZN2at6native27unrolled_elementwise_kernelIZNS0_43_GLOBAL__N__7cc8d1ed_10_Dropout_cu_0e96ed3819masked_scale_kernelIhN3c104HalfEfEEvRNS_6TensorERKS6_S9_T1_EUlS5_hE_St5arrayIPcLm3EELi4E23TrivialOffsetCalculatorILi2EjESF_ILi1EjENS0_6memory12LoadWithCastILi2EEENSI_13StoreWithCastILi1EEEEEviT_T0_T2_T3_T4_T5_ --------------------------
	.section	.nv.constant0._ZN2at6native27unrolled_elementwise_kernelIZNS0_43_GLOBAL__N__7cc8d1ed_10_Dropout_cu_0e96ed3819masked_scale_kernelIhN3c104HalfEfEEvRNS_6TensorERKS6_S9_T1_EUlS5_hE_St5arrayIPcLm3EELi4E23TrivialOffsetCalculatorILi2EjESF_ILi1EjENS0_6memory12LoadWithCastILi2EEENSI_13StoreWithCastILi1EEEEEviT_T0_T2_T3_T4_T5_,"a",@progbits
	.sectionflags	@""
	.align	4
.nv.constant0._ZN2at6native27unrolled_elementwise_kernelIZNS0_43_GLOBAL__N__7cc8d1ed_10_Dropout_cu_0e96ed3819masked_scale_kernelIhN3c104HalfEfEEvRNS_6TensorERKS6_S9_T1_EUlS5_hE_St5arrayIPcLm3EELi4E23TrivialOffsetCalculatorILi2EjESF_ILi1EjENS0_6memory12LoadWithCastILi2EEENSI_13StoreWithCastILi1EEEEEviT_T0_T2_T3_T4_T5_:
	.zero		600


//--------------------- .nv.constant0._ZN2at6native18elementwise_kernelILi128ELi4EZNS0_22gpu_kernel_impl_nocastIZNS0_43_GLOBAL__N__7cc8d1ed_10_Dropout_cu_0e96ed3819masked_scale_kernelIhN3c104HalfEfEEvRNS_6TensorERKS7_SA_T1_EUlS6_hE_EEvRNS_18TensorIteratorBaseERKT_EUliE_EEviSB_ --------------------------
	.section	.nv.constant0._ZN2at6native18elementwise_kernelILi128ELi4EZNS0_22gpu_kernel_impl_nocastIZNS0_43_GLOBAL__N__7cc8d1ed_10_Dropout_cu_0e96ed3819masked_scale_kernelIhN3c104HalfEfEEvRNS_6TensorERKS7_SA_T1_EUlS6_hE_EEvRNS_18TensorIteratorBaseERKT_EUliE_EEviSB_,"a",@progbits
	.sectionflags	@""
	.align	4
.nv.constant0._ZN2at6native18elementwise_kernelILi128ELi4EZNS0_22gpu_kernel_impl_nocastIZNS0_43_GLOBAL__N__7cc8d1ed_10_Dropout_cu_0e96ed3819masked_scale_kernelIhN3c104HalfEfEEvRNS_6TensorERKS7_SA_T1_EUlS6_hE_EEvRNS_18TensorIteratorBaseERKT_EUliE_EEviSB_:
	.zero		1192


//--------------------- .nv.constant0._ZN2at6native27unrolled_elementwise_kernelIZNS0_43_GLOBAL__N__7cc8d1ed_10_Dropout_cu_0e96ed3819masked_scale_kernelIhN3c104HalfEfEEvRNS_6TensorERKS6_S9_T1_EUlS5_hE_St5arrayIPcLm3EELi4E23TrivialOffsetCalculatorILi2EjESF_ILi1EjENS0_6memory15LoadWithoutCastENSI_16StoreWithoutCastEEEviT_T0_T2_T3_T4_T5_ --------------------------
	.section	.nv.constant0._ZN2at6native27unrolled_elementwise_kernelIZNS0_43_GLOBAL__N__7cc8d1ed_10_Dropout_cu_0e96ed3819masked_scale_kernelIhN3c104HalfEfEEvRNS_6TensorERKS6_S9_T1_EUlS5_hE_St5arrayIPcLm3EELi4E23TrivialOffsetCalculatorILi2EjESF_ILi1EjENS0_6memory15LoadWithoutCastENSI_16StoreWithoutCastEEEviT_T0_T2_T3_T4_T5_,"a",@progbits
	.sectionflags	@""
	.align	4
.nv.constant0._ZN2at6native27unrolled_elementwise_kernelIZNS0_43_GLOBAL__N__7cc8d1ed_10_Dropout_cu_0e96ed3819masked_scale_kernelIhN3c104HalfEfEEvRNS_6TensorERKS6_S9_T1_EUlS5_hE_St5arrayIPcLm3EELi4E23TrivialOffsetCalculatorILi2EjESF_ILi1EjENS0_6memory15LoadWithoutCastENSI_16StoreWithoutCastEEEviT_T0_T2_T3_T4_T5_:
	.zero		580


//--------------------- .nv.constant0._ZN2at6native29vectorized_elementwise_kernelILi2EZNS0_43_GLOBAL__N__7cc8d1ed_10_Dropout_cu_0e96ed3819masked_scale_kernelIhN3c104HalfEfEEvRNS_6TensorERKS6_S9_T1_EUlS5_hE_St5arrayIPcLm3EEEEviT0_SA_ --------------------------
	.section	.nv.constant0._ZN2at6native29vectorized_elementwise_kernelILi2EZNS0_43_GLOBAL__N__7cc8d1ed_10_Dropout_cu_0e96ed3819masked_scale_kernelIhN3c104HalfEfEEvRNS_6TensorERKS6_S9_T1_EUlS5_hE_St5arrayIPcLm3EEEEviT0_SA_,"a",@progbits
	.sectionflags	@""
	.align	4
.nv.constant0._ZN2at6native29vectorized_elementwise_kernelILi2EZNS0_43_GLOBAL__N__7cc8d1ed_10_Dropout_cu_0e96ed3819masked_scale_kernelIhN3c104HalfEfEEvRNS_6TensorERKS6_S9_T1_EUlS5_hE_St5arrayIPcLm3EEEEviT0_SA_:
	.zero		576


//--------------------- .nv.constant0._ZN2at6native29vectorized_elementwise_kernelILi4EZNS0_43_GLOBAL__N__7cc8d1ed_10_Dropout_cu_0e96ed3819masked_scale_kernelIhN3c104HalfEfEEvRNS_6TensorERKS6_S9_T1_EUlS5_hE_St5arrayIPcLm3EEEEviT0_SA_ --------------------------
	.section	.nv.constant0._ZN2at6native29vectorized_elementwise_kernelILi4EZNS0_43_GLOBAL__N__7cc8d1ed_10_Dropout_cu_0e96ed3819masked_scale_kernelIhN3c104HalfEfEEvRNS_6TensorERKS6_S9_T1_EUlS5_hE_St5arrayIPcLm3EEEEviT0_SA_,"a",@progbits
	.sectionflags	@""
	.align	4
.nv.constant0._ZN2at6native29vectorized_elementwise_kernelILi4EZNS0_43_GLOBAL__N__7cc8d1ed_10_Dropout_cu_0e96ed3819masked_scale_kernelIhN3c104HalfEfEEvRNS_6TensorERKS6_S9_T1_EUlS5_hE_St5arrayIPcLm3EEEEviT0_SA_:
	.zero		576


//--------------------- .nv.constant0._ZN2at6native29vectorized_elementwise_kernelILi8EZNS0_43_GLOBAL__N__7cc8d1ed_10_Dropout_cu_0e96ed3819masked_scale_kernelIhN3c104HalfEfEEvRNS_6TensorERKS6_S9_T1_EUlS5_hE_St5arrayIPcLm3EEEEviT0_SA_ --------------------------
	.section	.nv.constant0._ZN2at6native29vectorized_elementwise_kernelILi8EZNS0_43_GLOBAL__N__7cc8d1ed_10_Dropout_cu_0e96ed3819masked_scale_kernelIhN3c104HalfEfEEvRNS_6TensorERKS6_S9_T1_EUlS5_hE_St5arrayIPcLm3EEEEviT0_SA_,"a",@progbits
	.sectionflags	@""
	.align	4
.nv.constant0._ZN2at6native29vectorized_elementwise_kernelILi8EZNS0_43_GLOBAL__N__7cc8d1ed_10_Dropout_cu_0e96ed3819masked_scale_kernelIhN3c104HalfEfEEvRNS_6TensorERKS6_S9_T1_EUlS5_hE_St5arrayIPcLm3EEEEviT0_SA_:
	.zero		576


//--------------------- .nv.constant0._ZN2at6native18elementwise_kernelILi128ELi4EZNS0_15gpu_kernel_implIZNS0_43_GLOBAL__N__7cc8d1ed_10_Dropout_cu_0e96ed3819masked_scale_kernelIhffEEvRNS_6TensorERKS5_S8_T1_EUlfhE_EEvRNS_18TensorIteratorBaseERKT_EUliE_EEviS9_ --------------------------
	.section	.nv.constant0._ZN2at6native18elementwise_kernelILi128ELi4EZNS0_15gpu_kernel_implIZNS0_43_GLOBAL__N__7cc8d1ed_10_Dropout_cu_0e96ed3819masked_scale_kernelIhffEEvRNS_6TensorERKS5_S8_T1_EUlfhE_EEvRNS_18TensorIteratorBaseERKT_EUliE_EEviS9_,"a",@progbits
	.sectionflags	@""
	.align	4
.nv.constant0._ZN2at6native18elementwise_kernelILi128ELi4EZNS0_15gpu_kernel_implIZNS0_43_GLOBAL__N__7cc8d1ed_10_Dropout_cu_0e96ed3819masked_scale_kernelIhffEEvRNS_6TensorERKS5_S8_T1_EUlfhE_EEvRNS_18TensorIteratorBaseERKT_EUliE_EEviS9_:
	.zero		1200


//--------------------- .nv.constant0._ZN2at6native27unrolled_elementwise_kernelIZNS0_43_GLOBAL__N__7cc8d1ed_10_Dropout_cu_0e96ed3819masked_scale_kernelIhffEEvRNS_6TensorERKS4_S7_T1_EUlfhE_St5arrayIPcLm3EELi4E23TrivialOffsetCalculatorILi2EjESD_ILi1EjENS0_6memory12LoadWithCastILi2EEENSG_13StoreWithCastILi1EEEEEviT_T0_T2_T3_T4_T5_ --------------------------
	.section	.nv.constant0._ZN2at6native27unrolled_elementwise_kernelIZNS0_43_GLOBAL__N__7cc8d1ed_10_Dropout_cu_0e96ed3819masked_scale_kernelIhffEEvRNS_6TensorERKS4_S7_T1_EUlfhE_St5arrayIPcLm3EELi4E23TrivialOffsetCalculatorILi2EjESD_ILi1EjENS0_6memory12LoadWithCastILi2EEENSG_13StoreWithCastILi1EEEEEviT_T0_T2_T3_T4_T5_,"a",@progbits
	.sectionflags	@""
	.align	4
.nv.constant0._ZN2at6native27unrolled_elementwise_kernelIZNS0_43_GLOBAL__N__7cc8d1ed_10_Dropout_cu_0e96ed3819masked_scale_kernelIhffEEvRNS_6TensorERKS4_S7_T1_EUlfhE_St5arrayIPcLm3EELi4E23TrivialOffsetCalculatorILi2EjESD_ILi1EjENS0_6memory12LoadWithCastILi2EEENSG_13StoreWithCastILi1EEEEEviT_T0_T2_T3_T4_T5_:
	.zero		600


//--------------------- .nv.constant0._ZN2at6native18elementwise_kernelILi128ELi2EZNS0_22gpu_kernel_impl_nocastIZNS0_43_GLOBAL__N__7cc8d1ed_10_Dropout_cu_0e96ed3819masked_scale_kernelIhffEEvRNS_6TensorERKS5_S8_T1_EUlfhE_EEvRNS_18TensorIteratorBaseERKT_EUliE_EEviS9_ --------------------------
	.section	.nv.constant0._ZN2at6native18elementwise_kernelILi128ELi2EZNS0_22gpu_kernel_impl_nocastIZNS0_43_GLOBAL__N__7cc8d1ed_10_Dropout_cu_0e96ed3819masked_scale_kernelIhffEEvRNS_6TensorERKS5_S8_T1_EUlfhE_EEvRNS_18TensorIteratorBaseERKT_EUliE_EEviS9_,"a",@progbits
	.sectionflags	@""
	.align	4
.nv.constant0._ZN2at6native18elementwise_kernelILi128ELi2EZNS0_22gpu_kernel_impl_nocastIZNS0_43_GLOBAL__N__7cc8d1ed_10_Dropout_cu_0e96ed3819masked_scale_kernelIhffEEvRNS_6TensorERKS5_S8_T1_EUlfhE_EEvRNS_18TensorIteratorBaseERKT_EUliE_EEviS9_:
	.zero		1192


//--------------------- .nv.constant0._ZN2at6native27unrolled_elementwise_kernelIZNS0_43_GLOBAL__N__7cc8d1ed_10_Dropout_cu_0e96ed3819masked_scale_kernelIhffEEvRNS_6TensorERKS4_S7_T1_EUlfhE_St5arrayIPcLm3EELi4E23TrivialOffsetCalculatorILi2EjESD_ILi1EjENS0_6memory15LoadWithoutCastENSG_16StoreWithoutCastEEEviT_T0_T2_T3_T4_T5_ --------------------------
	.section	.nv.constant0._ZN2at6native27unrolled_elementwise_kernelIZNS0_43_GLOBAL__N__7cc8d1ed_10_Dropout_cu_0e96ed3819masked_scale_kernelIhffEEvRNS_6TensorERKS4_S7_T1_EUlfhE_St5arrayIPcLm3EELi4E23TrivialOffsetCalculatorILi2EjESD_ILi1EjENS0_6memory15LoadWithoutCastENSG_16StoreWithoutCastEEEviT_T0_T2_T3_T4_T5_,"a",@progbits
	.sectionflags	@""
	.align	4
.nv.constant0._ZN2at6native27unrolled_elementwise_kernelIZNS0_43_GLOBAL__N__7cc8d1ed_10_Dropout_cu_0e96ed3819masked_scale_kernelIhffEEvRNS_6TensorERKS4_S7_T1_EUlfhE_St5arrayIPcLm3EELi4E23TrivialOffsetCalculatorILi2EjESD_ILi1EjENS0_6memory15LoadWithoutCastENSG_16StoreWithoutCastEEEviT_T0_T2_T3_T4_T5_:
	.zero		580


//--------------------- .nv.constant0._ZN2at6native29vectorized_elementwise_kernelILi2EZNS0_43_GLOBAL__N__7cc8d1ed_10_Dropout_cu_0e96ed3819masked_scale_kernelIhffEEvRNS_6TensorERKS4_S7_T1_EUlfhE_St5arrayIPcLm3EEEEviT0_S8_ --------------------------
	.section	.nv.constant0._ZN2at6native29vectorized_elementwise_kernelILi2EZNS0_43_GLOBAL__N__7cc8d1ed_10_Dropout_cu_0e96ed3819masked_scale_kernelIhffEEvRNS_6TensorERKS4_S7_T1_EUlfhE_St5arrayIPcLm3EEEEviT0_S8_,"a",@progbits
	.sectionflags	@""
	.align	4
.nv.constant0._ZN2at6native29vectorized_elementwise_kernelILi2EZNS0_43_GLOBAL__N__7cc8d1ed_10_Dropout_cu_0e96ed3819masked_scale_kernelIhffEEvRNS_6TensorERKS4_S7_T1_EUlfhE_St5arrayIPcLm3EEEEviT0_S8_:
	.zero		576


//--------------------- .nv.constant0._ZN2at6native29vectorized_elementwise_kernelILi4EZNS0_43_GLOBAL__N__7cc8d1ed_10_Dropout_cu_0e96ed3819masked_scale_kernelIhffEEvRNS_6TensorERKS4_S7_T1_EUlfhE_St5arrayIPcLm3EEEEviT0_S8_ --------------------------
	.section	.nv.constant0._ZN2at6native29vectorized_elementwise_kernelILi4EZNS0_43_GLOBAL__N__7cc8d1ed_10_Dropout_cu_0e96ed3819masked_scale_kernelIhffEEvRNS_6TensorERKS4_S7_T1_EUlfhE_St5arrayIPcLm3EEEEviT0_S8_,"a",@progbits
	.sectionflags	@""
	.align	4
.nv.constant0._ZN2at6native29vectorized_elementwise_kernelILi4EZNS0_43_GLOBAL__N__7cc8d1ed_10_Dropout_cu_0e96ed3819masked_scale_kernelIhffEEvRNS_6TensorERKS4_S7_T1_EUlfhE_St5arrayIPcLm3EEEEviT0_S8_:
	.zero		576


//--------------------- .nv.constant0._ZN2at6native29vectorized_elementwise_kernelILi8EZNS0_43_GLOBAL__N__7cc8d1ed_10_Dropout_cu_0e96ed3819masked_scale_kernelIhffEEvRNS_6TensorERKS4_S7_T1_EUlfhE_St5arrayIPcLm3EEEEviT0_S8_ --------------------------
	.section	.nv.constant0._ZN2at6native29vectorized_elementwise_kernelILi8EZNS0_43_GLOBAL__N__7cc8d1ed_10_Dropout_cu_0e96ed3819masked_scale_kernelIhffEEvRNS_6TensorERKS4_S7_T1_EUlfhE_St5arrayIPcLm3EEEEviT0_S8_,"a",@progbits
	.sectionflags	@""
	.align	4
.nv.constant0._ZN2at6native29vectorized_elementwise_kernelILi8EZNS0_43_GLOBAL__N__7cc8d1ed_10_Dropout_cu_0e96ed3819masked_scale_kernelIhffEEvRNS_6TensorERKS4_S7_T1_EUlfhE_St5arrayIPcLm3EEEEviT0_S8_:
	.zero		576


//--------------------- .nv.constant0._ZN2at6native18elementwise_kernelILi128ELi4EZNS0_15gpu_kernel_implIZNS0_43_GLOBAL__N__7cc8d1ed_10_Dropout_cu_0e96ed3819masked_scale_kernelIhddEEvRNS_6TensorERKS5_S8_T1_EUldhE_EEvRNS_18TensorIteratorBaseERKT_EUliE_EEviS9_ --------------------------
	.section	.nv.constant0._ZN2at6native18elementwise_kernelILi128ELi4EZNS0_15gpu_kernel_implIZNS0_43_GLOBAL__N__7cc8d1ed_10_Dropout_cu_0e96ed3819masked_scale_kernelIhddEEvRNS_6TensorERKS5_S8_T1_EUldhE_EEvRNS_18TensorIteratorBaseERKT_EUliE_EEviS9_,"a",@progbits
	.sectionflags	@""
	.align	4
.nv.constant0._ZN2at6native18elementwise_kernelILi128ELi4EZNS0_15gpu_kernel_implIZNS0_43_GLOBAL__N__7cc8d1ed_10_Dropout_cu_0e96ed3819masked_scale_kernelIhddEEvRNS_6TensorERKS5_S8_T1_EUldhE_EEvRNS_18TensorIteratorBaseERKT_EUliE_EEviS9_:
	.zero		1200


//--------------------- .nv.constant0._ZN2at6native27unrolled_elementwise_kernelIZNS0_43_GLOBAL__N__7cc8d1ed_10_Dropout_cu_0e96ed3819masked_scale_kernelIhddEEvRNS_6TensorERKS4_S7_T1_EUldhE_St5arrayIPcLm3EELi4E23TrivialOffsetCalculatorILi2EjESD_ILi1EjENS0_6memory12LoadWithCastILi2EEENSG_13StoreWithCastILi1EEEEEviT_T0_T2_T3_T4_T5_ --------------------------
	.section	.nv.constant0._ZN2at6native27unrolled_elementwise_kernelIZNS0_43_GLOBAL__N__7cc8d1ed_10_Dropout_cu_0e96ed3819masked_scale_kernelIhddEEvRNS_6TensorERKS4_S7_T1_EUldhE_St5arrayIPcLm3EELi4E23TrivialOffsetCalculatorILi2EjESD_ILi1EjENS0_6memory12LoadWithCastILi2EEENSG_13StoreWithCastILi1EEEEEviT_T0_T2_T3_T4_T5_,"a",@progbits
	.sectionflags	@""
	.align	4
.nv.constant0._ZN2at6native27unrolled_elementwise_kernelIZNS0_43_GLOBAL__N__7cc8d1ed_10_Dropout_cu_0e96ed3819masked_scale_kernelIhddEEvRNS_6TensorERKS4_S7_T1_EUldhE_St5arrayIPcLm3EELi4E23TrivialOffsetCalculatorILi2EjESD_ILi1EjENS0_6memory12LoadWithCastILi2EEENSG_13StoreWithCastILi1EEEEEviT_T0_T2_T3_T4_T5_:
	.zero		600


//--------------------- .nv.constant0._ZN2at6native18elementwise_kernelILi128ELi2EZNS0_22gpu_kernel_impl_nocastIZNS0_43_GLOBAL__N__7cc8d1ed_10_Dropout_cu_0e96ed3819masked_scale_kernelIhddEEvRNS_6TensorERKS5_S8_T1_EUldhE_EEvRNS_18TensorIteratorBaseERKT_EUliE_EEviS9_ --------------------------
	.section	.nv.constant0._ZN2at6native18elementwise_kernelILi128ELi2EZNS0_22gpu_kernel_impl_nocastIZNS0_43_GLOBAL__N__7cc8d1ed_10_Dropout_cu_0e96ed3819masked_scale_kernelIhddEEvRNS_6TensorERKS5_S8_T1_EUldhE_EEvRNS_18TensorIteratorBaseERKT_EUliE_EEviS9_,"a",@progbits
	.sectionflags	@""
	.align	4
.nv.constant0._ZN2at6native18elementwise_kernelILi128ELi2EZNS0_22gpu_kernel_impl_nocastIZNS0_43_GLOBAL__N__7cc8d1ed_10_Dropout_cu_0e96ed3819masked_scale_kernelIhddEEvRNS_6TensorERKS5_S8_T1_EUldhE_EEvRNS_18TensorIteratorBaseERKT_EUliE_EEviS9_:
	.zero		1192


//--------------------- .nv.constant0._ZN2at6native27unrolled_elementwise_kernelIZNS0_43_GLOBAL__N__7cc8d1ed_10_Dropout_cu_0e96ed3819masked_scale_kernelIhddEEvRNS_6TensorERKS4_S7_T1_EUldhE_St5arrayIPcLm3EELi4E23TrivialOffsetCalculatorILi2EjESD_ILi1EjENS0_6memory15LoadWithoutCastENSG_16StoreWithoutCastEEEviT_T0_T2_T3_T4_T5_ --------------------------
	.section	.nv.constant0._ZN2at6native27unrolled_elementwise_kernelIZNS0_43_GLOBAL__N__7cc8d1ed_10_Dropout_cu_0e96ed3819masked_scale_kernelIhddEEvRNS_6TensorERKS4_S7_T1_EUldhE_St5arrayIPcLm3EELi4E23TrivialOffsetCalculatorILi2EjESD_ILi1EjENS0_6memory15LoadWithoutCastENSG_16StoreWithoutCastEEEviT_T0_T2_T3_T4_T5_,"a",@progbits
	.sectionflags	@""
	.align	4
.nv.constant0._ZN2at6native27unrolled_elementwise_kernelIZNS0_43_GLOBAL__N__7cc8d1ed_10_Dropout_cu_0e96ed3819masked_scale_kernelIhddEEvRNS_6TensorERKS4_S7_T1_EUldhE_St5arrayIPcLm3EELi4E23TrivialOffsetCalculatorILi2EjESD_ILi1EjENS0_6memory15LoadWithoutCastENSG_16StoreWithoutCastEEEviT_T0_T2_T3_T4_T5_:
	.zero		580


//--------------------- .nv.constant0._ZN2at6native29vectorized_elementwise_kernelILi2EZNS0_43_GLOBAL__N__7cc8d1ed_10_Dropout_cu_0e96ed3819masked_scale_kernelIhddEEvRNS_6TensorERKS4_S7_T1_EUldhE_St5arrayIPcLm3EEEEviT0_S8_ --------------------------
	.section	.nv.constant0._ZN2at6native29vectorized_elementwise_kernelILi2EZNS0_43_GLOBAL__N__7cc8d1ed_10_Dropout_cu_0e96ed3819masked_scale_kernelIhddEEvRNS_6TensorERKS4_S7_T1_EUldhE_St5arrayIPcLm3EEEEviT0_S8_,"a",@progbits
	.sectionflags	@""
	.align	4
.nv.constant0._ZN2at6native29vectorized_elementwise_kernelILi2EZNS0_43_GLOBAL__N__7cc8d1ed_10_Dropout_cu_0e96ed3819masked_scale_kernelIhddEEvRNS_6TensorERKS4_S7_T1_EUldhE_St5arrayIPcLm3EEEEviT0_S8_:
	.zero		576


//--------------------- .nv.constant0._ZN2at6native29vectorized_elementwise_kernelILi4EZNS0_43_GLOBAL__N__7cc8d1ed_10_Dropout_cu_0e96ed3819masked_scale_kernelIhddEEvRNS_6TensorERKS4_S7_T1_EUldhE_St5arrayIPcLm3EEEEviT0_S8_ --------------------------
	.section	.nv.constant0._ZN2at6native29vectorized_elementwise_kernelILi4EZNS0_43_GLOBAL__N__7cc8d1ed_10_Dropout_cu_0e96ed3819masked_scale_kernelIhddEEvRNS_6TensorERKS4_S7_T1_EUldhE_St5arrayIPcLm3EEEEviT0_S8_,"a",@progbits
	.sectionflags	@""
	.align	4
.nv.constant0._ZN2at6native29vectorized_elementwise_kernelILi4EZNS0_43_GLOBAL__N__7cc8d1ed_10_Dropout_cu_0e96ed3819masked_scale_kernelIhddEEvRNS_6TensorERKS4_S7_T1_EUldhE_St5arrayIPcLm3EEEEviT0_S8_:
	.zero		576


//--------------------- .nv.constant0._ZN2at6native29vectorized_elementwise_kernelILi8EZNS0_43_GLOBAL__N__7cc8d1ed_10_Dropout_cu_0e96ed3819masked_scale_kernelIhddEEvRNS_6TensorERKS4_S7_T1_EUldhE_St5arrayIPcLm3EEEEviT0_S8_ --------------------------
	.section	.nv.constant0._ZN2at6native29vectorized_elementwise_kernelILi8EZNS0_43_GLOBAL__N__7cc8d1ed_10_Dropout_cu_0e96ed3819masked_scale_kernelIhddEEvRNS_6TensorERKS4_S7_T1_EUldhE_St5arrayIPcLm3EEEEviT0_S8_,"a",@progbits
	.sectionflags	@""
	.align	4
.nv.constant0._ZN2at6native29vectorized_elementwise_kernelILi8EZNS0_43_GLOBAL__N__7cc8d1ed_10_Dropout_cu_0e96ed3819masked_scale_kernelIhddEEvRNS_6TensorERKS4_S7_T1_EUldhE_St5arrayIPcLm3EEEEviT0_S8_:
	.zero		576


//--------------------- .nv.constant0._ZN2at6native18elementwise_kernelILi128ELi4EZNS0_15gpu_kernel_implIZNS0_43_GLOBAL__N__7cc8d1ed_10_Dropout_cu_0e96ed3819masked_scale_kernelIbN3c108BFloat16EfEEvRNS_6TensorERKS7_SA_T1_EUlS6_bE_EEvRNS_18TensorIteratorBaseERKT_EUliE_EEviSB_ --------------------------
	.section	.nv.constant0._ZN2at6native18elementwise_kernelILi128ELi4EZNS0_15gpu_kernel_implIZNS0_43_GLOBAL__N__7cc8d1ed_10_Dropout_cu_0e96ed3819masked_scale_kernelIbN3c108BFloat16EfEEvRNS_6TensorERKS7_SA_T1_EUlS6_bE_EEvRNS_18TensorIteratorBaseERKT_EUliE_EEviSB_,"a",@progbits
	.sectionflags	@""
	.align	4
.nv.constant0._ZN2at6native18elementwise_kernelILi128ELi4EZNS0_15gpu_kernel_implIZNS0_43_GLOBAL__N__7cc8d1ed_10_Dropout_cu_0e96ed3819masked_scale_kernelIbN3c108BFloat16EfEEvRNS_6TensorERKS7_SA_T1_EUlS6_bE_EEvRNS_18TensorIteratorBaseERKT_EUliE_EEviSB_:
	.zero		1200


//--------------------- .nv.constant0._ZN2at6native27unrolled_elementwise_kernelIZNS0_43_GLOBAL__N__7cc8d1ed_10_Dropout_cu_0e96ed3819masked_scale_kernelIbN3c108BFloat16EfEEvRNS_6TensorERKS6_S9_T1_EUlS5_bE_St5arrayIPcLm3EELi4E23TrivialOffsetCalculatorILi2EjESF_ILi1EjENS0_6memory12LoadWithCastILi2EEENSI_13StoreWithCastILi1EEEEEviT_T0_T2_T3_T4_T5_ --------------------------
	.section	.nv.constant0._ZN2at6native27unrolled_elementwise_kernelIZNS0_43_GLOBAL__N__7cc8d1ed_10_Dropout_cu_0e96ed3819masked_scale_kernelIbN3c108BFloat16EfEEvRNS_6TensorERKS6_S9_T1_EUlS5_bE_St5arrayIPcLm3EELi4E23TrivialOffsetCalculatorILi2EjESF_ILi1EjENS0_6memory12LoadWithCastILi2EEENSI_13StoreWithCastILi1EEEEEviT_T0_T2_T3_T4_T5_,"a",@progbits
	.sectionflags	@""
	.align	4
.nv.constant0._ZN2at6native27unrolled_elementwise_kernelIZNS0_43_GLOBAL__N__7cc8d1ed_10_Dropout_cu_0e96ed3819masked_scale_kernelIbN3c108BFloat16EfEEvRNS_6TensorERKS6_S9_T1_EUlS5_bE_St5arrayIPcLm3EELi4E23TrivialOffsetCalculatorILi2EjESF_ILi1EjENS0_6memory12LoadWithCastILi2EEENSI_13StoreWithCastILi1EEEEEviT_T0_T2_T3_T4_T5_:
	.zero		600


//--------------------- .nv.constant0._ZN2at6native18elementwise_kernelILi128ELi4EZNS0_22gpu_kernel_impl_nocastIZNS0_43_GLOBAL__N__7cc8d1ed_10_Dropout_cu_0e96ed3819masked_scale_kernelIbN3c108BFloat16EfEEvRNS_6TensorERKS7_SA_T1_EUlS6_bE_EEvRNS_18TensorIteratorBaseERKT_EUliE_EEviSB_ --------------------------
	.section	.nv.constant0._ZN2at6native18elementwise_kernelILi128ELi4EZNS0_22gpu_kernel_impl_nocastIZNS0_43_GLOBAL__N__7cc8d1ed_10_Dropout_cu_0e96ed3819masked_scale_kernelIbN3c108BFloat16EfEEvRNS_6TensorERKS7_SA_T1_EUlS6_bE_EEvRNS_18TensorIteratorBaseERKT_EUliE_EEviSB_,"a",@progbits
	.sectionflags	@""
	.align	4
.nv.constant0._ZN2at6native18elementwise_kernelILi128ELi4EZNS0_22gpu_kernel_impl_nocastIZNS0_43_GLOBAL__N__7cc8d1ed_10_Dropout_cu_0e96ed3819masked_scale_kernelIbN3c108BFloat16EfEEvRNS_6TensorERKS7_SA_T1_EUlS6_bE_EEvRNS_18TensorIteratorBaseERKT_EUliE_EEviSB_:
	.zero		1192


//--------------------- .nv.constant0._ZN2at6native27unrolled_elementwise_kernelIZNS0_43_GLOBAL__N__7cc8d1ed_10_Dropout_cu_0e96ed3819masked_scale_kernelIbN3c108BFloat16EfEEvRNS_6TensorERKS6_S9_T1_EUlS5_bE_St5arrayIPcLm3EELi4E23TrivialOffsetCalculatorILi2EjESF_ILi1EjENS0_6memory15LoadWithoutCastENSI_16StoreWithoutCastEEEviT_T0_T2_T3_T4_T5_ --------------------------
	.section	.nv.constant0._ZN2at6native27unrolled_elementwise_kernelIZNS0_43_GLOBAL__N__7cc8d1ed_10_Dropout_cu_0e96ed3819masked_scale_kernelIbN3c108BFloat16EfEEvRNS_6TensorERKS6_S9_T1_EUlS5_bE_St5arrayIPcLm3EELi4E23TrivialOffsetCalculatorILi2EjESF_ILi1EjENS0_6memory15LoadWithoutCastENSI_16StoreWithoutCastEEEviT_T0_T2_T3_T4_T5_,"a",@progbits
	.sectionflags	@""
	.align	4
.nv.constant0._ZN2at6native27unrolled_elementwise_kernelIZNS0_43_GLOBAL__N__7cc8d1ed_10_Dropout_cu_0e96ed3819masked_scale_kernelIbN3c108BFloat16EfEEvRNS_6TensorERKS6_S9_T1_EUlS5_bE_St5arrayIPcLm3EELi4E23TrivialOffsetCalculatorILi2EjESF_ILi1EjENS0_6memory15LoadWithoutCastENSI_16StoreWithoutCastEEEviT_T0_T2_T3_T4_T5_:
	.zero		580


//--------------------- .nv.constant0._ZN2at6native29vectorized_elementwise_kernelILi2EZNS0_43_GLOBAL__N__7cc8d1ed_10_Dropout_cu_0e96ed3819masked_scale_kernelIbN3c108BFloat16EfEEvRNS_6TensorERKS6_S9_T1_EUlS5_bE_St5arrayIPcLm3EEEEviT0_SA_ --------------------------
	.section	.nv.constant0._ZN2at6native29vectorized_elementwise_kernelILi2EZNS0_43_GLOBAL__N__7cc8d1ed_10_Dropout_cu_0e96ed3819masked_scale_kernelIbN3c108BFloat16EfEEvRNS_6TensorERKS6_S9_T1_EUlS5_bE_St5arrayIPcLm3EEEEviT0_SA_,"a",@progbits
	.sectionflags	@""
	.align	4
.nv.constant0._ZN2at6native29vectorized_elementwise_kernelILi2EZNS0_43_GLOBAL__N__7cc8d1ed_10_Dropout_cu_0e96ed3819masked_scale_kernelIbN3c108BFloat16EfEEvRNS_6TensorERKS6_S9_T1_EUlS5_bE_St5arrayIPcLm3EEEEviT0_SA_:
	.zero		576


//--------------------- .nv.constant0._ZN2at6native29vectorized_elementwise_kernelILi4EZNS0_43_GLOBAL__N__7cc8d1ed_10_Dropout_cu_0e96ed3819masked_scale_kernelIbN3c108BFloat16EfEEvRNS_6TensorERKS6_S9_T1_EUlS5_bE_St5arrayIPcLm3EEEEviT0_SA_ --------------------------
	.section	.nv.constant0._ZN2at6native29vectorized_elementwise_kernelILi4EZNS0_43_GLOBAL__N__7cc8d1ed_10_Dropout_cu_0e96ed3819masked_scale_kernelIbN3c108BFloat16EfEEvRNS_6TensorERKS6_S9_T1_EUlS5_bE_St5arrayIPcLm3EEEEviT0_SA_,"a",@progbits
	.sectionflags	@""
	.align	4
.nv.constant0._ZN2at6native29vectorized_elementwise_kernelILi4EZNS0_43_GLOBAL__N__7cc8d1ed_10_Dropout_cu_0e96ed3819masked_scale_kernelIbN3c108BFloat16EfEEvRNS_6TensorERKS6_S9_T1_EUlS5_bE_St5arrayIPcLm3EEEEviT0_SA_:
	.zero		576


//--------------------- .nv.constant0._ZN2at6native29vectorized_elementwise_kernelILi8EZNS0_43_GLOBAL__N__7cc8d1ed_10_Dropout_cu_0e96ed3819masked_scale_kernelIbN3c108BFloat16EfEEvRNS_6TensorERKS6_S9_T1_EUlS5_bE_St5arrayIPcLm3EEEEviT0_SA_ --------------------------
	.section	.nv.constant0._ZN2at6native29vectorized_elementwise_kernelILi8EZNS0_43_GLOBAL__N__7cc8d1ed_10_Dropout_cu_0e96ed3819masked_scale_kernelIbN3c108BFloat16EfEEvRNS_6TensorERKS6_S9_T1_EUlS5_bE_St5arrayIPcLm3EEEEviT0_SA_,"a",@progbits
	.sectionflags	@""
	.align	4
.nv.constant0._ZN2at6native29vectorized_elementwise_kernelILi8EZNS0_43_GLOBAL__N__7cc8d1ed_10_Dropout_cu_0e96ed3819masked_scale_kernelIbN3c108BFloat16EfEEvRNS_6TensorERKS6_S9_T1_EUlS5_bE_St5arrayIPcLm3EEEEviT0_SA_:
	.zero		576


//--------------------- .nv.constant0._ZN2at6native18elementwise_kernelILi128ELi4EZNS0_15gpu_kernel_implIZNS0_43_GLOBAL__N__7cc8d1ed_10_Dropout_cu_0e96ed3819masked_scale_kernelIbN3c104HalfEfEEvRNS_6TensorERKS7_SA_T1_EUlS6_bE_EEvRNS_18TensorIteratorBaseERKT_EUliE_EEviSB_ --------------------------
	.section	.nv.constant0._ZN2at6native18elementwise_kernelILi128ELi4EZNS0_15gpu_kernel_implIZNS0_43_GLOBAL__N__7cc8d1ed_10_Dropout_cu_0e96ed3819masked_scale_kernelIbN3c104HalfEfEEvRNS_6TensorERKS7_SA_T1_EUlS6_bE_EEvRNS_18TensorIteratorBaseERKT_EUliE_EEviSB_,"a",@progbits
	.sectionflags	@""
	.align	4
.nv.constant0._ZN2at6native18elementwise_kernelILi128ELi4EZNS0_15gpu_kernel_implIZNS0_43_GLOBAL__N__7cc8d1ed_10_Dropout_cu_0e96ed3819masked_scale_kernelIbN3c104HalfEfEEvRNS_6TensorERKS7_SA_T1_EUlS6_bE_EEvRNS_18TensorIteratorBaseERKT_EUliE_EEviSB_:
	.zero		1200


//--------------------- .nv.constant0._ZN2at6native27unrolled_elementwise_kernelIZNS0_43_GLOBAL__N__7cc8d1ed_10_Dropout_cu_0e96ed3819masked_scale_kernelIbN3c104HalfEfEEvRNS_6TensorERKS6_S9_T1_EUlS5_bE_St5arrayIPcLm3EELi4E23TrivialOffsetCalculatorILi2EjESF_ILi1EjENS0_6memory12LoadWithCastILi2EEENSI_13StoreWithCastILi1EEEEEviT_T0_T2_T3_T4_T5_ --------------------------
	.section	.nv.constant0._ZN2at6native27unrolled_elementwise_kernelIZNS0_43_GLOBAL__N__7cc8d1ed_10_Dropout_cu_0e96ed3819masked_scale_kernelIbN3c104HalfEfEEvRNS_6TensorERKS6_S9_T1_EUlS5_bE_St5arrayIPcLm3EELi4E23TrivialOffsetCalculatorILi2EjESF_ILi1EjENS0_6memory12LoadWithCastILi2EEENSI_13StoreWithCastILi1EEEEEviT_T0_T2_T3_T4_T5_,"a",@progbits
	.sectionflags	@""
	.align	4
.nv.constant0._ZN2at6native27unrolled_elementwise_kernelIZNS0_43_GLOBAL__N__7cc8d1ed_10_Dropout_cu_0e96ed3819masked_scale_kernelIbN3c104HalfEfEEvRNS_6TensorERKS6_S9_T1_EUlS5_bE_St5arrayIPcLm3EELi4E23TrivialOffsetCalculatorILi2EjESF_ILi1EjENS0_6memory12LoadWithCastILi2EEENSI_13StoreWithCastILi1EEEEEviT_T0_T2_T3_T4_T5_:
	.zero		600


//--------------------- .nv.constant0._ZN2at6native18elementwise_kernelILi128ELi4EZNS0_22gpu_kernel_impl_nocastIZNS0_43_GLOBAL__N__7cc8d1ed_10_Dropout_cu_0e96ed3819masked_scale_kernelIbN3c104HalfEfEEvRNS_6TensorERKS7_SA_T1_EUlS6_bE_EEvRNS_18TensorIteratorBaseERKT_EUliE_EEviSB_ --------------------------
	.section	.nv.constant0._ZN2at6native18elementwise_kernelILi128ELi4EZNS0_22gpu_kernel_impl_nocastIZNS0_43_GLOBAL__N__7cc8d1ed_10_Dropout_cu_0e96ed3819masked_scale_kernelIbN3c104HalfEfEEvRNS_6TensorERKS7_SA_T1_EUlS6_bE_EEvRNS_18TensorIteratorBaseERKT_EUliE_EEviSB_,"a",@progbits
	.sectionflags	@""
	.align	4
.nv.constant0._ZN2at6native18elementwise_kernelILi128ELi4EZNS0_22gpu_kernel_impl_nocastIZNS0_43_GLOBAL__N__7cc8d1ed_10_Dropout_cu_0e96ed3819masked_scale_kernelIbN3c104HalfEfEEvRNS_6TensorERKS7_SA_T1_EUlS6_bE_EEvRNS_18TensorIteratorBaseERKT_EUliE_EEviSB_:
	.zero		1192


//--------------------- .nv.constant0._ZN2at6native27unrolled_elementwise_kernelIZNS0_43_GLOBAL__N__7cc8d1ed_10_Dropout_cu_0e96ed3819masked_scale_kernelIbN3c104HalfEfEEvRNS_6TensorERKS6_S9_T1_EUlS5_bE_St5arrayIPcLm3EELi4E23TrivialOffsetCalculatorILi2EjESF_ILi1EjENS0_6memory15LoadWithoutCastENSI_16StoreWithoutCastEEEviT_T0_T2_T3_T4_T5_ --------------------------
	.section	.nv.constant0._ZN2at6native27unrolled_elementwise_kernelIZNS0_43_GLOBAL__N__7cc8d1ed_10_Dropout_cu_0e96ed3819masked_scale_kernelIbN3c104HalfEfEEvRNS_6TensorERKS6_S9_T1_EUlS5_bE_St5arrayIPcLm3EELi4E23TrivialOffsetCalculatorILi2EjESF_ILi1EjENS0_6memory15LoadWithoutCastENSI_16StoreWithoutCastEEEviT_T0_T2_T3_T4_T5_,"a",@progbits
	.sectionflags	@""
	.align	4
.nv.constant0._ZN2at6native27unrolled_elementwise_kernelIZNS0_43_GLOBAL__N__7cc8d1ed_10_Dropout_cu_0e96ed3819masked_scale_kernelIbN3c104HalfEfEEvRNS_6TensorERKS6_S9_T1_EUlS5_bE_St5arrayIPcLm3EELi4E23TrivialOffsetCalculatorILi2EjESF_ILi1EjENS0_6memory15LoadWithoutCastENSI_16StoreWithoutCastEEEviT_T0_T2_T3_T4_T5_:
	.zero		580


//--------------------- .nv.constant0._ZN2at6native29vectorized_elementwise_kernelILi2EZNS0_43_GLOBAL__N__7cc8d1ed_10_Dropout_cu_0e96ed3819masked_scale_kernelIbN3c104HalfEfEEvRNS_6TensorERKS6_S9_T1_EUlS5_bE_St5arrayIPcLm3EEEEviT0_SA_ --------------------------
	.section	.nv.constant0._ZN2at6native29vectorized_elementwise_kernelILi2EZNS0_43_GLOBAL__N__7cc8d1ed_10_Dropout_cu_0e96ed3819masked_scale_kernelIbN3c104HalfEfEEvRNS_6TensorERKS6_S9_T1_EUlS5_bE_St5arrayIPcLm3EEEEviT0_SA_,"a",@progbits
	.sectionflags	@""
	.align	4
.nv.constant0._ZN2at6native29vectorized_elementwise_kernelILi2EZNS0_43_GLOBAL__N__7cc8d1ed_10_Dropout_cu_0e96ed3819masked_scale_kernelIbN3c104HalfEfEEvRNS_6TensorERKS6_S9_T1_EUlS5_bE_St5arrayIPcLm3EEEEviT0_SA_:
	.zero		576


//--------------------- .nv.constant0._ZN2at6native29vectorized_elementwise_kernelILi4EZNS0_43_GLOBAL__N__7cc8d1ed_10_Dropout_cu_0e96ed3819masked_scale_kernelIbN3c104HalfEfEEvRNS_6TensorERKS6_S9_T1_EUlS5_bE_St5arrayIPcLm3EEEEviT0_SA_ --------------------------
	.section	.nv.constant0._ZN2at6native29vectorized_elementwise_kernelILi4EZNS0_43_GLOBAL__N__7cc8d1ed_10_Dropout_cu_0e96ed3819masked_scale_kernelIbN3c104HalfEfEEvRNS_6TensorERKS6_S9_T1_EUlS5_bE_St5arrayIPcLm3EEEEviT0_SA_,"a",@progbits
	.sectionflags	@""
	.align	4
.nv.constant0._ZN2at6native29vectorized_elementwise_kernelILi4EZNS0_43_GLOBAL__N__7cc8d1ed_10_Dropout_cu_0e96ed3819masked_scale_kernelIbN3c104HalfEfEEvRNS_6TensorERKS6_S9_T1_EUlS5_bE_St5arrayIPcLm3EEEEviT0_SA_:
	.zero		576


//--------------------- .nv.constant0._ZN2at6native29vectorized_elementwise_kernelILi8EZNS0_43_GLOBAL__N__7cc8d1ed_10_Dropout_cu_0e96ed3819masked_scale_kernelIbN3c104HalfEfEEvRNS_6TensorERKS6_S9_T1_EUlS5_bE_St5arrayIPcLm3EEEEviT0_SA_ --------------------------
	.section	.nv.constant0._ZN2at6native29vectorized_elementwise_kernelILi8EZNS0_43_GLOBAL__N__7cc8d1ed_10_Dropout_cu_0e96ed3819masked_scale_kernelIbN3c104HalfEfEEvRNS_6TensorERKS6_S9_T1_EUlS5_bE_St5arrayIPcLm3EEEEviT0_SA_,"a",@progbits
	.sectionflags	@""
	.align	4
.nv.constant0._ZN2at6native29vectorized_elementwise_kernelILi8EZNS0_43_GLOBAL__N__7cc8d1ed_10_Dropout_cu_0e96ed3819masked_scale_kernelIbN3c104HalfEfEEvRNS_6TensorERKS6_S9_T1_EUlS5_bE_St5arrayIPcLm3EEEEviT0_SA_:
	.zero		576


//--------------------- .nv.constant0._ZN2at6native18elementwise_kernelILi128ELi4EZNS0_15gpu_kernel_implIZNS0_43_GLOBAL__N__7cc8d1ed_10_Dropout_cu_0e96ed3819masked_scale_kernelIbffEEvRNS_6TensorERKS5_S8_T1_EUlfbE_EEvRNS_18TensorIteratorBaseERKT_EUliE_EEviS9_ --------------------------
	.section	.nv.constant0._ZN2at6native18elementwise_kernelILi128ELi4EZNS0_15gpu_kernel_implIZNS0_43_GLOBAL__N__7cc8d1ed_10_Dropout_cu_0e96ed3819masked_scale_kernelIbffEEvRNS_6TensorERKS5_S8_T1_EUlfbE_EEvRNS_18TensorIteratorBaseERKT_EUliE_EEviS9_,"a",@progbits
	.sectionflags	@""
	.align	4
.nv.constant0._ZN2at6native18elementwise_kernelILi128ELi4EZNS0_15gpu_kernel_implIZNS0_43_GLOBAL__N__7cc8d1ed_10_Dropout_cu_0e96ed3819masked_scale_kernelIbffEEvRNS_6TensorERKS5_S8_T1_EUlfbE_EEvRNS_18TensorIteratorBaseERKT_EUliE_EEviS9_:
	.zero		1200


//--------------------- .nv.constant0._ZN2at6native27unrolled_elementwise_kernelIZNS0_43_GLOBAL__N__7cc8d1ed_10_Dropout_cu_0e96ed3819masked_scale_kernelIbffEEvRNS_6TensorERKS4_S7_T1_EUlfbE_St5arrayIPcLm3EELi4E23TrivialOffsetCalculatorILi2EjESD_ILi1EjENS0_6memory12LoadWithCastILi2EEENSG_13StoreWithCastILi1EEEEEviT_T0_T2_T3_T4_T5_ --------------------------
	.section	.nv.constant0._ZN2at6native27unrolled_elementwise_kernelIZNS0_43_GLOBAL__N__7cc8d1ed_10_Dropout_cu_0e96ed3819masked_scale_kernelIbffEEvRNS_6TensorERKS4_S7_T1_EUlfbE_St5arrayIPcLm3EELi4E23TrivialOffsetCalculatorILi2EjESD_ILi1EjENS0_6memory12LoadWithCastILi2EEENSG_13StoreWithCastILi1EEEEEviT_T0_T2_T3_T4_T5_,"a",@progbits
	.sectionflags	@""
	.align	4
.nv.constant0._ZN2at6native27unrolled_elementwise_kernelIZNS0_43_GLOBAL__N__7cc8d1ed_10_Dropout_cu_0e96ed3819masked_scale_kernelIbffEEvRNS_6TensorERKS4_S7_T1_EUlfbE_St5arrayIPcLm3EELi4E23TrivialOffsetCalculatorILi2EjESD_ILi1EjENS0_6memory12LoadWithCastILi2EEENSG_13StoreWithCastILi1EEEEEviT_T0_T2_T3_T4_T5_:
	.zero		600


//--------------------- .nv.constant0._ZN2at6native18elementwise_kernelILi128ELi2EZNS0_22gpu_kernel_impl_nocastIZNS0_43_GLOBAL__N__7cc8d1ed_10_Dropout_cu_0e96ed3819masked_scale_kernelIbffEEvRNS_6TensorERKS5_S8_T1_EUlfbE_EEvRNS_18TensorIteratorBaseERKT_EUliE_EEviS9_ --------------------------
	.section	.nv.constant0._ZN2at6native18elementwise_kernelILi128ELi2EZNS0_22gpu_kernel_impl_nocastIZNS0_43_GLOBAL__N__7cc8d1ed_10_Dropout_cu_0e96ed3819masked_scale_kernelIbffEEvRNS_6TensorERKS5_S8_T1_EUlfbE_EEvRNS_18TensorIteratorBaseERKT_EUliE_EEviS9_,"a",@progbits
	.sectionflags	@""
	.align	4
.nv.constant0._ZN2at6native18elementwise_kernelILi128ELi2EZNS0_22gpu_kernel_impl_nocastIZNS0_43_GLOBAL__N__7cc8d1ed_10_Dropout_cu_0e96ed3819masked_scale_kernelIbffEEvRNS_6TensorERKS5_S8_T1_EUlfbE_EEvRNS_18TensorIteratorBaseERKT_EUliE_EEviS9_:
	.zero		1192


//--------------------- .nv.constant0._ZN2at6native27unrolled_elementwise_kernelIZNS0_43_GLOBAL__N__7cc8d1ed_10_Dropout_cu_0e96ed3819masked_scale_kernelIbffEEvRNS_6TensorERKS4_S7_T1_EUlfbE_St5arrayIPcLm3EELi4E23TrivialOffsetCalculatorILi2EjESD_ILi1EjENS0_6memory15LoadWithoutCastENSG_16StoreWithoutCastEEEviT_T0_T2_T3_T4_T5_ --------------------------
	.section	.nv.constant0._ZN2at6native27unrolled_elementwise_kernelIZNS0_43_GLOBAL__N__7cc8d1ed_10_Dropout_cu_0e96ed3819masked_scale_kernelIbffEEvRNS_6TensorERKS4_S7_T1_EUlfbE_St5arrayIPcLm3EELi4E23TrivialOffsetCalculatorILi2EjESD_ILi1EjENS0_6memory15LoadWithoutCastENSG_16StoreWithoutCastEEEviT_T0_T2_T3_T4_T5_,"a",@progbits
	.sectionflags	@""
	.align	4
.nv.constant0._ZN2at6native27unrolled_elementwise_kernelIZNS0_43_GLOBAL__N__7cc8d1ed_10_Dropout_cu_0e96ed3819masked_scale_kernelIbffEEvRNS_6TensorERKS4_S7_T1_EUlfbE_St5arrayIPcLm3EELi4E23TrivialOffsetCalculatorILi2EjESD_ILi1EjENS0_6memory15LoadWithoutCastENSG_16StoreWithoutCastEEEviT_T0_T2_T3_T4_T5_:
	.zero		580


//--------------------- .nv.constant0._ZN2at6native29vectorized_elementwise_kernelILi2EZNS0_43_GLOBAL__N__7cc8d1ed_10_Dropout_cu_0e96ed3819masked_scale_kernelIbffEEvRNS_6TensorERKS4_S7_T1_EUlfbE_St5arrayIPcLm3EEEEviT0_S8_ --------------------------
	.section	.nv.constant0._ZN2at6native29vectorized_elementwise_kernelILi2EZNS0_43_GLOBAL__N__7cc8d1ed_10_Dropout_cu_0e96ed3819masked_scale_kernelIbffEEvRNS_6TensorERKS4_S7_T1_EUlfbE_St5arrayIPcLm3EEEEviT0_S8_,"a",@progbits
	.sectionflags	@""
	.align	4
.nv.constant0._ZN2at6native29vectorized_elementwise_kernelILi2EZNS0_43_GLOBAL__N__7cc8d1ed_10_Dropout_cu_0e96ed3819masked_scale_kernelIbffEEvRNS_6TensorERKS4_S7_T1_EUlfbE_St5arrayIPcLm3EEEEviT0_S8_:
	.zero		576


//--------------------- .nv.constant0._ZN2at6native29vectorized_elementwise_kernelILi4EZNS0_43_GLOBAL__N__7cc8d1ed_10_Dropout_cu_0e96ed3819masked_scale_kernelIbffEEvRNS_6TensorERKS4_S7_T1_EUlfbE_St5arrayIPcLm3EEEEviT0_S8_ --------------------------
	.section	.nv.constant0._ZN2at6native29vectorized_elementwise_kernelILi4EZNS0_43_GLOBAL__N__7cc8d1ed_10_Dropout_cu_0e96ed3819masked_scale_kernelIbffEEvRNS_6TensorERKS4_S7_T1_EUlfbE_St5arrayIPcLm3EEEEviT0_S8_,"a",@progbits
	.sectionflags	@""
	.align	4
.nv.constant0._ZN2at6native29vectorized_elementwise_kernelILi4EZNS0_43_GLOBAL__N__7cc8d1ed_10_Dropout_cu_0e96ed3819masked_scale_kernelIbffEEvRNS_6TensorERKS4_S7_T1_EUlfbE_St5arrayIPcLm3EEEEviT0_S8_:
	.zero		576


//--------------------- .nv.constant0._ZN2at6native29vectorized_elementwise_kernelILi8EZNS0_43_GLOBAL__N__7cc8d1ed_10_Dropout_cu_0e96ed3819masked_scale_kernelIbffEEvRNS_6TensorERKS4_S7_T1_EUlfbE_St5arrayIPcLm3EEEEviT0_S8_ --------------------------
	.section	.nv.constant0._ZN2at6native29vectorized_elementwise_kernelILi8EZNS0_43_GLOBAL__N__7cc8d1ed_10_Dropout_cu_0e96ed3819masked_scale_kernelIbffEEvRNS_6TensorERKS4_S7_T1_EUlfbE_St5arrayIPcLm3EEEEviT0_S8_,"a",@progbits
	.sectionflags	@""
	.align	4
.nv.constant0._ZN2at6native29vectorized_elementwise_kernelILi8EZNS0_43_GLOBAL__N__7cc8d1ed_10_Dropout_cu_0e96ed3819masked_scale_kernelIbffEEvRNS_6TensorERKS4_S7_T1_EUlfbE_St5arrayIPcLm3EEEEviT0_S8_:
	.zero		576


//--------------------- .nv.constant0._ZN2at6native18elementwise_kernelILi128ELi4EZNS0_15gpu_kernel_implIZNS0_43_GLOBAL__N__7cc8d1ed_10_Dropout_cu_0e96ed3819masked_scale_kernelIbddEEvRNS_6TensorERKS5_S8_T1_EUldbE_EEvRNS_18TensorIteratorBaseERKT_EUliE_EEviS9_ --------------------------
	.section	.nv.constant0._ZN2at6native18elementwise_kernelILi128ELi4EZNS0_15gpu_kernel_implIZNS0_43_GLOBAL__N__7cc8d1ed_10_Dropout_cu_0e96ed3819masked_scale_kernelIbddEEvRNS_6TensorERKS5_S8_T1_EUldbE_EEvRNS_18TensorIteratorBaseERKT_EUliE_EEviS9_,"a",@progbits
	.sectionflags	@""
	.align	4
.nv.constant0._ZN2at6native18elementwise_kernelILi128ELi4EZNS0_15gpu_kernel_implIZNS0_43_GLOBAL__N__7cc8d1ed_10_Dropout_cu_0e96ed3819masked_scale_kernelIbddEEvRNS_6TensorERKS5_S8_T1_EUldbE_EEvRNS_18TensorIteratorBaseERKT_EUliE_EEviS9_:
	.zero		1200


//--------------------- .nv.constant0._ZN2at6native27unrolled_elementwise_kernelIZNS0_43_GLOBAL__N__7cc8d1ed_10_Dropout_cu_0e96ed3819masked_scale_kernelIbddEEvRNS_6TensorERKS4_S7_T1_EUldbE_St5arrayIPcLm3EELi4E23TrivialOffsetCalculatorILi2EjESD_ILi1EjENS0_6memory12LoadWithCastILi2EEENSG_13StoreWithCastILi1EEEEEviT_T0_T2_T3_T4_T5_ --------------------------
	.section	.nv.constant0._ZN2at6native27unrolled_elementwise_kernelIZNS0_43_GLOBAL__N__7cc8d1ed_10_Dropout_cu_0e96ed3819masked_scale_kernelIbddEEvRNS_6TensorERKS4_S7_T1_EUldbE_St5arrayIPcLm3EELi4E23TrivialOffsetCalculatorILi2EjESD_ILi1EjENS0_6memory12LoadWithCastILi2EEENSG_13StoreWithCastILi1EEEEEviT_T0_T2_T3_T4_T5_,"a",@progbits
	.sectionflags	@""
	.align	4
.nv.constant0._ZN2at6native27unrolled_elementwise_kernelIZNS0_43_GLOBAL__N__7cc8d1ed_10_Dropout_cu_0e96ed3819masked_scale_kernelIbddEEvRNS_6TensorERKS4_S7_T1_EUldbE_St5arrayIPcLm3EELi4E23TrivialOffsetCalculatorILi2EjESD_ILi1EjENS0_6memory12LoadWithCastILi2EEENSG_13StoreWithCastILi1EEEEEviT_T0_T2_T3_T4_T5_:
	.zero		600


//--------------------- .nv.constant0._ZN2at6native18elementwise_kernelILi128ELi2EZNS0_22gpu_kernel_impl_nocastIZNS0_43_GLOBAL__N__7cc8d1ed_10_Dropout_cu_0e96ed3819masked_scale_kernelIbddEEvRNS_6TensorERKS5_S8_T1_EUldbE_EEvRNS_18TensorIteratorBaseERKT_EUliE_EEviS9_ --------------------------
	.section	.nv.constant0._ZN2at6native18elementwise_kernelILi128ELi2EZNS0_22gpu_kernel_impl_nocastIZNS0_43_GLOBAL__N__7cc8d1ed_10_Dropout_cu_0e96ed3819masked_scale_kernelIbddEEvRNS_6TensorERKS5_S8_T1_EUldbE_EEvRNS_18TensorIteratorBaseERKT_EUliE_EEviS9_,"a",@progbits
	.sectionflags	@""
	.align	4
.nv.constant0._ZN2at6native18elementwise_kernelILi128ELi2EZNS0_22gpu_kernel_impl_nocastIZNS0_43_GLOBAL__N__7cc8d1ed_10_Dropout_cu_0e96ed3819masked_scale_kernelIbddEEvRNS_6TensorERKS5_S8_T1_EUldbE_EEvRNS_18TensorIteratorBaseERKT_EUliE_EEviS9_:
	.zero		1192


//--------------------- .nv.constant0._ZN2at6native27unrolled_elementwise_kernelIZNS0_43_GLOBAL__N__7cc8d1ed_10_Dropout_cu_0e96ed3819masked_scale_kernelIbddEEvRNS_6TensorERKS4_S7_T1_EUldbE_St5arrayIPcLm3EELi4E23TrivialOffsetCalculatorILi2EjESD_ILi1EjENS0_6memory15LoadWithoutCastENSG_16StoreWithoutCastEEEviT_T0_T2_T3_T4_T5_ --------------------------
	.section	.nv.constant0._ZN2at6native27unrolled_elementwise_kernelIZNS0_43_GLOBAL__N__7cc8d1ed_10_Dropout_cu_0e96ed3819masked_scale_kernelIbddEEvRNS_6TensorERKS4_S7_T1_EUldbE_St5arrayIPcLm3EELi4E23TrivialOffsetCalculatorILi2EjESD_ILi1EjENS0_6memory15LoadWithoutCastENSG_16StoreWithoutCastEEEviT_T0_T2_T3_T4_T5_,"a",@progbits
	.sectionflags	@""
	.align	4
.nv.constant0._ZN2at6native27unrolled_elementwise_kernelIZNS0_43_GLOBAL__N__7cc8d1ed_10_Dropout_cu_0e96ed3819masked_scale_kernelIbddEEvRNS_6TensorERKS4_S7_T1_EUldbE_St5arrayIPcLm3EELi4E23TrivialOffsetCalculatorILi2EjESD_ILi1EjENS0_6memory15LoadWithoutCastENSG_16StoreWithoutCastEEEviT_T0_T2_T3_T4_T5_:
	.zero		580


//--------------------- .nv.constant0._ZN2at6native29vectorized_elementwise_kernelILi2EZNS0_43_GLOBAL__N__7cc8d1ed_10_Dropout_cu_0e96ed3819masked_scale_kernelIbddEEvRNS_6TensorERKS4_S7_T1_EUldbE_St5arrayIPcLm3EEEEviT0_S8_ --------------------------
	.section	.nv.constant0._ZN2at6native29vectorized_elementwise_kernelILi2EZNS0_43_GLOBAL__N__7cc8d1ed_10_Dropout_cu_0e96ed3819masked_scale_kernelIbddEEvRNS_6TensorERKS4_S7_T1_EUldbE_St5arrayIPcLm3EEEEviT0_S8_,"a",@progbits
	.sectionflags	@""
	.align	4
.nv.constant0._ZN2at6native29vectorized_elementwise_kernelILi2EZNS0_43_GLOBAL__N__7cc8d1ed_10_Dropout_cu_0e96ed3819masked_scale_kernelIbddEEvRNS_6TensorERKS4_S7_T1_EUldbE_St5arrayIPcLm3EEEEviT0_S8_:
	.zero		576


//--------------------- .nv.constant0._ZN2at6native29vectorized_elementwise_kernelILi4EZNS0_43_GLOBAL__N__7cc8d1ed_10_Dropout_cu_0e96ed3819masked_scale_kernelIbddEEvRNS_6TensorERKS4_S7_T1_EUldbE_St5arrayIPcLm3EEEEviT0_S8_ --------------------------
	.section	.nv.constant0._ZN2at6native29vectorized_elementwise_kernelILi4EZNS0_43_GLOBAL__N__7cc8d1ed_10_Dropout_cu_0e96ed3819masked_scale_kernelIbddEEvRNS_6TensorERKS4_S7_T1_EUldbE_St5arrayIPcLm3EEEEviT0_S8_,"a",@progbits
	.sectionflags	@""
	.align	4
.nv.constant0._ZN2at6native29vectorized_elementwise_kernelILi4EZNS0_43_GLOBAL__N__7cc8d1ed_10_Dropout_cu_0e96ed3819masked_scale_kernelIbddEEvRNS_6TensorERKS4_S7_T1_EUldbE_St5arrayIPcLm3EEEEviT0_S8_:
	.zero		576


//--------------------- .nv.constant0._ZN2at6native29vectorized_elementwise_kernelILi8EZNS0_43_GLOBAL__N__7cc8d1ed_10_Dropout_cu_0e96ed3819masked_scale_kernelIbddEEvRNS_6TensorERKS4_S7_T1_EUldbE_St5arrayIPcLm3EEEEviT0_S8_ --------------------------
	.section	.nv.constant0._ZN2at6native29vectorized_elementwise_kernelILi8EZNS0_43_GLOBAL__N__7cc8d1ed_10_Dropout_cu_0e96ed3819masked_scale_kernelIbddEEvRNS_6TensorERKS4_S7_T1_EUldbE_St5arrayIPcLm3EEEEviT0_S8_,"a",@progbits
	.sectionflags	@""
	.align	4
.nv.constant0._ZN2at6native29vectorized_elementwise_kernelILi8EZNS0_43_GLOBAL__N__7cc8d1ed_10_Dropout_cu_0e96ed3819masked_scale_kernelIbddEEvRNS_6TensorERKS4_S7_T1_EUldbE_St5arrayIPcLm3EEEEviT0_S8_:
	.zero		576


//--------------------- SYMBOLS --------------------------

	.type		.nv.reservedSmem.offset0,@object
	.size		.nv.reservedSmem.offset0,0x4
	.type		__assertfail,@function
